	.target	sm_80

	.elftype	@"ET_EXEC"


//--------------------- .note.nv.tkinfo           --------------------------
	.section	.note.nv.tkinfo,"",@"SHT_NOTE"
	.sectionflags	@"SHF_NOTE_NV_TKINFO"
	.tkinfo
        /*0018*/ 	.word	0x00000002
        /*0030*/ 	.string	""
        /*0030*/ 	.string	"ptxas"
        /*0030*/ 	.string	"Cuda compilation tools, release 13.0, V13.0.88"
        /*0030*/ 	.string	"Build cuda_13.0.r13.0/compiler.36424714_0"
        /*0030*/ 	.string	"-arch sm_80 -m 64 "



//--------------------- .note.nv.cuinfo           --------------------------
	.section	.note.nv.cuinfo,"",@"SHT_NOTE"
	.sectionflags	@"SHF_NOTE_NV_CUINFO"
        /*0018*/ 	.short	0x0002
        /*001a*/ 	.short	0x0050
        /*001c*/ 	.short	0x0082
	.zero		2


//--------------------- .nv.info                  --------------------------
	.section	.nv.info,"",@"SHT_CUDA_INFO"
	.align	4


	//----- nvinfo : EIATTR_REGCOUNT
	.align		4
        /*0000*/ 	.byte	0x04, 0x2f
        /*0002*/ 	.short	(.L_29 - .L_28)
	.align		4
.L_28:
        /*0004*/ 	.word	index@(_Z23gemm_half_q_half_kernelILi1ELi128ELb1ELb0ELi32EEvPK6__halfPKjS4_S2_PS0_iiiiPKtS7_iiiiiibS2_i)
        /*0008*/ 	.word	0x00000020


	//----- nvinfo : EIATTR_FRAME_SIZE
	.align		4
.L_29:
        /*000c*/ 	.byte	0x04, 0x11
        /*000e*/ 	.short	(.L_31 - .L_30)
	.align		4
.L_30:
        /*0010*/ 	.word	index@(_Z23gemm_half_q_half_kernelILi1ELi128ELb1ELb0ELi32EEvPK6__halfPKjS4_S2_PS0_iiiiPKtS7_iiiiiibS2_i)
        /*0014*/ 	.word	0x00000000


	//----- nvinfo : EIATTR_REGCOUNT
	.align		4
.L_31:
        /*0018*/ 	.byte	0x04, 0x2f
        /*001a*/ 	.short	(.L_33 - .L_32)
	.align		4
.L_32:
        /*001c*/ 	.word	index@(_Z23gemm_half_q_half_kernelILi1ELi38ELb1ELb0ELi32EEvPK6__halfPKjS4_S2_PS0_iiiiPKtS7_iiiiiibS2_i)
        /*0020*/ 	.word	0x00000030


	//----- nvinfo : EIATTR_FRAME_SIZE
	.align		4
.L_33:
        /*0024*/ 	.byte	0x04, 0x11
        /*0026*/ 	.short	(.L_35 - .L_34)
	.align		4
.L_34:
        /*0028*/ 	.word	index@(_Z23gemm_half_q_half_kernelILi1ELi38ELb1ELb0ELi32EEvPK6__halfPKjS4_S2_PS0_iiiiPKtS7_iiiiiibS2_i)
        /*002c*/ 	.word	0x00000000


	//----- nvinfo : EIATTR_REGCOUNT
	.align		4
.L_35:
        /*0030*/ 	.byte	0x04, 0x2f
        /*0032*/ 	.short	(.L_37 - .L_36)
	.align		4
.L_36:
        /*0034*/ 	.word	index@(_Z23gemm_half_q_half_kernelILi1ELi20ELb1ELb0ELi32EEvPK6__halfPKjS4_S2_PS0_iiiiPKtS7_iiiiiibS2_i)
        /*0038*/ 	.word	0x00000038


	//----- nvinfo : EIATTR_FRAME_SIZE
	.align		4
.L_37:
        /*003c*/ 	.byte	0x04, 0x11
        /*003e*/ 	.short	(.L_39 - .L_38)
	.align		4
.L_38:
        /*0040*/ 	.word	index@(_Z23gemm_half_q_half_kernelILi1ELi20ELb1ELb0ELi32EEvPK6__halfPKjS4_S2_PS0_iiiiPKtS7_iiiiiibS2_i)
        /*0044*/ 	.word	0x00000000


	//----- nvinfo : EIATTR_REGCOUNT
	.align		4
.L_39:
        /*0048*/ 	.byte	0x04, 0x2f
        /*004a*/ 	.short	(.L_41 - .L_40)
	.align		4
.L_40:
        /*004c*/ 	.word	index@(_Z23gemm_half_q_half_kernelILi1ELi140ELb1ELb0ELi32EEvPK6__halfPKjS4_S2_PS0_iiiiPKtS7_iiiiiibS2_i)
        /*0050*/ 	.word	0x00000035


	//----- nvinfo : EIATTR_FRAME_SIZE
	.align		4
.L_41:
        /*0054*/ 	.byte	0x04, 0x11
        /*0056*/ 	.short	(.L_43 - .L_42)
	.align		4
.L_42:
        /*0058*/ 	.word	index@(_Z23gemm_half_q_half_kernelILi1ELi140ELb1ELb0ELi32EEvPK6__halfPKjS4_S2_PS0_iiiiPKtS7_iiiiiibS2_i)
        /*005c*/ 	.word	0x00000000


	//----- nvinfo : EIATTR_REGCOUNT
	.align		4
.L_43:
        /*0060*/ 	.byte	0x04, 0x2f
        /*0062*/ 	.short	(.L_45 - .L_44)
	.align		4
.L_44:
        /*0064*/ 	.word	index@(_Z23gemm_half_q_half_kernelILi1ELi152ELb1ELb0ELi32EEvPK6__halfPKjS4_S2_PS0_iiiiPKtS7_iiiiiibS2_i)
        /*0068*/ 	.word	0x00000030


	//----- nvinfo : EIATTR_FRAME_SIZE
	.align		4
.L_45:
        /*006c*/ 	.byte	0x04, 0x11
        /*006e*/ 	.short	(.L_47 - .L_46)
	.align		4
.L_46:
        /*0070*/ 	.word	index@(_Z23gemm_half_q_half_kernelILi1ELi152ELb1ELb0ELi32EEvPK6__halfPKjS4_S2_PS0_iiiiPKtS7_iiiiiibS2_i)
        /*0074*/ 	.word	0x00000000


	//----- nvinfo : EIATTR_REGCOUNT
	.align		4
.L_47:
        /*0078*/ 	.byte	0x04, 0x2f
        /*007a*/ 	.short	(.L_49 - .L_48)
	.align		4
.L_48:
        /*007c*/ 	.word	index@(_Z23gemm_half_q_half_kernelILi1ELi176ELb1ELb0ELi32EEvPK6__halfPKjS4_S2_PS0_iiiiPKtS7_iiiiiibS2_i)
        /*0080*/ 	.word	0x00000030


	//----- nvinfo : EIATTR_FRAME_SIZE
	.align		4
.L_49:
        /*0084*/ 	.byte	0x04, 0x11
        /*0086*/ 	.short	(.L_51 - .L_50)
	.align		4
.L_50:
        /*0088*/ 	.word	index@(_Z23gemm_half_q_half_kernelILi1ELi176ELb1ELb0ELi32EEvPK6__halfPKjS4_S2_PS0_iiiiPKtS7_iiiiiibS2_i)
        /*008c*/ 	.word	0x00000000


	//----- nvinfo : EIATTR_REGCOUNT
	.align		4
.L_51:
        /*0090*/ 	.byte	0x04, 0x2f
        /*0092*/ 	.short	(.L_53 - .L_52)
	.align		4
.L_52:
        /*0094*/ 	.word	index@(_Z23gemm_half_q_half_kernelILi1ELi172ELb1ELb0ELi32EEvPK6__halfPKjS4_S2_PS0_iiiiPKtS7_iiiiiibS2_i)
        /*0098*/ 	.word	0x00000035


	//----- nvinfo : EIATTR_FRAME_SIZE
	.align		4
.L_53:
        /*009c*/ 	.byte	0x04, 0x11
        /*009e*/ 	.short	(.L_55 - .L_54)
	.align		4
.L_54:
        /*00a0*/ 	.word	index@(_Z23gemm_half_q_half_kernelILi1ELi172ELb1ELb0ELi32EEvPK6__halfPKjS4_S2_PS0_iiiiPKtS7_iiiiiibS2_i)
        /*00a4*/ 	.word	0x00000000


	//----- nvinfo : EIATTR_REGCOUNT
	.align		4
.L_55:
        /*00a8*/ 	.byte	0x04, 0x2f
        /*00aa*/ 	.short	(.L_57 - .L_56)
	.align		4
.L_56:
        /*00ac*/ 	.word	index@(_Z23gemm_half_q_half_kernelILi1ELi10ELb1ELb0ELi32EEvPK6__halfPKjS4_S2_PS0_iiiiPKtS7_iiiiiibS2_i)
        /*00b0*/ 	.word	0x00000028


	//----- nvinfo : EIATTR_FRAME_SIZE
	.align		4
.L_57:
        /*00b4*/ 	.byte	0x04, 0x11
        /*00b6*/ 	.short	(.L_59 - .L_58)
	.align		4
.L_58:
        /*00b8*/ 	.word	index@(_Z23gemm_half_q_half_kernelILi1ELi10ELb1ELb0ELi32EEvPK6__halfPKjS4_S2_PS0_iiiiPKtS7_iiiiiibS2_i)
        /*00bc*/ 	.word	0x00000000


	//----- nvinfo : EIATTR_REGCOUNT
	.align		4
.L_59:
        /*00c0*/ 	.byte	0x04, 0x2f
        /*00c2*/ 	.short	(.L_61 - .L_60)
	.align		4
.L_60:
        /*00c4*/ 	.word	index@(_Z23gemm_half_q_half_kernelILi1ELi40ELb1ELb0ELi32EEvPK6__halfPKjS4_S2_PS0_iiiiPKtS7_iiiiiibS2_i)
        /*00c8*/ 	.word	0x00000028


	//----- nvinfo : EIATTR_FRAME_SIZE
	.align		4
.L_61:
        /*00cc*/ 	.byte	0x04, 0x11
        /*00ce*/ 	.short	(.L_63 - .L_62)
	.align		4
.L_62:
        /*00d0*/ 	.word	index@(_Z23gemm_half_q_half_kernelILi1ELi40ELb1ELb0ELi32EEvPK6__halfPKjS4_S2_PS0_iiiiPKtS7_iiiiiibS2_i)
        /*00d4*/ 	.word	0x00000000


	//----- nvinfo : EIATTR_REGCOUNT
	.align		4
.L_63:
        /*00d8*/ 	.byte	0x04, 0x2f
        /*00da*/ 	.short	(.L_65 - .L_64)
	.align		4
.L_64:
        /*00dc*/ 	.word	index@(_Z23gemm_half_q_half_kernelILi1ELi160ELb1ELb0ELi32EEvPK6__halfPKjS4_S2_PS0_iiiiPKtS7_iiiiiibS2_i)
        /*00e0*/ 	.word	0x00000028


	//----- nvinfo : EIATTR_FRAME_SIZE
	.align		4
.L_65:
        /*00e4*/ 	.byte	0x04, 0x11
        /*00e6*/ 	.short	(.L_67 - .L_66)
	.align		4
.L_66:
        /*00e8*/ 	.word	index@(_Z23gemm_half_q_half_kernelILi1ELi160ELb1ELb0ELi32EEvPK6__halfPKjS4_S2_PS0_iiiiPKtS7_iiiiiibS2_i)
        /*00ec*/ 	.word	0x00000000


	//----- nvinfo : EIATTR_REGCOUNT
	.align		4
.L_67:
        /*00f0*/ 	.byte	0x04, 0x2f
        /*00f2*/ 	.short	(.L_69 - .L_68)
	.align		4
.L_68:
        /*00f4*/ 	.word	index@(_Z23gemm_half_q_half_kernelILi1ELi190ELb1ELb0ELi32EEvPK6__halfPKjS4_S2_PS0_iiiiPKtS7_iiiiiibS2_i)
        /*00f8*/ 	.word	0x00000033


	//----- nvinfo : EIATTR_FRAME_SIZE
	.align		4
.L_69:
        /*00fc*/ 	.byte	0x04, 0x11
        /*00fe*/ 	.short	(.L_71 - .L_70)
	.align		4
.L_70:
        /*0100*/ 	.word	index@(_Z23gemm_half_q_half_kernelILi1ELi190ELb1ELb0ELi32EEvPK6__halfPKjS4_S2_PS0_iiiiPKtS7_iiiiiibS2_i)
        /*0104*/ 	.word	0x00000000


	//----- nvinfo : EIATTR_REGCOUNT
	.align		4
.L_71:
        /*0108*/ 	.byte	0x04, 0x2f
        /*010a*/ 	.short	(.L_73 - .L_72)
	.align		4
.L_72:
        /*010c*/ 	.word	index@(_Z23gemm_half_q_half_kernelILi1ELi128ELb1ELb0ELi64EEvPK6__halfPKjS4_S2_PS0_iiiiPKtS7_iiiiiibS2_i)
        /*0110*/ 	.word	0x00000028


	//----- nvinfo : EIATTR_FRAME_SIZE
	.align		4
.L_73:
        /*0114*/ 	.byte	0x04, 0x11
        /*0116*/ 	.short	(.L_75 - .L_74)
	.align		4
.L_74:
        /*0118*/ 	.word	index@(_Z23gemm_half_q_half_kernelILi1ELi128ELb1ELb0ELi64EEvPK6__halfPKjS4_S2_PS0_iiiiPKtS7_iiiiiibS2_i)
        /*011c*/ 	.word	0x00000010


	//----- nvinfo : EIATTR_REGCOUNT
	.align		4
.L_75:
        /*0120*/ 	.byte	0x04, 0x2f
        /*0122*/ 	.short	(.L_77 - .L_76)
	.align		4
.L_76:
        /*0124*/ 	.word	index@(_Z23gemm_half_q_half_kernelILi1ELi38ELb1ELb0ELi64EEvPK6__halfPKjS4_S2_PS0_iiiiPKtS7_iiiiiibS2_i)
        /*0128*/ 	.word	0x00000030


	//----- nvinfo : EIATTR_FRAME_SIZE
	.align		4
.L_77:
        /*012c*/ 	.byte	0x04, 0x11
        /*012e*/ 	.short	(.L_79 - .L_78)
	.align		4
.L_78:
        /*0130*/ 	.word	index@(_Z23gemm_half_q_half_kernelILi1ELi38ELb1ELb0ELi64EEvPK6__halfPKjS4_S2_PS0_iiiiPKtS7_iiiiiibS2_i)
        /*0134*/ 	.word	0x00000010


	//----- nvinfo : EIATTR_REGCOUNT
	.align		4
.L_79:
        /*0138*/ 	.byte	0x04, 0x2f
        /*013a*/ 	.short	(.L_81 - .L_80)
	.align		4
.L_80:
        /*013c*/ 	.word	index@(_Z23gemm_half_q_half_kernelILi1ELi20ELb1ELb0ELi64EEvPK6__halfPKjS4_S2_PS0_iiiiPKtS7_iiiiiibS2_i)
        /*0140*/ 	.word	0x00000059


	//----- nvinfo : EIATTR_FRAME_SIZE
	.align		4
.L_81:
        /*0144*/ 	.byte	0x04, 0x11
        /*0146*/ 	.short	(.L_83 - .L_82)
	.align		4
.L_82:
        /*0148*/ 	.word	index@(_Z23gemm_half_q_half_kernelILi1ELi20ELb1ELb0ELi64EEvPK6__halfPKjS4_S2_PS0_iiiiPKtS7_iiiiiibS2_i)
        /*014c*/ 	.word	0x00000010


	//----- nvinfo : EIATTR_REGCOUNT
	.align		4
.L_83:
        /*0150*/ 	.byte	0x04, 0x2f
        /*0152*/ 	.short	(.L_85 - .L_84)
	.align		4
.L_84:
        /*0154*/ 	.word	index@(_Z23gemm_half_q_half_kernelILi1ELi140ELb1ELb0ELi64EEvPK6__halfPKjS4_S2_PS0_iiiiPKtS7_iiiiiibS2_i)
        /*0158*/ 	.word	0x00000030


	//----- nvinfo : EIATTR_FRAME_SIZE
	.align		4
.L_85:
        /*015c*/ 	.byte	0x04, 0x11
        /*015e*/ 	.short	(.L_87 - .L_86)
	.align		4
.L_86:
        /*0160*/ 	.word	index@(_Z23gemm_half_q_half_kernelILi1ELi140ELb1ELb0ELi64EEvPK6__halfPKjS4_S2_PS0_iiiiPKtS7_iiiiiibS2_i)
        /*0164*/ 	.word	0x00000010


	//----- nvinfo : EIATTR_REGCOUNT
	.align		4
.L_87:
        /*0168*/ 	.byte	0x04, 0x2f
        /*016a*/ 	.short	(.L_89 - .L_88)
	.align		4
.L_88:
        /*016c*/ 	.word	index@(_Z23gemm_half_q_half_kernelILi1ELi152ELb1ELb0ELi64EEvPK6__halfPKjS4_S2_PS0_iiiiPKtS7_iiiiiibS2_i)
        /*0170*/ 	.word	0x00000037


	//----- nvinfo : EIATTR_FRAME_SIZE
	.align		4
.L_89:
        /*0174*/ 	.byte	0x04, 0x11
        /*0176*/ 	.short	(.L_91 - .L_90)
	.align		4
.L_90:
        /*0178*/ 	.word	index@(_Z23gemm_half_q_half_kernelILi1ELi152ELb1ELb0ELi64EEvPK6__halfPKjS4_S2_PS0_iiiiPKtS7_iiiiiibS2_i)
        /*017c*/ 	.word	0x00000010


	//----- nvinfo : EIATTR_REGCOUNT
	.align		4
.L_91:
        /*0180*/ 	.byte	0x04, 0x2f
        /*0182*/ 	.short	(.L_93 - .L_92)
	.align		4
.L_92:
        /*0184*/ 	.word	index@(_Z23gemm_half_q_half_kernelILi1ELi176ELb1ELb0ELi64EEvPK6__halfPKjS4_S2_PS0_iiiiPKtS7_iiiiiibS2_i)
        /*0188*/ 	.word	0x00000037


	//----- nvinfo : EIATTR_FRAME_SIZE
	.align		4
.L_93:
        /*018c*/ 	.byte	0x04, 0x11
        /*018e*/ 	.short	(.L_95 - .L_94)
	.align		4
.L_94:
        /*0190*/ 	.word	index@(_Z23gemm_half_q_half_kernelILi1ELi176ELb1ELb0ELi64EEvPK6__halfPKjS4_S2_PS0_iiiiPKtS7_iiiiiibS2_i)
        /*0194*/ 	.word	0x00000010


	//----- nvinfo : EIATTR_REGCOUNT
	.align		4
.L_95:
        /*0198*/ 	.byte	0x04, 0x2f
        /*019a*/ 	.short	(.L_97 - .L_96)
	.align		4
.L_96:
        /*019c*/ 	.word	index@(_Z23gemm_half_q_half_kernelILi1ELi172ELb1ELb0ELi64EEvPK6__halfPKjS4_S2_PS0_iiiiPKtS7_iiiiiibS2_i)
        /*01a0*/ 	.word	0x00000030


	//----- nvinfo : EIATTR_FRAME_SIZE
	.align		4
.L_97:
        /*01a4*/ 	.byte	0x04, 0x11
        /*01a6*/ 	.short	(.L_99 - .L_98)
	.align		4
.L_98:
        /*01a8*/ 	.word	index@(_Z23gemm_half_q_half_kernelILi1ELi172ELb1ELb0ELi64EEvPK6__halfPKjS4_S2_PS0_iiiiPKtS7_iiiiiibS2_i)
        /*01ac*/ 	.word	0x00000010


	//----- nvinfo : EIATTR_REGCOUNT
	.align		4
.L_99:
        /*01b0*/ 	.byte	0x04, 0x2f
        /*01b2*/ 	.short	(.L_101 - .L_100)
	.align		4
.L_100:
        /*01b4*/ 	.word	index@(_Z23gemm_half_q_half_kernelILi1ELi10ELb1ELb0ELi64EEvPK6__halfPKjS4_S2_PS0_iiiiPKtS7_iiiiiibS2_i)
        /*01b8*/ 	.word	0x00000038


	//----- nvinfo : EIATTR_FRAME_SIZE
	.align		4
.L_101:
        /*01bc*/ 	.byte	0x04, 0x11
        /*01be*/ 	.short	(.L_103 - .L_102)
	.align		4
.L_102:
        /*01c0*/ 	.word	index@(_Z23gemm_half_q_half_kernelILi1ELi10ELb1ELb0ELi64EEvPK6__halfPKjS4_S2_PS0_iiiiPKtS7_iiiiiibS2_i)
        /*01c4*/ 	.word	0x00000010


	//----- nvinfo : EIATTR_REGCOUNT
	.align		4
.L_103:
        /*01c8*/ 	.byte	0x04, 0x2f
        /*01ca*/ 	.short	(.L_105 - .L_104)
	.align		4
.L_104:
        /*01cc*/ 	.word	index@(_Z23gemm_half_q_half_kernelILi1ELi40ELb1ELb0ELi64EEvPK6__halfPKjS4_S2_PS0_iiiiPKtS7_iiiiiibS2_i)
        /*01d0*/ 	.word	0x0000002f


	//----- nvinfo : EIATTR_FRAME_SIZE
	.align		4
.L_105:
        /*01d4*/ 	.byte	0x04, 0x11
        /*01d6*/ 	.short	(.L_107 - .L_106)
	.align		4
.L_106:
        /*01d8*/ 	.word	index@(_Z23gemm_half_q_half_kernelILi1ELi40ELb1ELb0ELi64EEvPK6__halfPKjS4_S2_PS0_iiiiPKtS7_iiiiiibS2_i)
        /*01dc*/ 	.word	0x00000010


	//----- nvinfo : EIATTR_REGCOUNT
	.align		4
.L_107:
        /*01e0*/ 	.byte	0x04, 0x2f
        /*01e2*/ 	.short	(.L_109 - .L_108)
	.align		4
.L_108:
        /*01e4*/ 	.word	index@(_Z23gemm_half_q_half_kernelILi1ELi160ELb1ELb0ELi64EEvPK6__halfPKjS4_S2_PS0_iiiiPKtS7_iiiiiibS2_i)
        /*01e8*/ 	.word	0x0000002f


	//----- nvinfo : EIATTR_FRAME_SIZE
	.align		4
.L_109:
        /*01ec*/ 	.byte	0x04, 0x11
        /*01ee*/ 	.short	(.L_111 - .L_110)
	.align		4
.L_110:
        /*01f0*/ 	.word	index@(_Z23gemm_half_q_half_kernelILi1ELi160ELb1ELb0ELi64EEvPK6__halfPKjS4_S2_PS0_iiiiPKtS7_iiiiiibS2_i)
        /*01f4*/ 	.word	0x00000010


	//----- nvinfo : EIATTR_REGCOUNT
	.align		4
.L_111:
        /*01f8*/ 	.byte	0x04, 0x2f
        /*01fa*/ 	.short	(.L_113 - .L_112)
	.align		4
.L_112:
        /*01fc*/ 	.word	index@(_Z23gemm_half_q_half_kernelILi1ELi190ELb1ELb0ELi64EEvPK6__halfPKjS4_S2_PS0_iiiiPKtS7_iiiiiibS2_i)
        /*0200*/ 	.word	0x00000038


	//----- nvinfo : EIATTR_FRAME_SIZE
	.align		4
.L_113:
        /*0204*/ 	.byte	0x04, 0x11
        /*0206*/ 	.short	(.L_115 - .L_114)
	.align		4
.L_114:
        /*0208*/ 	.word	index@(_Z23gemm_half_q_half_kernelILi1ELi190ELb1ELb0ELi64EEvPK6__halfPKjS4_S2_PS0_iiiiPKtS7_iiiiiibS2_i)
        /*020c*/ 	.word	0x00000010


	//----- nvinfo : EIATTR_REGCOUNT
	.align		4
.L_115:
        /*0210*/ 	.byte	0x04, 0x2f
        /*0212*/ 	.short	(.L_117 - .L_116)
	.align		4
.L_116:
        /*0214*/ 	.word	index@(_Z23gemm_half_q_half_kernelILi2ELi128ELb1ELb0ELi32EEvPK6__halfPKjS4_S2_PS0_iiiiPKtS7_iiiiiibS2_i)
        /*0218*/ 	.word	0x00000040


	//----- nvinfo : EIATTR_FRAME_SIZE
	.align		4
.L_117:
        /*021c*/ 	.byte	0x04, 0x11
        /*021e*/ 	.short	(.L_119 - .L_118)
	.align		4
.L_118:
        /*0220*/ 	.word	index@(_Z23gemm_half_q_half_kernelILi2ELi128ELb1ELb0ELi32EEvPK6__halfPKjS4_S2_PS0_iiiiPKtS7_iiiiiibS2_i)
        /*0224*/ 	.word	0x00000000


	//----- nvinfo : EIATTR_REGCOUNT
	.align		4
.L_119:
        /*0228*/ 	.byte	0x04, 0x2f
        /*022a*/ 	.short	(.L_121 - .L_120)
	.align		4
.L_120:
        /*022c*/ 	.word	index@(_Z23gemm_half_q_half_kernelILi2ELi38ELb1ELb0ELi32EEvPK6__halfPKjS4_S2_PS0_iiiiPKtS7_iiiiiibS2_i)
        /*0230*/ 	.word	0x0000005f


	//----- nvinfo : EIATTR_FRAME_SIZE
	.align		4
.L_121:
        /*0234*/ 	.byte	0x04, 0x11
        /*0236*/ 	.short	(.L_123 - .L_122)
	.align		4
.L_122:
        /*0238*/ 	.word	index@(_Z23gemm_half_q_half_kernelILi2ELi38ELb1ELb0ELi32EEvPK6__halfPKjS4_S2_PS0_iiiiPKtS7_iiiiiibS2_i)
        /*023c*/ 	.word	0x00000000


	//----- nvinfo : EIATTR_REGCOUNT
	.align		4
.L_123:
        /*0240*/ 	.byte	0x04, 0x2f
        /*0242*/ 	.short	(.L_125 - .L_124)
	.align		4
.L_124:
        /*0244*/ 	.word	index@(_Z23gemm_half_q_half_kernelILi2ELi20ELb1ELb0ELi32EEvPK6__halfPKjS4_S2_PS0_iiiiPKtS7_iiiiiibS2_i)
        /*0248*/ 	.word	0x00000060


	//----- nvinfo : EIATTR_FRAME_SIZE
	.align		4
.L_125:
        /*024c*/ 	.byte	0x04, 0x11
        /*024e*/ 	.short	(.L_127 - .L_126)
	.align		4
.L_126:
        /*0250*/ 	.word	index@(_Z23gemm_half_q_half_kernelILi2ELi20ELb1ELb0ELi32EEvPK6__halfPKjS4_S2_PS0_iiiiPKtS7_iiiiiibS2_i)
        /*0254*/ 	.word	0x00000000


	//----- nvinfo : EIATTR_REGCOUNT
	.align		4
.L_127:
        /*0258*/ 	.byte	0x04, 0x2f
        /*025a*/ 	.short	(.L_129 - .L_128)
	.align		4
.L_128:
        /*025c*/ 	.word	index@(_Z23gemm_half_q_half_kernelILi2ELi140ELb1ELb0ELi32EEvPK6__halfPKjS4_S2_PS0_iiiiPKtS7_iiiiiibS2_i)
        /*0260*/ 	.word	0x0000005f


	//----- nvinfo : EIATTR_FRAME_SIZE
	.align		4
.L_129:
        /*0264*/ 	.byte	0x04, 0x11
        /*0266*/ 	.short	(.L_131 - .L_130)
	.align		4
.L_130:
        /*0268*/ 	.word	index@(_Z23gemm_half_q_half_kernelILi2ELi140ELb1ELb0ELi32EEvPK6__halfPKjS4_S2_PS0_iiiiPKtS7_iiiiiibS2_i)
        /*026c*/ 	.word	0x00000000


	//----- nvinfo : EIATTR_REGCOUNT
	.align		4
.L_131:
        /*0270*/ 	.byte	0x04, 0x2f
        /*0272*/ 	.short	(.L_133 - .L_132)
	.align		4
.L_132:
        /*0274*/ 	.word	index@(_Z23gemm_half_q_half_kernelILi2ELi152ELb1ELb0ELi32EEvPK6__halfPKjS4_S2_PS0_iiiiPKtS7_iiiiiibS2_i)
        /*0278*/ 	.word	0x0000005f


	//----- nvinfo : EIATTR_FRAME_SIZE
	.align		4
.L_133:
        /*027c*/ 	.byte	0x04, 0x11
        /*027e*/ 	.short	(.L_135 - .L_134)
	.align		4
.L_134:
        /*0280*/ 	.word	index@(_Z23gemm_half_q_half_kernelILi2ELi152ELb1ELb0ELi32EEvPK6__halfPKjS4_S2_PS0_iiiiPKtS7_iiiiiibS2_i)
        /*0284*/ 	.word	0x00000000


	//----- nvinfo : EIATTR_REGCOUNT
	.align		4
.L_135:
        /*0288*/ 	.byte	0x04, 0x2f
        /*028a*/ 	.short	(.L_137 - .L_136)
	.align		4
.L_136:
        /*028c*/ 	.word	index@(_Z23gemm_half_q_half_kernelILi2ELi176ELb1ELb0ELi32EEvPK6__halfPKjS4_S2_PS0_iiiiPKtS7_iiiiiibS2_i)
        /*0290*/ 	.word	0x00000060


	//----- nvinfo : EIATTR_FRAME_SIZE
	.align		4
.L_137:
        /*0294*/ 	.byte	0x04, 0x11
        /*0296*/ 	.short	(.L_139 - .L_138)
	.align		4
.L_138:
        /*0298*/ 	.word	index@(_Z23gemm_half_q_half_kernelILi2ELi176ELb1ELb0ELi32EEvPK6__halfPKjS4_S2_PS0_iiiiPKtS7_iiiiiibS2_i)
        /*029c*/ 	.word	0x00000000


	//----- nvinfo : EIATTR_REGCOUNT
	.align		4
.L_139:
        /*02a0*/ 	.byte	0x04, 0x2f
        /*02a2*/ 	.short	(.L_141 - .L_140)
	.align		4
.L_140:
        /*02a4*/ 	.word	index@(_Z23gemm_half_q_half_kernelILi2ELi172ELb1ELb0ELi32EEvPK6__halfPKjS4_S2_PS0_iiiiPKtS7_iiiiiibS2_i)
        /*02a8*/ 	.word	0x0000005f


	//----- nvinfo : EIATTR_FRAME_SIZE
	.align		4
.L_141:
        /*02ac*/ 	.byte	0x04, 0x11
        /*02ae*/ 	.short	(.L_143 - .L_142)
	.align		4
.L_142:
        /*02b0*/ 	.word	index@(_Z23gemm_half_q_half_kernelILi2ELi172ELb1ELb0ELi32EEvPK6__halfPKjS4_S2_PS0_iiiiPKtS7_iiiiiibS2_i)
        /*02b4*/ 	.word	0x00000000


	//----- nvinfo : EIATTR_REGCOUNT
	.align		4
.L_143:
        /*02b8*/ 	.byte	0x04, 0x2f
        /*02ba*/ 	.short	(.L_145 - .L_144)
	.align		4
.L_144:
        /*02bc*/ 	.word	index@(_Z23gemm_half_q_half_kernelILi2ELi10ELb1ELb0ELi32EEvPK6__halfPKjS4_S2_PS0_iiiiPKtS7_iiiiiibS2_i)
        /*02c0*/ 	.word	0x0000003f


	//----- nvinfo : EIATTR_FRAME_SIZE
	.align		4
.L_145:
        /*02c4*/ 	.byte	0x04, 0x11
        /*02c6*/ 	.short	(.L_147 - .L_146)
	.align		4
.L_146:
        /*02c8*/ 	.word	index@(_Z23gemm_half_q_half_kernelILi2ELi10ELb1ELb0ELi32EEvPK6__halfPKjS4_S2_PS0_iiiiPKtS7_iiiiiibS2_i)
        /*02cc*/ 	.word	0x00000000


	//----- nvinfo : EIATTR_REGCOUNT
	.align		4
.L_147:
        /*02d0*/ 	.byte	0x04, 0x2f
        /*02d2*/ 	.short	(.L_149 - .L_148)
	.align		4
.L_148:
        /*02d4*/ 	.word	index@(_Z23gemm_half_q_half_kernelILi2ELi40ELb1ELb0ELi32EEvPK6__halfPKjS4_S2_PS0_iiiiPKtS7_iiiiiibS2_i)
        /*02d8*/ 	.word	0x0000003d


	//----- nvinfo : EIATTR_FRAME_SIZE
	.align		4
.L_149:
        /*02dc*/ 	.byte	0x04, 0x11
        /*02de*/ 	.short	(.L_151 - .L_150)
	.align		4
.L_150:
        /*02e0*/ 	.word	index@(_Z23gemm_half_q_half_kernelILi2ELi40ELb1ELb0ELi32EEvPK6__halfPKjS4_S2_PS0_iiiiPKtS7_iiiiiibS2_i)
        /*02e4*/ 	.word	0x00000000


	//----- nvinfo : EIATTR_REGCOUNT
	.align		4
.L_151:
        /*02e8*/ 	.byte	0x04, 0x2f
        /*02ea*/ 	.short	(.L_153 - .L_152)
	.align		4
.L_152:
        /*02ec*/ 	.word	index@(_Z23gemm_half_q_half_kernelILi2ELi160ELb1ELb0ELi32EEvPK6__halfPKjS4_S2_PS0_iiiiPKtS7_iiiiiibS2_i)
        /*02f0*/ 	.word	0x00000044


	//----- nvinfo : EIATTR_FRAME_SIZE
	.align		4
.L_153:
        /*02f4*/ 	.byte	0x04, 0x11
        /*02f6*/ 	.short	(.L_155 - .L_154)
	.align		4
.L_154:
        /*02f8*/ 	.word	index@(_Z23gemm_half_q_half_kernelILi2ELi160ELb1ELb0ELi32EEvPK6__halfPKjS4_S2_PS0_iiiiPKtS7_iiiiiibS2_i)
        /*02fc*/ 	.word	0x00000000


	//----- nvinfo : EIATTR_REGCOUNT
	.align		4
.L_155:
        /*0300*/ 	.byte	0x04, 0x2f
        /*0302*/ 	.short	(.L_157 - .L_156)
	.align		4
.L_156:
        /*0304*/ 	.word	index@(_Z23gemm_half_q_half_kernelILi2ELi190ELb1ELb0ELi32EEvPK6__halfPKjS4_S2_PS0_iiiiPKtS7_iiiiiibS2_i)
        /*0308*/ 	.word	0x00000060


	//----- nvinfo : EIATTR_FRAME_SIZE
	.align		4
.L_157:
        /*030c*/ 	.byte	0x04, 0x11
        /*030e*/ 	.short	(.L_159 - .L_158)
	.align		4
.L_158:
        /*0310*/ 	.word	index@(_Z23gemm_half_q_half_kernelILi2ELi190ELb1ELb0ELi32EEvPK6__halfPKjS4_S2_PS0_iiiiPKtS7_iiiiiibS2_i)
        /*0314*/ 	.word	0x00000000


	//----- nvinfo : EIATTR_REGCOUNT
	.align		4
.L_159:
        /*0318*/ 	.byte	0x04, 0x2f
        /*031a*/ 	.short	(.L_161 - .L_160)
	.align		4
.L_160:
        /*031c*/ 	.word	index@(_Z23gemm_half_q_half_kernelILi2ELi128ELb1ELb0ELi64EEvPK6__halfPKjS4_S2_PS0_iiiiPKtS7_iiiiiibS2_i)
        /*0320*/ 	.word	0x0000003f


	//----- nvinfo : EIATTR_FRAME_SIZE
	.align		4
.L_161:
        /*0324*/ 	.byte	0x04, 0x11
        /*0326*/ 	.short	(.L_163 - .L_162)
	.align		4
.L_162:
        /*0328*/ 	.word	index@(_Z23gemm_half_q_half_kernelILi2ELi128ELb1ELb0ELi64EEvPK6__halfPKjS4_S2_PS0_iiiiPKtS7_iiiiiibS2_i)
        /*032c*/ 	.word	0x00000010


	//----- nvinfo : EIATTR_REGCOUNT
	.align		4
.L_163:
        /*0330*/ 	.byte	0x04, 0x2f
        /*0332*/ 	.short	(.L_165 - .L_164)
	.align		4
.L_164:
        /*0334*/ 	.word	index@(_Z23gemm_half_q_half_kernelILi2ELi38ELb1ELb0ELi64EEvPK6__halfPKjS4_S2_PS0_iiiiPKtS7_iiiiiibS2_i)
        /*0338*/ 	.word	0x0000005f


	//----- nvinfo : EIATTR_FRAME_SIZE
	.align		4
.L_165:
        /*033c*/ 	.byte	0x04, 0x11
        /*033e*/ 	.short	(.L_167 - .L_166)
	.align		4
.L_166:
        /*0340*/ 	.word	index@(_Z23gemm_half_q_half_kernelILi2ELi38ELb1ELb0ELi64EEvPK6__halfPKjS4_S2_PS0_iiiiPKtS7_iiiiiibS2_i)
        /*0344*/ 	.word	0x00000010


	//----- nvinfo : EIATTR_REGCOUNT
	.align		4
.L_167:
        /*0348*/ 	.byte	0x04, 0x2f
        /*034a*/ 	.short	(.L_169 - .L_168)
	.align		4
.L_168:
        /*034c*/ 	.word	index@(_Z23gemm_half_q_half_kernelILi2ELi20ELb1ELb0ELi64EEvPK6__halfPKjS4_S2_PS0_iiiiPKtS7_iiiiiibS2_i)
        /*0350*/ 	.word	0x0000006c


	//----- nvinfo : EIATTR_FRAME_SIZE
	.align		4
.L_169:
        /*0354*/ 	.byte	0x04, 0x11
        /*0356*/ 	.short	(.L_171 - .L_170)
	.align		4
.L_170:
        /*0358*/ 	.word	index@(_Z23gemm_half_q_half_kernelILi2ELi20ELb1ELb0ELi64EEvPK6__halfPKjS4_S2_PS0_iiiiPKtS7_iiiiiibS2_i)
        /*035c*/ 	.word	0x00000010


	//----- nvinfo : EIATTR_REGCOUNT
	.align		4
.L_171:
        /*0360*/ 	.byte	0x04, 0x2f
        /*0362*/ 	.short	(.L_173 - .L_172)
	.align		4
.L_172:
        /*0364*/ 	.word	index@(_Z23gemm_half_q_half_kernelILi2ELi140ELb1ELb0ELi64EEvPK6__halfPKjS4_S2_PS0_iiiiPKtS7_iiiiiibS2_i)
        /*0368*/ 	.word	0x0000005e


	//----- nvinfo : EIATTR_FRAME_SIZE
	.align		4
.L_173:
        /*036c*/ 	.byte	0x04, 0x11
        /*036e*/ 	.short	(.L_175 - .L_174)
	.align		4
.L_174:
        /*0370*/ 	.word	index@(_Z23gemm_half_q_half_kernelILi2ELi140ELb1ELb0ELi64EEvPK6__halfPKjS4_S2_PS0_iiiiPKtS7_iiiiiibS2_i)
        /*0374*/ 	.word	0x00000010


	//----- nvinfo : EIATTR_REGCOUNT
	.align		4
.L_175:
        /*0378*/ 	.byte	0x04, 0x2f
        /*037a*/ 	.short	(.L_177 - .L_176)
	.align		4
.L_176:
        /*037c*/ 	.word	index@(_Z23gemm_half_q_half_kernelILi2ELi152ELb1ELb0ELi64EEvPK6__halfPKjS4_S2_PS0_iiiiPKtS7_iiiiiibS2_i)
        /*0380*/ 	.word	0x0000006c


	//----- nvinfo : EIATTR_FRAME_SIZE
	.align		4
.L_177:
        /*0384*/ 	.byte	0x04, 0x11
        /*0386*/ 	.short	(.L_179 - .L_178)
	.align		4
.L_178:
        /*0388*/ 	.word	index@(_Z23gemm_half_q_half_kernelILi2ELi152ELb1ELb0ELi64EEvPK6__halfPKjS4_S2_PS0_iiiiPKtS7_iiiiiibS2_i)
        /*038c*/ 	.word	0x00000010


	//----- nvinfo : EIATTR_REGCOUNT
	.align		4
.L_179:
        /*0390*/ 	.byte	0x04, 0x2f
        /*0392*/ 	.short	(.L_181 - .L_180)
	.align		4
.L_180:
        /*0394*/ 	.word	index@(_Z23gemm_half_q_half_kernelILi2ELi176ELb1ELb0ELi64EEvPK6__halfPKjS4_S2_PS0_iiiiPKtS7_iiiiiibS2_i)
        /*0398*/ 	.word	0x0000005e


	//----- nvinfo : EIATTR_FRAME_SIZE
	.align		4
.L_181:
        /*039c*/ 	.byte	0x04, 0x11
        /*039e*/ 	.short	(.L_183 - .L_182)
	.align		4
.L_182:
        /*03a0*/ 	.word	index@(_Z23gemm_half_q_half_kernelILi2ELi176ELb1ELb0ELi64EEvPK6__halfPKjS4_S2_PS0_iiiiPKtS7_iiiiiibS2_i)
        /*03a4*/ 	.word	0x00000010


	//----- nvinfo : EIATTR_REGCOUNT
	.align		4
.L_183:
        /*03a8*/ 	.byte	0x04, 0x2f
        /*03aa*/ 	.short	(.L_185 - .L_184)
	.align		4
.L_184:
        /*03ac*/ 	.word	index@(_Z23gemm_half_q_half_kernelILi2ELi172ELb1ELb0ELi64EEvPK6__halfPKjS4_S2_PS0_iiiiPKtS7_iiiiiibS2_i)
        /*03b0*/ 	.word	0x0000005e


	//----- nvinfo : EIATTR_FRAME_SIZE
	.align		4
.L_185:
        /*03b4*/ 	.byte	0x04, 0x11
        /*03b6*/ 	.short	(.L_187 - .L_186)
	.align		4
.L_186:
        /*03b8*/ 	.word	index@(_Z23gemm_half_q_half_kernelILi2ELi172ELb1ELb0ELi64EEvPK6__halfPKjS4_S2_PS0_iiiiPKtS7_iiiiiibS2_i)
        /*03bc*/ 	.word	0x00000010


	//----- nvinfo : EIATTR_REGCOUNT
	.align		4
.L_187:
        /*03c0*/ 	.byte	0x04, 0x2f
        /*03c2*/ 	.short	(.L_189 - .L_188)
	.align		4
.L_188:
        /*03c4*/ 	.word	index@(_Z23gemm_half_q_half_kernelILi2ELi10ELb1ELb0ELi64EEvPK6__halfPKjS4_S2_PS0_iiiiPKtS7_iiiiiibS2_i)
        /*03c8*/ 	.word	0x0000003c


	//----- nvinfo : EIATTR_FRAME_SIZE
	.align		4
.L_189:
        /*03cc*/ 	.byte	0x04, 0x11
        /*03ce*/ 	.short	(.L_191 - .L_190)
	.align		4
.L_190:
        /*03d0*/ 	.word	index@(_Z23gemm_half_q_half_kernelILi2ELi10ELb1ELb0ELi64EEvPK6__halfPKjS4_S2_PS0_iiiiPKtS7_iiiiiibS2_i)
        /*03d4*/ 	.word	0x00000010


	//----- nvinfo : EIATTR_REGCOUNT
	.align		4
.L_191:
        /*03d8*/ 	.byte	0x04, 0x2f
        /*03da*/ 	.short	(.L_193 - .L_192)
	.align		4
.L_192:
        /*03dc*/ 	.word	index@(_Z23gemm_half_q_half_kernelILi2ELi40ELb1ELb0ELi64EEvPK6__halfPKjS4_S2_PS0_iiiiPKtS7_iiiiiibS2_i)
        /*03e0*/ 	.word	0x0000003c


	//----- nvinfo : EIATTR_FRAME_SIZE
	.align		4
.L_193:
        /*03e4*/ 	.byte	0x04, 0x11
        /*03e6*/ 	.short	(.L_195 - .L_194)
	.align		4
.L_194:
        /*03e8*/ 	.word	index@(_Z23gemm_half_q_half_kernelILi2ELi40ELb1ELb0ELi64EEvPK6__halfPKjS4_S2_PS0_iiiiPKtS7_iiiiiibS2_i)
        /*03ec*/ 	.word	0x00000010


	//----- nvinfo : EIATTR_REGCOUNT
	.align		4
.L_195:
        /*03f0*/ 	.byte	0x04, 0x2f
        /*03f2*/ 	.short	(.L_197 - .L_196)
	.align		4
.L_196:
        /*03f4*/ 	.word	index@(_Z23gemm_half_q_half_kernelILi2ELi160ELb1ELb0ELi64EEvPK6__halfPKjS4_S2_PS0_iiiiPKtS7_iiiiiibS2_i)
        /*03f8*/ 	.word	0x00000040


	//----- nvinfo : EIATTR_FRAME_SIZE
	.align		4
.L_197:
        /*03fc*/ 	.byte	0x04, 0x11
        /*03fe*/ 	.short	(.L_199 - .L_198)
	.align		4
.L_198:
        /*0400*/ 	.word	index@(_Z23gemm_half_q_half_kernelILi2ELi160ELb1ELb0ELi64EEvPK6__halfPKjS4_S2_PS0_iiiiPKtS7_iiiiiibS2_i)
        /*0404*/ 	.word	0x00000010


	//----- nvinfo : EIATTR_REGCOUNT
	.align		4
.L_199:
        /*0408*/ 	.byte	0x04, 0x2f
        /*040a*/ 	.short	(.L_201 - .L_200)
	.align		4
.L_200:
        /*040c*/ 	.word	index@(_Z23gemm_half_q_half_kernelILi2ELi190ELb1ELb0ELi64EEvPK6__halfPKjS4_S2_PS0_iiiiPKtS7_iiiiiibS2_i)
        /*0410*/ 	.word	0x0000006b


	//----- nvinfo : EIATTR_FRAME_SIZE
	.align		4
.L_201:
        /*0414*/ 	.byte	0x04, 0x11
        /*0416*/ 	.short	(.L_203 - .L_202)
	.align		4
.L_202:
        /*0418*/ 	.word	index@(_Z23gemm_half_q_half_kernelILi2ELi190ELb1ELb0ELi64EEvPK6__halfPKjS4_S2_PS0_iiiiPKtS7_iiiiiibS2_i)
        /*041c*/ 	.word	0x00000010


	//----- nvinfo : EIATTR_REGCOUNT
	.align		4
.L_203:
        /*0420*/ 	.byte	0x04, 0x2f
        /*0422*/ 	.short	(.L_205 - .L_204)
	.align		4
.L_204:
        /*0424*/ 	.word	index@(_Z23gemm_half_q_half_kernelILi3ELi128ELb1ELb0ELi32EEvPK6__halfPKjS4_S2_PS0_iiiiPKtS7_iiiiiibS2_i)
        /*0428*/ 	.word	0x00000043


	//----- nvinfo : EIATTR_FRAME_SIZE
	.align		4
.L_205:
        /*042c*/ 	.byte	0x04, 0x11
        /*042e*/ 	.short	(.L_207 - .L_206)
	.align		4
.L_206:
        /*0430*/ 	.word	index@(_Z23gemm_half_q_half_kernelILi3ELi128ELb1ELb0ELi32EEvPK6__halfPKjS4_S2_PS0_iiiiPKtS7_iiiiiibS2_i)
        /*0434*/ 	.word	0x00000000


	//----- nvinfo : EIATTR_REGCOUNT
	.align		4
.L_207:
        /*0438*/ 	.byte	0x04, 0x2f
        /*043a*/ 	.short	(.L_209 - .L_208)
	.align		4
.L_208:
        /*043c*/ 	.word	index@(_Z23gemm_half_q_half_kernelILi3ELi38ELb1ELb0ELi32EEvPK6__halfPKjS4_S2_PS0_iiiiPKtS7_iiiiiibS2_i)
        /*0440*/ 	.word	0x00000065


	//----- nvinfo : EIATTR_FRAME_SIZE
	.align		4
.L_209:
        /*0444*/ 	.byte	0x04, 0x11
        /*0446*/ 	.short	(.L_211 - .L_210)
	.align		4
.L_210:
        /*0448*/ 	.word	index@(_Z23gemm_half_q_half_kernelILi3ELi38ELb1ELb0ELi32EEvPK6__halfPKjS4_S2_PS0_iiiiPKtS7_iiiiiibS2_i)
        /*044c*/ 	.word	0x00000000


	//----- nvinfo : EIATTR_REGCOUNT
	.align		4
.L_211:
        /*0450*/ 	.byte	0x04, 0x2f
        /*0452*/ 	.short	(.L_213 - .L_212)
	.align		4
.L_212:
        /*0454*/ 	.word	index@(_Z23gemm_half_q_half_kernelILi3ELi20ELb1ELb0ELi32EEvPK6__halfPKjS4_S2_PS0_iiiiPKtS7_iiiiiibS2_i)
        /*0458*/ 	.word	0x0000006f


	//----- nvinfo : EIATTR_FRAME_SIZE
	.align		4
.L_213:
        /*045c*/ 	.byte	0x04, 0x11
        /*045e*/ 	.short	(.L_215 - .L_214)
	.align		4
.L_214:
        /*0460*/ 	.word	index@(_Z23gemm_half_q_half_kernelILi3ELi20ELb1ELb0ELi32EEvPK6__halfPKjS4_S2_PS0_iiiiPKtS7_iiiiiibS2_i)
        /*0464*/ 	.word	0x00000000


	//----- nvinfo : EIATTR_REGCOUNT
	.align		4
.L_215:
        /*0468*/ 	.byte	0x04, 0x2f
        /*046a*/ 	.short	(.L_217 - .L_216)
	.align		4
.L_216:
        /*046c*/ 	.word	index@(_Z23gemm_half_q_half_kernelILi3ELi140ELb1ELb0ELi32EEvPK6__halfPKjS4_S2_PS0_iiiiPKtS7_iiiiiibS2_i)
        /*0470*/ 	.word	0x00000062


	//----- nvinfo : EIATTR_FRAME_SIZE
	.align		4
.L_217:
        /*0474*/ 	.byte	0x04, 0x11
        /*0476*/ 	.short	(.L_219 - .L_218)
	.align		4
.L_218:
        /*0478*/ 	.word	index@(_Z23gemm_half_q_half_kernelILi3ELi140ELb1ELb0ELi32EEvPK6__halfPKjS4_S2_PS0_iiiiPKtS7_iiiiiibS2_i)
        /*047c*/ 	.word	0x00000000


	//----- nvinfo : EIATTR_REGCOUNT
	.align		4
.L_219:
        /*0480*/ 	.byte	0x04, 0x2f
        /*0482*/ 	.short	(.L_221 - .L_220)
	.align		4
.L_220:
        /*0484*/ 	.word	index@(_Z23gemm_half_q_half_kernelILi3ELi152ELb1ELb0ELi32EEvPK6__halfPKjS4_S2_PS0_iiiiPKtS7_iiiiiibS2_i)
        /*0488*/ 	.word	0x0000006e


	//----- nvinfo : EIATTR_FRAME_SIZE
	.align		4
.L_221:
        /*048c*/ 	.byte	0x04, 0x11
        /*048e*/ 	.short	(.L_223 - .L_222)
	.align		4
.L_222:
        /*0490*/ 	.word	index@(_Z23gemm_half_q_half_kernelILi3ELi152ELb1ELb0ELi32EEvPK6__halfPKjS4_S2_PS0_iiiiPKtS7_iiiiiibS2_i)
        /*0494*/ 	.word	0x00000000


	//----- nvinfo : EIATTR_REGCOUNT
	.align		4
.L_223:
        /*0498*/ 	.byte	0x04, 0x2f
        /*049a*/ 	.short	(.L_225 - .L_224)
	.align		4
.L_224:
        /*049c*/ 	.word	index@(_Z23gemm_half_q_half_kernelILi3ELi176ELb1ELb0ELi32EEvPK6__halfPKjS4_S2_PS0_iiiiPKtS7_iiiiiibS2_i)
        /*04a0*/ 	.word	0x0000006e


	//----- nvinfo : EIATTR_FRAME_SIZE
	.align		4
.L_225:
        /*04a4*/ 	.byte	0x04, 0x11
        /*04a6*/ 	.short	(.L_227 - .L_226)
	.align		4
.L_226:
        /*04a8*/ 	.word	index@(_Z23gemm_half_q_half_kernelILi3ELi176ELb1ELb0ELi32EEvPK6__halfPKjS4_S2_PS0_iiiiPKtS7_iiiiiibS2_i)
        /*04ac*/ 	.word	0x00000000


	//----- nvinfo : EIATTR_REGCOUNT
	.align		4
.L_227:
        /*04b0*/ 	.byte	0x04, 0x2f
        /*04b2*/ 	.short	(.L_229 - .L_228)
	.align		4
.L_228:
        /*04b4*/ 	.word	index@(_Z23gemm_half_q_half_kernelILi3ELi172ELb1ELb0ELi32EEvPK6__halfPKjS4_S2_PS0_iiiiPKtS7_iiiiiibS2_i)
        /*04b8*/ 	.word	0x00000062


	//----- nvinfo : EIATTR_FRAME_SIZE
	.align		4
.L_229:
        /*04bc*/ 	.byte	0x04, 0x11
        /*04be*/ 	.short	(.L_231 - .L_230)
	.align		4
.L_230:
        /*04c0*/ 	.word	index@(_Z23gemm_half_q_half_kernelILi3ELi172ELb1ELb0ELi32EEvPK6__halfPKjS4_S2_PS0_iiiiPKtS7_iiiiiibS2_i)
        /*04c4*/ 	.word	0x00000000


	//----- nvinfo : EIATTR_REGCOUNT
	.align		4
.L_231:
        /*04c8*/ 	.byte	0x04, 0x2f
        /*04ca*/ 	.short	(.L_233 - .L_232)
	.align		4
.L_232:
        /*04cc*/ 	.word	index@(_Z23gemm_half_q_half_kernelILi3ELi10ELb1ELb0ELi32EEvPK6__halfPKjS4_S2_PS0_iiiiPKtS7_iiiiiibS2_i)
        /*04d0*/ 	.word	0x00000040


	//----- nvinfo : EIATTR_FRAME_SIZE
	.align		4
.L_233:
        /*04d4*/ 	.byte	0x04, 0x11
        /*04d6*/ 	.short	(.L_235 - .L_234)
	.align		4
.L_234:
        /*04d8*/ 	.word	index@(_Z23gemm_half_q_half_kernelILi3ELi10ELb1ELb0ELi32EEvPK6__halfPKjS4_S2_PS0_iiiiPKtS7_iiiiiibS2_i)
        /*04dc*/ 	.word	0x00000000


	//----- nvinfo : EIATTR_REGCOUNT
	.align		4
.L_235:
        /*04e0*/ 	.byte	0x04, 0x2f
        /*04e2*/ 	.short	(.L_237 - .L_236)
	.align		4
.L_236:
        /*04e4*/ 	.word	index@(_Z23gemm_half_q_half_kernelILi3ELi40ELb1ELb0ELi32EEvPK6__halfPKjS4_S2_PS0_iiiiPKtS7_iiiiiibS2_i)
        /*04e8*/ 	.word	0x00000040


	//----- nvinfo : EIATTR_FRAME_SIZE
	.align		4
.L_237:
        /*04ec*/ 	.byte	0x04, 0x11
        /*04ee*/ 	.short	(.L_239 - .L_238)
	.align		4
.L_238:
        /*04f0*/ 	.word	index@(_Z23gemm_half_q_half_kernelILi3ELi40ELb1ELb0ELi32EEvPK6__halfPKjS4_S2_PS0_iiiiPKtS7_iiiiiibS2_i)
        /*04f4*/ 	.word	0x00000000


	//----- nvinfo : EIATTR_REGCOUNT
	.align		4
.L_239:
        /*04f8*/ 	.byte	0x04, 0x2f
        /*04fa*/ 	.short	(.L_241 - .L_240)
	.align		4
.L_240:
        /*04fc*/ 	.word	index@(_Z23gemm_half_q_half_kernelILi3ELi160ELb1ELb0ELi32EEvPK6__halfPKjS4_S2_PS0_iiiiPKtS7_iiiiiibS2_i)
        /*0500*/ 	.word	0x00000048


	//----- nvinfo : EIATTR_FRAME_SIZE
	.align		4
.L_241:
        /*0504*/ 	.byte	0x04, 0x11
        /*0506*/ 	.short	(.L_243 - .L_242)
	.align		4
.L_242:
        /*0508*/ 	.word	index@(_Z23gemm_half_q_half_kernelILi3ELi160ELb1ELb0ELi32EEvPK6__halfPKjS4_S2_PS0_iiiiPKtS7_iiiiiibS2_i)
        /*050c*/ 	.word	0x00000000


	//----- nvinfo : EIATTR_REGCOUNT
	.align		4
.L_243:
        /*0510*/ 	.byte	0x04, 0x2f
        /*0512*/ 	.short	(.L_245 - .L_244)
	.align		4
.L_244:
        /*0514*/ 	.word	index@(_Z23gemm_half_q_half_kernelILi3ELi190ELb1ELb0ELi32EEvPK6__halfPKjS4_S2_PS0_iiiiPKtS7_iiiiiibS2_i)
        /*0518*/ 	.word	0x0000006f


	//----- nvinfo : EIATTR_FRAME_SIZE
	.align		4
.L_245:
        /*051c*/ 	.byte	0x04, 0x11
        /*051e*/ 	.short	(.L_247 - .L_246)
	.align		4
.L_246:
        /*0520*/ 	.word	index@(_Z23gemm_half_q_half_kernelILi3ELi190ELb1ELb0ELi32EEvPK6__halfPKjS4_S2_PS0_iiiiPKtS7_iiiiiibS2_i)
        /*0524*/ 	.word	0x00000000


	//----- nvinfo : EIATTR_REGCOUNT
	.align		4
.L_247:
        /*0528*/ 	.byte	0x04, 0x2f
        /*052a*/ 	.short	(.L_249 - .L_248)
	.align		4
.L_248:
        /*052c*/ 	.word	index@(_Z23gemm_half_q_half_kernelILi3ELi128ELb1ELb0ELi64EEvPK6__halfPKjS4_S2_PS0_iiiiPKtS7_iiiiiibS2_i)
        /*0530*/ 	.word	0x00000045


	//----- nvinfo : EIATTR_FRAME_SIZE
	.align		4
.L_249:
        /*0534*/ 	.byte	0x04, 0x11
        /*0536*/ 	.short	(.L_251 - .L_250)
	.align		4
.L_250:
        /*0538*/ 	.word	index@(_Z23gemm_half_q_half_kernelILi3ELi128ELb1ELb0ELi64EEvPK6__halfPKjS4_S2_PS0_iiiiPKtS7_iiiiiibS2_i)
        /*053c*/ 	.word	0x00000010


	//----- nvinfo : EIATTR_REGCOUNT
	.align		4
.L_251:
        /*0540*/ 	.byte	0x04, 0x2f
        /*0542*/ 	.short	(.L_253 - .L_252)
	.align		4
.L_252:
        /*0544*/ 	.word	index@(_Z23gemm_half_q_half_kernelILi3ELi38ELb1ELb0ELi64EEvPK6__halfPKjS4_S2_PS0_iiiiPKtS7_iiiiiibS2_i)
        /*0548*/ 	.word	0x00000066


	//----- nvinfo : EIATTR_FRAME_SIZE
	.align		4
.L_253:
        /*054c*/ 	.byte	0x04, 0x11
        /*054e*/ 	.short	(.L_255 - .L_254)
	.align		4
.L_254:
        /*0550*/ 	.word	index@(_Z23gemm_half_q_half_kernelILi3ELi38ELb1ELb0ELi64EEvPK6__halfPKjS4_S2_PS0_iiiiPKtS7_iiiiiibS2_i)
        /*0554*/ 	.word	0x00000010


	//----- nvinfo : EIATTR_REGCOUNT
	.align		4
.L_255:
        /*0558*/ 	.byte	0x04, 0x2f
        /*055a*/ 	.short	(.L_257 - .L_256)
	.align		4
.L_256:
        /*055c*/ 	.word	index@(_Z23gemm_half_q_half_kernelILi3ELi20ELb1ELb0ELi64EEvPK6__halfPKjS4_S2_PS0_iiiiPKtS7_iiiiiibS2_i)
        /*0560*/ 	.word	0x00000071


	//----- nvinfo : EIATTR_FRAME_SIZE
	.align		4
.L_257:
        /*0564*/ 	.byte	0x04, 0x11
        /*0566*/ 	.short	(.L_259 - .L_258)
	.align		4
.L_258:
        /*0568*/ 	.word	index@(_Z23gemm_half_q_half_kernelILi3ELi20ELb1ELb0ELi64EEvPK6__halfPKjS4_S2_PS0_iiiiPKtS7_iiiiiibS2_i)
        /*056c*/ 	.word	0x00000010


	//----- nvinfo : EIATTR_REGCOUNT
	.align		4
.L_259:
        /*0570*/ 	.byte	0x04, 0x2f
        /*0572*/ 	.short	(.L_261 - .L_260)
	.align		4
.L_260:
        /*0574*/ 	.word	index@(_Z23gemm_half_q_half_kernelILi3ELi140ELb1ELb0ELi64EEvPK6__halfPKjS4_S2_PS0_iiiiPKtS7_iiiiiibS2_i)
        /*0578*/ 	.word	0x00000063


	//----- nvinfo : EIATTR_FRAME_SIZE
	.align		4
.L_261:
        /*057c*/ 	.byte	0x04, 0x11
        /*057e*/ 	.short	(.L_263 - .L_262)
	.align		4
.L_262:
        /*0580*/ 	.word	index@(_Z23gemm_half_q_half_kernelILi3ELi140ELb1ELb0ELi64EEvPK6__halfPKjS4_S2_PS0_iiiiPKtS7_iiiiiibS2_i)
        /*0584*/ 	.word	0x00000010


	//----- nvinfo : EIATTR_REGCOUNT
	.align		4
.L_263:
        /*0588*/ 	.byte	0x04, 0x2f
        /*058a*/ 	.short	(.L_265 - .L_264)
	.align		4
.L_264:
        /*058c*/ 	.word	index@(_Z23gemm_half_q_half_kernelILi3ELi152ELb1ELb0ELi64EEvPK6__halfPKjS4_S2_PS0_iiiiPKtS7_iiiiiibS2_i)
        /*0590*/ 	.word	0x00000071


	//----- nvinfo : EIATTR_FRAME_SIZE
	.align		4
.L_265:
        /*0594*/ 	.byte	0x04, 0x11
        /*0596*/ 	.short	(.L_267 - .L_266)
	.align		4
.L_266:
        /*0598*/ 	.word	index@(_Z23gemm_half_q_half_kernelILi3ELi152ELb1ELb0ELi64EEvPK6__halfPKjS4_S2_PS0_iiiiPKtS7_iiiiiibS2_i)
        /*059c*/ 	.word	0x00000010


	//----- nvinfo : EIATTR_REGCOUNT
	.align		4
.L_267:
        /*05a0*/ 	.byte	0x04, 0x2f
        /*05a2*/ 	.short	(.L_269 - .L_268)
	.align		4
.L_268:
        /*05a4*/ 	.word	index@(_Z23gemm_half_q_half_kernelILi3ELi176ELb1ELb0ELi64EEvPK6__halfPKjS4_S2_PS0_iiiiPKtS7_iiiiiibS2_i)
        /*05a8*/ 	.word	0x0000006d


	//----- nvinfo : EIATTR_FRAME_SIZE
	.align		4
.L_269:
        /*05ac*/ 	.byte	0x04, 0x11
        /*05ae*/ 	.short	(.L_271 - .L_270)
	.align		4
.L_270:
        /*05b0*/ 	.word	index@(_Z23gemm_half_q_half_kernelILi3ELi176ELb1ELb0ELi64EEvPK6__halfPKjS4_S2_PS0_iiiiPKtS7_iiiiiibS2_i)
        /*05b4*/ 	.word	0x00000010


	//----- nvinfo : EIATTR_REGCOUNT
	.align		4
.L_271:
        /*05b8*/ 	.byte	0x04, 0x2f
        /*05ba*/ 	.short	(.L_273 - .L_272)
	.align		4
.L_272:
        /*05bc*/ 	.word	index@(_Z23gemm_half_q_half_kernelILi3ELi172ELb1ELb0ELi64EEvPK6__halfPKjS4_S2_PS0_iiiiPKtS7_iiiiiibS2_i)
        /*05c0*/ 	.word	0x00000063


	//----- nvinfo : EIATTR_FRAME_SIZE
	.align		4
.L_273:
        /*05c4*/ 	.byte	0x04, 0x11
        /*05c6*/ 	.short	(.L_275 - .L_274)
	.align		4
.L_274:
        /*05c8*/ 	.word	index@(_Z23gemm_half_q_half_kernelILi3ELi172ELb1ELb0ELi64EEvPK6__halfPKjS4_S2_PS0_iiiiPKtS7_iiiiiibS2_i)
        /*05cc*/ 	.word	0x00000010


	//----- nvinfo : EIATTR_REGCOUNT
	.align		4
.L_275:
        /*05d0*/ 	.byte	0x04, 0x2f
        /*05d2*/ 	.short	(.L_277 - .L_276)
	.align		4
.L_276:
        /*05d4*/ 	.word	index@(_Z23gemm_half_q_half_kernelILi3ELi10ELb1ELb0ELi64EEvPK6__halfPKjS4_S2_PS0_iiiiPKtS7_iiiiiibS2_i)
        /*05d8*/ 	.word	0x00000042


	//----- nvinfo : EIATTR_FRAME_SIZE
	.align		4
.L_277:
        /*05dc*/ 	.byte	0x04, 0x11
        /*05de*/ 	.short	(.L_279 - .L_278)
	.align		4
.L_278:
        /*05e0*/ 	.word	index@(_Z23gemm_half_q_half_kernelILi3ELi10ELb1ELb0ELi64EEvPK6__halfPKjS4_S2_PS0_iiiiPKtS7_iiiiiibS2_i)
        /*05e4*/ 	.word	0x00000010


	//----- nvinfo : EIATTR_REGCOUNT
	.align		4
.L_279:
        /*05e8*/ 	.byte	0x04, 0x2f
        /*05ea*/ 	.short	(.L_281 - .L_280)
	.align		4
.L_280:
        /*05ec*/ 	.word	index@(_Z23gemm_half_q_half_kernelILi3ELi40ELb1ELb0ELi64EEvPK6__halfPKjS4_S2_PS0_iiiiPKtS7_iiiiiibS2_i)
        /*05f0*/ 	.word	0x00000042


	//----- nvinfo : EIATTR_FRAME_SIZE
	.align		4
.L_281:
        /*05f4*/ 	.byte	0x04, 0x11
        /*05f6*/ 	.short	(.L_283 - .L_282)
	.align		4
.L_282:
        /*05f8*/ 	.word	index@(_Z23gemm_half_q_half_kernelILi3ELi40ELb1ELb0ELi64EEvPK6__halfPKjS4_S2_PS0_iiiiPKtS7_iiiiiibS2_i)
        /*05fc*/ 	.word	0x00000010


	//----- nvinfo : EIATTR_REGCOUNT
	.align		4
.L_283:
        /*0600*/ 	.byte	0x04, 0x2f
        /*0602*/ 	.short	(.L_285 - .L_284)
	.align		4
.L_284:
        /*0604*/ 	.word	index@(_Z23gemm_half_q_half_kernelILi3ELi160ELb1ELb0ELi64EEvPK6__halfPKjS4_S2_PS0_iiiiPKtS7_iiiiiibS2_i)
        /*0608*/ 	.word	0x00000046


	//----- nvinfo : EIATTR_FRAME_SIZE
	.align		4
.L_285:
        /*060c*/ 	.byte	0x04, 0x11
        /*060e*/ 	.short	(.L_287 - .L_286)
	.align		4
.L_286:
        /*0610*/ 	.word	index@(_Z23gemm_half_q_half_kernelILi3ELi160ELb1ELb0ELi64EEvPK6__halfPKjS4_S2_PS0_iiiiPKtS7_iiiiiibS2_i)
        /*0614*/ 	.word	0x00000010


	//----- nvinfo : EIATTR_REGCOUNT
	.align		4
.L_287:
        /*0618*/ 	.byte	0x04, 0x2f
        /*061a*/ 	.short	(.L_289 - .L_288)
	.align		4
.L_288:
        /*061c*/ 	.word	index@(_Z23gemm_half_q_half_kernelILi3ELi190ELb1ELb0ELi64EEvPK6__halfPKjS4_S2_PS0_iiiiPKtS7_iiiiiibS2_i)
        /*0620*/ 	.word	0x0000006e


	//----- nvinfo : EIATTR_FRAME_SIZE
	.align		4
.L_289:
        /*0624*/ 	.byte	0x04, 0x11
        /*0626*/ 	.short	(.L_291 - .L_290)
	.align		4
.L_290:
        /*0628*/ 	.word	index@(_Z23gemm_half_q_half_kernelILi3ELi190ELb1ELb0ELi64EEvPK6__halfPKjS4_S2_PS0_iiiiPKtS7_iiiiiibS2_i)
        /*062c*/ 	.word	0x00000010


	//----- nvinfo : EIATTR_REGCOUNT
	.align		4
.L_291:
        /*0630*/ 	.byte	0x04, 0x2f
        /*0632*/ 	.short	(.L_293 - .L_292)
	.align		4
.L_292:
        /*0634*/ 	.word	index@(_Z23gemm_half_q_half_kernelILi4ELi128ELb1ELb0ELi32EEvPK6__halfPKjS4_S2_PS0_iiiiPKtS7_iiiiiibS2_i)
        /*0638*/ 	.word	0x00000047


	//----- nvinfo : EIATTR_FRAME_SIZE
	.align		4
.L_293:
        /*063c*/ 	.byte	0x04, 0x11
        /*063e*/ 	.short	(.L_295 - .L_294)
	.align		4
.L_294:
        /*0640*/ 	.word	index@(_Z23gemm_half_q_half_kernelILi4ELi128ELb1ELb0ELi32EEvPK6__halfPKjS4_S2_PS0_iiiiPKtS7_iiiiiibS2_i)
        /*0644*/ 	.word	0x00000000


	//----- nvinfo : EIATTR_REGCOUNT
	.align		4
.L_295:
        /*0648*/ 	.byte	0x04, 0x2f
        /*064a*/ 	.short	(.L_297 - .L_296)
	.align		4
.L_296:
        /*064c*/ 	.word	index@(_Z23gemm_half_q_half_kernelILi4ELi38ELb1ELb0ELi32EEvPK6__halfPKjS4_S2_PS0_iiiiPKtS7_iiiiiibS2_i)
        /*0650*/ 	.word	0x0000006c


	//----- nvinfo : EIATTR_FRAME_SIZE
	.align		4
.L_297:
        /*0654*/ 	.byte	0x04, 0x11
        /*0656*/ 	.short	(.L_299 - .L_298)
	.align		4
.L_298:
        /*0658*/ 	.word	index@(_Z23gemm_half_q_half_kernelILi4ELi38ELb1ELb0ELi32EEvPK6__halfPKjS4_S2_PS0_iiiiPKtS7_iiiiiibS2_i)
        /*065c*/ 	.word	0x00000000


	//----- nvinfo : EIATTR_REGCOUNT
	.align		4
.L_299:
        /*0660*/ 	.byte	0x04, 0x2f
        /*0662*/ 	.short	(.L_301 - .L_300)
	.align		4
.L_300:
        /*0664*/ 	.word	index@(_Z23gemm_half_q_half_kernelILi4ELi20ELb1ELb0ELi32EEvPK6__halfPKjS4_S2_PS0_iiiiPKtS7_iiiiiibS2_i)
        /*0668*/ 	.word	0x00000073


	//----- nvinfo : EIATTR_FRAME_SIZE
	.align		4
.L_301:
        /*066c*/ 	.byte	0x04, 0x11
        /*066e*/ 	.short	(.L_303 - .L_302)
	.align		4
.L_302:
        /*0670*/ 	.word	index@(_Z23gemm_half_q_half_kernelILi4ELi20ELb1ELb0ELi32EEvPK6__halfPKjS4_S2_PS0_iiiiPKtS7_iiiiiibS2_i)
        /*0674*/ 	.word	0x00000000


	//----- nvinfo : EIATTR_REGCOUNT
	.align		4
.L_303:
        /*0678*/ 	.byte	0x04, 0x2f
        /*067a*/ 	.short	(.L_305 - .L_304)
	.align		4
.L_304:
        /*067c*/ 	.word	index@(_Z23gemm_half_q_half_kernelILi4ELi140ELb1ELb0ELi32EEvPK6__halfPKjS4_S2_PS0_iiiiPKtS7_iiiiiibS2_i)
        /*0680*/ 	.word	0x0000006a


	//----- nvinfo : EIATTR_FRAME_SIZE
	.align		4
.L_305:
        /*0684*/ 	.byte	0x04, 0x11
        /*0686*/ 	.short	(.L_307 - .L_306)
	.align		4
.L_306:
        /*0688*/ 	.word	index@(_Z23gemm_half_q_half_kernelILi4ELi140ELb1ELb0ELi32EEvPK6__halfPKjS4_S2_PS0_iiiiPKtS7_iiiiiibS2_i)
        /*068c*/ 	.word	0x00000000


	//----- nvinfo : EIATTR_REGCOUNT
	.align		4
.L_307:
        /*0690*/ 	.byte	0x04, 0x2f
        /*0692*/ 	.short	(.L_309 - .L_308)
	.align		4
.L_308:
        /*0694*/ 	.word	index@(_Z23gemm_half_q_half_kernelILi4ELi152ELb1ELb0ELi32EEvPK6__halfPKjS4_S2_PS0_iiiiPKtS7_iiiiiibS2_i)
        /*0698*/ 	.word	0x00000073


	//----- nvinfo : EIATTR_FRAME_SIZE
	.align		4
.L_309:
        /*069c*/ 	.byte	0x04, 0x11
        /*069e*/ 	.short	(.L_311 - .L_310)
	.align		4
.L_310:
        /*06a0*/ 	.word	index@(_Z23gemm_half_q_half_kernelILi4ELi152ELb1ELb0ELi32EEvPK6__halfPKjS4_S2_PS0_iiiiPKtS7_iiiiiibS2_i)
        /*06a4*/ 	.word	0x00000000


	//----- nvinfo : EIATTR_REGCOUNT
	.align		4
.L_311:
        /*06a8*/ 	.byte	0x04, 0x2f
        /*06aa*/ 	.short	(.L_313 - .L_312)
	.align		4
.L_312:
        /*06ac*/ 	.word	index@(_Z23gemm_half_q_half_kernelILi4ELi176ELb1ELb0ELi32EEvPK6__halfPKjS4_S2_PS0_iiiiPKtS7_iiiiiibS2_i)
        /*06b0*/ 	.word	0x0000006d


	//----- nvinfo : EIATTR_FRAME_SIZE
	.align		4
.L_313:
        /*06b4*/ 	.byte	0x04, 0x11
        /*06b6*/ 	.short	(.L_315 - .L_314)
	.align		4
.L_314:
        /*06b8*/ 	.word	index@(_Z23gemm_half_q_half_kernelILi4ELi176ELb1ELb0ELi32EEvPK6__halfPKjS4_S2_PS0_iiiiPKtS7_iiiiiibS2_i)
        /*06bc*/ 	.word	0x00000000


	//----- nvinfo : EIATTR_REGCOUNT
	.align		4
.L_315:
        /*06c0*/ 	.byte	0x04, 0x2f
        /*06c2*/ 	.short	(.L_317 - .L_316)
	.align		4
.L_316:
        /*06c4*/ 	.word	index@(_Z23gemm_half_q_half_kernelILi4ELi172ELb1ELb0ELi32EEvPK6__halfPKjS4_S2_PS0_iiiiPKtS7_iiiiiibS2_i)
        /*06c8*/ 	.word	0x0000006a


	//----- nvinfo : EIATTR_FRAME_SIZE
	.align		4
.L_317:
        /*06cc*/ 	.byte	0x04, 0x11
        /*06ce*/ 	.short	(.L_319 - .L_318)
	.align		4
.L_318:
        /*06d0*/ 	.word	index@(_Z23gemm_half_q_half_kernelILi4ELi172ELb1ELb0ELi32EEvPK6__halfPKjS4_S2_PS0_iiiiPKtS7_iiiiiibS2_i)
        /*06d4*/ 	.word	0x00000000


	//----- nvinfo : EIATTR_REGCOUNT
	.align		4
.L_319:
        /*06d8*/ 	.byte	0x04, 0x2f
        /*06da*/ 	.short	(.L_321 - .L_320)
	.align		4
.L_320:
        /*06dc*/ 	.word	index@(_Z23gemm_half_q_half_kernelILi4ELi10ELb1ELb0ELi32EEvPK6__halfPKjS4_S2_PS0_iiiiPKtS7_iiiiiibS2_i)
        /*06e0*/ 	.word	0x00000045


	//----- nvinfo : EIATTR_FRAME_SIZE
	.align		4
.L_321:
        /*06e4*/ 	.byte	0x04, 0x11
        /*06e6*/ 	.short	(.L_323 - .L_322)
	.align		4
.L_322:
        /*06e8*/ 	.word	index@(_Z23gemm_half_q_half_kernelILi4ELi10ELb1ELb0ELi32EEvPK6__halfPKjS4_S2_PS0_iiiiPKtS7_iiiiiibS2_i)
        /*06ec*/ 	.word	0x00000000


	//----- nvinfo : EIATTR_REGCOUNT
	.align		4
.L_323:
        /*06f0*/ 	.byte	0x04, 0x2f
        /*06f2*/ 	.short	(.L_325 - .L_324)
	.align		4
.L_324:
        /*06f4*/ 	.word	index@(_Z23gemm_half_q_half_kernelILi4ELi40ELb1ELb0ELi32EEvPK6__halfPKjS4_S2_PS0_iiiiPKtS7_iiiiiibS2_i)
        /*06f8*/ 	.word	0x00000048


	//----- nvinfo : EIATTR_FRAME_SIZE
	.align		4
.L_325:
        /*06fc*/ 	.byte	0x04, 0x11
        /*06fe*/ 	.short	(.L_327 - .L_326)
	.align		4
.L_326:
        /*0700*/ 	.word	index@(_Z23gemm_half_q_half_kernelILi4ELi40ELb1ELb0ELi32EEvPK6__halfPKjS4_S2_PS0_iiiiPKtS7_iiiiiibS2_i)
        /*0704*/ 	.word	0x00000000


	//----- nvinfo : EIATTR_REGCOUNT
	.align		4
.L_327:
        /*0708*/ 	.byte	0x04, 0x2f
        /*070a*/ 	.short	(.L_329 - .L_328)
	.align		4
.L_328:
        /*070c*/ 	.word	index@(_Z23gemm_half_q_half_kernelILi4ELi160ELb1ELb0ELi32EEvPK6__halfPKjS4_S2_PS0_iiiiPKtS7_iiiiiibS2_i)
        /*0710*/ 	.word	0x0000004c


	//----- nvinfo : EIATTR_FRAME_SIZE
	.align		4
.L_329:
        /*0714*/ 	.byte	0x04, 0x11
        /*0716*/ 	.short	(.L_331 - .L_330)
	.align		4
.L_330:
        /*0718*/ 	.word	index@(_Z23gemm_half_q_half_kernelILi4ELi160ELb1ELb0ELi32EEvPK6__halfPKjS4_S2_PS0_iiiiPKtS7_iiiiiibS2_i)
        /*071c*/ 	.word	0x00000000


	//----- nvinfo : EIATTR_REGCOUNT
	.align		4
.L_331:
        /*0720*/ 	.byte	0x04, 0x2f
        /*0722*/ 	.short	(.L_333 - .L_332)
	.align		4
.L_332:
        /*0724*/ 	.word	index@(_Z23gemm_half_q_half_kernelILi4ELi190ELb1ELb0ELi32EEvPK6__halfPKjS4_S2_PS0_iiiiPKtS7_iiiiiibS2_i)
        /*0728*/ 	.word	0x00000071


	//----- nvinfo : EIATTR_FRAME_SIZE
	.align		4
.L_333:
        /*072c*/ 	.byte	0x04, 0x11
        /*072e*/ 	.short	(.L_335 - .L_334)
	.align		4
.L_334:
        /*0730*/ 	.word	index@(_Z23gemm_half_q_half_kernelILi4ELi190ELb1ELb0ELi32EEvPK6__halfPKjS4_S2_PS0_iiiiPKtS7_iiiiiibS2_i)
        /*0734*/ 	.word	0x00000000


	//----- nvinfo : EIATTR_REGCOUNT
	.align		4
.L_335:
        /*0738*/ 	.byte	0x04, 0x2f
        /*073a*/ 	.short	(.L_337 - .L_336)
	.align		4
.L_336:
        /*073c*/ 	.word	index@(_Z23gemm_half_q_half_kernelILi4ELi128ELb1ELb0ELi64EEvPK6__halfPKjS4_S2_PS0_iiiiPKtS7_iiiiiibS2_i)
        /*0740*/ 	.word	0x00000045


	//----- nvinfo : EIATTR_FRAME_SIZE
	.align		4
.L_337:
        /*0744*/ 	.byte	0x04, 0x11
        /*0746*/ 	.short	(.L_339 - .L_338)
	.align		4
.L_338:
        /*0748*/ 	.word	index@(_Z23gemm_half_q_half_kernelILi4ELi128ELb1ELb0ELi64EEvPK6__halfPKjS4_S2_PS0_iiiiPKtS7_iiiiiibS2_i)
        /*074c*/ 	.word	0x00000010


	//----- nvinfo : EIATTR_REGCOUNT
	.align		4
.L_339:
        /*0750*/ 	.byte	0x04, 0x2f
        /*0752*/ 	.short	(.L_341 - .L_340)
	.align		4
.L_340:
        /*0754*/ 	.word	index@(_Z23gemm_half_q_half_kernelILi4ELi38ELb1ELb0ELi64EEvPK6__halfPKjS4_S2_PS0_iiiiPKtS7_iiiiiibS2_i)
        /*0758*/ 	.word	0x00000068


	//----- nvinfo : EIATTR_FRAME_SIZE
	.align		4
.L_341:
        /*075c*/ 	.byte	0x04, 0x11
        /*075e*/ 	.short	(.L_343 - .L_342)
	.align		4
.L_342:
        /*0760*/ 	.word	index@(_Z23gemm_half_q_half_kernelILi4ELi38ELb1ELb0ELi64EEvPK6__halfPKjS4_S2_PS0_iiiiPKtS7_iiiiiibS2_i)
        /*0764*/ 	.word	0x00000010


	//----- nvinfo : EIATTR_REGCOUNT
	.align		4
.L_343:
        /*0768*/ 	.byte	0x04, 0x2f
        /*076a*/ 	.short	(.L_345 - .L_344)
	.align		4
.L_344:
        /*076c*/ 	.word	index@(_Z23gemm_half_q_half_kernelILi4ELi20ELb1ELb0ELi64EEvPK6__halfPKjS4_S2_PS0_iiiiPKtS7_iiiiiibS2_i)
        /*0770*/ 	.word	0x00000074


	//----- nvinfo : EIATTR_FRAME_SIZE
	.align		4
.L_345:
        /*0774*/ 	.byte	0x04, 0x11
        /*0776*/ 	.short	(.L_347 - .L_346)
	.align		4
.L_346:
        /*0778*/ 	.word	index@(_Z23gemm_half_q_half_kernelILi4ELi20ELb1ELb0ELi64EEvPK6__halfPKjS4_S2_PS0_iiiiPKtS7_iiiiiibS2_i)
        /*077c*/ 	.word	0x00000010


	//----- nvinfo : EIATTR_REGCOUNT
	.align		4
.L_347:
        /*0780*/ 	.byte	0x04, 0x2f
        /*0782*/ 	.short	(.L_349 - .L_348)
	.align		4
.L_348:
        /*0784*/ 	.word	index@(_Z23gemm_half_q_half_kernelILi4ELi140ELb1ELb0ELi64EEvPK6__halfPKjS4_S2_PS0_iiiiPKtS7_iiiiiibS2_i)
        /*0788*/ 	.word	0x00000065


	//----- nvinfo : EIATTR_FRAME_SIZE
	.align		4
.L_349:
        /*078c*/ 	.byte	0x04, 0x11
        /*078e*/ 	.short	(.L_351 - .L_350)
	.align		4
.L_350:
        /*0790*/ 	.word	index@(_Z23gemm_half_q_half_kernelILi4ELi140ELb1ELb0ELi64EEvPK6__halfPKjS4_S2_PS0_iiiiPKtS7_iiiiiibS2_i)
        /*0794*/ 	.word	0x00000010


	//----- nvinfo : EIATTR_REGCOUNT
	.align		4
.L_351:
        /*0798*/ 	.byte	0x04, 0x2f
        /*079a*/ 	.short	(.L_353 - .L_352)
	.align		4
.L_352:
        /*079c*/ 	.word	index@(_Z23gemm_half_q_half_kernelILi4ELi152ELb1ELb0ELi64EEvPK6__halfPKjS4_S2_PS0_iiiiPKtS7_iiiiiibS2_i)
        /*07a0*/ 	.word	0x00000074


	//----- nvinfo : EIATTR_FRAME_SIZE
	.align		4
.L_353:
        /*07a4*/ 	.byte	0x04, 0x11
        /*07a6*/ 	.short	(.L_355 - .L_354)
	.align		4
.L_354:
        /*07a8*/ 	.word	index@(_Z23gemm_half_q_half_kernelILi4ELi152ELb1ELb0ELi64EEvPK6__halfPKjS4_S2_PS0_iiiiPKtS7_iiiiiibS2_i)
        /*07ac*/ 	.word	0x00000010


	//----- nvinfo : EIATTR_REGCOUNT
	.align		4
.L_355:
        /*07b0*/ 	.byte	0x04, 0x2f
        /*07b2*/ 	.short	(.L_357 - .L_356)
	.align		4
.L_356:
        /*07b4*/ 	.word	index@(_Z23gemm_half_q_half_kernelILi4ELi176ELb1ELb0ELi64EEvPK6__halfPKjS4_S2_PS0_iiiiPKtS7_iiiiiibS2_i)
        /*07b8*/ 	.word	0x00000074


	//----- nvinfo : EIATTR_FRAME_SIZE
	.align		4
.L_357:
        /*07bc*/ 	.byte	0x04, 0x11
        /*07be*/ 	.short	(.L_359 - .L_358)
	.align		4
.L_358:
        /*07c0*/ 	.word	index@(_Z23gemm_half_q_half_kernelILi4ELi176ELb1ELb0ELi64EEvPK6__halfPKjS4_S2_PS0_iiiiPKtS7_iiiiiibS2_i)
        /*07c4*/ 	.word	0x00000010


	//----- nvinfo : EIATTR_REGCOUNT
	.align		4
.L_359:
        /*07c8*/ 	.byte	0x04, 0x2f
        /*07ca*/ 	.short	(.L_361 - .L_360)
	.align		4
.L_360:
        /*07cc*/ 	.word	index@(_Z23gemm_half_q_half_kernelILi4ELi172ELb1ELb0ELi64EEvPK6__halfPKjS4_S2_PS0_iiiiPKtS7_iiiiiibS2_i)
        /*07d0*/ 	.word	0x00000065


	//----- nvinfo : EIATTR_FRAME_SIZE
	.align		4
.L_361:
        /*07d4*/ 	.byte	0x04, 0x11
        /*07d6*/ 	.short	(.L_363 - .L_362)
	.align		4
.L_362:
        /*07d8*/ 	.word	index@(_Z23gemm_half_q_half_kernelILi4ELi172ELb1ELb0ELi64EEvPK6__halfPKjS4_S2_PS0_iiiiPKtS7_iiiiiibS2_i)
        /*07dc*/ 	.word	0x00000010


	//----- nvinfo : EIATTR_REGCOUNT
	.align		4
.L_363:
        /*07e0*/ 	.byte	0x04, 0x2f
        /*07e2*/ 	.short	(.L_365 - .L_364)
	.align		4
.L_364:
        /*07e4*/ 	.word	index@(_Z23gemm_half_q_half_kernelILi4ELi10ELb1ELb0ELi64EEvPK6__halfPKjS4_S2_PS0_iiiiPKtS7_iiiiiibS2_i)
        /*07e8*/ 	.word	0x00000043


	//----- nvinfo : EIATTR_FRAME_SIZE
	.align		4
.L_365:
        /*07ec*/ 	.byte	0x04, 0x11
        /*07ee*/ 	.short	(.L_367 - .L_366)
	.align		4
.L_366:
        /*07f0*/ 	.word	index@(_Z23gemm_half_q_half_kernelILi4ELi10ELb1ELb0ELi64EEvPK6__halfPKjS4_S2_PS0_iiiiPKtS7_iiiiiibS2_i)
        /*07f4*/ 	.word	0x00000010


	//----- nvinfo : EIATTR_REGCOUNT
	.align		4
.L_367:
        /*07f8*/ 	.byte	0x04, 0x2f
        /*07fa*/ 	.short	(.L_369 - .L_368)
	.align		4
.L_368:
        /*07fc*/ 	.word	index@(_Z23gemm_half_q_half_kernelILi4ELi40ELb1ELb0ELi64EEvPK6__halfPKjS4_S2_PS0_iiiiPKtS7_iiiiiibS2_i)
        /*0800*/ 	.word	0x00000048


	//----- nvinfo : EIATTR_FRAME_SIZE
	.align		4
.L_369:
        /*0804*/ 	.byte	0x04, 0x11
        /*0806*/ 	.short	(.L_371 - .L_370)
	.align		4
.L_370:
        /*0808*/ 	.word	index@(_Z23gemm_half_q_half_kernelILi4ELi40ELb1ELb0ELi64EEvPK6__halfPKjS4_S2_PS0_iiiiPKtS7_iiiiiibS2_i)
        /*080c*/ 	.word	0x00000010


	//----- nvinfo : EIATTR_REGCOUNT
	.align		4
.L_371:
        /*0810*/ 	.byte	0x04, 0x2f
        /*0812*/ 	.short	(.L_373 - .L_372)
	.align		4
.L_372:
        /*0814*/ 	.word	index@(_Z23gemm_half_q_half_kernelILi4ELi160ELb1ELb0ELi64EEvPK6__halfPKjS4_S2_PS0_iiiiPKtS7_iiiiiibS2_i)
        /*0818*/ 	.word	0x00000048


	//----- nvinfo : EIATTR_FRAME_SIZE
	.align		4
.L_373:
        /*081c*/ 	.byte	0x04, 0x11
        /*081e*/ 	.short	(.L_375 - .L_374)
	.align		4
.L_374:
        /*0820*/ 	.word	index@(_Z23gemm_half_q_half_kernelILi4ELi160ELb1ELb0ELi64EEvPK6__halfPKjS4_S2_PS0_iiiiPKtS7_iiiiiibS2_i)
        /*0824*/ 	.word	0x00000010


	//----- nvinfo : EIATTR_REGCOUNT
	.align		4
.L_375:
        /*0828*/ 	.byte	0x04, 0x2f
        /*082a*/ 	.short	(.L_377 - .L_376)
	.align		4
.L_376:
        /*082c*/ 	.word	index@(_Z23gemm_half_q_half_kernelILi4ELi190ELb1ELb0ELi64EEvPK6__halfPKjS4_S2_PS0_iiiiPKtS7_iiiiiibS2_i)
        /*0830*/ 	.word	0x00000074


	//----- nvinfo : EIATTR_FRAME_SIZE
	.align		4
.L_377:
        /*0834*/ 	.byte	0x04, 0x11
        /*0836*/ 	.short	(.L_379 - .L_378)
	.align		4
.L_378:
        /*0838*/ 	.word	index@(_Z23gemm_half_q_half_kernelILi4ELi190ELb1ELb0ELi64EEvPK6__halfPKjS4_S2_PS0_iiiiPKtS7_iiiiiibS2_i)
        /*083c*/ 	.word	0x00000010


	//----- nvinfo : EIATTR_MIN_STACK_SIZE
	.align		4
.L_379:
        /*0840*/ 	.byte	0x04, 0x12
        /*0842*/ 	.short	(.L_381 - .L_380)
	.align		4
.L_380:
        /*0844*/ 	.word	index@(_Z23gemm_half_q_half_kernelILi4ELi190ELb1ELb0ELi64EEvPK6__halfPKjS4_S2_PS0_iiiiPKtS7_iiiiiibS2_i)
        /*0848*/ 	.word	0x00000010


	//----- nvinfo : EIATTR_MIN_STACK_SIZE
	.align		4
.L_381:
        /*084c*/ 	.byte	0x04, 0x12
        /*084e*/ 	.short	(.L_383 - .L_382)
	.align		4
.L_382:
        /*0850*/ 	.word	index@(_Z23gemm_half_q_half_kernelILi4ELi160ELb1ELb0ELi64EEvPK6__halfPKjS4_S2_PS0_iiiiPKtS7_iiiiiibS2_i)
        /*0854*/ 	.word	0x00000010


	//----- nvinfo : EIATTR_MIN_STACK_SIZE
	.align		4
.L_383:
        /*0858*/ 	.byte	0x04, 0x12
        /*085a*/ 	.short	(.L_385 - .L_384)
	.align		4
.L_384:
        /*085c*/ 	.word	index@(_Z23gemm_half_q_half_kernelILi4ELi40ELb1ELb0ELi64EEvPK6__halfPKjS4_S2_PS0_iiiiPKtS7_iiiiiibS2_i)
        /*0860*/ 	.word	0x00000010


	//----- nvinfo : EIATTR_MIN_STACK_SIZE
	.align		4
.L_385:
        /*0864*/ 	.byte	0x04, 0x12
        /*0866*/ 	.short	(.L_387 - .L_386)
	.align		4
.L_386:
        /*0868*/ 	.word	index@(_Z23gemm_half_q_half_kernelILi4ELi10ELb1ELb0ELi64EEvPK6__halfPKjS4_S2_PS0_iiiiPKtS7_iiiiiibS2_i)
        /*086c*/ 	.word	0x00000010


	//----- nvinfo : EIATTR_MIN_STACK_SIZE
	.align		4
.L_387:
        /*0870*/ 	.byte	0x04, 0x12
        /*0872*/ 	.short	(.L_389 - .L_388)
	.align		4
.L_388:
        /*0874*/ 	.word	index@(_Z23gemm_half_q_half_kernelILi4ELi172ELb1ELb0ELi64EEvPK6__halfPKjS4_S2_PS0_iiiiPKtS7_iiiiiibS2_i)
        /*0878*/ 	.word	0x00000010


	//----- nvinfo : EIATTR_MIN_STACK_SIZE
	.align		4
.L_389:
        /*087c*/ 	.byte	0x04, 0x12
        /*087e*/ 	.short	(.L_391 - .L_390)
	.align		4
.L_390:
        /*0880*/ 	.word	index@(_Z23gemm_half_q_half_kernelILi4ELi176ELb1ELb0ELi64EEvPK6__halfPKjS4_S2_PS0_iiiiPKtS7_iiiiiibS2_i)
        /*0884*/ 	.word	0x00000010


	//----- nvinfo : EIATTR_MIN_STACK_SIZE
	.align		4
.L_391:
        /*0888*/ 	.byte	0x04, 0x12
        /*088a*/ 	.short	(.L_393 - .L_392)
	.align		4
.L_392:
        /*088c*/ 	.word	index@(_Z23gemm_half_q_half_kernelILi4ELi152ELb1ELb0ELi64EEvPK6__halfPKjS4_S2_PS0_iiiiPKtS7_iiiiiibS2_i)
        /*0890*/ 	.word	0x00000010


	//----- nvinfo : EIATTR_MIN_STACK_SIZE
	.align		4
.L_393:
        /*0894*/ 	.byte	0x04, 0x12
        /*0896*/ 	.short	(.L_395 - .L_394)
	.align		4
.L_394:
        /*0898*/ 	.word	index@(_Z23gemm_half_q_half_kernelILi4ELi140ELb1ELb0ELi64EEvPK6__halfPKjS4_S2_PS0_iiiiPKtS7_iiiiiibS2_i)
        /*089c*/ 	.word	0x00000010


	//----- nvinfo : EIATTR_MIN_STACK_SIZE
	.align		4
.L_395:
        /*08a0*/ 	.byte	0x04, 0x12
        /*08a2*/ 	.short	(.L_397 - .L_396)
	.align		4
.L_396:
        /*08a4*/ 	.word	index@(_Z23gemm_half_q_half_kernelILi4ELi20ELb1ELb0ELi64EEvPK6__halfPKjS4_S2_PS0_iiiiPKtS7_iiiiiibS2_i)
        /*08a8*/ 	.word	0x00000010


	//----- nvinfo : EIATTR_MIN_STACK_SIZE
	.align		4
.L_397:
        /*08ac*/ 	.byte	0x04, 0x12
        /*08ae*/ 	.short	(.L_399 - .L_398)
	.align		4
.L_398:
        /*08b0*/ 	.word	index@(_Z23gemm_half_q_half_kernelILi4ELi38ELb1ELb0ELi64EEvPK6__halfPKjS4_S2_PS0_iiiiPKtS7_iiiiiibS2_i)
        /*08b4*/ 	.word	0x00000010


	//----- nvinfo : EIATTR_MIN_STACK_SIZE
	.align		4
.L_399:
        /*08b8*/ 	.byte	0x04, 0x12
        /*08ba*/ 	.short	(.L_401 - .L_400)
	.align		4
.L_400:
        /*08bc*/ 	.word	index@(_Z23gemm_half_q_half_kernelILi4ELi128ELb1ELb0ELi64EEvPK6__halfPKjS4_S2_PS0_iiiiPKtS7_iiiiiibS2_i)
        /*08c0*/ 	.word	0x00000010


	//----- nvinfo : EIATTR_MIN_STACK_SIZE
	.align		4
.L_401:
        /*08c4*/ 	.byte	0x04, 0x12
        /*08c6*/ 	.short	(.L_403 - .L_402)
	.align		4
.L_402:
        /*08c8*/ 	.word	index@(_Z23gemm_half_q_half_kernelILi4ELi190ELb1ELb0ELi32EEvPK6__halfPKjS4_S2_PS0_iiiiPKtS7_iiiiiibS2_i)
        /*08cc*/ 	.word	0x00000000


	//----- nvinfo : EIATTR_MIN_STACK_SIZE
	.align		4
.L_403:
        /*08d0*/ 	.byte	0x04, 0x12
        /*08d2*/ 	.short	(.L_405 - .L_404)
	.align		4
.L_404:
        /*08d4*/ 	.word	index@(_Z23gemm_half_q_half_kernelILi4ELi160ELb1ELb0ELi32EEvPK6__halfPKjS4_S2_PS0_iiiiPKtS7_iiiiiibS2_i)
        /*08d8*/ 	.word	0x00000000


	//----- nvinfo : EIATTR_MIN_STACK_SIZE
	.align		4
.L_405:
        /*08dc*/ 	.byte	0x04, 0x12
        /*08de*/ 	.short	(.L_407 - .L_406)
	.align		4
.L_406:
        /*08e0*/ 	.word	index@(_Z23gemm_half_q_half_kernelILi4ELi40ELb1ELb0ELi32EEvPK6__halfPKjS4_S2_PS0_iiiiPKtS7_iiiiiibS2_i)
        /*08e4*/ 	.word	0x00000000


	//----- nvinfo : EIATTR_MIN_STACK_SIZE
	.align		4
.L_407:
        /*08e8*/ 	.byte	0x04, 0x12
        /*08ea*/ 	.short	(.L_409 - .L_408)
	.align		4
.L_408:
        /*08ec*/ 	.word	index@(_Z23gemm_half_q_half_kernelILi4ELi10ELb1ELb0ELi32EEvPK6__halfPKjS4_S2_PS0_iiiiPKtS7_iiiiiibS2_i)
        /*08f0*/ 	.word	0x00000000


	//----- nvinfo : EIATTR_MIN_STACK_SIZE
	.align		4
.L_409:
        /*08f4*/ 	.byte	0x04, 0x12
        /*08f6*/ 	.short	(.L_411 - .L_410)
	.align		4
.L_410:
        /*08f8*/ 	.word	index@(_Z23gemm_half_q_half_kernelILi4ELi172ELb1ELb0ELi32EEvPK6__halfPKjS4_S2_PS0_iiiiPKtS7_iiiiiibS2_i)
        /*08fc*/ 	.word	0x00000000


	//----- nvinfo : EIATTR_MIN_STACK_SIZE
	.align		4
.L_411:
        /*0900*/ 	.byte	0x04, 0x12
        /*0902*/ 	.short	(.L_413 - .L_412)
	.align		4
.L_412:
        /*0904*/ 	.word	index@(_Z23gemm_half_q_half_kernelILi4ELi176ELb1ELb0ELi32EEvPK6__halfPKjS4_S2_PS0_iiiiPKtS7_iiiiiibS2_i)
        /*0908*/ 	.word	0x00000000


	//----- nvinfo : EIATTR_MIN_STACK_SIZE
	.align		4
.L_413:
        /*090c*/ 	.byte	0x04, 0x12
        /*090e*/ 	.short	(.L_415 - .L_414)
	.align		4
.L_414:
        /*0910*/ 	.word	index@(_Z23gemm_half_q_half_kernelILi4ELi152ELb1ELb0ELi32EEvPK6__halfPKjS4_S2_PS0_iiiiPKtS7_iiiiiibS2_i)
        /*0914*/ 	.word	0x00000000


	//----- nvinfo : EIATTR_MIN_STACK_SIZE
	.align		4
.L_415:
        /*0918*/ 	.byte	0x04, 0x12
        /*091a*/ 	.short	(.L_417 - .L_416)
	.align		4
.L_416:
        /*091c*/ 	.word	index@(_Z23gemm_half_q_half_kernelILi4ELi140ELb1ELb0ELi32EEvPK6__halfPKjS4_S2_PS0_iiiiPKtS7_iiiiiibS2_i)
        /*0920*/ 	.word	0x00000000


	//----- nvinfo : EIATTR_MIN_STACK_SIZE
	.align		4
.L_417:
        /*0924*/ 	.byte	0x04, 0x12
        /*0926*/ 	.short	(.L_419 - .L_418)
	.align		4
.L_418:
        /*0928*/ 	.word	index@(_Z23gemm_half_q_half_kernelILi4ELi20ELb1ELb0ELi32EEvPK6__halfPKjS4_S2_PS0_iiiiPKtS7_iiiiiibS2_i)
        /*092c*/ 	.word	0x00000000


	//----- nvinfo : EIATTR_MIN_STACK_SIZE
	.align		4
.L_419:
        /*0930*/ 	.byte	0x04, 0x12
        /*0932*/ 	.short	(.L_421 - .L_420)
	.align		4
.L_420:
        /*0934*/ 	.word	index@(_Z23gemm_half_q_half_kernelILi4ELi38ELb1ELb0ELi32EEvPK6__halfPKjS4_S2_PS0_iiiiPKtS7_iiiiiibS2_i)
        /*0938*/ 	.word	0x00000000


	//----- nvinfo : EIATTR_MIN_STACK_SIZE
	.align		4
.L_421:
        /*093c*/ 	.byte	0x04, 0x12
        /*093e*/ 	.short	(.L_423 - .L_422)
	.align		4
.L_422:
        /*0940*/ 	.word	index@(_Z23gemm_half_q_half_kernelILi4ELi128ELb1ELb0ELi32EEvPK6__halfPKjS4_S2_PS0_iiiiPKtS7_iiiiiibS2_i)
        /*0944*/ 	.word	0x00000000


	//----- nvinfo : EIATTR_MIN_STACK_SIZE
	.align		4
.L_423:
        /*0948*/ 	.byte	0x04, 0x12
        /*094a*/ 	.short	(.L_425 - .L_424)
	.align		4
.L_424:
        /*094c*/ 	.word	index@(_Z23gemm_half_q_half_kernelILi3ELi190ELb1ELb0ELi64EEvPK6__halfPKjS4_S2_PS0_iiiiPKtS7_iiiiiibS2_i)
        /*0950*/ 	.word	0x00000010


	//----- nvinfo : EIATTR_MIN_STACK_SIZE
	.align		4
.L_425:
        /*0954*/ 	.byte	0x04, 0x12
        /*0956*/ 	.short	(.L_427 - .L_426)
	.align		4
.L_426:
        /*0958*/ 	.word	index@(_Z23gemm_half_q_half_kernelILi3ELi160ELb1ELb0ELi64EEvPK6__halfPKjS4_S2_PS0_iiiiPKtS7_iiiiiibS2_i)
        /*095c*/ 	.word	0x00000010


	//----- nvinfo : EIATTR_MIN_STACK_SIZE
	.align		4
.L_427:
        /*0960*/ 	.byte	0x04, 0x12
        /*0962*/ 	.short	(.L_429 - .L_428)
	.align		4
.L_428:
        /*0964*/ 	.word	index@(_Z23gemm_half_q_half_kernelILi3ELi40ELb1ELb0ELi64EEvPK6__halfPKjS4_S2_PS0_iiiiPKtS7_iiiiiibS2_i)
        /*0968*/ 	.word	0x00000010


	//----- nvinfo : EIATTR_MIN_STACK_SIZE
	.align		4
.L_429:
        /*096c*/ 	.byte	0x04, 0x12
        /*096e*/ 	.short	(.L_431 - .L_430)
	.align		4
.L_430:
        /*0970*/ 	.word	index@(_Z23gemm_half_q_half_kernelILi3ELi10ELb1ELb0ELi64EEvPK6__halfPKjS4_S2_PS0_iiiiPKtS7_iiiiiibS2_i)
        /*0974*/ 	.word	0x00000010


	//----- nvinfo : EIATTR_MIN_STACK_SIZE
	.align		4
.L_431:
        /*0978*/ 	.byte	0x04, 0x12
        /*097a*/ 	.short	(.L_433 - .L_432)
	.align		4
.L_432:
        /*097c*/ 	.word	index@(_Z23gemm_half_q_half_kernelILi3ELi172ELb1ELb0ELi64EEvPK6__halfPKjS4_S2_PS0_iiiiPKtS7_iiiiiibS2_i)
        /*0980*/ 	.word	0x00000010


	//----- nvinfo : EIATTR_MIN_STACK_SIZE
	.align		4
.L_433:
        /*0984*/ 	.byte	0x04, 0x12
        /*0986*/ 	.short	(.L_435 - .L_434)
	.align		4
.L_434:
        /*0988*/ 	.word	index@(_Z23gemm_half_q_half_kernelILi3ELi176ELb1ELb0ELi64EEvPK6__halfPKjS4_S2_PS0_iiiiPKtS7_iiiiiibS2_i)
        /*098c*/ 	.word	0x00000010


	//----- nvinfo : EIATTR_MIN_STACK_SIZE
	.align		4
.L_435:
        /*0990*/ 	.byte	0x04, 0x12
        /*0992*/ 	.short	(.L_437 - .L_436)
	.align		4
.L_436:
        /*0994*/ 	.word	index@(_Z23gemm_half_q_half_kernelILi3ELi152ELb1ELb0ELi64EEvPK6__halfPKjS4_S2_PS0_iiiiPKtS7_iiiiiibS2_i)
        /*0998*/ 	.word	0x00000010


	//----- nvinfo : EIATTR_MIN_STACK_SIZE
	.align		4
.L_437:
        /*099c*/ 	.byte	0x04, 0x12
        /*099e*/ 	.short	(.L_439 - .L_438)
	.align		4
.L_438:
        /*09a0*/ 	.word	index@(_Z23gemm_half_q_half_kernelILi3ELi140ELb1ELb0ELi64EEvPK6__halfPKjS4_S2_PS0_iiiiPKtS7_iiiiiibS2_i)
        /*09a4*/ 	.word	0x00000010


	//----- nvinfo : EIATTR_MIN_STACK_SIZE
	.align		4
.L_439:
        /*09a8*/ 	.byte	0x04, 0x12
        /*09aa*/ 	.short	(.L_441 - .L_440)
	.align		4
.L_440:
        /*09ac*/ 	.word	index@(_Z23gemm_half_q_half_kernelILi3ELi20ELb1ELb0ELi64EEvPK6__halfPKjS4_S2_PS0_iiiiPKtS7_iiiiiibS2_i)
        /*09b0*/ 	.word	0x00000010


	//----- nvinfo : EIATTR_MIN_STACK_SIZE
	.align		4
.L_441:
        /*09b4*/ 	.byte	0x04, 0x12
        /*09b6*/ 	.short	(.L_443 - .L_442)
	.align		4
.L_442:
        /*09b8*/ 	.word	index@(_Z23gemm_half_q_half_kernelILi3ELi38ELb1ELb0ELi64EEvPK6__halfPKjS4_S2_PS0_iiiiPKtS7_iiiiiibS2_i)
        /*09bc*/ 	.word	0x00000010


	//----- nvinfo : EIATTR_MIN_STACK_SIZE
	.align		4
.L_443:
        /*09c0*/ 	.byte	0x04, 0x12
        /*09c2*/ 	.short	(.L_445 - .L_444)
	.align		4
.L_444:
        /*09c4*/ 	.word	index@(_Z23gemm_half_q_half_kernelILi3ELi128ELb1ELb0ELi64EEvPK6__halfPKjS4_S2_PS0_iiiiPKtS7_iiiiiibS2_i)
        /*09c8*/ 	.word	0x00000010


	//----- nvinfo : EIATTR_MIN_STACK_SIZE
	.align		4
.L_445:
        /*09cc*/ 	.byte	0x04, 0x12
        /*09ce*/ 	.short	(.L_447 - .L_446)
	.align		4
.L_446:
        /*09d0*/ 	.word	index@(_Z23gemm_half_q_half_kernelILi3ELi190ELb1ELb0ELi32EEvPK6__halfPKjS4_S2_PS0_iiiiPKtS7_iiiiiibS2_i)
        /*09d4*/ 	.word	0x00000000


	//----- nvinfo : EIATTR_MIN_STACK_SIZE
	.align		4
.L_447:
        /*09d8*/ 	.byte	0x04, 0x12
        /*09da*/ 	.short	(.L_449 - .L_448)
	.align		4
.L_448:
        /*09dc*/ 	.word	index@(_Z23gemm_half_q_half_kernelILi3ELi160ELb1ELb0ELi32EEvPK6__halfPKjS4_S2_PS0_iiiiPKtS7_iiiiiibS2_i)
        /*09e0*/ 	.word	0x00000000


	//----- nvinfo : EIATTR_MIN_STACK_SIZE
	.align		4
.L_449:
        /*09e4*/ 	.byte	0x04, 0x12
        /*09e6*/ 	.short	(.L_451 - .L_450)
	.align		4
.L_450:
        /*09e8*/ 	.word	index@(_Z23gemm_half_q_half_kernelILi3ELi40ELb1ELb0ELi32EEvPK6__halfPKjS4_S2_PS0_iiiiPKtS7_iiiiiibS2_i)
        /*09ec*/ 	.word	0x00000000


	//----- nvinfo : EIATTR_MIN_STACK_SIZE
	.align		4
.L_451:
        /*09f0*/ 	.byte	0x04, 0x12
        /*09f2*/ 	.short	(.L_453 - .L_452)
	.align		4
.L_452:
        /*09f4*/ 	.word	index@(_Z23gemm_half_q_half_kernelILi3ELi10ELb1ELb0ELi32EEvPK6__halfPKjS4_S2_PS0_iiiiPKtS7_iiiiiibS2_i)
        /*09f8*/ 	.word	0x00000000


	//----- nvinfo : EIATTR_MIN_STACK_SIZE
	.align		4
.L_453:
        /*09fc*/ 	.byte	0x04, 0x12
        /*09fe*/ 	.short	(.L_455 - .L_454)
	.align		4
.L_454:
        /*0a00*/ 	.word	index@(_Z23gemm_half_q_half_kernelILi3ELi172ELb1ELb0ELi32EEvPK6__halfPKjS4_S2_PS0_iiiiPKtS7_iiiiiibS2_i)
        /*0a04*/ 	.word	0x00000000


	//----- nvinfo : EIATTR_MIN_STACK_SIZE
	.align		4
.L_455:
        /*0a08*/ 	.byte	0x04, 0x12
        /*0a0a*/ 	.short	(.L_457 - .L_456)
	.align		4
.L_456:
        /*0a0c*/ 	.word	index@(_Z23gemm_half_q_half_kernelILi3ELi176ELb1ELb0ELi32EEvPK6__halfPKjS4_S2_PS0_iiiiPKtS7_iiiiiibS2_i)
        /*0a10*/ 	.word	0x00000000


	//----- nvinfo : EIATTR_MIN_STACK_SIZE
	.align		4
.L_457:
        /*0a14*/ 	.byte	0x04, 0x12
        /*0a16*/ 	.short	(.L_459 - .L_458)
	.align		4
.L_458:
        /*0a18*/ 	.word	index@(_Z23gemm_half_q_half_kernelILi3ELi152ELb1ELb0ELi32EEvPK6__halfPKjS4_S2_PS0_iiiiPKtS7_iiiiiibS2_i)
        /*0a1c*/ 	.word	0x00000000


	//----- nvinfo : EIATTR_MIN_STACK_SIZE
	.align		4
.L_459:
        /*0a20*/ 	.byte	0x04, 0x12
        /*0a22*/ 	.short	(.L_461 - .L_460)
	.align		4
.L_460:
        /*0a24*/ 	.word	index@(_Z23gemm_half_q_half_kernelILi3ELi140ELb1ELb0ELi32EEvPK6__halfPKjS4_S2_PS0_iiiiPKtS7_iiiiiibS2_i)
        /*0a28*/ 	.word	0x00000000


	//----- nvinfo : EIATTR_MIN_STACK_SIZE
	.align		4
.L_461:
        /*0a2c*/ 	.byte	0x04, 0x12
        /*0a2e*/ 	.short	(.L_463 - .L_462)
	.align		4
.L_462:
        /*0a30*/ 	.word	index@(_Z23gemm_half_q_half_kernelILi3ELi20ELb1ELb0ELi32EEvPK6__halfPKjS4_S2_PS0_iiiiPKtS7_iiiiiibS2_i)
        /*0a34*/ 	.word	0x00000000


	//----- nvinfo : EIATTR_MIN_STACK_SIZE
	.align		4
.L_463:
        /*0a38*/ 	.byte	0x04, 0x12
        /*0a3a*/ 	.short	(.L_465 - .L_464)
	.align		4
.L_464:
        /*0a3c*/ 	.word	index@(_Z23gemm_half_q_half_kernelILi3ELi38ELb1ELb0ELi32EEvPK6__halfPKjS4_S2_PS0_iiiiPKtS7_iiiiiibS2_i)
        /*0a40*/ 	.word	0x00000000


	//----- nvinfo : EIATTR_MIN_STACK_SIZE
	.align		4
.L_465:
        /*0a44*/ 	.byte	0x04, 0x12
        /*0a46*/ 	.short	(.L_467 - .L_466)
	.align		4
.L_466:
        /*0a48*/ 	.word	index@(_Z23gemm_half_q_half_kernelILi3ELi128ELb1ELb0ELi32EEvPK6__halfPKjS4_S2_PS0_iiiiPKtS7_iiiiiibS2_i)
        /*0a4c*/ 	.word	0x00000000


	//----- nvinfo : EIATTR_MIN_STACK_SIZE
	.align		4
.L_467:
        /*0a50*/ 	.byte	0x04, 0x12
        /*0a52*/ 	.short	(.L_469 - .L_468)
	.align		4
.L_468:
        /*0a54*/ 	.word	index@(_Z23gemm_half_q_half_kernelILi2ELi190ELb1ELb0ELi64EEvPK6__halfPKjS4_S2_PS0_iiiiPKtS7_iiiiiibS2_i)
        /*0a58*/ 	.word	0x00000010


	//----- nvinfo : EIATTR_MIN_STACK_SIZE
	.align		4
.L_469:
        /*0a5c*/ 	.byte	0x04, 0x12
        /*0a5e*/ 	.short	(.L_471 - .L_470)
	.align		4
.L_470:
        /*0a60*/ 	.word	index@(_Z23gemm_half_q_half_kernelILi2ELi160ELb1ELb0ELi64EEvPK6__halfPKjS4_S2_PS0_iiiiPKtS7_iiiiiibS2_i)
        /*0a64*/ 	.word	0x00000010


	//----- nvinfo : EIATTR_MIN_STACK_SIZE
	.align		4
.L_471:
        /*0a68*/ 	.byte	0x04, 0x12
        /*0a6a*/ 	.short	(.L_473 - .L_472)
	.align		4
.L_472:
        /*0a6c*/ 	.word	index@(_Z23gemm_half_q_half_kernelILi2ELi40ELb1ELb0ELi64EEvPK6__halfPKjS4_S2_PS0_iiiiPKtS7_iiiiiibS2_i)
        /*0a70*/ 	.word	0x00000010


	//----- nvinfo : EIATTR_MIN_STACK_SIZE
	.align		4
.L_473:
        /*0a74*/ 	.byte	0x04, 0x12
        /*0a76*/ 	.short	(.L_475 - .L_474)
	.align		4
.L_474:
        /*0a78*/ 	.word	index@(_Z23gemm_half_q_half_kernelILi2ELi10ELb1ELb0ELi64EEvPK6__halfPKjS4_S2_PS0_iiiiPKtS7_iiiiiibS2_i)
        /*0a7c*/ 	.word	0x00000010


	//----- nvinfo : EIATTR_MIN_STACK_SIZE
	.align		4
.L_475:
        /*0a80*/ 	.byte	0x04, 0x12
        /*0a82*/ 	.short	(.L_477 - .L_476)
	.align		4
.L_476:
        /*0a84*/ 	.word	index@(_Z23gemm_half_q_half_kernelILi2ELi172ELb1ELb0ELi64EEvPK6__halfPKjS4_S2_PS0_iiiiPKtS7_iiiiiibS2_i)
        /*0a88*/ 	.word	0x00000010


	//----- nvinfo : EIATTR_MIN_STACK_SIZE
	.align		4
.L_477:
        /*0a8c*/ 	.byte	0x04, 0x12
        /*0a8e*/ 	.short	(.L_479 - .L_478)
	.align		4
.L_478:
        /*0a90*/ 	.word	index@(_Z23gemm_half_q_half_kernelILi2ELi176ELb1ELb0ELi64EEvPK6__halfPKjS4_S2_PS0_iiiiPKtS7_iiiiiibS2_i)
        /*0a94*/ 	.word	0x00000010


	//----- nvinfo : EIATTR_MIN_STACK_SIZE
	.align		4
.L_479:
        /*0a98*/ 	.byte	0x04, 0x12
        /*0a9a*/ 	.short	(.L_481 - .L_480)
	.align		4
.L_480:
        /*0a9c*/ 	.word	index@(_Z23gemm_half_q_half_kernelILi2ELi152ELb1ELb0ELi64EEvPK6__halfPKjS4_S2_PS0_iiiiPKtS7_iiiiiibS2_i)
        /*0aa0*/ 	.word	0x00000010


	//----- nvinfo : EIATTR_MIN_STACK_SIZE
	.align		4
.L_481:
        /*0aa4*/ 	.byte	0x04, 0x12
        /*0aa6*/ 	.short	(.L_483 - .L_482)
	.align		4
.L_482:
        /*0aa8*/ 	.word	index@(_Z23gemm_half_q_half_kernelILi2ELi140ELb1ELb0ELi64EEvPK6__halfPKjS4_S2_PS0_iiiiPKtS7_iiiiiibS2_i)
        /*0aac*/ 	.word	0x00000010


	//----- nvinfo : EIATTR_MIN_STACK_SIZE
	.align		4
.L_483:
        /*0ab0*/ 	.byte	0x04, 0x12
        /*0ab2*/ 	.short	(.L_485 - .L_484)
	.align		4
.L_484:
        /*0ab4*/ 	.word	index@(_Z23gemm_half_q_half_kernelILi2ELi20ELb1ELb0ELi64EEvPK6__halfPKjS4_S2_PS0_iiiiPKtS7_iiiiiibS2_i)
        /*0ab8*/ 	.word	0x00000010


	//----- nvinfo : EIATTR_MIN_STACK_SIZE
	.align		4
.L_485:
        /*0abc*/ 	.byte	0x04, 0x12
        /*0abe*/ 	.short	(.L_487 - .L_486)
	.align		4
.L_486:
        /*0ac0*/ 	.word	index@(_Z23gemm_half_q_half_kernelILi2ELi38ELb1ELb0ELi64EEvPK6__halfPKjS4_S2_PS0_iiiiPKtS7_iiiiiibS2_i)
        /*0ac4*/ 	.word	0x00000010


	//----- nvinfo : EIATTR_MIN_STACK_SIZE
	.align		4
.L_487:
        /*0ac8*/ 	.byte	0x04, 0x12
        /*0aca*/ 	.short	(.L_489 - .L_488)
	.align		4
.L_488:
        /*0acc*/ 	.word	index@(_Z23gemm_half_q_half_kernelILi2ELi128ELb1ELb0ELi64EEvPK6__halfPKjS4_S2_PS0_iiiiPKtS7_iiiiiibS2_i)
        /*0ad0*/ 	.word	0x00000010


	//----- nvinfo : EIATTR_MIN_STACK_SIZE
	.align		4
.L_489:
        /*0ad4*/ 	.byte	0x04, 0x12
        /*0ad6*/ 	.short	(.L_491 - .L_490)
	.align		4
.L_490:
        /*0ad8*/ 	.word	index@(_Z23gemm_half_q_half_kernelILi2ELi190ELb1ELb0ELi32EEvPK6__halfPKjS4_S2_PS0_iiiiPKtS7_iiiiiibS2_i)
        /*0adc*/ 	.word	0x00000000


	//----- nvinfo : EIATTR_MIN_STACK_SIZE
	.align		4
.L_491:
        /*0ae0*/ 	.byte	0x04, 0x12
        /*0ae2*/ 	.short	(.L_493 - .L_492)
	.align		4
.L_492:
        /*0ae4*/ 	.word	index@(_Z23gemm_half_q_half_kernelILi2ELi160ELb1ELb0ELi32EEvPK6__halfPKjS4_S2_PS0_iiiiPKtS7_iiiiiibS2_i)
        /*0ae8*/ 	.word	0x00000000


	//----- nvinfo : EIATTR_MIN_STACK_SIZE
	.align		4
.L_493:
        /*0aec*/ 	.byte	0x04, 0x12
        /*0aee*/ 	.short	(.L_495 - .L_494)
	.align		4
.L_494:
        /*0af0*/ 	.word	index@(_Z23gemm_half_q_half_kernelILi2ELi40ELb1ELb0ELi32EEvPK6__halfPKjS4_S2_PS0_iiiiPKtS7_iiiiiibS2_i)
        /*0af4*/ 	.word	0x00000000


	//----- nvinfo : EIATTR_MIN_STACK_SIZE
	.align		4
.L_495:
        /*0af8*/ 	.byte	0x04, 0x12
        /*0afa*/ 	.short	(.L_497 - .L_496)
	.align		4
.L_496:
        /*0afc*/ 	.word	index@(_Z23gemm_half_q_half_kernelILi2ELi10ELb1ELb0ELi32EEvPK6__halfPKjS4_S2_PS0_iiiiPKtS7_iiiiiibS2_i)
        /*0b00*/ 	.word	0x00000000


	//----- nvinfo : EIATTR_MIN_STACK_SIZE
	.align		4
.L_497:
        /*0b04*/ 	.byte	0x04, 0x12
        /*0b06*/ 	.short	(.L_499 - .L_498)
	.align		4
.L_498:
        /*0b08*/ 	.word	index@(_Z23gemm_half_q_half_kernelILi2ELi172ELb1ELb0ELi32EEvPK6__halfPKjS4_S2_PS0_iiiiPKtS7_iiiiiibS2_i)
        /*0b0c*/ 	.word	0x00000000


	//----- nvinfo : EIATTR_MIN_STACK_SIZE
	.align		4
.L_499:
        /*0b10*/ 	.byte	0x04, 0x12
        /*0b12*/ 	.short	(.L_501 - .L_500)
	.align		4
.L_500:
        /*0b14*/ 	.word	index@(_Z23gemm_half_q_half_kernelILi2ELi176ELb1ELb0ELi32EEvPK6__halfPKjS4_S2_PS0_iiiiPKtS7_iiiiiibS2_i)
        /*0b18*/ 	.word	0x00000000


	//----- nvinfo : EIATTR_MIN_STACK_SIZE
	.align		4
.L_501:
        /*0b1c*/ 	.byte	0x04, 0x12
        /*0b1e*/ 	.short	(.L_503 - .L_502)
	.align		4
.L_502:
        /*0b20*/ 	.word	index@(_Z23gemm_half_q_half_kernelILi2ELi152ELb1ELb0ELi32EEvPK6__halfPKjS4_S2_PS0_iiiiPKtS7_iiiiiibS2_i)
        /*0b24*/ 	.word	0x00000000


	//----- nvinfo : EIATTR_MIN_STACK_SIZE
	.align		4
.L_503:
        /*0b28*/ 	.byte	0x04, 0x12
        /*0b2a*/ 	.short	(.L_505 - .L_504)
	.align		4
.L_504:
        /*0b2c*/ 	.word	index@(_Z23gemm_half_q_half_kernelILi2ELi140ELb1ELb0ELi32EEvPK6__halfPKjS4_S2_PS0_iiiiPKtS7_iiiiiibS2_i)
        /*0b30*/ 	.word	0x00000000


	//----- nvinfo : EIATTR_MIN_STACK_SIZE
	.align		4
.L_505:
        /*0b34*/ 	.byte	0x04, 0x12
        /*0b36*/ 	.short	(.L_507 - .L_506)
	.align		4
.L_506:
        /*0b38*/ 	.word	index@(_Z23gemm_half_q_half_kernelILi2ELi20ELb1ELb0ELi32EEvPK6__halfPKjS4_S2_PS0_iiiiPKtS7_iiiiiibS2_i)
        /*0b3c*/ 	.word	0x00000000


	//----- nvinfo : EIATTR_MIN_STACK_SIZE
	.align		4
.L_507:
        /*0b40*/ 	.byte	0x04, 0x12
        /*0b42*/ 	.short	(.L_509 - .L_508)
	.align		4
.L_508:
        /*0b44*/ 	.word	index@(_Z23gemm_half_q_half_kernelILi2ELi38ELb1ELb0ELi32EEvPK6__halfPKjS4_S2_PS0_iiiiPKtS7_iiiiiibS2_i)
        /*0b48*/ 	.word	0x00000000


	//----- nvinfo : EIATTR_MIN_STACK_SIZE
	.align		4
.L_509:
        /*0b4c*/ 	.byte	0x04, 0x12
        /*0b4e*/ 	.short	(.L_511 - .L_510)
	.align		4
.L_510:
        /*0b50*/ 	.word	index@(_Z23gemm_half_q_half_kernelILi2ELi128ELb1ELb0ELi32EEvPK6__halfPKjS4_S2_PS0_iiiiPKtS7_iiiiiibS2_i)
        /*0b54*/ 	.word	0x00000000


	//----- nvinfo : EIATTR_MIN_STACK_SIZE
	.align		4
.L_511:
        /*0b58*/ 	.byte	0x04, 0x12
        /*0b5a*/ 	.short	(.L_513 - .L_512)
	.align		4
.L_512:
        /*0b5c*/ 	.word	index@(_Z23gemm_half_q_half_kernelILi1ELi190ELb1ELb0ELi64EEvPK6__halfPKjS4_S2_PS0_iiiiPKtS7_iiiiiibS2_i)
        /*0b60*/ 	.word	0x00000010


	//----- nvinfo : EIATTR_MIN_STACK_SIZE
	.align		4
.L_513:
        /*0b64*/ 	.byte	0x04, 0x12
        /*0b66*/ 	.short	(.L_515 - .L_514)
	.align		4
.L_514:
        /*0b68*/ 	.word	index@(_Z23gemm_half_q_half_kernelILi1ELi160ELb1ELb0ELi64EEvPK6__halfPKjS4_S2_PS0_iiiiPKtS7_iiiiiibS2_i)
        /*0b6c*/ 	.word	0x00000010


	//----- nvinfo : EIATTR_MIN_STACK_SIZE
	.align		4
.L_515:
        /*0b70*/ 	.byte	0x04, 0x12
        /*0b72*/ 	.short	(.L_517 - .L_516)
	.align		4
.L_516:
        /*0b74*/ 	.word	index@(_Z23gemm_half_q_half_kernelILi1ELi40ELb1ELb0ELi64EEvPK6__halfPKjS4_S2_PS0_iiiiPKtS7_iiiiiibS2_i)
        /*0b78*/ 	.word	0x00000010


	//----- nvinfo : EIATTR_MIN_STACK_SIZE
	.align		4
.L_517:
        /*0b7c*/ 	.byte	0x04, 0x12
        /*0b7e*/ 	.short	(.L_519 - .L_518)
	.align		4
.L_518:
        /*0b80*/ 	.word	index@(_Z23gemm_half_q_half_kernelILi1ELi10ELb1ELb0ELi64EEvPK6__halfPKjS4_S2_PS0_iiiiPKtS7_iiiiiibS2_i)
        /*0b84*/ 	.word	0x00000010


	//----- nvinfo : EIATTR_MIN_STACK_SIZE
	.align		4
.L_519:
        /*0b88*/ 	.byte	0x04, 0x12
        /*0b8a*/ 	.short	(.L_521 - .L_520)
	.align		4
.L_520:
        /*0b8c*/ 	.word	index@(_Z23gemm_half_q_half_kernelILi1ELi172ELb1ELb0ELi64EEvPK6__halfPKjS4_S2_PS0_iiiiPKtS7_iiiiiibS2_i)
        /*0b90*/ 	.word	0x00000010


	//----- nvinfo : EIATTR_MIN_STACK_SIZE
	.align		4
.L_521:
        /*0b94*/ 	.byte	0x04, 0x12
        /*0b96*/ 	.short	(.L_523 - .L_522)
	.align		4
.L_522:
        /*0b98*/ 	.word	index@(_Z23gemm_half_q_half_kernelILi1ELi176ELb1ELb0ELi64EEvPK6__halfPKjS4_S2_PS0_iiiiPKtS7_iiiiiibS2_i)
        /*0b9c*/ 	.word	0x00000010


	//----- nvinfo : EIATTR_MIN_STACK_SIZE
	.align		4
.L_523:
        /*0ba0*/ 	.byte	0x04, 0x12
        /*0ba2*/ 	.short	(.L_525 - .L_524)
	.align		4
.L_524:
        /*0ba4*/ 	.word	index@(_Z23gemm_half_q_half_kernelILi1ELi152ELb1ELb0ELi64EEvPK6__halfPKjS4_S2_PS0_iiiiPKtS7_iiiiiibS2_i)
        /*0ba8*/ 	.word	0x00000010


	//----- nvinfo : EIATTR_MIN_STACK_SIZE
	.align		4
.L_525:
        /*0bac*/ 	.byte	0x04, 0x12
        /*0bae*/ 	.short	(.L_527 - .L_526)
	.align		4
.L_526:
        /*0bb0*/ 	.word	index@(_Z23gemm_half_q_half_kernelILi1ELi140ELb1ELb0ELi64EEvPK6__halfPKjS4_S2_PS0_iiiiPKtS7_iiiiiibS2_i)
        /*0bb4*/ 	.word	0x00000010


	//----- nvinfo : EIATTR_MIN_STACK_SIZE
	.align		4
.L_527:
        /*0bb8*/ 	.byte	0x04, 0x12
        /*0bba*/ 	.short	(.L_529 - .L_528)
	.align		4
.L_528:
        /*0bbc*/ 	.word	index@(_Z23gemm_half_q_half_kernelILi1ELi20ELb1ELb0ELi64EEvPK6__halfPKjS4_S2_PS0_iiiiPKtS7_iiiiiibS2_i)
        /*0bc0*/ 	.word	0x00000010


	//----- nvinfo : EIATTR_MIN_STACK_SIZE
	.align		4
.L_529:
        /*0bc4*/ 	.byte	0x04, 0x12
        /*0bc6*/ 	.short	(.L_531 - .L_530)
	.align		4
.L_530:
        /*0bc8*/ 	.word	index@(_Z23gemm_half_q_half_kernelILi1ELi38ELb1ELb0ELi64EEvPK6__halfPKjS4_S2_PS0_iiiiPKtS7_iiiiiibS2_i)
        /*0bcc*/ 	.word	0x00000010


	//----- nvinfo : EIATTR_MIN_STACK_SIZE
	.align		4
.L_531:
        /*0bd0*/ 	.byte	0x04, 0x12
        /*0bd2*/ 	.short	(.L_533 - .L_532)
	.align		4
.L_532:
        /*0bd4*/ 	.word	index@(_Z23gemm_half_q_half_kernelILi1ELi128ELb1ELb0ELi64EEvPK6__halfPKjS4_S2_PS0_iiiiPKtS7_iiiiiibS2_i)
        /*0bd8*/ 	.word	0x00000010


	//----- nvinfo : EIATTR_MIN_STACK_SIZE
	.align		4
.L_533:
        /*0bdc*/ 	.byte	0x04, 0x12
        /*0bde*/ 	.short	(.L_535 - .L_534)
	.align		4
.L_534:
        /*0be0*/ 	.word	index@(_Z23gemm_half_q_half_kernelILi1ELi190ELb1ELb0ELi32EEvPK6__halfPKjS4_S2_PS0_iiiiPKtS7_iiiiiibS2_i)
        /*0be4*/ 	.word	0x00000000


	//----- nvinfo : EIATTR_MIN_STACK_SIZE
	.align		4
.L_535:
        /*0be8*/ 	.byte	0x04, 0x12
        /*0bea*/ 	.short	(.L_537 - .L_536)
	.align		4
.L_536:
        /*0bec*/ 	.word	index@(_Z23gemm_half_q_half_kernelILi1ELi160ELb1ELb0ELi32EEvPK6__halfPKjS4_S2_PS0_iiiiPKtS7_iiiiiibS2_i)
        /*0bf0*/ 	.word	0x00000000


	//----- nvinfo : EIATTR_MIN_STACK_SIZE
	.align		4
.L_537:
        /*0bf4*/ 	.byte	0x04, 0x12
        /*0bf6*/ 	.short	(.L_539 - .L_538)
	.align		4
.L_538:
        /*0bf8*/ 	.word	index@(_Z23gemm_half_q_half_kernelILi1ELi40ELb1ELb0ELi32EEvPK6__halfPKjS4_S2_PS0_iiiiPKtS7_iiiiiibS2_i)
        /*0bfc*/ 	.word	0x00000000


	//----- nvinfo : EIATTR_MIN_STACK_SIZE
	.align		4
.L_539:
        /*0c00*/ 	.byte	0x04, 0x12
        /*0c02*/ 	.short	(.L_541 - .L_540)
	.align		4
.L_540:
        /*0c04*/ 	.word	index@(_Z23gemm_half_q_half_kernelILi1ELi10ELb1ELb0ELi32EEvPK6__halfPKjS4_S2_PS0_iiiiPKtS7_iiiiiibS2_i)
        /*0c08*/ 	.word	0x00000000


	//----- nvinfo : EIATTR_MIN_STACK_SIZE
	.align		4
.L_541:
        /*0c0c*/ 	.byte	0x04, 0x12
        /*0c0e*/ 	.short	(.L_543 - .L_542)
	.align		4
.L_542:
        /*0c10*/ 	.word	index@(_Z23gemm_half_q_half_kernelILi1ELi172ELb1ELb0ELi32EEvPK6__halfPKjS4_S2_PS0_iiiiPKtS7_iiiiiibS2_i)
        /*0c14*/ 	.word	0x00000000


	//----- nvinfo : EIATTR_MIN_STACK_SIZE
	.align		4
.L_543:
        /*0c18*/ 	.byte	0x04, 0x12
        /*0c1a*/ 	.short	(.L_545 - .L_544)
	.align		4
.L_544:
        /*0c1c*/ 	.word	index@(_Z23gemm_half_q_half_kernelILi1ELi176ELb1ELb0ELi32EEvPK6__halfPKjS4_S2_PS0_iiiiPKtS7_iiiiiibS2_i)
        /*0c20*/ 	.word	0x00000000


	//----- nvinfo : EIATTR_MIN_STACK_SIZE
	.align		4
.L_545:
        /*0c24*/ 	.byte	0x04, 0x12
        /*0c26*/ 	.short	(.L_547 - .L_546)
	.align		4
.L_546:
        /*0c28*/ 	.word	index@(_Z23gemm_half_q_half_kernelILi1ELi152ELb1ELb0ELi32EEvPK6__halfPKjS4_S2_PS0_iiiiPKtS7_iiiiiibS2_i)
        /*0c2c*/ 	.word	0x00000000


	//----- nvinfo : EIATTR_MIN_STACK_SIZE
	.align		4
.L_547:
        /*0c30*/ 	.byte	0x04, 0x12
        /*0c32*/ 	.short	(.L_549 - .L_548)
	.align		4
.L_548:
        /*0c34*/ 	.word	index@(_Z23gemm_half_q_half_kernelILi1ELi140ELb1ELb0ELi32EEvPK6__halfPKjS4_S2_PS0_iiiiPKtS7_iiiiiibS2_i)
        /*0c38*/ 	.word	0x00000000


	//----- nvinfo : EIATTR_MIN_STACK_SIZE
	.align		4
.L_549:
        /*0c3c*/ 	.byte	0x04, 0x12
        /*0c3e*/ 	.short	(.L_551 - .L_550)
	.align		4
.L_550:
        /*0c40*/ 	.word	index@(_Z23gemm_half_q_half_kernelILi1ELi20ELb1ELb0ELi32EEvPK6__halfPKjS4_S2_PS0_iiiiPKtS7_iiiiiibS2_i)
        /*0c44*/ 	.word	0x00000000


	//----- nvinfo : EIATTR_MIN_STACK_SIZE
	.align		4
.L_551:
        /*0c48*/ 	.byte	0x04, 0x12
        /*0c4a*/ 	.short	(.L_553 - .L_552)
	.align		4
.L_552:
        /*0c4c*/ 	.word	index@(_Z23gemm_half_q_half_kernelILi1ELi38ELb1ELb0ELi32EEvPK6__halfPKjS4_S2_PS0_iiiiPKtS7_iiiiiibS2_i)
        /*0c50*/ 	.word	0x00000000


	//----- nvinfo : EIATTR_MIN_STACK_SIZE
	.align		4
.L_553:
        /*0c54*/ 	.byte	0x04, 0x12
        /*0c56*/ 	.short	(.L_555 - .L_554)
	.align		4
.L_554:
        /*0c58*/ 	.word	index@(_Z23gemm_half_q_half_kernelILi1ELi128ELb1ELb0ELi32EEvPK6__halfPKjS4_S2_PS0_iiiiPKtS7_iiiiiibS2_i)
        /*0c5c*/ 	.word	0x00000000
.L_555:


//--------------------- .nv.info._Z23gemm_half_q_half_kernelILi4ELi190ELb1ELb0ELi64EEvPK6__halfPKjS4_S2_PS0_iiiiPKtS7_iiiiiibS2_i --------------------------
	.section	.nv.info._Z23gemm_half_q_half_kernelILi4ELi190ELb1ELb0ELi64EEvPK6__halfPKjS4_S2_PS0_iiiiPKtS7_iiiiiibS2_i,"",@"SHT_CUDA_INFO"
	.sectionflags	@""
	.align	4


	//----- nvinfo : EIATTR_CUDA_API_VERSION
	.align		4
        /*0000*/ 	.byte	0x04, 0x37
        /*0002*/ 	.short	(.L_557 - .L_556)
.L_556:
        /*0004*/ 	.word	0x00000082


	//----- nvinfo : EIATTR_SW2861232_WAR
	.align		4
.L_557:
        /*0008*/ 	.byte	0x01, 0x35
	.zero		2


	//----- nvinfo : EIATTR_PARAM_CBANK
	.align		4
        /*000c*/ 	.byte	0x04, 0x0a
        /*000e*/ 	.short	(.L_559 - .L_558)
	.align		4
.L_558:
        /*0010*/ 	.word	index@(.nv.constant0._Z23gemm_half_q_half_kernelILi4ELi190ELb1ELb0ELi64EEvPK6__halfPKjS4_S2_PS0_iiiiPKtS7_iiiiiibS2_i)
        /*0014*/ 	.short	0x0160
        /*0016*/ 	.short	0x0074


	//----- nvinfo : EIATTR_CBANK_PARAM_SIZE
	.align		4
.L_559:
        /*0018*/ 	.byte	0x03, 0x19
        /*001a*/ 	.short	0x0074


	//----- nvinfo : EIATTR_KPARAM_INFO
	.align		4
        /*001c*/ 	.byte	0x04, 0x17
        /*001e*/ 	.short	(.L_561 - .L_560)
.L_560:
        /*0020*/ 	.word	0x00000000
        /*0024*/ 	.short	0x0013
        /*0026*/ 	.short	0x0070
        /*0028*/ 	.byte	0x00, 0xf0, 0x11, 0x00


	//----- nvinfo : EIATTR_KPARAM_INFO
	.align		4
.L_561:
        /*002c*/ 	.byte	0x04, 0x17
        /*002e*/ 	.short	(.L_563 - .L_562)
.L_562:
        /*0030*/ 	.word	0x00000000
        /*0034*/ 	.short	0x0012
        /*0036*/ 	.short	0x0068
        /*0038*/ 	.byte	0x00, 0xf0, 0x21, 0x00


	//----- nvinfo : EIATTR_KPARAM_INFO
	.align		4
.L_563:
        /*003c*/ 	.byte	0x04, 0x17
        /*003e*/ 	.short	(.L_565 - .L_564)
.L_564:
        /*0040*/ 	.word	0x00000000
        /*0044*/ 	.short	0x0011
        /*0046*/ 	.short	0x0060
        /*0048*/ 	.byte	0x00, 0xf0, 0x05, 0x00


	//----- nvinfo : EIATTR_KPARAM_INFO
	.align		4
.L_565:
        /*004c*/ 	.byte	0x04, 0x17
        /*004e*/ 	.short	(.L_567 - .L_566)
.L_566:
        /*0050*/ 	.word	0x00000000
        /*0054*/ 	.short	0x0010
        /*0056*/ 	.short	0x005c
        /*0058*/ 	.byte	0x00, 0xf0, 0x11, 0x00


	//----- nvinfo : EIATTR_KPARAM_INFO
	.align		4
.L_567:
        /*005c*/ 	.byte	0x04, 0x17
        /*005e*/ 	.short	(.L_569 - .L_568)
.L_568:
        /*0060*/ 	.word	0x00000000
        /*0064*/ 	.short	0x000f
        /*0066*/ 	.short	0x0058
        /*0068*/ 	.byte	0x00, 0xf0, 0x11, 0x00


	//----- nvinfo : EIATTR_KPARAM_INFO
	.align		4
.L_569:
        /*006c*/ 	.byte	0x04, 0x17
        /*006e*/ 	.short	(.L_571 - .L_570)
.L_570:
        /*0070*/ 	.word	0x00000000
        /*0074*/ 	.short	0x000e
        /*0076*/ 	.short	0x0054
        /*0078*/ 	.byte	0x00, 0xf0, 0x11, 0x00


	//----- nvinfo : EIATTR_KPARAM_INFO
	.align		4
.L_571:
        /*007c*/ 	.byte	0x04, 0x17
        /*007e*/ 	.short	(.L_573 - .L_572)
.L_572:
        /*0080*/ 	.word	0x00000000
        /*0084*/ 	.short	0x000d
        /*0086*/ 	.short	0x0050
        /*0088*/ 	.byte	0x00, 0xf0, 0x11, 0x00


	//----- nvinfo : EIATTR_KPARAM_INFO
	.align		4
.L_573:
        /*008c*/ 	.byte	0x04, 0x17
        /*008e*/ 	.short	(.L_575 - .L_574)
.L_574:
        /*0090*/ 	.word	0x00000000
        /*0094*/ 	.short	0x000c
        /*0096*/ 	.short	0x004c
        /*0098*/ 	.byte	0x00, 0xf0, 0x11, 0x00


	//----- nvinfo : EIATTR_KPARAM_INFO
	.align		4
.L_575:
        /*009c*/ 	.byte	0x04, 0x17
        /*009e*/ 	.short	(.L_577 - .L_576)
.L_576:
        /*00a0*/ 	.word	0x00000000
        /*00a4*/ 	.short	0x000b
        /*00a6*/ 	.short	0x0048
        /*00a8*/ 	.byte	0x00, 0xf0, 0x11, 0x00


	//----- nvinfo : EIATTR_KPARAM_INFO
	.align		4
.L_577:
        /*00ac*/ 	.byte	0x04, 0x17
        /*00ae*/ 	.short	(.L_579 - .L_578)
.L_578:
        /*00b0*/ 	.word	0x00000000
        /*00b4*/ 	.short	0x000a
        /*00b6*/ 	.short	0x0040
        /*00b8*/ 	.byte	0x00, 0xf0, 0x21, 0x00


	//----- nvinfo : EIATTR_KPARAM_INFO
	.align		4
.L_579:
        /*00bc*/ 	.byte	0x04, 0x17
        /*00be*/ 	.short	(.L_581 - .L_580)
.L_580:
        /*00c0*/ 	.word	0x00000000
        /*00c4*/ 	.short	0x0009
        /*00c6*/ 	.short	0x0038
        /*00c8*/ 	.byte	0x00, 0xf0, 0x21, 0x00


	//----- nvinfo : EIATTR_KPARAM_INFO
	.align		4
.L_581:
        /*00cc*/ 	.byte	0x04, 0x17
        /*00ce*/ 	.short	(.L_583 - .L_582)
.L_582:
        /*00d0*/ 	.word	0x00000000
        /*00d4*/ 	.short	0x0008
        /*00d6*/ 	.short	0x0034
        /*00d8*/ 	.byte	0x00, 0xf0, 0x11, 0x00


	//----- nvinfo : EIATTR_KPARAM_INFO
	.align		4
.L_583:
        /*00dc*/ 	.byte	0x04, 0x17
        /*00de*/ 	.short	(.L_585 - .L_584)
.L_584:
        /*00e0*/ 	.word	0x00000000
        /*00e4*/ 	.short	0x0007
        /*00e6*/ 	.short	0x0030
        /*00e8*/ 	.byte	0x00, 0xf0, 0x11, 0x00


	//----- nvinfo : EIATTR_KPARAM_INFO
	.align		4
.L_585:
        /*00ec*/ 	.byte	0x04, 0x17
        /*00ee*/ 	.short	(.L_587 - .L_586)
.L_586:
        /*00f0*/ 	.word	0x00000000
        /*00f4*/ 	.short	0x0006
        /*00f6*/ 	.short	0x002c
        /*00f8*/ 	.byte	0x00, 0xf0, 0x11, 0x00


	//----- nvinfo : EIATTR_KPARAM_INFO
	.align		4
.L_587:
        /*00fc*/ 	.byte	0x04, 0x17
        /*00fe*/ 	.short	(.L_589 - .L_588)
.L_588:
        /*0100*/ 	.word	0x00000000
        /*0104*/ 	.short	0x0005
        /*0106*/ 	.short	0x0028
        /*0108*/ 	.byte	0x00, 0xf0, 0x11, 0x00


	//----- nvinfo : EIATTR_KPARAM_INFO
	.align		4
.L_589:
        /*010c*/ 	.byte	0x04, 0x17
        /*010e*/ 	.short	(.L_591 - .L_590)
.L_590:
        /*0110*/ 	.word	0x00000000
        /*0114*/ 	.short	0x0004
        /*0116*/ 	.short	0x0020
        /*0118*/ 	.byte	0x00, 0xf0, 0x21, 0x00


	//----- nvinfo : EIATTR_KPARAM_INFO
	.align		4
.L_591:
        /*011c*/ 	.byte	0x04, 0x17
        /*011e*/ 	.short	(.L_593 - .L_592)
.L_592:
        /*0120*/ 	.word	0x00000000
        /*0124*/ 	.short	0x0003
        /*0126*/ 	.short	0x0018
        /*0128*/ 	.byte	0x00, 0xf0, 0x21, 0x00


	//----- nvinfo : EIATTR_KPARAM_INFO
	.align		4
.L_593:
        /*012c*/ 	.byte	0x04, 0x17
        /*012e*/ 	.short	(.L_595 - .L_594)
.L_594:
        /*0130*/ 	.word	0x00000000
        /*0134*/ 	.short	0x0002
        /*0136*/ 	.short	0x0010
        /*0138*/ 	.byte	0x00, 0xf0, 0x21, 0x00


	//----- nvinfo : EIATTR_KPARAM_INFO
	.align		4
.L_595:
        /*013c*/ 	.byte	0x04, 0x17
        /*013e*/ 	.short	(.L_597 - .L_596)
.L_596:
        /*0140*/ 	.word	0x00000000
        /*0144*/ 	.short	0x0001
        /*0146*/ 	.short	0x0008
        /*0148*/ 	.byte	0x00, 0xf0, 0x21, 0x00


	//----- nvinfo : EIATTR_KPARAM_INFO
	.align		4
.L_597:
        /*014c*/ 	.byte	0x04, 0x17
        /*014e*/ 	.short	(.L_599 - .L_598)
.L_598:
        /*0150*/ 	.word	0x00000000
        /*0154*/ 	.short	0x0000
        /*0156*/ 	.short	0x0000
        /*0158*/ 	.byte	0x00, 0xf0, 0x21, 0x00


	//----- nvinfo : EIATTR_MAXREG_COUNT
	.align		4
.L_599:
        /*015c*/ 	.byte	0x03, 0x1b
        /*015e*/ 	.short	0x00ff


	//----- nvinfo : EIATTR_NUM_BARRIERS
	.align		4
        /*0160*/ 	.byte	0x02, 0x4c
        /*0162*/ 	.byte	0x01
	.zero		1


	//----- nvinfo : EIATTR_MERCURY_ISA_VERSION
	.align		4
        /*0164*/ 	.byte	0x03, 0x5f
        /*0166*/ 	.short	0x0000


	//----- nvinfo : EIATTR_EXIT_INSTR_OFFSETS
	.align		4
        /*0168*/ 	.byte	0x04, 0x1c
        /*016a*/ 	.short	(.L_601 - .L_600)


	//   ....[0]....
.L_600:
        /*016c*/ 	.word	0x00000340


	//   ....[1]....
        /*0170*/ 	.word	0x00000db0


	//   ....[2]....
        /*0174*/ 	.word	0x00018870


	//   ....[3]....
        /*0178*/ 	.word	0x00018b40


	//   ....[4]....
        /*017c*/ 	.word	0x00018d90


	//   ....[5]....
        /*0180*/ 	.word	0x00018fe0


	//   ....[6]....
        /*0184*/ 	.word	0x00019110


	//   ....[7]....
        /*0188*/ 	.word	0x000191c0


	//   ....[8]....
        /*018c*/ 	.word	0x00019200


	//----- nvinfo : EIATTR_CTAIDZ_USED
	.align		4
.L_601:
        /*0190*/ 	.byte	0x01, 0x04
	.zero		2


	//----- nvinfo : EIATTR_CRS_STACK_SIZE
	.align		4
        /*0194*/ 	.byte	0x04, 0x1e
        /*0196*/ 	.short	(.L_603 - .L_602)
.L_602:
        /*0198*/ 	.word	0x00000000
.L_603:


//--------------------- .nv.info._Z23gemm_half_q_half_kernelILi4ELi160ELb1ELb0ELi64EEvPK6__halfPKjS4_S2_PS0_iiiiPKtS7_iiiiiibS2_i --------------------------
	.section	.nv.info._Z23gemm_half_q_half_kernelILi4ELi160ELb1ELb0ELi64EEvPK6__halfPKjS4_S2_PS0_iiiiPKtS7_iiiiiibS2_i,"",@"SHT_CUDA_INFO"
	.sectionflags	@""
	.align	4


	//----- nvinfo : EIATTR_CUDA_API_VERSION
	.align		4
        /*0000*/ 	.byte	0x04, 0x37
        /*0002*/ 	.short	(.L_605 - .L_604)
.L_604:
        /*0004*/ 	.word	0x00000082


	//----- nvinfo : EIATTR_SW2861232_WAR
	.align		4
.L_605:
        /*0008*/ 	.byte	0x01, 0x35
	.zero		2


	//----- nvinfo : EIATTR_PARAM_CBANK
	.align		4
        /*000c*/ 	.byte	0x04, 0x0a
        /*000e*/ 	.short	(.L_607 - .L_606)
	.align		4
.L_606:
        /*0010*/ 	.word	index@(.nv.constant0._Z23gemm_half_q_half_kernelILi4ELi160ELb1ELb0ELi64EEvPK6__halfPKjS4_S2_PS0_iiiiPKtS7_iiiiiibS2_i)
        /*0014*/ 	.short	0x0160
        /*0016*/ 	.short	0x0074


	//----- nvinfo : EIATTR_CBANK_PARAM_SIZE
	.align		4
.L_607:
        /*0018*/ 	.byte	0x03, 0x19
        /*001a*/ 	.short	0x0074


	//----- nvinfo : EIATTR_KPARAM_INFO
	.align		4
        /*001c*/ 	.byte	0x04, 0x17
        /*001e*/ 	.short	(.L_609 - .L_608)
.L_608:
        /*0020*/ 	.word	0x00000000
        /*0024*/ 	.short	0x0013
        /*0026*/ 	.short	0x0070
        /*0028*/ 	.byte	0x00, 0xf0, 0x11, 0x00


	//----- nvinfo : EIATTR_KPARAM_INFO
	.align		4
.L_609:
        /*002c*/ 	.byte	0x04, 0x17
        /*002e*/ 	.short	(.L_611 - .L_610)
.L_610:
        /*0030*/ 	.word	0x00000000
        /*0034*/ 	.short	0x0012
        /*0036*/ 	.short	0x0068
        /*0038*/ 	.byte	0x00, 0xf0, 0x21, 0x00


	//----- nvinfo : EIATTR_KPARAM_INFO
	.align		4
.L_611:
        /*003c*/ 	.byte	0x04, 0x17
        /*003e*/ 	.short	(.L_613 - .L_612)
.L_612:
        /*0040*/ 	.word	0x00000000
        /*0044*/ 	.short	0x0011
        /*0046*/ 	.short	0x0060
        /*0048*/ 	.byte	0x00, 0xf0, 0x05, 0x00


	//----- nvinfo : EIATTR_KPARAM_INFO
	.align		4
.L_613:
        /*004c*/ 	.byte	0x04, 0x17
        /*004e*/ 	.short	(.L_615 - .L_614)
.L_614:
        /*0050*/ 	.word	0x00000000
        /*0054*/ 	.short	0x0010
        /*0056*/ 	.short	0x005c
        /*0058*/ 	.byte	0x00, 0xf0, 0x11, 0x00


	//----- nvinfo : EIATTR_KPARAM_INFO
	.align		4
.L_615:
        /*005c*/ 	.byte	0x04, 0x17
        /*005e*/ 	.short	(.L_617 - .L_616)
.L_616:
        /*0060*/ 	.word	0x00000000
        /*0064*/ 	.short	0x000f
        /*0066*/ 	.short	0x0058
        /*0068*/ 	.byte	0x00, 0xf0, 0x11, 0x00


	//----- nvinfo : EIATTR_KPARAM_INFO
	.align		4
.L_617:
        /*006c*/ 	.byte	0x04, 0x17
        /*006e*/ 	.short	(.L_619 - .L_618)
.L_618:
        /*0070*/ 	.word	0x00000000
        /*0074*/ 	.short	0x000e
        /*0076*/ 	.short	0x0054
        /*0078*/ 	.byte	0x00, 0xf0, 0x11, 0x00


	//----- nvinfo : EIATTR_KPARAM_INFO
	.align		4
.L_619:
        /*007c*/ 	.byte	0x04, 0x17
        /*007e*/ 	.short	(.L_621 - .L_620)
.L_620:
        /*0080*/ 	.word	0x00000000
        /*0084*/ 	.short	0x000d
        /*0086*/ 	.short	0x0050
        /*0088*/ 	.byte	0x00, 0xf0, 0x11, 0x00


	//----- nvinfo : EIATTR_KPARAM_INFO
	.align		4
.L_621:
        /*008c*/ 	.byte	0x04, 0x17
        /*008e*/ 	.short	(.L_623 - .L_622)
.L_622:
        /*0090*/ 	.word	0x00000000
        /*0094*/ 	.short	0x000c
        /*0096*/ 	.short	0x004c
        /*0098*/ 	.byte	0x00, 0xf0, 0x11, 0x00


	//----- nvinfo : EIATTR_KPARAM_INFO
	.align		4
.L_623:
        /*009c*/ 	.byte	0x04, 0x17
        /*009e*/ 	.short	(.L_625 - .L_624)
.L_624:
        /*00a0*/ 	.word	0x00000000
        /*00a4*/ 	.short	0x000b
        /*00a6*/ 	.short	0x0048
        /*00a8*/ 	.byte	0x00, 0xf0, 0x11, 0x00


	//----- nvinfo : EIATTR_KPARAM_INFO
	.align		4
.L_625:
        /*00ac*/ 	.byte	0x04, 0x17
        /*00ae*/ 	.short	(.L_627 - .L_626)
.L_626:
        /*00b0*/ 	.word	0x00000000
        /*00b4*/ 	.short	0x000a
        /*00b6*/ 	.short	0x0040
        /*00b8*/ 	.byte	0x00, 0xf0, 0x21, 0x00


	//----- nvinfo : EIATTR_KPARAM_INFO
	.align		4
.L_627:
        /*00bc*/ 	.byte	0x04, 0x17
        /*00be*/ 	.short	(.L_629 - .L_628)
.L_628:
        /*00c0*/ 	.word	0x00000000
        /*00c4*/ 	.short	0x0009
        /*00c6*/ 	.short	0x0038
        /*00c8*/ 	.byte	0x00, 0xf0, 0x21, 0x00


	//----- nvinfo : EIATTR_KPARAM_INFO
	.align		4
.L_629:
        /*00cc*/ 	.byte	0x04, 0x17
        /*00ce*/ 	.short	(.L_631 - .L_630)
.L_630:
        /*00d0*/ 	.word	0x00000000
        /*00d4*/ 	.short	0x0008
        /*00d6*/ 	.short	0x0034
        /*00d8*/ 	.byte	0x00, 0xf0, 0x11, 0x00


	//----- nvinfo : EIATTR_KPARAM_INFO
	.align		4
.L_631:
        /*00dc*/ 	.byte	0x04, 0x17
        /*00de*/ 	.short	(.L_633 - .L_632)
.L_632:
        /*00e0*/ 	.word	0x00000000
        /*00e4*/ 	.short	0x0007
        /*00e6*/ 	.short	0x0030
        /*00e8*/ 	.byte	0x00, 0xf0, 0x11, 0x00


	//----- nvinfo : EIATTR_KPARAM_INFO
	.align		4
.L_633:
        /*00ec*/ 	.byte	0x04, 0x17
        /*00ee*/ 	.short	(.L_635 - .L_634)
.L_634:
        /*00f0*/ 	.word	0x00000000
        /*00f4*/ 	.short	0x0006
        /*00f6*/ 	.short	0x002c
        /*00f8*/ 	.byte	0x00, 0xf0, 0x11, 0x00


	//----- nvinfo : EIATTR_KPARAM_INFO
	.align		4
.L_635:
        /*00fc*/ 	.byte	0x04, 0x17
        /*00fe*/ 	.short	(.L_637 - .L_636)
.L_636:
        /*0100*/ 	.word	0x00000000
        /*0104*/ 	.short	0x0005
        /*0106*/ 	.short	0x0028
        /*0108*/ 	.byte	0x00, 0xf0, 0x11, 0x00


	//----- nvinfo : EIATTR_KPARAM_INFO
	.align		4
.L_637:
        /*010c*/ 	.byte	0x04, 0x17
        /*010e*/ 	.short	(.L_639 - .L_638)
.L_638:
        /*0110*/ 	.word	0x00000000
        /*0114*/ 	.short	0x0004
        /*0116*/ 	.short	0x0020
        /*0118*/ 	.byte	0x00, 0xf0, 0x21, 0x00


	//----- nvinfo : EIATTR_KPARAM_INFO
	.align		4
.L_639:
        /*011c*/ 	.byte	0x04, 0x17
        /*011e*/ 	.short	(.L_641 - .L_640)
.L_640:
        /*0120*/ 	.word	0x00000000
        /*0124*/ 	.short	0x0003
        /*0126*/ 	.short	0x0018
        /*0128*/ 	.byte	0x00, 0xf0, 0x21, 0x00


	//----- nvinfo : EIATTR_KPARAM_INFO
	.align		4
.L_641:
        /*012c*/ 	.byte	0x04, 0x17
        /*012e*/ 	.short	(.L_643 - .L_642)
.L_642:
        /*0130*/ 	.word	0x00000000
        /*0134*/ 	.short	0x0002
        /*0136*/ 	.short	0x0010
        /*0138*/ 	.byte	0x00, 0xf0, 0x21, 0x00


	//----- nvinfo : EIATTR_KPARAM_INFO
	.align		4
.L_643:
        /*013c*/ 	.byte	0x04, 0x17
        /*013e*/ 	.short	(.L_645 - .L_644)
.L_644:
        /*0140*/ 	.word	0x00000000
        /*0144*/ 	.short	0x0001
        /*0146*/ 	.short	0x0008
        /*0148*/ 	.byte	0x00, 0xf0, 0x21, 0x00


	//----- nvinfo : EIATTR_KPARAM_INFO
	.align		4
.L_645:
        /*014c*/ 	.byte	0x04, 0x17
        /*014e*/ 	.short	(.L_647 - .L_646)
.L_646:
        /*0150*/ 	.word	0x00000000
        /*0154*/ 	.short	0x0000
        /*0156*/ 	.short	0x0000
        /*0158*/ 	.byte	0x00, 0xf0, 0x21, 0x00


	//----- nvinfo : EIATTR_MAXREG_COUNT
	.align		4
.L_647:
        /*015c*/ 	.byte	0x03, 0x1b
        /*015e*/ 	.short	0x00ff


	//----- nvinfo : EIATTR_NUM_BARRIERS
	.align		4
        /*0160*/ 	.byte	0x02, 0x4c
        /*0162*/ 	.byte	0x01
	.zero		1


	//----- nvinfo : EIATTR_MERCURY_ISA_VERSION
	.align		4
        /*0164*/ 	.byte	0x03, 0x5f
        /*0166*/ 	.short	0x0000


	//----- nvinfo : EIATTR_EXIT_INSTR_OFFSETS
	.align		4
        /*0168*/ 	.byte	0x04, 0x1c
        /*016a*/ 	.short	(.L_649 - .L_648)


	//   ....[0]....
.L_648:
        /*016c*/ 	.word	0x00000340


	//   ....[1]....
        /*0170*/ 	.word	0x00000db0


	//   ....[2]....
        /*0174*/ 	.word	0x0000bf20


	//   ....[3]....
        /*0178*/ 	.word	0x0000c200


	//   ....[4]....
        /*017c*/ 	.word	0x0000c470


	//   ....[5]....
        /*0180*/ 	.word	0x0000c6c0


	//   ....[6]....
        /*0184*/ 	.word	0x0000c7f0


	//   ....[7]....
        /*0188*/ 	.word	0x0000c890


	//   ....[8]....
        /*018c*/ 	.word	0x0000c8d0


	//----- nvinfo : EIATTR_CTAIDZ_USED
	.align		4
.L_649:
        /*0190*/ 	.byte	0x01, 0x04
	.zero		2


	//----- nvinfo : EIATTR_CRS_STACK_SIZE
	.align		4
        /*0194*/ 	.byte	0x04, 0x1e
        /*0196*/ 	.short	(.L_651 - .L_650)
.L_650:
        /*0198*/ 	.word	0x00000000
.L_651:


//--------------------- .nv.info._Z23gemm_half_q_half_kernelILi4ELi40ELb1ELb0ELi64EEvPK6__halfPKjS4_S2_PS0_iiiiPKtS7_iiiiiibS2_i --------------------------
	.section	.nv.info._Z23gemm_half_q_half_kernelILi4ELi40ELb1ELb0ELi64EEvPK6__halfPKjS4_S2_PS0_iiiiPKtS7_iiiiiibS2_i,"",@"SHT_CUDA_INFO"
	.sectionflags	@""
	.align	4


	//----- nvinfo : EIATTR_CUDA_API_VERSION
	.align		4
        /*0000*/ 	.byte	0x04, 0x37
        /*0002*/ 	.short	(.L_653 - .L_652)
.L_652:
        /*0004*/ 	.word	0x00000082


	//----- nvinfo : EIATTR_SW2861232_WAR
	.align		4
.L_653:
        /*0008*/ 	.byte	0x01, 0x35
	.zero		2


	//----- nvinfo : EIATTR_PARAM_CBANK
	.align		4
        /*000c*/ 	.byte	0x04, 0x0a
        /*000e*/ 	.short	(.L_655 - .L_654)
	.align		4
.L_654:
        /*0010*/ 	.word	index@(.nv.constant0._Z23gemm_half_q_half_kernelILi4ELi40ELb1ELb0ELi64EEvPK6__halfPKjS4_S2_PS0_iiiiPKtS7_iiiiiibS2_i)
        /*0014*/ 	.short	0x0160
        /*0016*/ 	.short	0x0074


	//----- nvinfo : EIATTR_CBANK_PARAM_SIZE
	.align		4
.L_655:
        /*0018*/ 	.byte	0x03, 0x19
        /*001a*/ 	.short	0x0074


	//----- nvinfo : EIATTR_KPARAM_INFO
	.align		4
        /*001c*/ 	.byte	0x04, 0x17
        /*001e*/ 	.short	(.L_657 - .L_656)
.L_656:
        /*0020*/ 	.word	0x00000000
        /*0024*/ 	.short	0x0013
        /*0026*/ 	.short	0x0070
        /*0028*/ 	.byte	0x00, 0xf0, 0x11, 0x00


	//----- nvinfo : EIATTR_KPARAM_INFO
	.align		4
.L_657:
        /*002c*/ 	.byte	0x04, 0x17
        /*002e*/ 	.short	(.L_659 - .L_658)
.L_658:
        /*0030*/ 	.word	0x00000000
        /*0034*/ 	.short	0x0012
        /*0036*/ 	.short	0x0068
        /*0038*/ 	.byte	0x00, 0xf0, 0x21, 0x00


	//----- nvinfo : EIATTR_KPARAM_INFO
	.align		4
.L_659:
        /*003c*/ 	.byte	0x04, 0x17
        /*003e*/ 	.short	(.L_661 - .L_660)
.L_660:
        /*0040*/ 	.word	0x00000000
        /*0044*/ 	.short	0x0011
        /*0046*/ 	.short	0x0060
        /*0048*/ 	.byte	0x00, 0xf0, 0x05, 0x00


	//----- nvinfo : EIATTR_KPARAM_INFO
	.align		4
.L_661:
        /*004c*/ 	.byte	0x04, 0x17
        /*004e*/ 	.short	(.L_663 - .L_662)
.L_662:
        /*0050*/ 	.word	0x00000000
        /*0054*/ 	.short	0x0010
        /*0056*/ 	.short	0x005c
        /*0058*/ 	.byte	0x00, 0xf0, 0x11, 0x00


	//----- nvinfo : EIATTR_KPARAM_INFO
	.align		4
.L_663:
        /*005c*/ 	.byte	0x04, 0x17
        /*005e*/ 	.short	(.L_665 - .L_664)
.L_664:
        /*0060*/ 	.word	0x00000000
        /*0064*/ 	.short	0x000f
        /*0066*/ 	.short	0x0058
        /*0068*/ 	.byte	0x00, 0xf0, 0x11, 0x00


	//----- nvinfo : EIATTR_KPARAM_INFO
	.align		4
.L_665:
        /*006c*/ 	.byte	0x04, 0x17
        /*006e*/ 	.short	(.L_667 - .L_666)
.L_666:
        /*0070*/ 	.word	0x00000000
        /*0074*/ 	.short	0x000e
        /*0076*/ 	.short	0x0054
        /*0078*/ 	.byte	0x00, 0xf0, 0x11, 0x00


	//----- nvinfo : EIATTR_KPARAM_INFO
	.align		4
.L_667:
        /*007c*/ 	.byte	0x04, 0x17
        /*007e*/ 	.short	(.L_669 - .L_668)
.L_668:
        /*0080*/ 	.word	0x00000000
        /*0084*/ 	.short	0x000d
        /*0086*/ 	.short	0x0050
        /*0088*/ 	.byte	0x00, 0xf0, 0x11, 0x00


	//----- nvinfo : EIATTR_KPARAM_INFO
	.align		4
.L_669:
        /*008c*/ 	.byte	0x04, 0x17
        /*008e*/ 	.short	(.L_671 - .L_670)
.L_670:
        /*0090*/ 	.word	0x00000000
        /*0094*/ 	.short	0x000c
        /*0096*/ 	.short	0x004c
        /*0098*/ 	.byte	0x00, 0xf0, 0x11, 0x00


	//----- nvinfo : EIATTR_KPARAM_INFO
	.align		4
.L_671:
        /*009c*/ 	.byte	0x04, 0x17
        /*009e*/ 	.short	(.L_673 - .L_672)
.L_672:
        /*00a0*/ 	.word	0x00000000
        /*00a4*/ 	.short	0x000b
        /*00a6*/ 	.short	0x0048
        /*00a8*/ 	.byte	0x00, 0xf0, 0x11, 0x00


	//----- nvinfo : EIATTR_KPARAM_INFO
	.align		4
.L_673:
        /*00ac*/ 	.byte	0x04, 0x17
        /*00ae*/ 	.short	(.L_675 - .L_674)
.L_674:
        /*00b0*/ 	.word	0x00000000
        /*00b4*/ 	.short	0x000a
        /*00b6*/ 	.short	0x0040
        /*00b8*/ 	.byte	0x00, 0xf0, 0x21, 0x00


	//----- nvinfo : EIATTR_KPARAM_INFO
	.align		4
.L_675:
        /*00bc*/ 	.byte	0x04, 0x17
        /*00be*/ 	.short	(.L_677 - .L_676)
.L_676:
        /*00c0*/ 	.word	0x00000000
        /*00c4*/ 	.short	0x0009
        /*00c6*/ 	.short	0x0038
        /*00c8*/ 	.byte	0x00, 0xf0, 0x21, 0x00


	//----- nvinfo : EIATTR_KPARAM_INFO
	.align		4
.L_677:
        /*00cc*/ 	.byte	0x04, 0x17
        /*00ce*/ 	.short	(.L_679 - .L_678)
.L_678:
        /*00d0*/ 	.word	0x00000000
        /*00d4*/ 	.short	0x0008
        /*00d6*/ 	.short	0x0034
        /*00d8*/ 	.byte	0x00, 0xf0, 0x11, 0x00


	//----- nvinfo : EIATTR_KPARAM_INFO
	.align		4
.L_679:
        /*00dc*/ 	.byte	0x04, 0x17
        /*00de*/ 	.short	(.L_681 - .L_680)
.L_680:
        /*00e0*/ 	.word	0x00000000
        /*00e4*/ 	.short	0x0007
        /*00e6*/ 	.short	0x0030
        /*00e8*/ 	.byte	0x00, 0xf0, 0x11, 0x00


	//----- nvinfo : EIATTR_KPARAM_INFO
	.align		4
.L_681:
        /*00ec*/ 	.byte	0x04, 0x17
        /*00ee*/ 	.short	(.L_683 - .L_682)
.L_682:
        /*00f0*/ 	.word	0x00000000
        /*00f4*/ 	.short	0x0006
        /*00f6*/ 	.short	0x002c
        /*00f8*/ 	.byte	0x00, 0xf0, 0x11, 0x00


	//----- nvinfo : EIATTR_KPARAM_INFO
	.align		4
.L_683:
        /*00fc*/ 	.byte	0x04, 0x17
        /*00fe*/ 	.short	(.L_685 - .L_684)
.L_684:
        /*0100*/ 	.word	0x00000000
        /*0104*/ 	.short	0x0005
        /*0106*/ 	.short	0x0028
        /*0108*/ 	.byte	0x00, 0xf0, 0x11, 0x00


	//----- nvinfo : EIATTR_KPARAM_INFO
	.align		4
.L_685:
        /*010c*/ 	.byte	0x04, 0x17
        /*010e*/ 	.short	(.L_687 - .L_686)
.L_686:
        /*0110*/ 	.word	0x00000000
        /*0114*/ 	.short	0x0004
        /*0116*/ 	.short	0x0020
        /*0118*/ 	.byte	0x00, 0xf0, 0x21, 0x00


	//----- nvinfo : EIATTR_KPARAM_INFO
	.align		4
.L_687:
        /*011c*/ 	.byte	0x04, 0x17
        /*011e*/ 	.short	(.L_689 - .L_688)
.L_688:
        /*0120*/ 	.word	0x00000000
        /*0124*/ 	.short	0x0003
        /*0126*/ 	.short	0x0018
        /*0128*/ 	.byte	0x00, 0xf0, 0x21, 0x00


	//----- nvinfo : EIATTR_KPARAM_INFO
	.align		4
.L_689:
        /*012c*/ 	.byte	0x04, 0x17
        /*012e*/ 	.short	(.L_691 - .L_690)
.L_690:
        /*0130*/ 	.word	0x00000000
        /*0134*/ 	.short	0x0002
        /*0136*/ 	.short	0x0010
        /*0138*/ 	.byte	0x00, 0xf0, 0x21, 0x00


	//----- nvinfo : EIATTR_KPARAM_INFO
	.align		4
.L_691:
        /*013c*/ 	.byte	0x04, 0x17
        /*013e*/ 	.short	(.L_693 - .L_692)
.L_692:
        /*0140*/ 	.word	0x00000000
        /*0144*/ 	.short	0x0001
        /*0146*/ 	.short	0x0008
        /*0148*/ 	.byte	0x00, 0xf0, 0x21, 0x00


	//----- nvinfo : EIATTR_KPARAM_INFO
	.align		4
.L_693:
        /*014c*/ 	.byte	0x04, 0x17
        /*014e*/ 	.short	(.L_695 - .L_694)
.L_694:
        /*0150*/ 	.word	0x00000000
        /*0154*/ 	.short	0x0000
        /*0156*/ 	.short	0x0000
        /*0158*/ 	.byte	0x00, 0xf0, 0x21, 0x00


	//----- nvinfo : EIATTR_MAXREG_COUNT
	.align		4
.L_695:
        /*015c*/ 	.byte	0x03, 0x1b
        /*015e*/ 	.short	0x00ff


	//----- nvinfo : EIATTR_NUM_BARRIERS
	.align		4
        /*0160*/ 	.byte	0x02, 0x4c
        /*0162*/ 	.byte	0x01
	.zero		1


	//----- nvinfo : EIATTR_MERCURY_ISA_VERSION
	.align		4
        /*0164*/ 	.byte	0x03, 0x5f
        /*0166*/ 	.short	0x0000


	//----- nvinfo : EIATTR_EXIT_INSTR_OFFSETS
	.align		4
        /*0168*/ 	.byte	0x04, 0x1c
        /*016a*/ 	.short	(.L_697 - .L_696)


	//   ....[0]....
.L_696:
        /*016c*/ 	.word	0x00000330


	//   ....[1]....
        /*0170*/ 	.word	0x00000da0


	//   ....[2]....
        /*0174*/ 	.word	0x0000af40


	//   ....[3]....
        /*0178*/ 	.word	0x0000b220


	//   ....[4]....
        /*017c*/ 	.word	0x0000b490


	//   ....[5]....
        /*0180*/ 	.word	0x0000b6e0


	//   ....[6]....
        /*0184*/ 	.word	0x0000b810


	//   ....[7]....
        /*0188*/ 	.word	0x0000b8b0


	//   ....[8]....
        /*018c*/ 	.word	0x0000b8f0


	//----- nvinfo : EIATTR_CTAIDZ_USED
	.align		4
.L_697:
        /*0190*/ 	.byte	0x01, 0x04
	.zero		2


	//----- nvinfo : EIATTR_CRS_STACK_SIZE
	.align		4
        /*0194*/ 	.byte	0x04, 0x1e
        /*0196*/ 	.short	(.L_699 - .L_698)
.L_698:
        /*0198*/ 	.word	0x00000000
.L_699:


//--------------------- .nv.info._Z23gemm_half_q_half_kernelILi4ELi10ELb1ELb0ELi64EEvPK6__halfPKjS4_S2_PS0_iiiiPKtS7_iiiiiibS2_i --------------------------
	.section	.nv.info._Z23gemm_half_q_half_kernelILi4ELi10ELb1ELb0ELi64EEvPK6__halfPKjS4_S2_PS0_iiiiPKtS7_iiiiiibS2_i,"",@"SHT_CUDA_INFO"
	.sectionflags	@""
	.align	4


	//----- nvinfo : EIATTR_CUDA_API_VERSION
	.align		4
        /*0000*/ 	.byte	0x04, 0x37
        /*0002*/ 	.short	(.L_701 - .L_700)
.L_700:
        /*0004*/ 	.word	0x00000082


	//----- nvinfo : EIATTR_SW2861232_WAR
	.align		4
.L_701:
        /*0008*/ 	.byte	0x01, 0x35
	.zero		2


	//----- nvinfo : EIATTR_PARAM_CBANK
	.align		4
        /*000c*/ 	.byte	0x04, 0x0a
        /*000e*/ 	.short	(.L_703 - .L_702)
	.align		4
.L_702:
        /*0010*/ 	.word	index@(.nv.constant0._Z23gemm_half_q_half_kernelILi4ELi10ELb1ELb0ELi64EEvPK6__halfPKjS4_S2_PS0_iiiiPKtS7_iiiiiibS2_i)
        /*0014*/ 	.short	0x0160
        /*0016*/ 	.short	0x0074


	//----- nvinfo : EIATTR_CBANK_PARAM_SIZE
	.align		4
.L_703:
        /*0018*/ 	.byte	0x03, 0x19
        /*001a*/ 	.short	0x0074


	//----- nvinfo : EIATTR_KPARAM_INFO
	.align		4
        /*001c*/ 	.byte	0x04, 0x17
        /*001e*/ 	.short	(.L_705 - .L_704)
.L_704:
        /*0020*/ 	.word	0x00000000
        /*0024*/ 	.short	0x0013
        /*0026*/ 	.short	0x0070
        /*0028*/ 	.byte	0x00, 0xf0, 0x11, 0x00


	//----- nvinfo : EIATTR_KPARAM_INFO
	.align		4
.L_705:
        /*002c*/ 	.byte	0x04, 0x17
        /*002e*/ 	.short	(.L_707 - .L_706)
.L_706:
        /*0030*/ 	.word	0x00000000
        /*0034*/ 	.short	0x0012
        /*0036*/ 	.short	0x0068
        /*0038*/ 	.byte	0x00, 0xf0, 0x21, 0x00


	//----- nvinfo : EIATTR_KPARAM_INFO
	.align		4
.L_707:
        /*003c*/ 	.byte	0x04, 0x17
        /*003e*/ 	.short	(.L_709 - .L_708)
.L_708:
        /*0040*/ 	.word	0x00000000
        /*0044*/ 	.short	0x0011
        /*0046*/ 	.short	0x0060
        /*0048*/ 	.byte	0x00, 0xf0, 0x05, 0x00


	//----- nvinfo : EIATTR_KPARAM_INFO
	.align		4
.L_709:
        /*004c*/ 	.byte	0x04, 0x17
        /*004e*/ 	.short	(.L_711 - .L_710)
.L_710:
        /*0050*/ 	.word	0x00000000
        /*0054*/ 	.short	0x0010
        /*0056*/ 	.short	0x005c
        /*0058*/ 	.byte	0x00, 0xf0, 0x11, 0x00


	//----- nvinfo : EIATTR_KPARAM_INFO
	.align		4
.L_711:
        /*005c*/ 	.byte	0x04, 0x17
        /*005e*/ 	.short	(.L_713 - .L_712)
.L_712:
        /*0060*/ 	.word	0x00000000
        /*0064*/ 	.short	0x000f
        /*0066*/ 	.short	0x0058
        /*0068*/ 	.byte	0x00, 0xf0, 0x11, 0x00


	//----- nvinfo : EIATTR_KPARAM_INFO
	.align		4
.L_713:
        /*006c*/ 	.byte	0x04, 0x17
        /*006e*/ 	.short	(.L_715 - .L_714)
.L_714:
        /*0070*/ 	.word	0x00000000
        /*0074*/ 	.short	0x000e
        /*0076*/ 	.short	0x0054
        /*0078*/ 	.byte	0x00, 0xf0, 0x11, 0x00


	//----- nvinfo : EIATTR_KPARAM_INFO
	.align		4
.L_715:
        /*007c*/ 	.byte	0x04, 0x17
        /*007e*/ 	.short	(.L_717 - .L_716)
.L_716:
        /*0080*/ 	.word	0x00000000
        /*0084*/ 	.short	0x000d
        /*0086*/ 	.short	0x0050
        /*0088*/ 	.byte	0x00, 0xf0, 0x11, 0x00


	//----- nvinfo : EIATTR_KPARAM_INFO
	.align		4
.L_717:
        /*008c*/ 	.byte	0x04, 0x17
        /*008e*/ 	.short	(.L_719 - .L_718)
.L_718:
        /*0090*/ 	.word	0x00000000
        /*0094*/ 	.short	0x000c
        /*0096*/ 	.short	0x004c
        /*0098*/ 	.byte	0x00, 0xf0, 0x11, 0x00


	//----- nvinfo : EIATTR_KPARAM_INFO
	.align		4
.L_719:
        /*009c*/ 	.byte	0x04, 0x17
        /*009e*/ 	.short	(.L_721 - .L_720)
.L_720:
        /*00a0*/ 	.word	0x00000000
        /*00a4*/ 	.short	0x000b
        /*00a6*/ 	.short	0x0048
        /*00a8*/ 	.byte	0x00, 0xf0, 0x11, 0x00


	//----- nvinfo : EIATTR_KPARAM_INFO
	.align		4
.L_721:
        /*00ac*/ 	.byte	0x04, 0x17
        /*00ae*/ 	.short	(.L_723 - .L_722)
.L_722:
        /*00b0*/ 	.word	0x00000000
        /*00b4*/ 	.short	0x000a
        /*00b6*/ 	.short	0x0040
        /*00b8*/ 	.byte	0x00, 0xf0, 0x21, 0x00


	//----- nvinfo : EIATTR_KPARAM_INFO
	.align		4
.L_723:
        /*00bc*/ 	.byte	0x04, 0x17
        /*00be*/ 	.short	(.L_725 - .L_724)
.L_724:
        /*00c0*/ 	.word	0x00000000
        /*00c4*/ 	.short	0x0009
        /*00c6*/ 	.short	0x0038
        /*00c8*/ 	.byte	0x00, 0xf0, 0x21, 0x00


	//----- nvinfo : EIATTR_KPARAM_INFO
	.align		4
.L_725:
        /*00cc*/ 	.byte	0x04, 0x17
        /*00ce*/ 	.short	(.L_727 - .L_726)
.L_726:
        /*00d0*/ 	.word	0x00000000
        /*00d4*/ 	.short	0x0008
        /*00d6*/ 	.short	0x0034
        /*00d8*/ 	.byte	0x00, 0xf0, 0x11, 0x00


	//----- nvinfo : EIATTR_KPARAM_INFO
	.align		4
.L_727:
        /*00dc*/ 	.byte	0x04, 0x17
        /*00de*/ 	.short	(.L_729 - .L_728)
.L_728:
        /*00e0*/ 	.word	0x00000000
        /*00e4*/ 	.short	0x0007
        /*00e6*/ 	.short	0x0030
        /*00e8*/ 	.byte	0x00, 0xf0, 0x11, 0x00


	//----- nvinfo : EIATTR_KPARAM_INFO
	.align		4
.L_729:
        /*00ec*/ 	.byte	0x04, 0x17
        /*00ee*/ 	.short	(.L_731 - .L_730)
.L_730:
        /*00f0*/ 	.word	0x00000000
        /*00f4*/ 	.short	0x0006
        /*00f6*/ 	.short	0x002c
        /*00f8*/ 	.byte	0x00, 0xf0, 0x11, 0x00


	//----- nvinfo : EIATTR_KPARAM_INFO
	.align		4
.L_731:
        /*00fc*/ 	.byte	0x04, 0x17
        /*00fe*/ 	.short	(.L_733 - .L_732)
.L_732:
        /*0100*/ 	.word	0x00000000
        /*0104*/ 	.short	0x0005
        /*0106*/ 	.short	0x0028
        /*0108*/ 	.byte	0x00, 0xf0, 0x11, 0x00


	//----- nvinfo : EIATTR_KPARAM_INFO
	.align		4
.L_733:
        /*010c*/ 	.byte	0x04, 0x17
        /*010e*/ 	.short	(.L_735 - .L_734)
.L_734:
        /*0110*/ 	.word	0x00000000
        /*0114*/ 	.short	0x0004
        /*0116*/ 	.short	0x0020
        /*0118*/ 	.byte	0x00, 0xf0, 0x21, 0x00


	//----- nvinfo : EIATTR_KPARAM_INFO
	.align		4
.L_735:
        /*011c*/ 	.byte	0x04, 0x17
        /*011e*/ 	.short	(.L_737 - .L_736)
.L_736:
        /*0120*/ 	.word	0x00000000
        /*0124*/ 	.short	0x0003
        /*0126*/ 	.short	0x0018
        /*0128*/ 	.byte	0x00, 0xf0, 0x21, 0x00


	//----- nvinfo : EIATTR_KPARAM_INFO
	.align		4
.L_737:
        /*012c*/ 	.byte	0x04, 0x17
        /*012e*/ 	.short	(.L_739 - .L_738)
.L_738:
        /*0130*/ 	.word	0x00000000
        /*0134*/ 	.short	0x0002
        /*0136*/ 	.short	0x0010
        /*0138*/ 	.byte	0x00, 0xf0, 0x21, 0x00


	//----- nvinfo : EIATTR_KPARAM_INFO
	.align		4
.L_739:
        /*013c*/ 	.byte	0x04, 0x17
        /*013e*/ 	.short	(.L_741 - .L_740)
.L_740:
        /*0140*/ 	.word	0x00000000
        /*0144*/ 	.short	0x0001
        /*0146*/ 	.short	0x0008
        /*0148*/ 	.byte	0x00, 0xf0, 0x21, 0x00


	//----- nvinfo : EIATTR_KPARAM_INFO
	.align		4
.L_741:
        /*014c*/ 	.byte	0x04, 0x17
        /*014e*/ 	.short	(.L_743 - .L_742)
.L_742:
        /*0150*/ 	.word	0x00000000
        /*0154*/ 	.short	0x0000
        /*0156*/ 	.short	0x0000
        /*0158*/ 	.byte	0x00, 0xf0, 0x21, 0x00


	//----- nvinfo : EIATTR_MAXREG_COUNT
	.align		4
.L_743:
        /*015c*/ 	.byte	0x03, 0x1b
        /*015e*/ 	.short	0x00ff


	//----- nvinfo : EIATTR_NUM_BARRIERS
	.align		4
        /*0160*/ 	.byte	0x02, 0x4c
        /*0162*/ 	.byte	0x01
	.zero		1


	//----- nvinfo : EIATTR_MERCURY_ISA_VERSION
	.align		4
        /*0164*/ 	.byte	0x03, 0x5f
        /*0166*/ 	.short	0x0000


	//----- nvinfo : EIATTR_EXIT_INSTR_OFFSETS
	.align		4
        /*0168*/ 	.byte	0x04, 0x1c
        /*016a*/ 	.short	(.L_745 - .L_744)


	//   ....[0]....
.L_744:
        /*016c*/ 	.word	0x00000330


	//   ....[1]....
        /*0170*/ 	.word	0x00000da0


	//   ....[2]....
        /*0174*/ 	.word	0x00009990


	//   ....[3]....
        /*0178*/ 	.word	0x00009c50


	//   ....[4]....
        /*017c*/ 	.word	0x00009ea0


	//   ....[5]....
        /*0180*/ 	.word	0x0000a0f0


	//   ....[6]....
        /*0184*/ 	.word	0x0000a220


	//   ....[7]....
        /*0188*/ 	.word	0x0000a2c0


	//   ....[8]....
        /*018c*/ 	.word	0x0000a300


	//----- nvinfo : EIATTR_CTAIDZ_USED
	.align		4
.L_745:
        /*0190*/ 	.byte	0x01, 0x04
	.zero		2


	//----- nvinfo : EIATTR_CRS_STACK_SIZE
	.align		4
        /*0194*/ 	.byte	0x04, 0x1e
        /*0196*/ 	.short	(.L_747 - .L_746)
.L_746:
        /*0198*/ 	.word	0x00000000
.L_747:


//--------------------- .nv.info._Z23gemm_half_q_half_kernelILi4ELi172ELb1ELb0ELi64EEvPK6__halfPKjS4_S2_PS0_iiiiPKtS7_iiiiiibS2_i --------------------------
	.section	.nv.info._Z23gemm_half_q_half_kernelILi4ELi172ELb1ELb0ELi64EEvPK6__halfPKjS4_S2_PS0_iiiiPKtS7_iiiiiibS2_i,"",@"SHT_CUDA_INFO"
	.sectionflags	@""
	.align	4


	//----- nvinfo : EIATTR_CUDA_API_VERSION
	.align		4
        /*0000*/ 	.byte	0x04, 0x37
        /*0002*/ 	.short	(.L_749 - .L_748)
.L_748:
        /*0004*/ 	.word	0x00000082


	//----- nvinfo : EIATTR_SW2861232_WAR
	.align		4
.L_749:
        /*0008*/ 	.byte	0x01, 0x35
	.zero		2


	//----- nvinfo : EIATTR_PARAM_CBANK
	.align		4
        /*000c*/ 	.byte	0x04, 0x0a
        /*000e*/ 	.short	(.L_751 - .L_750)
	.align		4
.L_750:
        /*0010*/ 	.word	index@(.nv.constant0._Z23gemm_half_q_half_kernelILi4ELi172ELb1ELb0ELi64EEvPK6__halfPKjS4_S2_PS0_iiiiPKtS7_iiiiiibS2_i)
        /*0014*/ 	.short	0x0160
        /*0016*/ 	.short	0x0074


	//----- nvinfo : EIATTR_CBANK_PARAM_SIZE
	.align		4
.L_751:
        /*0018*/ 	.byte	0x03, 0x19
        /*001a*/ 	.short	0x0074


	//----- nvinfo : EIATTR_KPARAM_INFO
	.align		4
        /*001c*/ 	.byte	0x04, 0x17
        /*001e*/ 	.short	(.L_753 - .L_752)
.L_752:
        /*0020*/ 	.word	0x00000000
        /*0024*/ 	.short	0x0013
        /*0026*/ 	.short	0x0070
        /*0028*/ 	.byte	0x00, 0xf0, 0x11, 0x00


	//----- nvinfo : EIATTR_KPARAM_INFO
	.align		4
.L_753:
        /*002c*/ 	.byte	0x04, 0x17
        /*002e*/ 	.short	(.L_755 - .L_754)
.L_754:
        /*0030*/ 	.word	0x00000000
        /*0034*/ 	.short	0x0012
        /*0036*/ 	.short	0x0068
        /*0038*/ 	.byte	0x00, 0xf0, 0x21, 0x00


	//----- nvinfo : EIATTR_KPARAM_INFO
	.align		4
.L_755:
        /*003c*/ 	.byte	0x04, 0x17
        /*003e*/ 	.short	(.L_757 - .L_756)
.L_756:
        /*0040*/ 	.word	0x00000000
        /*0044*/ 	.short	0x0011
        /*0046*/ 	.short	0x0060
        /*0048*/ 	.byte	0x00, 0xf0, 0x05, 0x00


	//----- nvinfo : EIATTR_KPARAM_INFO
	.align		4
.L_757:
        /*004c*/ 	.byte	0x04, 0x17
        /*004e*/ 	.short	(.L_759 - .L_758)
.L_758:
        /*0050*/ 	.word	0x00000000
        /*0054*/ 	.short	0x0010
        /*0056*/ 	.short	0x005c
        /*0058*/ 	.byte	0x00, 0xf0, 0x11, 0x00


	//----- nvinfo : EIATTR_KPARAM_INFO
	.align		4
.L_759:
        /*005c*/ 	.byte	0x04, 0x17
        /*005e*/ 	.short	(.L_761 - .L_760)
.L_760:
        /*0060*/ 	.word	0x00000000
        /*0064*/ 	.short	0x000f
        /*0066*/ 	.short	0x0058
        /*0068*/ 	.byte	0x00, 0xf0, 0x11, 0x00


	//----- nvinfo : EIATTR_KPARAM_INFO
	.align		4
.L_761:
        /*006c*/ 	.byte	0x04, 0x17
        /*006e*/ 	.short	(.L_763 - .L_762)
.L_762:
        /*0070*/ 	.word	0x00000000
        /*0074*/ 	.short	0x000e
        /*0076*/ 	.short	0x0054
        /*0078*/ 	.byte	0x00, 0xf0, 0x11, 0x00


	//----- nvinfo : EIATTR_KPARAM_INFO
	.align		4
.L_763:
        /*007c*/ 	.byte	0x04, 0x17
        /*007e*/ 	.short	(.L_765 - .L_764)
.L_764:
        /*0080*/ 	.word	0x00000000
        /*0084*/ 	.short	0x000d
        /*0086*/ 	.short	0x0050
        /*0088*/ 	.byte	0x00, 0xf0, 0x11, 0x00


	//----- nvinfo : EIATTR_KPARAM_INFO
	.align		4
.L_765:
        /*008c*/ 	.byte	0x04, 0x17
        /*008e*/ 	.short	(.L_767 - .L_766)
.L_766:
        /*0090*/ 	.word	0x00000000
        /*0094*/ 	.short	0x000c
        /*0096*/ 	.short	0x004c
        /*0098*/ 	.byte	0x00, 0xf0, 0x11, 0x00


	//----- nvinfo : EIATTR_KPARAM_INFO
	.align		4
.L_767:
        /*009c*/ 	.byte	0x04, 0x17
        /*009e*/ 	.short	(.L_769 - .L_768)
.L_768:
        /*00a0*/ 	.word	0x00000000
        /*00a4*/ 	.short	0x000b
        /*00a6*/ 	.short	0x0048
        /*00a8*/ 	.byte	0x00, 0xf0, 0x11, 0x00


	//----- nvinfo : EIATTR_KPARAM_INFO
	.align		4
.L_769:
        /*00ac*/ 	.byte	0x04, 0x17
        /*00ae*/ 	.short	(.L_771 - .L_770)
.L_770:
        /*00b0*/ 	.word	0x00000000
        /*00b4*/ 	.short	0x000a
        /*00b6*/ 	.short	0x0040
        /*00b8*/ 	.byte	0x00, 0xf0, 0x21, 0x00


	//----- nvinfo : EIATTR_KPARAM_INFO
	.align		4
.L_771:
        /*00bc*/ 	.byte	0x04, 0x17
        /*00be*/ 	.short	(.L_773 - .L_772)
.L_772:
        /*00c0*/ 	.word	0x00000000
        /*00c4*/ 	.short	0x0009
        /*00c6*/ 	.short	0x0038
        /*00c8*/ 	.byte	0x00, 0xf0, 0x21, 0x00


	//----- nvinfo : EIATTR_KPARAM_INFO
	.align		4
.L_773:
        /*00cc*/ 	.byte	0x04, 0x17
        /*00ce*/ 	.short	(.L_775 - .L_774)
.L_774:
        /*00d0*/ 	.word	0x00000000
        /*00d4*/ 	.short	0x0008
        /*00d6*/ 	.short	0x0034
        /*00d8*/ 	.byte	0x00, 0xf0, 0x11, 0x00


	//----- nvinfo : EIATTR_KPARAM_INFO
	.align		4
.L_775:
        /*00dc*/ 	.byte	0x04, 0x17
        /*00de*/ 	.short	(.L_777 - .L_776)
.L_776:
        /*00e0*/ 	.word	0x00000000
        /*00e4*/ 	.short	0x0007
        /*00e6*/ 	.short	0x0030
        /*00e8*/ 	.byte	0x00, 0xf0, 0x11, 0x00


	//----- nvinfo : EIATTR_KPARAM_INFO
	.align		4
.L_777:
        /*00ec*/ 	.byte	0x04, 0x17
        /*00ee*/ 	.short	(.L_779 - .L_778)
.L_778:
        /*00f0*/ 	.word	0x00000000
        /*00f4*/ 	.short	0x0006
        /*00f6*/ 	.short	0x002c
        /*00f8*/ 	.byte	0x00, 0xf0, 0x11, 0x00


	//----- nvinfo : EIATTR_KPARAM_INFO
	.align		4
.L_779:
        /*00fc*/ 	.byte	0x04, 0x17
        /*00fe*/ 	.short	(.L_781 - .L_780)
.L_780:
        /*0100*/ 	.word	0x00000000
        /*0104*/ 	.short	0x0005
        /*0106*/ 	.short	0x0028
        /*0108*/ 	.byte	0x00, 0xf0, 0x11, 0x00


	//----- nvinfo : EIATTR_KPARAM_INFO
	.align		4
.L_781:
        /*010c*/ 	.byte	0x04, 0x17
        /*010e*/ 	.short	(.L_783 - .L_782)
.L_782:
        /*0110*/ 	.word	0x00000000
        /*0114*/ 	.short	0x0004
        /*0116*/ 	.short	0x0020
        /*0118*/ 	.byte	0x00, 0xf0, 0x21, 0x00


	//----- nvinfo : EIATTR_KPARAM_INFO
	.align		4
.L_783:
        /*011c*/ 	.byte	0x04, 0x17
        /*011e*/ 	.short	(.L_785 - .L_784)
.L_784:
        /*0120*/ 	.word	0x00000000
        /*0124*/ 	.short	0x0003
        /*0126*/ 	.short	0x0018
        /*0128*/ 	.byte	0x00, 0xf0, 0x21, 0x00


	//----- nvinfo : EIATTR_KPARAM_INFO
	.align		4
.L_785:
        /*012c*/ 	.byte	0x04, 0x17
        /*012e*/ 	.short	(.L_787 - .L_786)
.L_786:
        /*0130*/ 	.word	0x00000000
        /*0134*/ 	.short	0x0002
        /*0136*/ 	.short	0x0010
        /*0138*/ 	.byte	0x00, 0xf0, 0x21, 0x00


	//----- nvinfo : EIATTR_KPARAM_INFO
	.align		4
.L_787:
        /*013c*/ 	.byte	0x04, 0x17
        /*013e*/ 	.short	(.L_789 - .L_788)
.L_788:
        /*0140*/ 	.word	0x00000000
        /*0144*/ 	.short	0x0001
        /*0146*/ 	.short	0x0008
        /*0148*/ 	.byte	0x00, 0xf0, 0x21, 0x00


	//----- nvinfo : EIATTR_KPARAM_INFO
	.align		4
.L_789:
        /*014c*/ 	.byte	0x04, 0x17
        /*014e*/ 	.short	(.L_791 - .L_790)
.L_790:
        /*0150*/ 	.word	0x00000000
        /*0154*/ 	.short	0x0000
        /*0156*/ 	.short	0x0000
        /*0158*/ 	.byte	0x00, 0xf0, 0x21, 0x00


	//----- nvinfo : EIATTR_MAXREG_COUNT
	.align		4
.L_791:
        /*015c*/ 	.byte	0x03, 0x1b
        /*015e*/ 	.short	0x00ff


	//----- nvinfo : EIATTR_NUM_BARRIERS
	.align		4
        /*0160*/ 	.byte	0x02, 0x4c
        /*0162*/ 	.byte	0x01
	.zero		1


	//----- nvinfo : EIATTR_MERCURY_ISA_VERSION
	.align		4
        /*0164*/ 	.byte	0x03, 0x5f
        /*0166*/ 	.short	0x0000


	//----- nvinfo : EIATTR_EXIT_INSTR_OFFSETS
	.align		4
        /*0168*/ 	.byte	0x04, 0x1c
        /*016a*/ 	.short	(.L_793 - .L_792)


	//   ....[0]....
.L_792:
        /*016c*/ 	.word	0x00000340


	//   ....[1]....
        /*0170*/ 	.word	0x00000db0


	//   ....[2]....
        /*0174*/ 	.word	0x00014ec0


	//   ....[3]....
        /*0178*/ 	.word	0x00015190


	//   ....[4]....
        /*017c*/ 	.word	0x000153f0


	//   ....[5]....
        /*0180*/ 	.word	0x00015640


	//   ....[6]....
        /*0184*/ 	.word	0x00015770


	//   ....[7]....
        /*0188*/ 	.word	0x00015820


	//   ....[8]....
        /*018c*/ 	.word	0x00015860


	//----- nvinfo : EIATTR_CTAIDZ_USED
	.align		4
.L_793:
        /*0190*/ 	.byte	0x01, 0x04
	.zero		2


	//----- nvinfo : EIATTR_CRS_STACK_SIZE
	.align		4
        /*0194*/ 	.byte	0x04, 0x1e
        /*0196*/ 	.short	(.L_795 - .L_794)
.L_794:
        /*0198*/ 	.word	0x00000000
.L_795:


//--------------------- .nv.info._Z23gemm_half_q_half_kernelILi4ELi176ELb1ELb0ELi64EEvPK6__halfPKjS4_S2_PS0_iiiiPKtS7_iiiiiibS2_i --------------------------
	.section	.nv.info._Z23gemm_half_q_half_kernelILi4ELi176ELb1ELb0ELi64EEvPK6__halfPKjS4_S2_PS0_iiiiPKtS7_iiiiiibS2_i,"",@"SHT_CUDA_INFO"
	.sectionflags	@""
	.align	4


	//----- nvinfo : EIATTR_CUDA_API_VERSION
	.align		4
        /*0000*/ 	.byte	0x04, 0x37
        /*0002*/ 	.short	(.L_797 - .L_796)
.L_796:
        /*0004*/ 	.word	0x00000082


	//----- nvinfo : EIATTR_SW2861232_WAR
	.align		4
.L_797:
        /*0008*/ 	.byte	0x01, 0x35
	.zero		2


	//----- nvinfo : EIATTR_PARAM_CBANK
	.align		4
        /*000c*/ 	.byte	0x04, 0x0a
        /*000e*/ 	.short	(.L_799 - .L_798)
	.align		4
.L_798:
        /*0010*/ 	.word	index@(.nv.constant0._Z23gemm_half_q_half_kernelILi4ELi176ELb1ELb0ELi64EEvPK6__halfPKjS4_S2_PS0_iiiiPKtS7_iiiiiibS2_i)
        /*0014*/ 	.short	0x0160
        /*0016*/ 	.short	0x0074


	//----- nvinfo : EIATTR_CBANK_PARAM_SIZE
	.align		4
.L_799:
        /*0018*/ 	.byte	0x03, 0x19
        /*001a*/ 	.short	0x0074


	//----- nvinfo : EIATTR_KPARAM_INFO
	.align		4
        /*001c*/ 	.byte	0x04, 0x17
        /*001e*/ 	.short	(.L_801 - .L_800)
.L_800:
        /*0020*/ 	.word	0x00000000
        /*0024*/ 	.short	0x0013
        /*0026*/ 	.short	0x0070
        /*0028*/ 	.byte	0x00, 0xf0, 0x11, 0x00


	//----- nvinfo : EIATTR_KPARAM_INFO
	.align		4
.L_801:
        /*002c*/ 	.byte	0x04, 0x17
        /*002e*/ 	.short	(.L_803 - .L_802)
.L_802:
        /*0030*/ 	.word	0x00000000
        /*0034*/ 	.short	0x0012
        /*0036*/ 	.short	0x0068
        /*0038*/ 	.byte	0x00, 0xf0, 0x21, 0x00


	//----- nvinfo : EIATTR_KPARAM_INFO
	.align		4
.L_803:
        /*003c*/ 	.byte	0x04, 0x17
        /*003e*/ 	.short	(.L_805 - .L_804)
.L_804:
        /*0040*/ 	.word	0x00000000
        /*0044*/ 	.short	0x0011
        /*0046*/ 	.short	0x0060
        /*0048*/ 	.byte	0x00, 0xf0, 0x05, 0x00


	//----- nvinfo : EIATTR_KPARAM_INFO
	.align		4
.L_805:
        /*004c*/ 	.byte	0x04, 0x17
        /*004e*/ 	.short	(.L_807 - .L_806)
.L_806:
        /*0050*/ 	.word	0x00000000
        /*0054*/ 	.short	0x0010
        /*0056*/ 	.short	0x005c
        /*0058*/ 	.byte	0x00, 0xf0, 0x11, 0x00


	//----- nvinfo : EIATTR_KPARAM_INFO
	.align		4
.L_807:
        /*005c*/ 	.byte	0x04, 0x17
        /*005e*/ 	.short	(.L_809 - .L_808)
.L_808:
        /*0060*/ 	.word	0x00000000
        /*0064*/ 	.short	0x000f
        /*0066*/ 	.short	0x0058
        /*0068*/ 	.byte	0x00, 0xf0, 0x11, 0x00


	//----- nvinfo : EIATTR_KPARAM_INFO
	.align		4
.L_809:
        /*006c*/ 	.byte	0x04, 0x17
        /*006e*/ 	.short	(.L_811 - .L_810)
.L_810:
        /*0070*/ 	.word	0x00000000
        /*0074*/ 	.short	0x000e
        /*0076*/ 	.short	0x0054
        /*0078*/ 	.byte	0x00, 0xf0, 0x11, 0x00


	//----- nvinfo : EIATTR_KPARAM_INFO
	.align		4
.L_811:
        /*007c*/ 	.byte	0x04, 0x17
        /*007e*/ 	.short	(.L_813 - .L_812)
.L_812:
        /*0080*/ 	.word	0x00000000
        /*0084*/ 	.short	0x000d
        /*0086*/ 	.short	0x0050
        /*0088*/ 	.byte	0x00, 0xf0, 0x11, 0x00


	//----- nvinfo : EIATTR_KPARAM_INFO
	.align		4
.L_813:
        /*008c*/ 	.byte	0x04, 0x17
        /*008e*/ 	.short	(.L_815 - .L_814)
.L_814:
        /*0090*/ 	.word	0x00000000
        /*0094*/ 	.short	0x000c
        /*0096*/ 	.short	0x004c
        /*0098*/ 	.byte	0x00, 0xf0, 0x11, 0x00


	//----- nvinfo : EIATTR_KPARAM_INFO
	.align		4
.L_815:
        /*009c*/ 	.byte	0x04, 0x17
        /*009e*/ 	.short	(.L_817 - .L_816)
.L_816:
        /*00a0*/ 	.word	0x00000000
        /*00a4*/ 	.short	0x000b
        /*00a6*/ 	.short	0x0048
        /*00a8*/ 	.byte	0x00, 0xf0, 0x11, 0x00


	//----- nvinfo : EIATTR_KPARAM_INFO
	.align		4
.L_817:
        /*00ac*/ 	.byte	0x04, 0x17
        /*00ae*/ 	.short	(.L_819 - .L_818)
.L_818:
        /*00b0*/ 	.word	0x00000000
        /*00b4*/ 	.short	0x000a
        /*00b6*/ 	.short	0x0040
        /*00b8*/ 	.byte	0x00, 0xf0, 0x21, 0x00


	//----- nvinfo : EIATTR_KPARAM_INFO
	.align		4
.L_819:
        /*00bc*/ 	.byte	0x04, 0x17
        /*00be*/ 	.short	(.L_821 - .L_820)
.L_820:
        /*00c0*/ 	.word	0x00000000
        /*00c4*/ 	.short	0x0009
        /*00c6*/ 	.short	0x0038
        /*00c8*/ 	.byte	0x00, 0xf0, 0x21, 0x00


	//----- nvinfo : EIATTR_KPARAM_INFO
	.align		4
.L_821:
        /*00cc*/ 	.byte	0x04, 0x17
        /*00ce*/ 	.short	(.L_823 - .L_822)
.L_822:
        /*00d0*/ 	.word	0x00000000
        /*00d4*/ 	.short	0x0008
        /*00d6*/ 	.short	0x0034
        /*00d8*/ 	.byte	0x00, 0xf0, 0x11, 0x00


	//----- nvinfo : EIATTR_KPARAM_INFO
	.align		4
.L_823:
        /*00dc*/ 	.byte	0x04, 0x17
        /*00de*/ 	.short	(.L_825 - .L_824)
.L_824:
        /*00e0*/ 	.word	0x00000000
        /*00e4*/ 	.short	0x0007
        /*00e6*/ 	.short	0x0030
        /*00e8*/ 	.byte	0x00, 0xf0, 0x11, 0x00


	//----- nvinfo : EIATTR_KPARAM_INFO
	.align		4
.L_825:
        /*00ec*/ 	.byte	0x04, 0x17
        /*00ee*/ 	.short	(.L_827 - .L_826)
.L_826:
        /*00f0*/ 	.word	0x00000000
        /*00f4*/ 	.short	0x0006
        /*00f6*/ 	.short	0x002c
        /*00f8*/ 	.byte	0x00, 0xf0, 0x11, 0x00


	//----- nvinfo : EIATTR_KPARAM_INFO
	.align		4
.L_827:
        /*00fc*/ 	.byte	0x04, 0x17
        /*00fe*/ 	.short	(.L_829 - .L_828)
.L_828:
        /*0100*/ 	.word	0x00000000
        /*0104*/ 	.short	0x0005
        /*0106*/ 	.short	0x0028
        /*0108*/ 	.byte	0x00, 0xf0, 0x11, 0x00


	//----- nvinfo : EIATTR_KPARAM_INFO
	.align		4
.L_829:
        /*010c*/ 	.byte	0x04, 0x17
        /*010e*/ 	.short	(.L_831 - .L_830)
.L_830:
        /*0110*/ 	.word	0x00000000
        /*0114*/ 	.short	0x0004
        /*0116*/ 	.short	0x0020
        /*0118*/ 	.byte	0x00, 0xf0, 0x21, 0x00


	//----- nvinfo : EIATTR_KPARAM_INFO
	.align		4
.L_831:
        /*011c*/ 	.byte	0x04, 0x17
        /*011e*/ 	.short	(.L_833 - .L_832)
.L_832:
        /*0120*/ 	.word	0x00000000
        /*0124*/ 	.short	0x0003
        /*0126*/ 	.short	0x0018
        /*0128*/ 	.byte	0x00, 0xf0, 0x21, 0x00


	//----- nvinfo : EIATTR_KPARAM_INFO
	.align		4
.L_833:
        /*012c*/ 	.byte	0x04, 0x17
        /*012e*/ 	.short	(.L_835 - .L_834)
.L_834:
        /*0130*/ 	.word	0x00000000
        /*0134*/ 	.short	0x0002
        /*0136*/ 	.short	0x0010
        /*0138*/ 	.byte	0x00, 0xf0, 0x21, 0x00


	//----- nvinfo : EIATTR_KPARAM_INFO
	.align		4
.L_835:
        /*013c*/ 	.byte	0x04, 0x17
        /*013e*/ 	.short	(.L_837 - .L_836)
.L_836:
        /*0140*/ 	.word	0x00000000
        /*0144*/ 	.short	0x0001
        /*0146*/ 	.short	0x0008
        /*0148*/ 	.byte	0x00, 0xf0, 0x21, 0x00


	//----- nvinfo : EIATTR_KPARAM_INFO
	.align		4
.L_837:
        /*014c*/ 	.byte	0x04, 0x17
        /*014e*/ 	.short	(.L_839 - .L_838)
.L_838:
        /*0150*/ 	.word	0x00000000
        /*0154*/ 	.short	0x0000
        /*0156*/ 	.short	0x0000
        /*0158*/ 	.byte	0x00, 0xf0, 0x21, 0x00


	//----- nvinfo : EIATTR_MAXREG_COUNT
	.align		4
.L_839:
        /*015c*/ 	.byte	0x03, 0x1b
        /*015e*/ 	.short	0x00ff


	//----- nvinfo : EIATTR_NUM_BARRIERS
	.align		4
        /*0160*/ 	.byte	0x02, 0x4c
        /*0162*/ 	.byte	0x01
	.zero		1


	//----- nvinfo : EIATTR_MERCURY_ISA_VERSION
	.align		4
        /*0164*/ 	.byte	0x03, 0x5f
        /*0166*/ 	.short	0x0000


	//----- nvinfo : EIATTR_EXIT_INSTR_OFFSETS
	.align		4
        /*0168*/ 	.byte	0x04, 0x1c
        /*016a*/ 	.short	(.L_841 - .L_840)


	//   ....[0]....
.L_840:
        /*016c*/ 	.word	0x00000340


	//   ....[1]....
        /*0170*/ 	.word	0x00000db0


	//   ....[2]....
        /*0174*/ 	.word	0x0000e4e0


	//   ....[3]....
        /*0178*/ 	.word	0x0000e7a0


	//   ....[4]....
        /*017c*/ 	.word	0x0000e9f0


	//   ....[5]....
        /*0180*/ 	.word	0x0000ec30


	//   ....[6]....
        /*0184*/ 	.word	0x0000ed60


	//   ....[7]....
        /*0188*/ 	.word	0x0000ee00


	//   ....[8]....
        /*018c*/ 	.word	0x0000ee40


	//----- nvinfo : EIATTR_CTAIDZ_USED
	.align		4
.L_841:
        /*0190*/ 	.byte	0x01, 0x04
	.zero		2


	//----- nvinfo : EIATTR_CRS_STACK_SIZE
	.align		4
        /*0194*/ 	.byte	0x04, 0x1e
        /*0196*/ 	.short	(.L_843 - .L_842)
.L_842:
        /*0198*/ 	.word	0x00000000
.L_843:


//--------------------- .nv.info._Z23gemm_half_q_half_kernelILi4ELi152ELb1ELb0ELi64EEvPK6__halfPKjS4_S2_PS0_iiiiPKtS7_iiiiiibS2_i --------------------------
	.section	.nv.info._Z23gemm_half_q_half_kernelILi4ELi152ELb1ELb0ELi64EEvPK6__halfPKjS4_S2_PS0_iiiiPKtS7_iiiiiibS2_i,"",@"SHT_CUDA_INFO"
	.sectionflags	@""
	.align	4


	//----- nvinfo : EIATTR_CUDA_API_VERSION
	.align		4
        /*0000*/ 	.byte	0x04, 0x37
        /*0002*/ 	.short	(.L_845 - .L_844)
.L_844:
        /*0004*/ 	.word	0x00000082


	//----- nvinfo : EIATTR_SW2861232_WAR
	.align		4
.L_845:
        /*0008*/ 	.byte	0x01, 0x35
	.zero		2


	//----- nvinfo : EIATTR_PARAM_CBANK
	.align		4
        /*000c*/ 	.byte	0x04, 0x0a
        /*000e*/ 	.short	(.L_847 - .L_846)
	.align		4
.L_846:
        /*0010*/ 	.word	index@(.nv.constant0._Z23gemm_half_q_half_kernelILi4ELi152ELb1ELb0ELi64EEvPK6__halfPKjS4_S2_PS0_iiiiPKtS7_iiiiiibS2_i)
        /*0014*/ 	.short	0x0160
        /*0016*/ 	.short	0x0074


	//----- nvinfo : EIATTR_CBANK_PARAM_SIZE
	.align		4
.L_847:
        /*0018*/ 	.byte	0x03, 0x19
        /*001a*/ 	.short	0x0074


	//----- nvinfo : EIATTR_KPARAM_INFO
	.align		4
        /*001c*/ 	.byte	0x04, 0x17
        /*001e*/ 	.short	(.L_849 - .L_848)
.L_848:
        /*0020*/ 	.word	0x00000000
        /*0024*/ 	.short	0x0013
        /*0026*/ 	.short	0x0070
        /*0028*/ 	.byte	0x00, 0xf0, 0x11, 0x00


	//----- nvinfo : EIATTR_KPARAM_INFO
	.align		4
.L_849:
        /*002c*/ 	.byte	0x04, 0x17
        /*002e*/ 	.short	(.L_851 - .L_850)
.L_850:
        /*0030*/ 	.word	0x00000000
        /*0034*/ 	.short	0x0012
        /*0036*/ 	.short	0x0068
        /*0038*/ 	.byte	0x00, 0xf0, 0x21, 0x00


	//----- nvinfo : EIATTR_KPARAM_INFO
	.align		4
.L_851:
        /*003c*/ 	.byte	0x04, 0x17
        /*003e*/ 	.short	(.L_853 - .L_852)
.L_852:
        /*0040*/ 	.word	0x00000000
        /*0044*/ 	.short	0x0011
        /*0046*/ 	.short	0x0060
        /*0048*/ 	.byte	0x00, 0xf0, 0x05, 0x00


	//----- nvinfo : EIATTR_KPARAM_INFO
	.align		4
.L_853:
        /*004c*/ 	.byte	0x04, 0x17
        /*004e*/ 	.short	(.L_855 - .L_854)
.L_854:
        /*0050*/ 	.word	0x00000000
        /*0054*/ 	.short	0x0010
        /*0056*/ 	.short	0x005c
        /*0058*/ 	.byte	0x00, 0xf0, 0x11, 0x00


	//----- nvinfo : EIATTR_KPARAM_INFO
	.align		4
.L_855:
        /*005c*/ 	.byte	0x04, 0x17
        /*005e*/ 	.short	(.L_857 - .L_856)
.L_856:
        /*0060*/ 	.word	0x00000000
        /*0064*/ 	.short	0x000f
        /*0066*/ 	.short	0x0058
        /*0068*/ 	.byte	0x00, 0xf0, 0x11, 0x00


	//----- nvinfo : EIATTR_KPARAM_INFO
	.align		4
.L_857:
        /*006c*/ 	.byte	0x04, 0x17
        /*006e*/ 	.short	(.L_859 - .L_858)
.L_858:
        /*0070*/ 	.word	0x00000000
        /*0074*/ 	.short	0x000e
        /*0076*/ 	.short	0x0054
        /*0078*/ 	.byte	0x00, 0xf0, 0x11, 0x00


	//----- nvinfo : EIATTR_KPARAM_INFO
	.align		4
.L_859:
        /*007c*/ 	.byte	0x04, 0x17
        /*007e*/ 	.short	(.L_861 - .L_860)
.L_860:
        /*0080*/ 	.word	0x00000000
        /*0084*/ 	.short	0x000d
        /*0086*/ 	.short	0x0050
        /*0088*/ 	.byte	0x00, 0xf0, 0x11, 0x00


	//----- nvinfo : EIATTR_KPARAM_INFO
	.align		4
.L_861:
        /*008c*/ 	.byte	0x04, 0x17
        /*008e*/ 	.short	(.L_863 - .L_862)
.L_862:
        /*0090*/ 	.word	0x00000000
        /*0094*/ 	.short	0x000c
        /*0096*/ 	.short	0x004c
        /*0098*/ 	.byte	0x00, 0xf0, 0x11, 0x00


	//----- nvinfo : EIATTR_KPARAM_INFO
	.align		4
.L_863:
        /*009c*/ 	.byte	0x04, 0x17
        /*009e*/ 	.short	(.L_865 - .L_864)
.L_864:
        /*00a0*/ 	.word	0x00000000
        /*00a4*/ 	.short	0x000b
        /*00a6*/ 	.short	0x0048
        /*00a8*/ 	.byte	0x00, 0xf0, 0x11, 0x00


	//----- nvinfo : EIATTR_KPARAM_INFO
	.align		4
.L_865:
        /*00ac*/ 	.byte	0x04, 0x17
        /*00ae*/ 	.short	(.L_867 - .L_866)
.L_866:
        /*00b0*/ 	.word	0x00000000
        /*00b4*/ 	.short	0x000a
        /*00b6*/ 	.short	0x0040
        /*00b8*/ 	.byte	0x00, 0xf0, 0x21, 0x00


	//----- nvinfo : EIATTR_KPARAM_INFO
	.align		4
.L_867:
        /*00bc*/ 	.byte	0x04, 0x17
        /*00be*/ 	.short	(.L_869 - .L_868)
.L_868:
        /*00c0*/ 	.word	0x00000000
        /*00c4*/ 	.short	0x0009
        /*00c6*/ 	.short	0x0038
        /*00c8*/ 	.byte	0x00, 0xf0, 0x21, 0x00


	//----- nvinfo : EIATTR_KPARAM_INFO
	.align		4
.L_869:
        /*00cc*/ 	.byte	0x04, 0x17
        /*00ce*/ 	.short	(.L_871 - .L_870)
.L_870:
        /*00d0*/ 	.word	0x00000000
        /*00d4*/ 	.short	0x0008
        /*00d6*/ 	.short	0x0034
        /*00d8*/ 	.byte	0x00, 0xf0, 0x11, 0x00


	//----- nvinfo : EIATTR_KPARAM_INFO
	.align		4
.L_871:
        /*00dc*/ 	.byte	0x04, 0x17
        /*00de*/ 	.short	(.L_873 - .L_872)
.L_872:
        /*00e0*/ 	.word	0x00000000
        /*00e4*/ 	.short	0x0007
        /*00e6*/ 	.short	0x0030
        /*00e8*/ 	.byte	0x00, 0xf0, 0x11, 0x00


	//----- nvinfo : EIATTR_KPARAM_INFO
	.align		4
.L_873:
        /*00ec*/ 	.byte	0x04, 0x17
        /*00ee*/ 	.short	(.L_875 - .L_874)
.L_874:
        /*00f0*/ 	.word	0x00000000
        /*00f4*/ 	.short	0x0006
        /*00f6*/ 	.short	0x002c
        /*00f8*/ 	.byte	0x00, 0xf0, 0x11, 0x00


	//----- nvinfo : EIATTR_KPARAM_INFO
	.align		4
.L_875:
        /*00fc*/ 	.byte	0x04, 0x17
        /*00fe*/ 	.short	(.L_877 - .L_876)
.L_876:
        /*0100*/ 	.word	0x00000000
        /*0104*/ 	.short	0x0005
        /*0106*/ 	.short	0x0028
        /*0108*/ 	.byte	0x00, 0xf0, 0x11, 0x00


	//----- nvinfo : EIATTR_KPARAM_INFO
	.align		4
.L_877:
        /*010c*/ 	.byte	0x04, 0x17
        /*010e*/ 	.short	(.L_879 - .L_878)
.L_878:
        /*0110*/ 	.word	0x00000000
        /*0114*/ 	.short	0x0004
        /*0116*/ 	.short	0x0020
        /*0118*/ 	.byte	0x00, 0xf0, 0x21, 0x00


	//----- nvinfo : EIATTR_KPARAM_INFO
	.align		4
.L_879:
        /*011c*/ 	.byte	0x04, 0x17
        /*011e*/ 	.short	(.L_881 - .L_880)
.L_880:
        /*0120*/ 	.word	0x00000000
        /*0124*/ 	.short	0x0003
        /*0126*/ 	.short	0x0018
        /*0128*/ 	.byte	0x00, 0xf0, 0x21, 0x00


	//----- nvinfo : EIATTR_KPARAM_INFO
	.align		4
.L_881:
        /*012c*/ 	.byte	0x04, 0x17
        /*012e*/ 	.short	(.L_883 - .L_882)
.L_882:
        /*0130*/ 	.word	0x00000000
        /*0134*/ 	.short	0x0002
        /*0136*/ 	.short	0x0010
        /*0138*/ 	.byte	0x00, 0xf0, 0x21, 0x00


	//----- nvinfo : EIATTR_KPARAM_INFO
	.align		4
.L_883:
        /*013c*/ 	.byte	0x04, 0x17
        /*013e*/ 	.short	(.L_885 - .L_884)
.L_884:
        /*0140*/ 	.word	0x00000000
        /*0144*/ 	.short	0x0001
        /*0146*/ 	.short	0x0008
        /*0148*/ 	.byte	0x00, 0xf0, 0x21, 0x00


	//----- nvinfo : EIATTR_KPARAM_INFO
	.align		4
.L_885:
        /*014c*/ 	.byte	0x04, 0x17
        /*014e*/ 	.short	(.L_887 - .L_886)
.L_886:
        /*0150*/ 	.word	0x00000000
        /*0154*/ 	.short	0x0000
        /*0156*/ 	.short	0x0000
        /*0158*/ 	.byte	0x00, 0xf0, 0x21, 0x00


	//----- nvinfo : EIATTR_MAXREG_COUNT
	.align		4
.L_887:
        /*015c*/ 	.byte	0x03, 0x1b
        /*015e*/ 	.short	0x00ff


	//----- nvinfo : EIATTR_NUM_BARRIERS
	.align		4
        /*0160*/ 	.byte	0x02, 0x4c
        /*0162*/ 	.byte	0x01
	.zero		1


	//----- nvinfo : EIATTR_MERCURY_ISA_VERSION
	.align		4
        /*0164*/ 	.byte	0x03, 0x5f
        /*0166*/ 	.short	0x0000


	//----- nvinfo : EIATTR_EXIT_INSTR_OFFSETS
	.align		4
        /*0168*/ 	.byte	0x04, 0x1c
        /*016a*/ 	.short	(.L_889 - .L_888)


	//   ....[0]....
.L_888:
        /*016c*/ 	.word	0x00000340


	//   ....[1]....
        /*0170*/ 	.word	0x00000db0


	//   ....[2]....
        /*0174*/ 	.word	0x00012660


	//   ....[3]....
        /*0178*/ 	.word	0x00012920


	//   ....[4]....
        /*017c*/ 	.word	0x00012b70


	//   ....[5]....
        /*0180*/ 	.word	0x00012db0


	//   ....[6]....
        /*0184*/ 	.word	0x00012ee0


	//   ....[7]....
        /*0188*/ 	.word	0x00012f80


	//   ....[8]....
        /*018c*/ 	.word	0x00012fc0


	//----- nvinfo : EIATTR_CTAIDZ_USED
	.align		4
.L_889:
        /*0190*/ 	.byte	0x01, 0x04
	.zero		2


	//----- nvinfo : EIATTR_CRS_STACK_SIZE
	.align		4
        /*0194*/ 	.byte	0x04, 0x1e
        /*0196*/ 	.short	(.L_891 - .L_890)
.L_890:
        /*0198*/ 	.word	0x00000000
.L_891:


//--------------------- .nv.info._Z23gemm_half_q_half_kernelILi4ELi140ELb1ELb0ELi64EEvPK6__halfPKjS4_S2_PS0_iiiiPKtS7_iiiiiibS2_i --------------------------
	.section	.nv.info._Z23gemm_half_q_half_kernelILi4ELi140ELb1ELb0ELi64EEvPK6__halfPKjS4_S2_PS0_iiiiPKtS7_iiiiiibS2_i,"",@"SHT_CUDA_INFO"
	.sectionflags	@""
	.align	4


	//----- nvinfo : EIATTR_CUDA_API_VERSION
	.align		4
        /*0000*/ 	.byte	0x04, 0x37
        /*0002*/ 	.short	(.L_893 - .L_892)
.L_892:
        /*0004*/ 	.word	0x00000082


	//----- nvinfo : EIATTR_SW2861232_WAR
	.align		4
.L_893:
        /*0008*/ 	.byte	0x01, 0x35
	.zero		2


	//----- nvinfo : EIATTR_PARAM_CBANK
	.align		4
        /*000c*/ 	.byte	0x04, 0x0a
        /*000e*/ 	.short	(.L_895 - .L_894)
	.align		4
.L_894:
        /*0010*/ 	.word	index@(.nv.constant0._Z23gemm_half_q_half_kernelILi4ELi140ELb1ELb0ELi64EEvPK6__halfPKjS4_S2_PS0_iiiiPKtS7_iiiiiibS2_i)
        /*0014*/ 	.short	0x0160
        /*0016*/ 	.short	0x0074


	//----- nvinfo : EIATTR_CBANK_PARAM_SIZE
	.align		4
.L_895:
        /*0018*/ 	.byte	0x03, 0x19
        /*001a*/ 	.short	0x0074


	//----- nvinfo : EIATTR_KPARAM_INFO
	.align		4
        /*001c*/ 	.byte	0x04, 0x17
        /*001e*/ 	.short	(.L_897 - .L_896)
.L_896:
        /*0020*/ 	.word	0x00000000
        /*0024*/ 	.short	0x0013
        /*0026*/ 	.short	0x0070
        /*0028*/ 	.byte	0x00, 0xf0, 0x11, 0x00


	//----- nvinfo : EIATTR_KPARAM_INFO
	.align		4
.L_897:
        /*002c*/ 	.byte	0x04, 0x17
        /*002e*/ 	.short	(.L_899 - .L_898)
.L_898:
        /*0030*/ 	.word	0x00000000
        /*0034*/ 	.short	0x0012
        /*0036*/ 	.short	0x0068
        /*0038*/ 	.byte	0x00, 0xf0, 0x21, 0x00


	//----- nvinfo : EIATTR_KPARAM_INFO
	.align		4
.L_899:
        /*003c*/ 	.byte	0x04, 0x17
        /*003e*/ 	.short	(.L_901 - .L_900)
.L_900:
        /*0040*/ 	.word	0x00000000
        /*0044*/ 	.short	0x0011
        /*0046*/ 	.short	0x0060
        /*0048*/ 	.byte	0x00, 0xf0, 0x05, 0x00


	//----- nvinfo : EIATTR_KPARAM_INFO
	.align		4
.L_901:
        /*004c*/ 	.byte	0x04, 0x17
        /*004e*/ 	.short	(.L_903 - .L_902)
.L_902:
        /*0050*/ 	.word	0x00000000
        /*0054*/ 	.short	0x0010
        /*0056*/ 	.short	0x005c
        /*0058*/ 	.byte	0x00, 0xf0, 0x11, 0x00


	//----- nvinfo : EIATTR_KPARAM_INFO
	.align		4
.L_903:
        /*005c*/ 	.byte	0x04, 0x17
        /*005e*/ 	.short	(.L_905 - .L_904)
.L_904:
        /*0060*/ 	.word	0x00000000
        /*0064*/ 	.short	0x000f
        /*0066*/ 	.short	0x0058
        /*0068*/ 	.byte	0x00, 0xf0, 0x11, 0x00


	//----- nvinfo : EIATTR_KPARAM_INFO
	.align		4
.L_905:
        /*006c*/ 	.byte	0x04, 0x17
        /*006e*/ 	.short	(.L_907 - .L_906)
.L_906:
        /*0070*/ 	.word	0x00000000
        /*0074*/ 	.short	0x000e
        /*0076*/ 	.short	0x0054
        /*0078*/ 	.byte	0x00, 0xf0, 0x11, 0x00


	//----- nvinfo : EIATTR_KPARAM_INFO
	.align		4
.L_907:
        /*007c*/ 	.byte	0x04, 0x17
        /*007e*/ 	.short	(.L_909 - .L_908)
.L_908:
        /*0080*/ 	.word	0x00000000
        /*0084*/ 	.short	0x000d
        /*0086*/ 	.short	0x0050
        /*0088*/ 	.byte	0x00, 0xf0, 0x11, 0x00


	//----- nvinfo : EIATTR_KPARAM_INFO
	.align		4
.L_909:
        /*008c*/ 	.byte	0x04, 0x17
        /*008e*/ 	.short	(.L_911 - .L_910)
.L_910:
        /*0090*/ 	.word	0x00000000
        /*0094*/ 	.short	0x000c
        /*0096*/ 	.short	0x004c
        /*0098*/ 	.byte	0x00, 0xf0, 0x11, 0x00


	//----- nvinfo : EIATTR_KPARAM_INFO
	.align		4
.L_911:
        /*009c*/ 	.byte	0x04, 0x17
        /*009e*/ 	.short	(.L_913 - .L_912)
.L_912:
        /*00a0*/ 	.word	0x00000000
        /*00a4*/ 	.short	0x000b
        /*00a6*/ 	.short	0x0048
        /*00a8*/ 	.byte	0x00, 0xf0, 0x11, 0x00


	//----- nvinfo : EIATTR_KPARAM_INFO
	.align		4
.L_913:
        /*00ac*/ 	.byte	0x04, 0x17
        /*00ae*/ 	.short	(.L_915 - .L_914)
.L_914:
        /*00b0*/ 	.word	0x00000000
        /*00b4*/ 	.short	0x000a
        /*00b6*/ 	.short	0x0040
        /*00b8*/ 	.byte	0x00, 0xf0, 0x21, 0x00


	//----- nvinfo : EIATTR_KPARAM_INFO
	.align		4
.L_915:
        /*00bc*/ 	.byte	0x04, 0x17
        /*00be*/ 	.short	(.L_917 - .L_916)
.L_916:
        /*00c0*/ 	.word	0x00000000
        /*00c4*/ 	.short	0x0009
        /*00c6*/ 	.short	0x0038
        /*00c8*/ 	.byte	0x00, 0xf0, 0x21, 0x00


	//----- nvinfo : EIATTR_KPARAM_INFO
	.align		4
.L_917:
        /*00cc*/ 	.byte	0x04, 0x17
        /*00ce*/ 	.short	(.L_919 - .L_918)
.L_918:
        /*00d0*/ 	.word	0x00000000
        /*00d4*/ 	.short	0x0008
        /*00d6*/ 	.short	0x0034
        /*00d8*/ 	.byte	0x00, 0xf0, 0x11, 0x00


	//----- nvinfo : EIATTR_KPARAM_INFO
	.align		4
.L_919:
        /*00dc*/ 	.byte	0x04, 0x17
        /*00de*/ 	.short	(.L_921 - .L_920)
.L_920:
        /*00e0*/ 	.word	0x00000000
        /*00e4*/ 	.short	0x0007
        /*00e6*/ 	.short	0x0030
        /*00e8*/ 	.byte	0x00, 0xf0, 0x11, 0x00


	//----- nvinfo : EIATTR_KPARAM_INFO
	.align		4
.L_921:
        /*00ec*/ 	.byte	0x04, 0x17
        /*00ee*/ 	.short	(.L_923 - .L_922)
.L_922:
        /*00f0*/ 	.word	0x00000000
        /*00f4*/ 	.short	0x0006
        /*00f6*/ 	.short	0x002c
        /*00f8*/ 	.byte	0x00, 0xf0, 0x11, 0x00


	//----- nvinfo : EIATTR_KPARAM_INFO
	.align		4
.L_923:
        /*00fc*/ 	.byte	0x04, 0x17
        /*00fe*/ 	.short	(.L_925 - .L_924)
.L_924:
        /*0100*/ 	.word	0x00000000
        /*0104*/ 	.short	0x0005
        /*0106*/ 	.short	0x0028
        /*0108*/ 	.byte	0x00, 0xf0, 0x11, 0x00


	//----- nvinfo : EIATTR_KPARAM_INFO
	.align		4
.L_925:
        /*010c*/ 	.byte	0x04, 0x17
        /*010e*/ 	.short	(.L_927 - .L_926)
.L_926:
        /*0110*/ 	.word	0x00000000
        /*0114*/ 	.short	0x0004
        /*0116*/ 	.short	0x0020
        /*0118*/ 	.byte	0x00, 0xf0, 0x21, 0x00


	//----- nvinfo : EIATTR_KPARAM_INFO
	.align		4
.L_927:
        /*011c*/ 	.byte	0x04, 0x17
        /*011e*/ 	.short	(.L_929 - .L_928)
.L_928:
        /*0120*/ 	.word	0x00000000
        /*0124*/ 	.short	0x0003
        /*0126*/ 	.short	0x0018
        /*0128*/ 	.byte	0x00, 0xf0, 0x21, 0x00


	//----- nvinfo : EIATTR_KPARAM_INFO
	.align		4
.L_929:
        /*012c*/ 	.byte	0x04, 0x17
        /*012e*/ 	.short	(.L_931 - .L_930)
.L_930:
        /*0130*/ 	.word	0x00000000
        /*0134*/ 	.short	0x0002
        /*0136*/ 	.short	0x0010
        /*0138*/ 	.byte	0x00, 0xf0, 0x21, 0x00


	//----- nvinfo : EIATTR_KPARAM_INFO
	.align		4
.L_931:
        /*013c*/ 	.byte	0x04, 0x17
        /*013e*/ 	.short	(.L_933 - .L_932)
.L_932:
        /*0140*/ 	.word	0x00000000
        /*0144*/ 	.short	0x0001
        /*0146*/ 	.short	0x0008
        /*0148*/ 	.byte	0x00, 0xf0, 0x21, 0x00


	//----- nvinfo : EIATTR_KPARAM_INFO
	.align		4
.L_933:
        /*014c*/ 	.byte	0x04, 0x17
        /*014e*/ 	.short	(.L_935 - .L_934)
.L_934:
        /*0150*/ 	.word	0x00000000
        /*0154*/ 	.short	0x0000
        /*0156*/ 	.short	0x0000
        /*0158*/ 	.byte	0x00, 0xf0, 0x21, 0x00


	//----- nvinfo : EIATTR_MAXREG_COUNT
	.align		4
.L_935:
        /*015c*/ 	.byte	0x03, 0x1b
        /*015e*/ 	.short	0x00ff


	//----- nvinfo : EIATTR_NUM_BARRIERS
	.align		4
        /*0160*/ 	.byte	0x02, 0x4c
        /*0162*/ 	.byte	0x01
	.zero		1


	//----- nvinfo : EIATTR_MERCURY_ISA_VERSION
	.align		4
        /*0164*/ 	.byte	0x03, 0x5f
        /*0166*/ 	.short	0x0000


	//----- nvinfo : EIATTR_EXIT_INSTR_OFFSETS
	.align		4
        /*0168*/ 	.byte	0x04, 0x1c
        /*016a*/ 	.short	(.L_937 - .L_936)


	//   ....[0]....
.L_936:
        /*016c*/ 	.word	0x00000340


	//   ....[1]....
        /*0170*/ 	.word	0x00000db0


	//   ....[2]....
        /*0174*/ 	.word	0x000124a0


	//   ....[3]....
        /*0178*/ 	.word	0x00012770


	//   ....[4]....
        /*017c*/ 	.word	0x000129d0


	//   ....[5]....
        /*0180*/ 	.word	0x00012c20


	//   ....[6]....
        /*0184*/ 	.word	0x00012d50


	//   ....[7]....
        /*0188*/ 	.word	0x00012e00


	//   ....[8]....
        /*018c*/ 	.word	0x00012e40


	//----- nvinfo : EIATTR_CTAIDZ_USED
	.align		4
.L_937:
        /*0190*/ 	.byte	0x01, 0x04
	.zero		2


	//----- nvinfo : EIATTR_CRS_STACK_SIZE
	.align		4
        /*0194*/ 	.byte	0x04, 0x1e
        /*0196*/ 	.short	(.L_939 - .L_938)
.L_938:
        /*0198*/ 	.word	0x00000000
.L_939:


//--------------------- .nv.info._Z23gemm_half_q_half_kernelILi4ELi20ELb1ELb0ELi64EEvPK6__halfPKjS4_S2_PS0_iiiiPKtS7_iiiiiibS2_i --------------------------
	.section	.nv.info._Z23gemm_half_q_half_kernelILi4ELi20ELb1ELb0ELi64EEvPK6__halfPKjS4_S2_PS0_iiiiPKtS7_iiiiiibS2_i,"",@"SHT_CUDA_INFO"
	.sectionflags	@""
	.align	4


	//----- nvinfo : EIATTR_CUDA_API_VERSION
	.align		4
        /*0000*/ 	.byte	0x04, 0x37
        /*0002*/ 	.short	(.L_941 - .L_940)
.L_940:
        /*0004*/ 	.word	0x00000082


	//----- nvinfo : EIATTR_SW2861232_WAR
	.align		4
.L_941:
        /*0008*/ 	.byte	0x01, 0x35
	.zero		2


	//----- nvinfo : EIATTR_PARAM_CBANK
	.align		4
        /*000c*/ 	.byte	0x04, 0x0a
        /*000e*/ 	.short	(.L_943 - .L_942)
	.align		4
.L_942:
        /*0010*/ 	.word	index@(.nv.constant0._Z23gemm_half_q_half_kernelILi4ELi20ELb1ELb0ELi64EEvPK6__halfPKjS4_S2_PS0_iiiiPKtS7_iiiiiibS2_i)
        /*0014*/ 	.short	0x0160
        /*0016*/ 	.short	0x0074


	//----- nvinfo : EIATTR_CBANK_PARAM_SIZE
	.align		4
.L_943:
        /*0018*/ 	.byte	0x03, 0x19
        /*001a*/ 	.short	0x0074


	//----- nvinfo : EIATTR_KPARAM_INFO
	.align		4
        /*001c*/ 	.byte	0x04, 0x17
        /*001e*/ 	.short	(.L_945 - .L_944)
.L_944:
        /*0020*/ 	.word	0x00000000
        /*0024*/ 	.short	0x0013
        /*0026*/ 	.short	0x0070
        /*0028*/ 	.byte	0x00, 0xf0, 0x11, 0x00


	//----- nvinfo : EIATTR_KPARAM_INFO
	.align		4
.L_945:
        /*002c*/ 	.byte	0x04, 0x17
        /*002e*/ 	.short	(.L_947 - .L_946)
.L_946:
        /*0030*/ 	.word	0x00000000
        /*0034*/ 	.short	0x0012
        /*0036*/ 	.short	0x0068
        /*0038*/ 	.byte	0x00, 0xf0, 0x21, 0x00


	//----- nvinfo : EIATTR_KPARAM_INFO
	.align		4
.L_947:
        /*003c*/ 	.byte	0x04, 0x17
        /*003e*/ 	.short	(.L_949 - .L_948)
.L_948:
        /*0040*/ 	.word	0x00000000
        /*0044*/ 	.short	0x0011
        /*0046*/ 	.short	0x0060
        /*0048*/ 	.byte	0x00, 0xf0, 0x05, 0x00


	//----- nvinfo : EIATTR_KPARAM_INFO
	.align		4
.L_949:
        /*004c*/ 	.byte	0x04, 0x17
        /*004e*/ 	.short	(.L_951 - .L_950)
.L_950:
        /*0050*/ 	.word	0x00000000
        /*0054*/ 	.short	0x0010
        /*0056*/ 	.short	0x005c
        /*0058*/ 	.byte	0x00, 0xf0, 0x11, 0x00


	//----- nvinfo : EIATTR_KPARAM_INFO
	.align		4
.L_951:
        /*005c*/ 	.byte	0x04, 0x17
        /*005e*/ 	.short	(.L_953 - .L_952)
.L_952:
        /*0060*/ 	.word	0x00000000
        /*0064*/ 	.short	0x000f
        /*0066*/ 	.short	0x0058
        /*0068*/ 	.byte	0x00, 0xf0, 0x11, 0x00


	//----- nvinfo : EIATTR_KPARAM_INFO
	.align		4
.L_953:
        /*006c*/ 	.byte	0x04, 0x17
        /*006e*/ 	.short	(.L_955 - .L_954)
.L_954:
        /*0070*/ 	.word	0x00000000
        /*0074*/ 	.short	0x000e
        /*0076*/ 	.short	0x0054
        /*0078*/ 	.byte	0x00, 0xf0, 0x11, 0x00


	//----- nvinfo : EIATTR_KPARAM_INFO
	.align		4
.L_955:
        /*007c*/ 	.byte	0x04, 0x17
        /*007e*/ 	.short	(.L_957 - .L_956)
.L_956:
        /*0080*/ 	.word	0x00000000
        /*0084*/ 	.short	0x000d
        /*0086*/ 	.short	0x0050
        /*0088*/ 	.byte	0x00, 0xf0, 0x11, 0x00


	//----- nvinfo : EIATTR_KPARAM_INFO
	.align		4
.L_957:
        /*008c*/ 	.byte	0x04, 0x17
        /*008e*/ 	.short	(.L_959 - .L_958)
.L_958:
        /*0090*/ 	.word	0x00000000
        /*0094*/ 	.short	0x000c
        /*0096*/ 	.short	0x004c
        /*0098*/ 	.byte	0x00, 0xf0, 0x11, 0x00


	//----- nvinfo : EIATTR_KPARAM_INFO
	.align		4
.L_959:
        /*009c*/ 	.byte	0x04, 0x17
        /*009e*/ 	.short	(.L_961 - .L_960)
.L_960:
        /*00a0*/ 	.word	0x00000000
        /*00a4*/ 	.short	0x000b
        /*00a6*/ 	.short	0x0048
        /*00a8*/ 	.byte	0x00, 0xf0, 0x11, 0x00


	//----- nvinfo : EIATTR_KPARAM_INFO
	.align		4
.L_961:
        /*00ac*/ 	.byte	0x04, 0x17
        /*00ae*/ 	.short	(.L_963 - .L_962)
.L_962:
        /*00b0*/ 	.word	0x00000000
        /*00b4*/ 	.short	0x000a
        /*00b6*/ 	.short	0x0040
        /*00b8*/ 	.byte	0x00, 0xf0, 0x21, 0x00


	//----- nvinfo : EIATTR_KPARAM_INFO
	.align		4
.L_963:
        /*00bc*/ 	.byte	0x04, 0x17
        /*00be*/ 	.short	(.L_965 - .L_964)
.L_964:
        /*00c0*/ 	.word	0x00000000
        /*00c4*/ 	.short	0x0009
        /*00c6*/ 	.short	0x0038
        /*00c8*/ 	.byte	0x00, 0xf0, 0x21, 0x00


	//----- nvinfo : EIATTR_KPARAM_INFO
	.align		4
.L_965:
        /*00cc*/ 	.byte	0x04, 0x17
        /*00ce*/ 	.short	(.L_967 - .L_966)
.L_966:
        /*00d0*/ 	.word	0x00000000
        /*00d4*/ 	.short	0x0008
        /*00d6*/ 	.short	0x0034
        /*00d8*/ 	.byte	0x00, 0xf0, 0x11, 0x00


	//----- nvinfo : EIATTR_KPARAM_INFO
	.align		4
.L_967:
        /*00dc*/ 	.byte	0x04, 0x17
        /*00de*/ 	.short	(.L_969 - .L_968)
.L_968:
        /*00e0*/ 	.word	0x00000000
        /*00e4*/ 	.short	0x0007
        /*00e6*/ 	.short	0x0030
        /*00e8*/ 	.byte	0x00, 0xf0, 0x11, 0x00


	//----- nvinfo : EIATTR_KPARAM_INFO
	.align		4
.L_969:
        /*00ec*/ 	.byte	0x04, 0x17
        /*00ee*/ 	.short	(.L_971 - .L_970)
.L_970:
        /*00f0*/ 	.word	0x00000000
        /*00f4*/ 	.short	0x0006
        /*00f6*/ 	.short	0x002c
        /*00f8*/ 	.byte	0x00, 0xf0, 0x11, 0x00


	//----- nvinfo : EIATTR_KPARAM_INFO
	.align		4
.L_971:
        /*00fc*/ 	.byte	0x04, 0x17
        /*00fe*/ 	.short	(.L_973 - .L_972)
.L_972:
        /*0100*/ 	.word	0x00000000
        /*0104*/ 	.short	0x0005
        /*0106*/ 	.short	0x0028
        /*0108*/ 	.byte	0x00, 0xf0, 0x11, 0x00


	//----- nvinfo : EIATTR_KPARAM_INFO
	.align		4
.L_973:
        /*010c*/ 	.byte	0x04, 0x17
        /*010e*/ 	.short	(.L_975 - .L_974)
.L_974:
        /*0110*/ 	.word	0x00000000
        /*0114*/ 	.short	0x0004
        /*0116*/ 	.short	0x0020
        /*0118*/ 	.byte	0x00, 0xf0, 0x21, 0x00


	//----- nvinfo : EIATTR_KPARAM_INFO
	.align		4
.L_975:
        /*011c*/ 	.byte	0x04, 0x17
        /*011e*/ 	.short	(.L_977 - .L_976)
.L_976:
        /*0120*/ 	.word	0x00000000
        /*0124*/ 	.short	0x0003
        /*0126*/ 	.short	0x0018
        /*0128*/ 	.byte	0x00, 0xf0, 0x21, 0x00


	//----- nvinfo : EIATTR_KPARAM_INFO
	.align		4
.L_977:
        /*012c*/ 	.byte	0x04, 0x17
        /*012e*/ 	.short	(.L_979 - .L_978)
.L_978:
        /*0130*/ 	.word	0x00000000
        /*0134*/ 	.short	0x0002
        /*0136*/ 	.short	0x0010
        /*0138*/ 	.byte	0x00, 0xf0, 0x21, 0x00


	//----- nvinfo : EIATTR_KPARAM_INFO
	.align		4
.L_979:
        /*013c*/ 	.byte	0x04, 0x17
        /*013e*/ 	.short	(.L_981 - .L_980)
.L_980:
        /*0140*/ 	.word	0x00000000
        /*0144*/ 	.short	0x0001
        /*0146*/ 	.short	0x0008
        /*0148*/ 	.byte	0x00, 0xf0, 0x21, 0x00


	//----- nvinfo : EIATTR_KPARAM_INFO
	.align		4
.L_981:
        /*014c*/ 	.byte	0x04, 0x17
        /*014e*/ 	.short	(.L_983 - .L_982)
.L_982:
        /*0150*/ 	.word	0x00000000
        /*0154*/ 	.short	0x0000
        /*0156*/ 	.short	0x0000
        /*0158*/ 	.byte	0x00, 0xf0, 0x21, 0x00


	//----- nvinfo : EIATTR_MAXREG_COUNT
	.align		4
.L_983:
        /*015c*/ 	.byte	0x03, 0x1b
        /*015e*/ 	.short	0x00ff


	//----- nvinfo : EIATTR_NUM_BARRIERS
	.align		4
        /*0160*/ 	.byte	0x02, 0x4c
        /*0162*/ 	.byte	0x01
	.zero		1


	//----- nvinfo : EIATTR_MERCURY_ISA_VERSION
	.align		4
        /*0164*/ 	.byte	0x03, 0x5f
        /*0166*/ 	.short	0x0000


	//----- nvinfo : EIATTR_EXIT_INSTR_OFFSETS
	.align		4
        /*0168*/ 	.byte	0x04, 0x1c
        /*016a*/ 	.short	(.L_985 - .L_984)


	//   ....[0]....
.L_984:
        /*016c*/ 	.word	0x00000330


	//   ....[1]....
        /*0170*/ 	.word	0x000009d0


	//   ....[2]....
        /*0174*/ 	.word	0x00005df0


	//   ....[3]....
        /*0178*/ 	.word	0x000060c0


	//   ....[4]....
        /*017c*/ 	.word	0x00006310


	//   ....[5]....
        /*0180*/ 	.word	0x00006560


	//   ....[6]....
        /*0184*/ 	.word	0x00006690


	//   ....[7]....
        /*0188*/ 	.word	0x00006740


	//   ....[8]....
        /*018c*/ 	.word	0x00006780


	//----- nvinfo : EIATTR_CTAIDZ_USED
	.align		4
.L_985:
        /*0190*/ 	.byte	0x01, 0x04
	.zero		2


	//----- nvinfo : EIATTR_CRS_STACK_SIZE
	.align		4
        /*0194*/ 	.byte	0x04, 0x1e
        /*0196*/ 	.short	(.L_987 - .L_986)
.L_986:
        /*0198*/ 	.word	0x00000000
.L_987:


//--------------------- .nv.info._Z23gemm_half_q_half_kernelILi4ELi38ELb1ELb0ELi64EEvPK6__halfPKjS4_S2_PS0_iiiiPKtS7_iiiiiibS2_i --------------------------
	.section	.nv.info._Z23gemm_half_q_half_kernelILi4ELi38ELb1ELb0ELi64EEvPK6__halfPKjS4_S2_PS0_iiiiPKtS7_iiiiiibS2_i,"",@"SHT_CUDA_INFO"
	.sectionflags	@""
	.align	4


	//----- nvinfo : EIATTR_CUDA_API_VERSION
	.align		4
        /*0000*/ 	.byte	0x04, 0x37
        /*0002*/ 	.short	(.L_989 - .L_988)
.L_988:
        /*0004*/ 	.word	0x00000082


	//----- nvinfo : EIATTR_SW2861232_WAR
	.align		4
.L_989:
        /*0008*/ 	.byte	0x01, 0x35
	.zero		2


	//----- nvinfo : EIATTR_PARAM_CBANK
	.align		4
        /*000c*/ 	.byte	0x04, 0x0a
        /*000e*/ 	.short	(.L_991 - .L_990)
	.align		4
.L_990:
        /*0010*/ 	.word	index@(.nv.constant0._Z23gemm_half_q_half_kernelILi4ELi38ELb1ELb0ELi64EEvPK6__halfPKjS4_S2_PS0_iiiiPKtS7_iiiiiibS2_i)
        /*0014*/ 	.short	0x0160
        /*0016*/ 	.short	0x0074


	//----- nvinfo : EIATTR_CBANK_PARAM_SIZE
	.align		4
.L_991:
        /*0018*/ 	.byte	0x03, 0x19
        /*001a*/ 	.short	0x0074


	//----- nvinfo : EIATTR_KPARAM_INFO
	.align		4
        /*001c*/ 	.byte	0x04, 0x17
        /*001e*/ 	.short	(.L_993 - .L_992)
.L_992:
        /*0020*/ 	.word	0x00000000
        /*0024*/ 	.short	0x0013
        /*0026*/ 	.short	0x0070
        /*0028*/ 	.byte	0x00, 0xf0, 0x11, 0x00


	//----- nvinfo : EIATTR_KPARAM_INFO
	.align		4
.L_993:
        /*002c*/ 	.byte	0x04, 0x17
        /*002e*/ 	.short	(.L_995 - .L_994)
.L_994:
        /*0030*/ 	.word	0x00000000
        /*0034*/ 	.short	0x0012
        /*0036*/ 	.short	0x0068
        /*0038*/ 	.byte	0x00, 0xf0, 0x21, 0x00


	//----- nvinfo : EIATTR_KPARAM_INFO
	.align		4
.L_995:
        /*003c*/ 	.byte	0x04, 0x17
        /*003e*/ 	.short	(.L_997 - .L_996)
.L_996:
        /*0040*/ 	.word	0x00000000
        /*0044*/ 	.short	0x0011
        /*0046*/ 	.short	0x0060
        /*0048*/ 	.byte	0x00, 0xf0, 0x05, 0x00


	//----- nvinfo : EIATTR_KPARAM_INFO
	.align		4
.L_997:
        /*004c*/ 	.byte	0x04, 0x17
        /*004e*/ 	.short	(.L_999 - .L_998)
.L_998:
        /*0050*/ 	.word	0x00000000
        /*0054*/ 	.short	0x0010
        /*0056*/ 	.short	0x005c
        /*0058*/ 	.byte	0x00, 0xf0, 0x11, 0x00


	//----- nvinfo : EIATTR_KPARAM_INFO
	.align		4
.L_999:
        /*005c*/ 	.byte	0x04, 0x17
        /*005e*/ 	.short	(.L_1001 - .L_1000)
.L_1000:
        /*0060*/ 	.word	0x00000000
        /*0064*/ 	.short	0x000f
        /*0066*/ 	.short	0x0058
        /*0068*/ 	.byte	0x00, 0xf0, 0x11, 0x00


	//----- nvinfo : EIATTR_KPARAM_INFO
	.align		4
.L_1001:
        /*006c*/ 	.byte	0x04, 0x17
        /*006e*/ 	.short	(.L_1003 - .L_1002)
.L_1002:
        /*0070*/ 	.word	0x00000000
        /*0074*/ 	.short	0x000e
        /*0076*/ 	.short	0x0054
        /*0078*/ 	.byte	0x00, 0xf0, 0x11, 0x00


	//----- nvinfo : EIATTR_KPARAM_INFO
	.align		4
.L_1003:
        /*007c*/ 	.byte	0x04, 0x17
        /*007e*/ 	.short	(.L_1005 - .L_1004)
.L_1004:
        /*0080*/ 	.word	0x00000000
        /*0084*/ 	.short	0x000d
        /*0086*/ 	.short	0x0050
        /*0088*/ 	.byte	0x00, 0xf0, 0x11, 0x00


	//----- nvinfo : EIATTR_KPARAM_INFO
	.align		4
.L_1005:
        /*008c*/ 	.byte	0x04, 0x17
        /*008e*/ 	.short	(.L_1007 - .L_1006)
.L_1006:
        /*0090*/ 	.word	0x00000000
        /*0094*/ 	.short	0x000c
        /*0096*/ 	.short	0x004c
        /*0098*/ 	.byte	0x00, 0xf0, 0x11, 0x00


	//----- nvinfo : EIATTR_KPARAM_INFO
	.align		4
.L_1007:
        /*009c*/ 	.byte	0x04, 0x17
        /*009e*/ 	.short	(.L_1009 - .L_1008)
.L_1008:
        /*00a0*/ 	.word	0x00000000
        /*00a4*/ 	.short	0x000b
        /*00a6*/ 	.short	0x0048
        /*00a8*/ 	.byte	0x00, 0xf0, 0x11, 0x00


	//----- nvinfo : EIATTR_KPARAM_INFO
	.align		4
.L_1009:
        /*00ac*/ 	.byte	0x04, 0x17
        /*00ae*/ 	.short	(.L_1011 - .L_1010)
.L_1010:
        /*00b0*/ 	.word	0x00000000
        /*00b4*/ 	.short	0x000a
        /*00b6*/ 	.short	0x0040
        /*00b8*/ 	.byte	0x00, 0xf0, 0x21, 0x00


	//----- nvinfo : EIATTR_KPARAM_INFO
	.align		4
.L_1011:
        /*00bc*/ 	.byte	0x04, 0x17
        /*00be*/ 	.short	(.L_1013 - .L_1012)
.L_1012:
        /*00c0*/ 	.word	0x00000000
        /*00c4*/ 	.short	0x0009
        /*00c6*/ 	.short	0x0038
        /*00c8*/ 	.byte	0x00, 0xf0, 0x21, 0x00


	//----- nvinfo : EIATTR_KPARAM_INFO
	.align		4
.L_1013:
        /*00cc*/ 	.byte	0x04, 0x17
        /*00ce*/ 	.short	(.L_1015 - .L_1014)
.L_1014:
        /*00d0*/ 	.word	0x00000000
        /*00d4*/ 	.short	0x0008
        /*00d6*/ 	.short	0x0034
        /*00d8*/ 	.byte	0x00, 0xf0, 0x11, 0x00


	//----- nvinfo : EIATTR_KPARAM_INFO
	.align		4
.L_1015:
        /*00dc*/ 	.byte	0x04, 0x17
        /*00de*/ 	.short	(.L_1017 - .L_1016)
.L_1016:
        /*00e0*/ 	.word	0x00000000
        /*00e4*/ 	.short	0x0007
        /*00e6*/ 	.short	0x0030
        /*00e8*/ 	.byte	0x00, 0xf0, 0x11, 0x00


	//----- nvinfo : EIATTR_KPARAM_INFO
	.align		4
.L_1017:
        /*00ec*/ 	.byte	0x04, 0x17
        /*00ee*/ 	.short	(.L_1019 - .L_1018)
.L_1018:
        /*00f0*/ 	.word	0x00000000
        /*00f4*/ 	.short	0x0006
        /*00f6*/ 	.short	0x002c
        /*00f8*/ 	.byte	0x00, 0xf0, 0x11, 0x00


	//----- nvinfo : EIATTR_KPARAM_INFO
	.align		4
.L_1019:
        /*00fc*/ 	.byte	0x04, 0x17
        /*00fe*/ 	.short	(.L_1021 - .L_1020)
.L_1020:
        /*0100*/ 	.word	0x00000000
        /*0104*/ 	.short	0x0005
        /*0106*/ 	.short	0x0028
        /*0108*/ 	.byte	0x00, 0xf0, 0x11, 0x00


	//----- nvinfo : EIATTR_KPARAM_INFO
	.align		4
.L_1021:
        /*010c*/ 	.byte	0x04, 0x17
        /*010e*/ 	.short	(.L_1023 - .L_1022)
.L_1022:
        /*0110*/ 	.word	0x00000000
        /*0114*/ 	.short	0x0004
        /*0116*/ 	.short	0x0020
        /*0118*/ 	.byte	0x00, 0xf0, 0x21, 0x00


	//----- nvinfo : EIATTR_KPARAM_INFO
	.align		4
.L_1023:
        /*011c*/ 	.byte	0x04, 0x17
        /*011e*/ 	.short	(.L_1025 - .L_1024)
.L_1024:
        /*0120*/ 	.word	0x00000000
        /*0124*/ 	.short	0x0003
        /*0126*/ 	.short	0x0018
        /*0128*/ 	.byte	0x00, 0xf0, 0x21, 0x00


	//----- nvinfo : EIATTR_KPARAM_INFO
	.align		4
.L_1025:
        /*012c*/ 	.byte	0x04, 0x17
        /*012e*/ 	.short	(.L_1027 - .L_1026)
.L_1026:
        /*0130*/ 	.word	0x00000000
        /*0134*/ 	.short	0x0002
        /*0136*/ 	.short	0x0010
        /*0138*/ 	.byte	0x00, 0xf0, 0x21, 0x00


	//----- nvinfo : EIATTR_KPARAM_INFO
	.align		4
.L_1027:
        /*013c*/ 	.byte	0x04, 0x17
        /*013e*/ 	.short	(.L_1029 - .L_1028)
.L_1028:
        /*0140*/ 	.word	0x00000000
        /*0144*/ 	.short	0x0001
        /*0146*/ 	.short	0x0008
        /*0148*/ 	.byte	0x00, 0xf0, 0x21, 0x00


	//----- nvinfo : EIATTR_KPARAM_INFO
	.align		4
.L_1029:
        /*014c*/ 	.byte	0x04, 0x17
        /*014e*/ 	.short	(.L_1031 - .L_1030)
.L_1030:
        /*0150*/ 	.word	0x00000000
        /*0154*/ 	.short	0x0000
        /*0156*/ 	.short	0x0000
        /*0158*/ 	.byte	0x00, 0xf0, 0x21, 0x00


	//----- nvinfo : EIATTR_MAXREG_COUNT
	.align		4
.L_1031:
        /*015c*/ 	.byte	0x03, 0x1b
        /*015e*/ 	.short	0x00ff


	//----- nvinfo : EIATTR_NUM_BARRIERS
	.align		4
        /*0160*/ 	.byte	0x02, 0x4c
        /*0162*/ 	.byte	0x01
	.zero		1


	//----- nvinfo : EIATTR_MERCURY_ISA_VERSION
	.align		4
        /*0164*/ 	.byte	0x03, 0x5f
        /*0166*/ 	.short	0x0000


	//----- nvinfo : EIATTR_EXIT_INSTR_OFFSETS
	.align		4
        /*0168*/ 	.byte	0x04, 0x1c
        /*016a*/ 	.short	(.L_1033 - .L_1032)


	//   ....[0]....
.L_1032:
        /*016c*/ 	.word	0x00000330


	//   ....[1]....
        /*0170*/ 	.word	0x00000da0


	//   ....[2]....
        /*0174*/ 	.word	0x00007b00


	//   ....[3]....
        /*0178*/ 	.word	0x00007dd0


	//   ....[4]....
        /*017c*/ 	.word	0x00008020


	//   ....[5]....
        /*0180*/ 	.word	0x00008270


	//   ....[6]....
        /*0184*/ 	.word	0x000083a0


	//   ....[7]....
        /*0188*/ 	.word	0x00008450


	//   ....[8]....
        /*018c*/ 	.word	0x00008490


	//----- nvinfo : EIATTR_CTAIDZ_USED
	.align		4
.L_1033:
        /*0190*/ 	.byte	0x01, 0x04
	.zero		2


	//----- nvinfo : EIATTR_CRS_STACK_SIZE
	.align		4
        /*0194*/ 	.byte	0x04, 0x1e
        /*0196*/ 	.short	(.L_1035 - .L_1034)
.L_1034:
        /*0198*/ 	.word	0x00000000
.L_1035:


//--------------------- .nv.info._Z23gemm_half_q_half_kernelILi4ELi128ELb1ELb0ELi64EEvPK6__halfPKjS4_S2_PS0_iiiiPKtS7_iiiiiibS2_i --------------------------
	.section	.nv.info._Z23gemm_half_q_half_kernelILi4ELi128ELb1ELb0ELi64EEvPK6__halfPKjS4_S2_PS0_iiiiPKtS7_iiiiiibS2_i,"",@"SHT_CUDA_INFO"
	.sectionflags	@""
	.align	4


	//----- nvinfo : EIATTR_CUDA_API_VERSION
	.align		4
        /*0000*/ 	.byte	0x04, 0x37
        /*0002*/ 	.short	(.L_1037 - .L_1036)
.L_1036:
        /*0004*/ 	.word	0x00000082


	//----- nvinfo : EIATTR_SW2861232_WAR
	.align		4
.L_1037:
        /*0008*/ 	.byte	0x01, 0x35
	.zero		2


	//----- nvinfo : EIATTR_PARAM_CBANK
	.align		4
        /*000c*/ 	.byte	0x04, 0x0a
        /*000e*/ 	.short	(.L_1039 - .L_1038)
	.align		4
.L_1038:
        /*0010*/ 	.word	index@(.nv.constant0._Z23gemm_half_q_half_kernelILi4ELi128ELb1ELb0ELi64EEvPK6__halfPKjS4_S2_PS0_iiiiPKtS7_iiiiiibS2_i)
        /*0014*/ 	.short	0x0160
        /*0016*/ 	.short	0x0074


	//----- nvinfo : EIATTR_CBANK_PARAM_SIZE
	.align		4
.L_1039:
        /*0018*/ 	.byte	0x03, 0x19
        /*001a*/ 	.short	0x0074


	//----- nvinfo : EIATTR_KPARAM_INFO
	.align		4
        /*001c*/ 	.byte	0x04, 0x17
        /*001e*/ 	.short	(.L_1041 - .L_1040)
.L_1040:
        /*0020*/ 	.word	0x00000000
        /*0024*/ 	.short	0x0013
        /*0026*/ 	.short	0x0070
        /*0028*/ 	.byte	0x00, 0xf0, 0x11, 0x00


	//----- nvinfo : EIATTR_KPARAM_INFO
	.align		4
.L_1041:
        /*002c*/ 	.byte	0x04, 0x17
        /*002e*/ 	.short	(.L_1043 - .L_1042)
.L_1042:
        /*0030*/ 	.word	0x00000000
        /*0034*/ 	.short	0x0012
        /*0036*/ 	.short	0x0068
        /*0038*/ 	.byte	0x00, 0xf0, 0x21, 0x00


	//----- nvinfo : EIATTR_KPARAM_INFO
	.align		4
.L_1043:
        /*003c*/ 	.byte	0x04, 0x17
        /*003e*/ 	.short	(.L_1045 - .L_1044)
.L_1044:
        /*0040*/ 	.word	0x00000000
        /*0044*/ 	.short	0x0011
        /*0046*/ 	.short	0x0060
        /*0048*/ 	.byte	0x00, 0xf0, 0x05, 0x00


	//----- nvinfo : EIATTR_KPARAM_INFO
	.align		4
.L_1045:
        /*004c*/ 	.byte	0x04, 0x17
        /*004e*/ 	.short	(.L_1047 - .L_1046)
.L_1046:
        /*0050*/ 	.word	0x00000000
        /*0054*/ 	.short	0x0010
        /*0056*/ 	.short	0x005c
        /*0058*/ 	.byte	0x00, 0xf0, 0x11, 0x00


	//----- nvinfo : EIATTR_KPARAM_INFO
	.align		4
.L_1047:
        /*005c*/ 	.byte	0x04, 0x17
        /*005e*/ 	.short	(.L_1049 - .L_1048)
.L_1048:
        /*0060*/ 	.word	0x00000000
        /*0064*/ 	.short	0x000f
        /*0066*/ 	.short	0x0058
        /*0068*/ 	.byte	0x00, 0xf0, 0x11, 0x00


	//----- nvinfo : EIATTR_KPARAM_INFO
	.align		4
.L_1049:
        /*006c*/ 	.byte	0x04, 0x17
        /*006e*/ 	.short	(.L_1051 - .L_1050)
.L_1050:
        /*0070*/ 	.word	0x00000000
        /*0074*/ 	.short	0x000e
        /*0076*/ 	.short	0x0054
        /*0078*/ 	.byte	0x00, 0xf0, 0x11, 0x00


	//----- nvinfo : EIATTR_KPARAM_INFO
	.align		4
.L_1051:
        /*007c*/ 	.byte	0x04, 0x17
        /*007e*/ 	.short	(.L_1053 - .L_1052)
.L_1052:
        /*0080*/ 	.word	0x00000000
        /*0084*/ 	.short	0x000d
        /*0086*/ 	.short	0x0050
        /*0088*/ 	.byte	0x00, 0xf0, 0x11, 0x00


	//----- nvinfo : EIATTR_KPARAM_INFO
	.align		4
.L_1053:
        /*008c*/ 	.byte	0x04, 0x17
        /*008e*/ 	.short	(.L_1055 - .L_1054)
.L_1054:
        /*0090*/ 	.word	0x00000000
        /*0094*/ 	.short	0x000c
        /*0096*/ 	.short	0x004c
        /*0098*/ 	.byte	0x00, 0xf0, 0x11, 0x00


	//----- nvinfo : EIATTR_KPARAM_INFO
	.align		4
.L_1055:
        /*009c*/ 	.byte	0x04, 0x17
        /*009e*/ 	.short	(.L_1057 - .L_1056)
.L_1056:
        /*00a0*/ 	.word	0x00000000
        /*00a4*/ 	.short	0x000b
        /*00a6*/ 	.short	0x0048
        /*00a8*/ 	.byte	0x00, 0xf0, 0x11, 0x00


	//----- nvinfo : EIATTR_KPARAM_INFO
	.align		4
.L_1057:
        /*00ac*/ 	.byte	0x04, 0x17
        /*00ae*/ 	.short	(.L_1059 - .L_1058)
.L_1058:
        /*00b0*/ 	.word	0x00000000
        /*00b4*/ 	.short	0x000a
        /*00b6*/ 	.short	0x0040
        /*00b8*/ 	.byte	0x00, 0xf0, 0x21, 0x00


	//----- nvinfo : EIATTR_KPARAM_INFO
	.align		4
.L_1059:
        /*00bc*/ 	.byte	0x04, 0x17
        /*00be*/ 	.short	(.L_1061 - .L_1060)
.L_1060:
        /*00c0*/ 	.word	0x00000000
        /*00c4*/ 	.short	0x0009
        /*00c6*/ 	.short	0x0038
        /*00c8*/ 	.byte	0x00, 0xf0, 0x21, 0x00


	//----- nvinfo : EIATTR_KPARAM_INFO
	.align		4
.L_1061:
        /*00cc*/ 	.byte	0x04, 0x17
        /*00ce*/ 	.short	(.L_1063 - .L_1062)
.L_1062:
        /*00d0*/ 	.word	0x00000000
        /*00d4*/ 	.short	0x0008
        /*00d6*/ 	.short	0x0034
        /*00d8*/ 	.byte	0x00, 0xf0, 0x11, 0x00


	//----- nvinfo : EIATTR_KPARAM_INFO
	.align		4
.L_1063:
        /*00dc*/ 	.byte	0x04, 0x17
        /*00de*/ 	.short	(.L_1065 - .L_1064)
.L_1064:
        /*00e0*/ 	.word	0x00000000
        /*00e4*/ 	.short	0x0007
        /*00e6*/ 	.short	0x0030
        /*00e8*/ 	.byte	0x00, 0xf0, 0x11, 0x00


	//----- nvinfo : EIATTR_KPARAM_INFO
	.align		4
.L_1065:
        /*00ec*/ 	.byte	0x04, 0x17
        /*00ee*/ 	.short	(.L_1067 - .L_1066)
.L_1066:
        /*00f0*/ 	.word	0x00000000
        /*00f4*/ 	.short	0x0006
        /*00f6*/ 	.short	0x002c
        /*00f8*/ 	.byte	0x00, 0xf0, 0x11, 0x00


	//----- nvinfo : EIATTR_KPARAM_INFO
	.align		4
.L_1067:
        /*00fc*/ 	.byte	0x04, 0x17
        /*00fe*/ 	.short	(.L_1069 - .L_1068)
.L_1068:
        /*0100*/ 	.word	0x00000000
        /*0104*/ 	.short	0x0005
        /*0106*/ 	.short	0x0028
        /*0108*/ 	.byte	0x00, 0xf0, 0x11, 0x00


	//----- nvinfo : EIATTR_KPARAM_INFO
	.align		4
.L_1069:
        /*010c*/ 	.byte	0x04, 0x17
        /*010e*/ 	.short	(.L_1071 - .L_1070)
.L_1070:
        /*0110*/ 	.word	0x00000000
        /*0114*/ 	.short	0x0004
        /*0116*/ 	.short	0x0020
        /*0118*/ 	.byte	0x00, 0xf0, 0x21, 0x00


	//----- nvinfo : EIATTR_KPARAM_INFO
	.align		4
.L_1071:
        /*011c*/ 	.byte	0x04, 0x17
        /*011e*/ 	.short	(.L_1073 - .L_1072)
.L_1072:
        /*0120*/ 	.word	0x00000000
        /*0124*/ 	.short	0x0003
        /*0126*/ 	.short	0x0018
        /*0128*/ 	.byte	0x00, 0xf0, 0x21, 0x00


	//----- nvinfo : EIATTR_KPARAM_INFO
	.align		4
.L_1073:
        /*012c*/ 	.byte	0x04, 0x17
        /*012e*/ 	.short	(.L_1075 - .L_1074)
.L_1074:
        /*0130*/ 	.word	0x00000000
        /*0134*/ 	.short	0x0002
        /*0136*/ 	.short	0x0010
        /*0138*/ 	.byte	0x00, 0xf0, 0x21, 0x00


	//----- nvinfo : EIATTR_KPARAM_INFO
	.align		4
.L_1075:
        /*013c*/ 	.byte	0x04, 0x17
        /*013e*/ 	.short	(.L_1077 - .L_1076)
.L_1076:
        /*0140*/ 	.word	0x00000000
        /*0144*/ 	.short	0x0001
        /*0146*/ 	.short	0x0008
        /*0148*/ 	.byte	0x00, 0xf0, 0x21, 0x00


	//----- nvinfo : EIATTR_KPARAM_INFO
	.align		4
.L_1077:
        /*014c*/ 	.byte	0x04, 0x17
        /*014e*/ 	.short	(.L_1079 - .L_1078)
.L_1078:
        /*0150*/ 	.word	0x00000000
        /*0154*/ 	.short	0x0000
        /*0156*/ 	.short	0x0000
        /*0158*/ 	.byte	0x00, 0xf0, 0x21, 0x00


	//----- nvinfo : EIATTR_MAXREG_COUNT
	.align		4
.L_1079:
        /*015c*/ 	.byte	0x03, 0x1b
        /*015e*/ 	.short	0x00ff


	//----- nvinfo : EIATTR_NUM_BARRIERS
	.align		4
        /*0160*/ 	.byte	0x02, 0x4c
        /*0162*/ 	.byte	0x01
	.zero		1


	//----- nvinfo : EIATTR_MERCURY_ISA_VERSION
	.align		4
        /*0164*/ 	.byte	0x03, 0x5f
        /*0166*/ 	.short	0x0000


	//----- nvinfo : EIATTR_EXIT_INSTR_OFFSETS
	.align		4
        /*0168*/ 	.byte	0x04, 0x1c
        /*016a*/ 	.short	(.L_1081 - .L_1080)


	//   ....[0]....
.L_1080:
        /*016c*/ 	.word	0x00000340


	//   ....[1]....
        /*0170*/ 	.word	0x00000db0


	//   ....[2]....
        /*0174*/ 	.word	0x000093c0


	//   ....[3]....
        /*0178*/ 	.word	0x00009680


	//   ....[4]....
        /*017c*/ 	.word	0x000098d0


	//   ....[5]....
        /*0180*/ 	.word	0x00009b10


	//   ....[6]....
        /*0184*/ 	.word	0x00009c40


	//   ....[7]....
        /*0188*/ 	.word	0x00009ce0


	//   ....[8]....
        /*018c*/ 	.word	0x00009d20


	//----- nvinfo : EIATTR_CTAIDZ_USED
	.align		4
.L_1081:
        /*0190*/ 	.byte	0x01, 0x04
	.zero		2


	//----- nvinfo : EIATTR_CRS_STACK_SIZE
	.align		4
        /*0194*/ 	.byte	0x04, 0x1e
        /*0196*/ 	.short	(.L_1083 - .L_1082)
.L_1082:
        /*0198*/ 	.word	0x00000000
.L_1083:


//--------------------- .nv.info._Z23gemm_half_q_half_kernelILi4ELi190ELb1ELb0ELi32EEvPK6__halfPKjS4_S2_PS0_iiiiPKtS7_iiiiiibS2_i --------------------------
	.section	.nv.info._Z23gemm_half_q_half_kernelILi4ELi190ELb1ELb0ELi32EEvPK6__halfPKjS4_S2_PS0_iiiiPKtS7_iiiiiibS2_i,"",@"SHT_CUDA_INFO"
	.sectionflags	@""
	.align	4


	//----- nvinfo : EIATTR_CUDA_API_VERSION
	.align		4
        /*0000*/ 	.byte	0x04, 0x37
        /*0002*/ 	.short	(.L_1085 - .L_1084)
.L_1084:
        /*0004*/ 	.word	0x00000082


	//----- nvinfo : EIATTR_SW2861232_WAR
	.align		4
.L_1085:
        /*0008*/ 	.byte	0x01, 0x35
	.zero		2


	//----- nvinfo : EIATTR_PARAM_CBANK
	.align		4
        /*000c*/ 	.byte	0x04, 0x0a
        /*000e*/ 	.short	(.L_1087 - .L_1086)
	.align		4
.L_1086:
        /*0010*/ 	.word	index@(.nv.constant0._Z23gemm_half_q_half_kernelILi4ELi190ELb1ELb0ELi32EEvPK6__halfPKjS4_S2_PS0_iiiiPKtS7_iiiiiibS2_i)
        /*0014*/ 	.short	0x0160
        /*0016*/ 	.short	0x0074


	//----- nvinfo : EIATTR_CBANK_PARAM_SIZE
	.align		4
.L_1087:
        /*0018*/ 	.byte	0x03, 0x19
        /*001a*/ 	.short	0x0074


	//----- nvinfo : EIATTR_KPARAM_INFO
	.align		4
        /*001c*/ 	.byte	0x04, 0x17
        /*001e*/ 	.short	(.L_1089 - .L_1088)
.L_1088:
        /*0020*/ 	.word	0x00000000
        /*0024*/ 	.short	0x0013
        /*0026*/ 	.short	0x0070
        /*0028*/ 	.byte	0x00, 0xf0, 0x11, 0x00


	//----- nvinfo : EIATTR_KPARAM_INFO
	.align		4
.L_1089:
        /*002c*/ 	.byte	0x04, 0x17
        /*002e*/ 	.short	(.L_1091 - .L_1090)
.L_1090:
        /*0030*/ 	.word	0x00000000
        /*0034*/ 	.short	0x0012
        /*0036*/ 	.short	0x0068
        /*0038*/ 	.byte	0x00, 0xf0, 0x21, 0x00


	//----- nvinfo : EIATTR_KPARAM_INFO
	.align		4
.L_1091:
        /*003c*/ 	.byte	0x04, 0x17
        /*003e*/ 	.short	(.L_1093 - .L_1092)
.L_1092:
        /*0040*/ 	.word	0x00000000
        /*0044*/ 	.short	0x0011
        /*0046*/ 	.short	0x0060
        /*0048*/ 	.byte	0x00, 0xf0, 0x05, 0x00


	//----- nvinfo : EIATTR_KPARAM_INFO
	.align		4
.L_1093:
        /*004c*/ 	.byte	0x04, 0x17
        /*004e*/ 	.short	(.L_1095 - .L_1094)
.L_1094:
        /*0050*/ 	.word	0x00000000
        /*0054*/ 	.short	0x0010
        /*0056*/ 	.short	0x005c
        /*0058*/ 	.byte	0x00, 0xf0, 0x11, 0x00


	//----- nvinfo : EIATTR_KPARAM_INFO
	.align		4
.L_1095:
        /*005c*/ 	.byte	0x04, 0x17
        /*005e*/ 	.short	(.L_1097 - .L_1096)
.L_1096:
        /*0060*/ 	.word	0x00000000
        /*0064*/ 	.short	0x000f
        /*0066*/ 	.short	0x0058
        /*0068*/ 	.byte	0x00, 0xf0, 0x11, 0x00


	//----- nvinfo : EIATTR_KPARAM_INFO
	.align		4
.L_1097:
        /*006c*/ 	.byte	0x04, 0x17
        /*006e*/ 	.short	(.L_1099 - .L_1098)
.L_1098:
        /*0070*/ 	.word	0x00000000
        /*0074*/ 	.short	0x000e
        /*0076*/ 	.short	0x0054
        /*0078*/ 	.byte	0x00, 0xf0, 0x11, 0x00


	//----- nvinfo : EIATTR_KPARAM_INFO
	.align		4
.L_1099:
        /*007c*/ 	.byte	0x04, 0x17
        /*007e*/ 	.short	(.L_1101 - .L_1100)
.L_1100:
        /*0080*/ 	.word	0x00000000
        /*0084*/ 	.short	0x000d
        /*0086*/ 	.short	0x0050
        /*0088*/ 	.byte	0x00, 0xf0, 0x11, 0x00


	//----- nvinfo : EIATTR_KPARAM_INFO
	.align		4
.L_1101:
        /*008c*/ 	.byte	0x04, 0x17
        /*008e*/ 	.short	(.L_1103 - .L_1102)
.L_1102:
        /*0090*/ 	.word	0x00000000
        /*0094*/ 	.short	0x000c
        /*0096*/ 	.short	0x004c
        /*0098*/ 	.byte	0x00, 0xf0, 0x11, 0x00


	//----- nvinfo : EIATTR_KPARAM_INFO
	.align		4
.L_1103:
        /*009c*/ 	.byte	0x04, 0x17
        /*009e*/ 	.short	(.L_1105 - .L_1104)
.L_1104:
        /*00a0*/ 	.word	0x00000000
        /*00a4*/ 	.short	0x000b
        /*00a6*/ 	.short	0x0048
        /*00a8*/ 	.byte	0x00, 0xf0, 0x11, 0x00


	//----- nvinfo : EIATTR_KPARAM_INFO
	.align		4
.L_1105:
        /*00ac*/ 	.byte	0x04, 0x17
        /*00ae*/ 	.short	(.L_1107 - .L_1106)
.L_1106:
        /*00b0*/ 	.word	0x00000000
        /*00b4*/ 	.short	0x000a
        /*00b6*/ 	.short	0x0040
        /*00b8*/ 	.byte	0x00, 0xf0, 0x21, 0x00


	//----- nvinfo : EIATTR_KPARAM_INFO
	.align		4
.L_1107:
        /*00bc*/ 	.byte	0x04, 0x17
        /*00be*/ 	.short	(.L_1109 - .L_1108)
.L_1108:
        /*00c0*/ 	.word	0x00000000
        /*00c4*/ 	.short	0x0009
        /*00c6*/ 	.short	0x0038
        /*00c8*/ 	.byte	0x00, 0xf0, 0x21, 0x00


	//----- nvinfo : EIATTR_KPARAM_INFO
	.align		4
.L_1109:
        /*00cc*/ 	.byte	0x04, 0x17
        /*00ce*/ 	.short	(.L_1111 - .L_1110)
.L_1110:
        /*00d0*/ 	.word	0x00000000
        /*00d4*/ 	.short	0x0008
        /*00d6*/ 	.short	0x0034
        /*00d8*/ 	.byte	0x00, 0xf0, 0x11, 0x00


	//----- nvinfo : EIATTR_KPARAM_INFO
	.align		4
.L_1111:
        /*00dc*/ 	.byte	0x04, 0x17
        /*00de*/ 	.short	(.L_1113 - .L_1112)
.L_1112:
        /*00e0*/ 	.word	0x00000000
        /*00e4*/ 	.short	0x0007
        /*00e6*/ 	.short	0x0030
        /*00e8*/ 	.byte	0x00, 0xf0, 0x11, 0x00


	//----- nvinfo : EIATTR_KPARAM_INFO
	.align		4
.L_1113:
        /*00ec*/ 	.byte	0x04, 0x17
        /*00ee*/ 	.short	(.L_1115 - .L_1114)
.L_1114:
        /*00f0*/ 	.word	0x00000000
        /*00f4*/ 	.short	0x0006
        /*00f6*/ 	.short	0x002c
        /*00f8*/ 	.byte	0x00, 0xf0, 0x11, 0x00


	//----- nvinfo : EIATTR_KPARAM_INFO
	.align		4
.L_1115:
        /*00fc*/ 	.byte	0x04, 0x17
        /*00fe*/ 	.short	(.L_1117 - .L_1116)
.L_1116:
        /*0100*/ 	.word	0x00000000
        /*0104*/ 	.short	0x0005
        /*0106*/ 	.short	0x0028
        /*0108*/ 	.byte	0x00, 0xf0, 0x11, 0x00


	//----- nvinfo : EIATTR_KPARAM_INFO
	.align		4
.L_1117:
        /*010c*/ 	.byte	0x04, 0x17
        /*010e*/ 	.short	(.L_1119 - .L_1118)
.L_1118:
        /*0110*/ 	.word	0x00000000
        /*0114*/ 	.short	0x0004
        /*0116*/ 	.short	0x0020
        /*0118*/ 	.byte	0x00, 0xf0, 0x21, 0x00


	//----- nvinfo : EIATTR_KPARAM_INFO
	.align		4
.L_1119:
        /*011c*/ 	.byte	0x04, 0x17
        /*011e*/ 	.short	(.L_1121 - .L_1120)
.L_1120:
        /*0120*/ 	.word	0x00000000
        /*0124*/ 	.short	0x0003
        /*0126*/ 	.short	0x0018
        /*0128*/ 	.byte	0x00, 0xf0, 0x21, 0x00


	//----- nvinfo : EIATTR_KPARAM_INFO
	.align		4
.L_1121:
        /*012c*/ 	.byte	0x04, 0x17
        /*012e*/ 	.short	(.L_1123 - .L_1122)
.L_1122:
        /*0130*/ 	.word	0x00000000
        /*0134*/ 	.short	0x0002
        /*0136*/ 	.short	0x0010
        /*0138*/ 	.byte	0x00, 0xf0, 0x21, 0x00


	//----- nvinfo : EIATTR_KPARAM_INFO
	.align		4
.L_1123:
        /*013c*/ 	.byte	0x04, 0x17
        /*013e*/ 	.short	(.L_1125 - .L_1124)
.L_1124:
        /*0140*/ 	.word	0x00000000
        /*0144*/ 	.short	0x0001
        /*0146*/ 	.short	0x0008
        /*0148*/ 	.byte	0x00, 0xf0, 0x21, 0x00


	//----- nvinfo : EIATTR_KPARAM_INFO
	.align		4
.L_1125:
        /*014c*/ 	.byte	0x04, 0x17
        /*014e*/ 	.short	(.L_1127 - .L_1126)
.L_1126:
        /*0150*/ 	.word	0x00000000
        /*0154*/ 	.short	0x0000
        /*0156*/ 	.short	0x0000
        /*0158*/ 	.byte	0x00, 0xf0, 0x21, 0x00


	//----- nvinfo : EIATTR_MAXREG_COUNT
	.align		4
.L_1127:
        /*015c*/ 	.byte	0x03, 0x1b
        /*015e*/ 	.short	0x00ff


	//----- nvinfo : EIATTR_NUM_BARRIERS
	.align		4
        /*0160*/ 	.byte	0x02, 0x4c
        /*0162*/ 	.byte	0x01
	.zero		1


	//----- nvinfo : EIATTR_MERCURY_ISA_VERSION
	.align		4
        /*0164*/ 	.byte	0x03, 0x5f
        /*0166*/ 	.short	0x0000


	//----- nvinfo : EIATTR_EXIT_INSTR_OFFSETS
	.align		4
        /*0168*/ 	.byte	0x04, 0x1c
        /*016a*/ 	.short	(.L_1129 - .L_1128)


	//   ....[0]....
.L_1128:
        /*016c*/ 	.word	0x00000330


	//   ....[1]....
        /*0170*/ 	.word	0x00000da0


	//   ....[2]....
        /*0174*/ 	.word	0x00017dd0


	//   ....[3]....
        /*0178*/ 	.word	0x00018090


	//   ....[4]....
        /*017c*/ 	.word	0x000182d0


	//   ....[5]....
        /*0180*/ 	.word	0x00018510


	//   ....[6]....
        /*0184*/ 	.word	0x00018640


	//   ....[7]....
        /*0188*/ 	.word	0x000186e0


	//   ....[8]....
        /*018c*/ 	.word	0x00018720


	//----- nvinfo : EIATTR_CTAIDZ_USED
	.align		4
.L_1129:
        /*0190*/ 	.byte	0x01, 0x04
	.zero		2


	//----- nvinfo : EIATTR_CRS_STACK_SIZE
	.align		4
        /*0194*/ 	.byte	0x04, 0x1e
        /*0196*/ 	.short	(.L_1131 - .L_1130)
.L_1130:
        /*0198*/ 	.word	0x00000000
.L_1131:


//--------------------- .nv.info._Z23gemm_half_q_half_kernelILi4ELi160ELb1ELb0ELi32EEvPK6__halfPKjS4_S2_PS0_iiiiPKtS7_iiiiiibS2_i --------------------------
	.section	.nv.info._Z23gemm_half_q_half_kernelILi4ELi160ELb1ELb0ELi32EEvPK6__halfPKjS4_S2_PS0_iiiiPKtS7_iiiiiibS2_i,"",@"SHT_CUDA_INFO"
	.sectionflags	@""
	.align	4


	//----- nvinfo : EIATTR_CUDA_API_VERSION
	.align		4
        /*0000*/ 	.byte	0x04, 0x37
        /*0002*/ 	.short	(.L_1133 - .L_1132)
.L_1132:
        /*0004*/ 	.word	0x00000082


	//----- nvinfo : EIATTR_SW2861232_WAR
	.align		4
.L_1133:
        /*0008*/ 	.byte	0x01, 0x35
	.zero		2


	//----- nvinfo : EIATTR_PARAM_CBANK
	.align		4
        /*000c*/ 	.byte	0x04, 0x0a
        /*000e*/ 	.short	(.L_1135 - .L_1134)
	.align		4
.L_1134:
        /*0010*/ 	.word	index@(.nv.constant0._Z23gemm_half_q_half_kernelILi4ELi160ELb1ELb0ELi32EEvPK6__halfPKjS4_S2_PS0_iiiiPKtS7_iiiiiibS2_i)
        /*0014*/ 	.short	0x0160
        /*0016*/ 	.short	0x0074


	//----- nvinfo : EIATTR_CBANK_PARAM_SIZE
	.align		4
.L_1135:
        /*0018*/ 	.byte	0x03, 0x19
        /*001a*/ 	.short	0x0074


	//----- nvinfo : EIATTR_KPARAM_INFO
	.align		4
        /*001c*/ 	.byte	0x04, 0x17
        /*001e*/ 	.short	(.L_1137 - .L_1136)
.L_1136:
        /*0020*/ 	.word	0x00000000
        /*0024*/ 	.short	0x0013
        /*0026*/ 	.short	0x0070
        /*0028*/ 	.byte	0x00, 0xf0, 0x11, 0x00


	//----- nvinfo : EIATTR_KPARAM_INFO
	.align		4
.L_1137:
        /*002c*/ 	.byte	0x04, 0x17
        /*002e*/ 	.short	(.L_1139 - .L_1138)
.L_1138:
        /*0030*/ 	.word	0x00000000
        /*0034*/ 	.short	0x0012
        /*0036*/ 	.short	0x0068
        /*0038*/ 	.byte	0x00, 0xf0, 0x21, 0x00


	//----- nvinfo : EIATTR_KPARAM_INFO
	.align		4
.L_1139:
        /*003c*/ 	.byte	0x04, 0x17
        /*003e*/ 	.short	(.L_1141 - .L_1140)
.L_1140:
        /*0040*/ 	.word	0x00000000
        /*0044*/ 	.short	0x0011
        /*0046*/ 	.short	0x0060
        /*0048*/ 	.byte	0x00, 0xf0, 0x05, 0x00


	//----- nvinfo : EIATTR_KPARAM_INFO
	.align		4
.L_1141:
        /*004c*/ 	.byte	0x04, 0x17
        /*004e*/ 	.short	(.L_1143 - .L_1142)
.L_1142:
        /*0050*/ 	.word	0x00000000
        /*0054*/ 	.short	0x0010
        /*0056*/ 	.short	0x005c
        /*0058*/ 	.byte	0x00, 0xf0, 0x11, 0x00


	//----- nvinfo : EIATTR_KPARAM_INFO
	.align		4
.L_1143:
        /*005c*/ 	.byte	0x04, 0x17
        /*005e*/ 	.short	(.L_1145 - .L_1144)
.L_1144:
        /*0060*/ 	.word	0x00000000
        /*0064*/ 	.short	0x000f
        /*0066*/ 	.short	0x0058
        /*0068*/ 	.byte	0x00, 0xf0, 0x11, 0x00


	//----- nvinfo : EIATTR_KPARAM_INFO
	.align		4
.L_1145:
        /*006c*/ 	.byte	0x04, 0x17
        /*006e*/ 	.short	(.L_1147 - .L_1146)
.L_1146:
        /*0070*/ 	.word	0x00000000
        /*0074*/ 	.short	0x000e
        /*0076*/ 	.short	0x0054
        /*0078*/ 	.byte	0x00, 0xf0, 0x11, 0x00


	//----- nvinfo : EIATTR_KPARAM_INFO
	.align		4
.L_1147:
        /*007c*/ 	.byte	0x04, 0x17
        /*007e*/ 	.short	(.L_1149 - .L_1148)
.L_1148:
        /*0080*/ 	.word	0x00000000
        /*0084*/ 	.short	0x000d
        /*0086*/ 	.short	0x0050
        /*0088*/ 	.byte	0x00, 0xf0, 0x11, 0x00


	//----- nvinfo : EIATTR_KPARAM_INFO
	.align		4
.L_1149:
        /*008c*/ 	.byte	0x04, 0x17
        /*008e*/ 	.short	(.L_1151 - .L_1150)
.L_1150:
        /*0090*/ 	.word	0x00000000
        /*0094*/ 	.short	0x000c
        /*0096*/ 	.short	0x004c
        /*0098*/ 	.byte	0x00, 0xf0, 0x11, 0x00


	//----- nvinfo : EIATTR_KPARAM_INFO
	.align		4
.L_1151:
        /*009c*/ 	.byte	0x04, 0x17
        /*009e*/ 	.short	(.L_1153 - .L_1152)
.L_1152:
        /*00a0*/ 	.word	0x00000000
        /*00a4*/ 	.short	0x000b
        /*00a6*/ 	.short	0x0048
        /*00a8*/ 	.byte	0x00, 0xf0, 0x11, 0x00


	//----- nvinfo : EIATTR_KPARAM_INFO
	.align		4
.L_1153:
        /*00ac*/ 	.byte	0x04, 0x17
        /*00ae*/ 	.short	(.L_1155 - .L_1154)
.L_1154:
        /*00b0*/ 	.word	0x00000000
        /*00b4*/ 	.short	0x000a
        /*00b6*/ 	.short	0x0040
        /*00b8*/ 	.byte	0x00, 0xf0, 0x21, 0x00


	//----- nvinfo : EIATTR_KPARAM_INFO
	.align		4
.L_1155:
        /*00bc*/ 	.byte	0x04, 0x17
        /*00be*/ 	.short	(.L_1157 - .L_1156)
.L_1156:
        /*00c0*/ 	.word	0x00000000
        /*00c4*/ 	.short	0x0009
        /*00c6*/ 	.short	0x0038
        /*00c8*/ 	.byte	0x00, 0xf0, 0x21, 0x00


	//----- nvinfo : EIATTR_KPARAM_INFO
	.align		4
.L_1157:
        /*00cc*/ 	.byte	0x04, 0x17
        /*00ce*/ 	.short	(.L_1159 - .L_1158)
.L_1158:
        /*00d0*/ 	.word	0x00000000
        /*00d4*/ 	.short	0x0008
        /*00d6*/ 	.short	0x0034
        /*00d8*/ 	.byte	0x00, 0xf0, 0x11, 0x00


	//----- nvinfo : EIATTR_KPARAM_INFO
	.align		4
.L_1159:
        /*00dc*/ 	.byte	0x04, 0x17
        /*00de*/ 	.short	(.L_1161 - .L_1160)
.L_1160:
        /*00e0*/ 	.word	0x00000000
        /*00e4*/ 	.short	0x0007
        /*00e6*/ 	.short	0x0030
        /*00e8*/ 	.byte	0x00, 0xf0, 0x11, 0x00


	//----- nvinfo : EIATTR_KPARAM_INFO
	.align		4
.L_1161:
        /*00ec*/ 	.byte	0x04, 0x17
        /*00ee*/ 	.short	(.L_1163 - .L_1162)
.L_1162:
        /*00f0*/ 	.word	0x00000000
        /*00f4*/ 	.short	0x0006
        /*00f6*/ 	.short	0x002c
        /*00f8*/ 	.byte	0x00, 0xf0, 0x11, 0x00


	//----- nvinfo : EIATTR_KPARAM_INFO
	.align		4
.L_1163:
        /*00fc*/ 	.byte	0x04, 0x17
        /*00fe*/ 	.short	(.L_1165 - .L_1164)
.L_1164:
        /*0100*/ 	.word	0x00000000
        /*0104*/ 	.short	0x0005
        /*0106*/ 	.short	0x0028
        /*0108*/ 	.byte	0x00, 0xf0, 0x11, 0x00


	//----- nvinfo : EIATTR_KPARAM_INFO
	.align		4
.L_1165:
        /*010c*/ 	.byte	0x04, 0x17
        /*010e*/ 	.short	(.L_1167 - .L_1166)
.L_1166:
        /*0110*/ 	.word	0x00000000
        /*0114*/ 	.short	0x0004
        /*0116*/ 	.short	0x0020
        /*0118*/ 	.byte	0x00, 0xf0, 0x21, 0x00


	//----- nvinfo : EIATTR_KPARAM_INFO
	.align		4
.L_1167:
        /*011c*/ 	.byte	0x04, 0x17
        /*011e*/ 	.short	(.L_1169 - .L_1168)
.L_1168:
        /*0120*/ 	.word	0x00000000
        /*0124*/ 	.short	0x0003
        /*0126*/ 	.short	0x0018
        /*0128*/ 	.byte	0x00, 0xf0, 0x21, 0x00


	//----- nvinfo : EIATTR_KPARAM_INFO
	.align		4
.L_1169:
        /*012c*/ 	.byte	0x04, 0x17
        /*012e*/ 	.short	(.L_1171 - .L_1170)
.L_1170:
        /*0130*/ 	.word	0x00000000
        /*0134*/ 	.short	0x0002
        /*0136*/ 	.short	0x0010
        /*0138*/ 	.byte	0x00, 0xf0, 0x21, 0x00


	//----- nvinfo : EIATTR_KPARAM_INFO
	.align		4
.L_1171:
        /*013c*/ 	.byte	0x04, 0x17
        /*013e*/ 	.short	(.L_1173 - .L_1172)
.L_1172:
        /*0140*/ 	.word	0x00000000
        /*0144*/ 	.short	0x0001
        /*0146*/ 	.short	0x0008
        /*0148*/ 	.byte	0x00, 0xf0, 0x21, 0x00


	//----- nvinfo : EIATTR_KPARAM_INFO
	.align		4
.L_1173:
        /*014c*/ 	.byte	0x04, 0x17
        /*014e*/ 	.short	(.L_1175 - .L_1174)
.L_1174:
        /*0150*/ 	.word	0x00000000
        /*0154*/ 	.short	0x0000
        /*0156*/ 	.short	0x0000
        /*0158*/ 	.byte	0x00, 0xf0, 0x21, 0x00


	//----- nvinfo : EIATTR_MAXREG_COUNT
	.align		4
.L_1175:
        /*015c*/ 	.byte	0x03, 0x1b
        /*015e*/ 	.short	0x00ff


	//----- nvinfo : EIATTR_NUM_BARRIERS
	.align		4
        /*0160*/ 	.byte	0x02, 0x4c
        /*0162*/ 	.byte	0x01
	.zero		1


	//----- nvinfo : EIATTR_MERCURY_ISA_VERSION
	.align		4
        /*0164*/ 	.byte	0x03, 0x5f
        /*0166*/ 	.short	0x0000


	//----- nvinfo : EIATTR_EXIT_INSTR_OFFSETS
	.align		4
        /*0168*/ 	.byte	0x04, 0x1c
        /*016a*/ 	.short	(.L_1177 - .L_1176)


	//   ....[0]....
.L_1176:
        /*016c*/ 	.word	0x00000350


	//   ....[1]....
        /*0170*/ 	.word	0x00000dc0


	//   ....[2]....
        /*0174*/ 	.word	0x0000b9b0


	//   ....[3]....
        /*0178*/ 	.word	0x0000bc80


	//   ....[4]....
        /*017c*/ 	.word	0x0000bee0


	//   ....[5]....
        /*0180*/ 	.word	0x0000c120


	//   ....[6]....
        /*0184*/ 	.word	0x0000c250


	//   ....[7]....
        /*0188*/ 	.word	0x0000c2f0


	//   ....[8]....
        /*018c*/ 	.word	0x0000c330


	//----- nvinfo : EIATTR_CTAIDZ_USED
	.align		4
.L_1177:
        /*0190*/ 	.byte	0x01, 0x04
	.zero		2


	//----- nvinfo : EIATTR_CRS_STACK_SIZE
	.align		4
        /*0194*/ 	.byte	0x04, 0x1e
        /*0196*/ 	.short	(.L_1179 - .L_1178)
.L_1178:
        /*0198*/ 	.word	0x00000000
.L_1179:


//--------------------- .nv.info._Z23gemm_half_q_half_kernelILi4ELi40ELb1ELb0ELi32EEvPK6__halfPKjS4_S2_PS0_iiiiPKtS7_iiiiiibS2_i --------------------------
	.section	.nv.info._Z23gemm_half_q_half_kernelILi4ELi40ELb1ELb0ELi32EEvPK6__halfPKjS4_S2_PS0_iiiiPKtS7_iiiiiibS2_i,"",@"SHT_CUDA_INFO"
	.sectionflags	@""
	.align	4


	//----- nvinfo : EIATTR_CUDA_API_VERSION
	.align		4
        /*0000*/ 	.byte	0x04, 0x37
        /*0002*/ 	.short	(.L_1181 - .L_1180)
.L_1180:
        /*0004*/ 	.word	0x00000082


	//----- nvinfo : EIATTR_SW2861232_WAR
	.align		4
.L_1181:
        /*0008*/ 	.byte	0x01, 0x35
	.zero		2


	//----- nvinfo : EIATTR_PARAM_CBANK
	.align		4
        /*000c*/ 	.byte	0x04, 0x0a
        /*000e*/ 	.short	(.L_1183 - .L_1182)
	.align		4
.L_1182:
        /*0010*/ 	.word	index@(.nv.constant0._Z23gemm_half_q_half_kernelILi4ELi40ELb1ELb0ELi32EEvPK6__halfPKjS4_S2_PS0_iiiiPKtS7_iiiiiibS2_i)
        /*0014*/ 	.short	0x0160
        /*0016*/ 	.short	0x0074


	//----- nvinfo : EIATTR_CBANK_PARAM_SIZE
	.align		4
.L_1183:
        /*0018*/ 	.byte	0x03, 0x19
        /*001a*/ 	.short	0x0074


	//----- nvinfo : EIATTR_KPARAM_INFO
	.align		4
        /*001c*/ 	.byte	0x04, 0x17
        /*001e*/ 	.short	(.L_1185 - .L_1184)
.L_1184:
        /*0020*/ 	.word	0x00000000
        /*0024*/ 	.short	0x0013
        /*0026*/ 	.short	0x0070
        /*0028*/ 	.byte	0x00, 0xf0, 0x11, 0x00


	//----- nvinfo : EIATTR_KPARAM_INFO
	.align		4
.L_1185:
        /*002c*/ 	.byte	0x04, 0x17
        /*002e*/ 	.short	(.L_1187 - .L_1186)
.L_1186:
        /*0030*/ 	.word	0x00000000
        /*0034*/ 	.short	0x0012
        /*0036*/ 	.short	0x0068
        /*0038*/ 	.byte	0x00, 0xf0, 0x21, 0x00


	//----- nvinfo : EIATTR_KPARAM_INFO
	.align		4
.L_1187:
        /*003c*/ 	.byte	0x04, 0x17
        /*003e*/ 	.short	(.L_1189 - .L_1188)
.L_1188:
        /*0040*/ 	.word	0x00000000
        /*0044*/ 	.short	0x0011
        /*0046*/ 	.short	0x0060
        /*0048*/ 	.byte	0x00, 0xf0, 0x05, 0x00


	//----- nvinfo : EIATTR_KPARAM_INFO
	.align		4
.L_1189:
        /*004c*/ 	.byte	0x04, 0x17
        /*004e*/ 	.short	(.L_1191 - .L_1190)
.L_1190:
        /*0050*/ 	.word	0x00000000
        /*0054*/ 	.short	0x0010
        /*0056*/ 	.short	0x005c
        /*0058*/ 	.byte	0x00, 0xf0, 0x11, 0x00


	//----- nvinfo : EIATTR_KPARAM_INFO
	.align		4
.L_1191:
        /*005c*/ 	.byte	0x04, 0x17
        /*005e*/ 	.short	(.L_1193 - .L_1192)
.L_1192:
        /*0060*/ 	.word	0x00000000
        /*0064*/ 	.short	0x000f
        /*0066*/ 	.short	0x0058
        /*0068*/ 	.byte	0x00, 0xf0, 0x11, 0x00


	//----- nvinfo : EIATTR_KPARAM_INFO
	.align		4
.L_1193:
        /*006c*/ 	.byte	0x04, 0x17
        /*006e*/ 	.short	(.L_1195 - .L_1194)
.L_1194:
        /*0070*/ 	.word	0x00000000
        /*0074*/ 	.short	0x000e
        /*0076*/ 	.short	0x0054
        /*0078*/ 	.byte	0x00, 0xf0, 0x11, 0x00


	//----- nvinfo : EIATTR_KPARAM_INFO
	.align		4
.L_1195:
        /*007c*/ 	.byte	0x04, 0x17
        /*007e*/ 	.short	(.L_1197 - .L_1196)
.L_1196:
        /*0080*/ 	.word	0x00000000
        /*0084*/ 	.short	0x000d
        /*0086*/ 	.short	0x0050
        /*0088*/ 	.byte	0x00, 0xf0, 0x11, 0x00


	//----- nvinfo : EIATTR_KPARAM_INFO
	.align		4
.L_1197:
        /*008c*/ 	.byte	0x04, 0x17
        /*008e*/ 	.short	(.L_1199 - .L_1198)
.L_1198:
        /*0090*/ 	.word	0x00000000
        /*0094*/ 	.short	0x000c
        /*0096*/ 	.short	0x004c
        /*0098*/ 	.byte	0x00, 0xf0, 0x11, 0x00


	//----- nvinfo : EIATTR_KPARAM_INFO
	.align		4
.L_1199:
        /*009c*/ 	.byte	0x04, 0x17
        /*009e*/ 	.short	(.L_1201 - .L_1200)
.L_1200:
        /*00a0*/ 	.word	0x00000000
        /*00a4*/ 	.short	0x000b
        /*00a6*/ 	.short	0x0048
        /*00a8*/ 	.byte	0x00, 0xf0, 0x11, 0x00


	//----- nvinfo : EIATTR_KPARAM_INFO
	.align		4
.L_1201:
        /*00ac*/ 	.byte	0x04, 0x17
        /*00ae*/ 	.short	(.L_1203 - .L_1202)
.L_1202:
        /*00b0*/ 	.word	0x00000000
        /*00b4*/ 	.short	0x000a
        /*00b6*/ 	.short	0x0040
        /*00b8*/ 	.byte	0x00, 0xf0, 0x21, 0x00


	//----- nvinfo : EIATTR_KPARAM_INFO
	.align		4
.L_1203:
        /*00bc*/ 	.byte	0x04, 0x17
        /*00be*/ 	.short	(.L_1205 - .L_1204)
.L_1204:
        /*00c0*/ 	.word	0x00000000
        /*00c4*/ 	.short	0x0009
        /*00c6*/ 	.short	0x0038
        /*00c8*/ 	.byte	0x00, 0xf0, 0x21, 0x00


	//----- nvinfo : EIATTR_KPARAM_INFO
	.align		4
.L_1205:
        /*00cc*/ 	.byte	0x04, 0x17
        /*00ce*/ 	.short	(.L_1207 - .L_1206)
.L_1206:
        /*00d0*/ 	.word	0x00000000
        /*00d4*/ 	.short	0x0008
        /*00d6*/ 	.short	0x0034
        /*00d8*/ 	.byte	0x00, 0xf0, 0x11, 0x00


	//----- nvinfo : EIATTR_KPARAM_INFO
	.align		4
.L_1207:
        /*00dc*/ 	.byte	0x04, 0x17
        /*00de*/ 	.short	(.L_1209 - .L_1208)
.L_1208:
        /*00e0*/ 	.word	0x00000000
        /*00e4*/ 	.short	0x0007
        /*00e6*/ 	.short	0x0030
        /*00e8*/ 	.byte	0x00, 0xf0, 0x11, 0x00


	//----- nvinfo : EIATTR_KPARAM_INFO
	.align		4
.L_1209:
        /*00ec*/ 	.byte	0x04, 0x17
        /*00ee*/ 	.short	(.L_1211 - .L_1210)
.L_1210:
        /*00f0*/ 	.word	0x00000000
        /*00f4*/ 	.short	0x0006
        /*00f6*/ 	.short	0x002c
        /*00f8*/ 	.byte	0x00, 0xf0, 0x11, 0x00


	//----- nvinfo : EIATTR_KPARAM_INFO
	.align		4
.L_1211:
        /*00fc*/ 	.byte	0x04, 0x17
        /*00fe*/ 	.short	(.L_1213 - .L_1212)
.L_1212:
        /*0100*/ 	.word	0x00000000
        /*0104*/ 	.short	0x0005
        /*0106*/ 	.short	0x0028
        /*0108*/ 	.byte	0x00, 0xf0, 0x11, 0x00


	//----- nvinfo : EIATTR_KPARAM_INFO
	.align		4
.L_1213:
        /*010c*/ 	.byte	0x04, 0x17
        /*010e*/ 	.short	(.L_1215 - .L_1214)
.L_1214:
        /*0110*/ 	.word	0x00000000
        /*0114*/ 	.short	0x0004
        /*0116*/ 	.short	0x0020
        /*0118*/ 	.byte	0x00, 0xf0, 0x21, 0x00


	//----- nvinfo : EIATTR_KPARAM_INFO
	.align		4
.L_1215:
        /*011c*/ 	.byte	0x04, 0x17
        /*011e*/ 	.short	(.L_1217 - .L_1216)
.L_1216:
        /*0120*/ 	.word	0x00000000
        /*0124*/ 	.short	0x0003
        /*0126*/ 	.short	0x0018
        /*0128*/ 	.byte	0x00, 0xf0, 0x21, 0x00


	//----- nvinfo : EIATTR_KPARAM_INFO
	.align		4
.L_1217:
        /*012c*/ 	.byte	0x04, 0x17
        /*012e*/ 	.short	(.L_1219 - .L_1218)
.L_1218:
        /*0130*/ 	.word	0x00000000
        /*0134*/ 	.short	0x0002
        /*0136*/ 	.short	0x0010
        /*0138*/ 	.byte	0x00, 0xf0, 0x21, 0x00


	//----- nvinfo : EIATTR_KPARAM_INFO
	.align		4
.L_1219:
        /*013c*/ 	.byte	0x04, 0x17
        /*013e*/ 	.short	(.L_1221 - .L_1220)
.L_1220:
        /*0140*/ 	.word	0x00000000
        /*0144*/ 	.short	0x0001
        /*0146*/ 	.short	0x0008
        /*0148*/ 	.byte	0x00, 0xf0, 0x21, 0x00


	//----- nvinfo : EIATTR_KPARAM_INFO
	.align		4
.L_1221:
        /*014c*/ 	.byte	0x04, 0x17
        /*014e*/ 	.short	(.L_1223 - .L_1222)
.L_1222:
        /*0150*/ 	.word	0x00000000
        /*0154*/ 	.short	0x0000
        /*0156*/ 	.short	0x0000
        /*0158*/ 	.byte	0x00, 0xf0, 0x21, 0x00


	//----- nvinfo : EIATTR_MAXREG_COUNT
	.align		4
.L_1223:
        /*015c*/ 	.byte	0x03, 0x1b
        /*015e*/ 	.short	0x00ff


	//----- nvinfo : EIATTR_NUM_BARRIERS
	.align		4
        /*0160*/ 	.byte	0x02, 0x4c
        /*0162*/ 	.byte	0x01
	.zero		1


	//----- nvinfo : EIATTR_MERCURY_ISA_VERSION
	.align		4
        /*0164*/ 	.byte	0x03, 0x5f
        /*0166*/ 	.short	0x0000


	//----- nvinfo : EIATTR_EXIT_INSTR_OFFSETS
	.align		4
        /*0168*/ 	.byte	0x04, 0x1c
        /*016a*/ 	.short	(.L_1225 - .L_1224)


	//   ....[0]....
.L_1224:
        /*016c*/ 	.word	0x00000320


	//   ....[1]....
        /*0170*/ 	.word	0x00000d90


	//   ....[2]....
        /*0174*/ 	.word	0x0000aa30


	//   ....[3]....
        /*0178*/ 	.word	0x0000ad00


	//   ....[4]....
        /*017c*/ 	.word	0x0000af50


	//   ....[5]....
        /*0180*/ 	.word	0x0000b190


	//   ....[6]....
        /*0184*/ 	.word	0x0000b2c0


	//   ....[7]....
        /*0188*/ 	.word	0x0000b360


	//   ....[8]....
        /*018c*/ 	.word	0x0000b3a0


	//----- nvinfo : EIATTR_CTAIDZ_USED
	.align		4
.L_1225:
        /*0190*/ 	.byte	0x01, 0x04
	.zero		2


	//----- nvinfo : EIATTR_CRS_STACK_SIZE
	.align		4
        /*0194*/ 	.byte	0x04, 0x1e
        /*0196*/ 	.short	(.L_1227 - .L_1226)
.L_1226:
        /*0198*/ 	.word	0x00000000
.L_1227:


//--------------------- .nv.info._Z23gemm_half_q_half_kernelILi4ELi10ELb1ELb0ELi32EEvPK6__halfPKjS4_S2_PS0_iiiiPKtS7_iiiiiibS2_i --------------------------
	.section	.nv.info._Z23gemm_half_q_half_kernelILi4ELi10ELb1ELb0ELi32EEvPK6__halfPKjS4_S2_PS0_iiiiPKtS7_iiiiiibS2_i,"",@"SHT_CUDA_INFO"
	.sectionflags	@""
	.align	4


	//----- nvinfo : EIATTR_CUDA_API_VERSION
	.align		4
        /*0000*/ 	.byte	0x04, 0x37
        /*0002*/ 	.short	(.L_1229 - .L_1228)
.L_1228:
        /*0004*/ 	.word	0x00000082


	//----- nvinfo : EIATTR_SW2861232_WAR
	.align		4
.L_1229:
        /*0008*/ 	.byte	0x01, 0x35
	.zero		2


	//----- nvinfo : EIATTR_PARAM_CBANK
	.align		4
        /*000c*/ 	.byte	0x04, 0x0a
        /*000e*/ 	.short	(.L_1231 - .L_1230)
	.align		4
.L_1230:
        /*0010*/ 	.word	index@(.nv.constant0._Z23gemm_half_q_half_kernelILi4ELi10ELb1ELb0ELi32EEvPK6__halfPKjS4_S2_PS0_iiiiPKtS7_iiiiiibS2_i)
        /*0014*/ 	.short	0x0160
        /*0016*/ 	.short	0x0074


	//----- nvinfo : EIATTR_CBANK_PARAM_SIZE
	.align		4
.L_1231:
        /*0018*/ 	.byte	0x03, 0x19
        /*001a*/ 	.short	0x0074


	//----- nvinfo : EIATTR_KPARAM_INFO
	.align		4
        /*001c*/ 	.byte	0x04, 0x17
        /*001e*/ 	.short	(.L_1233 - .L_1232)
.L_1232:
        /*0020*/ 	.word	0x00000000
        /*0024*/ 	.short	0x0013
        /*0026*/ 	.short	0x0070
        /*0028*/ 	.byte	0x00, 0xf0, 0x11, 0x00


	//----- nvinfo : EIATTR_KPARAM_INFO
	.align		4
.L_1233:
        /*002c*/ 	.byte	0x04, 0x17
        /*002e*/ 	.short	(.L_1235 - .L_1234)
.L_1234:
        /*0030*/ 	.word	0x00000000
        /*0034*/ 	.short	0x0012
        /*0036*/ 	.short	0x0068
        /*0038*/ 	.byte	0x00, 0xf0, 0x21, 0x00


	//----- nvinfo : EIATTR_KPARAM_INFO
	.align		4
.L_1235:
        /*003c*/ 	.byte	0x04, 0x17
        /*003e*/ 	.short	(.L_1237 - .L_1236)
.L_1236:
        /*0040*/ 	.word	0x00000000
        /*0044*/ 	.short	0x0011
        /*0046*/ 	.short	0x0060
        /*0048*/ 	.byte	0x00, 0xf0, 0x05, 0x00


	//----- nvinfo : EIATTR_KPARAM_INFO
	.align		4
.L_1237:
        /*004c*/ 	.byte	0x04, 0x17
        /*004e*/ 	.short	(.L_1239 - .L_1238)
.L_1238:
        /*0050*/ 	.word	0x00000000
        /*0054*/ 	.short	0x0010
        /*0056*/ 	.short	0x005c
        /*0058*/ 	.byte	0x00, 0xf0, 0x11, 0x00


	//----- nvinfo : EIATTR_KPARAM_INFO
	.align		4
.L_1239:
        /*005c*/ 	.byte	0x04, 0x17
        /*005e*/ 	.short	(.L_1241 - .L_1240)
.L_1240:
        /*0060*/ 	.word	0x00000000
        /*0064*/ 	.short	0x000f
        /*0066*/ 	.short	0x0058
        /*0068*/ 	.byte	0x00, 0xf0, 0x11, 0x00


	//----- nvinfo : EIATTR_KPARAM_INFO
	.align		4
.L_1241:
        /*006c*/ 	.byte	0x04, 0x17
        /*006e*/ 	.short	(.L_1243 - .L_1242)
.L_1242:
        /*0070*/ 	.word	0x00000000
        /*0074*/ 	.short	0x000e
        /*0076*/ 	.short	0x0054
        /*0078*/ 	.byte	0x00, 0xf0, 0x11, 0x00


	//----- nvinfo : EIATTR_KPARAM_INFO
	.align		4
.L_1243:
        /*007c*/ 	.byte	0x04, 0x17
        /*007e*/ 	.short	(.L_1245 - .L_1244)
.L_1244:
        /*0080*/ 	.word	0x00000000
        /*0084*/ 	.short	0x000d
        /*0086*/ 	.short	0x0050
        /*0088*/ 	.byte	0x00, 0xf0, 0x11, 0x00


	//----- nvinfo : EIATTR_KPARAM_INFO
	.align		4
.L_1245:
        /*008c*/ 	.byte	0x04, 0x17
        /*008e*/ 	.short	(.L_1247 - .L_1246)
.L_1246:
        /*0090*/ 	.word	0x00000000
        /*0094*/ 	.short	0x000c
        /*0096*/ 	.short	0x004c
        /*0098*/ 	.byte	0x00, 0xf0, 0x11, 0x00


	//----- nvinfo : EIATTR_KPARAM_INFO
	.align		4
.L_1247:
        /*009c*/ 	.byte	0x04, 0x17
        /*009e*/ 	.short	(.L_1249 - .L_1248)
.L_1248:
        /*00a0*/ 	.word	0x00000000
        /*00a4*/ 	.short	0x000b
        /*00a6*/ 	.short	0x0048
        /*00a8*/ 	.byte	0x00, 0xf0, 0x11, 0x00


	//----- nvinfo : EIATTR_KPARAM_INFO
	.align		4
.L_1249:
        /*00ac*/ 	.byte	0x04, 0x17
        /*00ae*/ 	.short	(.L_1251 - .L_1250)
.L_1250:
        /*00b0*/ 	.word	0x00000000
        /*00b4*/ 	.short	0x000a
        /*00b6*/ 	.short	0x0040
        /*00b8*/ 	.byte	0x00, 0xf0, 0x21, 0x00


	//----- nvinfo : EIATTR_KPARAM_INFO
	.align		4
.L_1251:
        /*00bc*/ 	.byte	0x04, 0x17
        /*00be*/ 	.short	(.L_1253 - .L_1252)
.L_1252:
        /*00c0*/ 	.word	0x00000000
        /*00c4*/ 	.short	0x0009
        /*00c6*/ 	.short	0x0038
        /*00c8*/ 	.byte	0x00, 0xf0, 0x21, 0x00


	//----- nvinfo : EIATTR_KPARAM_INFO
	.align		4
.L_1253:
        /*00cc*/ 	.byte	0x04, 0x17
        /*00ce*/ 	.short	(.L_1255 - .L_1254)
.L_1254:
        /*00d0*/ 	.word	0x00000000
        /*00d4*/ 	.short	0x0008
        /*00d6*/ 	.short	0x0034
        /*00d8*/ 	.byte	0x00, 0xf0, 0x11, 0x00


	//----- nvinfo : EIATTR_KPARAM_INFO
	.align		4
.L_1255:
        /*00dc*/ 	.byte	0x04, 0x17
        /*00de*/ 	.short	(.L_1257 - .L_1256)
.L_1256:
        /*00e0*/ 	.word	0x00000000
        /*00e4*/ 	.short	0x0007
        /*00e6*/ 	.short	0x0030
        /*00e8*/ 	.byte	0x00, 0xf0, 0x11, 0x00


	//----- nvinfo : EIATTR_KPARAM_INFO
	.align		4
.L_1257:
        /*00ec*/ 	.byte	0x04, 0x17
        /*00ee*/ 	.short	(.L_1259 - .L_1258)
.L_1258:
        /*00f0*/ 	.word	0x00000000
        /*00f4*/ 	.short	0x0006
        /*00f6*/ 	.short	0x002c
        /*00f8*/ 	.byte	0x00, 0xf0, 0x11, 0x00


	//----- nvinfo : EIATTR_KPARAM_INFO
	.align		4
.L_1259:
        /*00fc*/ 	.byte	0x04, 0x17
        /*00fe*/ 	.short	(.L_1261 - .L_1260)
.L_1260:
        /*0100*/ 	.word	0x00000000
        /*0104*/ 	.short	0x0005
        /*0106*/ 	.short	0x0028
        /*0108*/ 	.byte	0x00, 0xf0, 0x11, 0x00


	//----- nvinfo : EIATTR_KPARAM_INFO
	.align		4
.L_1261:
        /*010c*/ 	.byte	0x04, 0x17
        /*010e*/ 	.short	(.L_1263 - .L_1262)
.L_1262:
        /*0110*/ 	.word	0x00000000
        /*0114*/ 	.short	0x0004
        /*0116*/ 	.short	0x0020
        /*0118*/ 	.byte	0x00, 0xf0, 0x21, 0x00


	//----- nvinfo : EIATTR_KPARAM_INFO
	.align		4
.L_1263:
        /*011c*/ 	.byte	0x04, 0x17
        /*011e*/ 	.short	(.L_1265 - .L_1264)
.L_1264:
        /*0120*/ 	.word	0x00000000
        /*0124*/ 	.short	0x0003
        /*0126*/ 	.short	0x0018
        /*0128*/ 	.byte	0x00, 0xf0, 0x21, 0x00


	//----- nvinfo : EIATTR_KPARAM_INFO
	.align		4
.L_1265:
        /*012c*/ 	.byte	0x04, 0x17
        /*012e*/ 	.short	(.L_1267 - .L_1266)
.L_1266:
        /*0130*/ 	.word	0x00000000
        /*0134*/ 	.short	0x0002
        /*0136*/ 	.short	0x0010
        /*0138*/ 	.byte	0x00, 0xf0, 0x21, 0x00


	//----- nvinfo : EIATTR_KPARAM_INFO
	.align		4
.L_1267:
        /*013c*/ 	.byte	0x04, 0x17
        /*013e*/ 	.short	(.L_1269 - .L_1268)
.L_1268:
        /*0140*/ 	.word	0x00000000
        /*0144*/ 	.short	0x0001
        /*0146*/ 	.short	0x0008
        /*0148*/ 	.byte	0x00, 0xf0, 0x21, 0x00


	//----- nvinfo : EIATTR_KPARAM_INFO
	.align		4
.L_1269:
        /*014c*/ 	.byte	0x04, 0x17
        /*014e*/ 	.short	(.L_1271 - .L_1270)
.L_1270:
        /*0150*/ 	.word	0x00000000
        /*0154*/ 	.short	0x0000
        /*0156*/ 	.short	0x0000
        /*0158*/ 	.byte	0x00, 0xf0, 0x21, 0x00


	//----- nvinfo : EIATTR_MAXREG_COUNT
	.align		4
.L_1271:
        /*015c*/ 	.byte	0x03, 0x1b
        /*015e*/ 	.short	0x00ff


	//----- nvinfo : EIATTR_NUM_BARRIERS
	.align		4
        /*0160*/ 	.byte	0x02, 0x4c
        /*0162*/ 	.byte	0x01
	.zero		1


	//----- nvinfo : EIATTR_MERCURY_ISA_VERSION
	.align		4
        /*0164*/ 	.byte	0x03, 0x5f
        /*0166*/ 	.short	0x0000


	//----- nvinfo : EIATTR_EXIT_INSTR_OFFSETS
	.align		4
        /*0168*/ 	.byte	0x04, 0x1c
        /*016a*/ 	.short	(.L_1273 - .L_1272)


	//   ....[0]....
.L_1272:
        /*016c*/ 	.word	0x00000320


	//   ....[1]....
        /*0170*/ 	.word	0x00000d90


	//   ....[2]....
        /*0174*/ 	.word	0x00009440


	//   ....[3]....
        /*0178*/ 	.word	0x00009700


	//   ....[4]....
        /*017c*/ 	.word	0x00009940


	//   ....[5]....
        /*0180*/ 	.word	0x00009b80


	//   ....[6]....
        /*0184*/ 	.word	0x00009cb0


	//   ....[7]....
        /*0188*/ 	.word	0x00009d60


	//   ....[8]....
        /*018c*/ 	.word	0x00009da0


	//----- nvinfo : EIATTR_CTAIDZ_USED
	.align		4
.L_1273:
        /*0190*/ 	.byte	0x01, 0x04
	.zero		2


	//----- nvinfo : EIATTR_CRS_STACK_SIZE
	.align		4
        /*0194*/ 	.byte	0x04, 0x1e
        /*0196*/ 	.short	(.L_1275 - .L_1274)
.L_1274:
        /*0198*/ 	.word	0x00000000
.L_1275:


//--------------------- .nv.info._Z23gemm_half_q_half_kernelILi4ELi172ELb1ELb0ELi32EEvPK6__halfPKjS4_S2_PS0_iiiiPKtS7_iiiiiibS2_i --------------------------
	.section	.nv.info._Z23gemm_half_q_half_kernelILi4ELi172ELb1ELb0ELi32EEvPK6__halfPKjS4_S2_PS0_iiiiPKtS7_iiiiiibS2_i,"",@"SHT_CUDA_INFO"
	.sectionflags	@""
	.align	4


	//----- nvinfo : EIATTR_CUDA_API_VERSION
	.align		4
        /*0000*/ 	.byte	0x04, 0x37
        /*0002*/ 	.short	(.L_1277 - .L_1276)
.L_1276:
        /*0004*/ 	.word	0x00000082


	//----- nvinfo : EIATTR_SW2861232_WAR
	.align		4
.L_1277:
        /*0008*/ 	.byte	0x01, 0x35
	.zero		2


	//----- nvinfo : EIATTR_PARAM_CBANK
	.align		4
        /*000c*/ 	.byte	0x04, 0x0a
        /*000e*/ 	.short	(.L_1279 - .L_1278)
	.align		4
.L_1278:
        /*0010*/ 	.word	index@(.nv.constant0._Z23gemm_half_q_half_kernelILi4ELi172ELb1ELb0ELi32EEvPK6__halfPKjS4_S2_PS0_iiiiPKtS7_iiiiiibS2_i)
        /*0014*/ 	.short	0x0160
        /*0016*/ 	.short	0x0074


	//----- nvinfo : EIATTR_CBANK_PARAM_SIZE
	.align		4
.L_1279:
        /*0018*/ 	.byte	0x03, 0x19
        /*001a*/ 	.short	0x0074


	//----- nvinfo : EIATTR_KPARAM_INFO
	.align		4
        /*001c*/ 	.byte	0x04, 0x17
        /*001e*/ 	.short	(.L_1281 - .L_1280)
.L_1280:
        /*0020*/ 	.word	0x00000000
        /*0024*/ 	.short	0x0013
        /*0026*/ 	.short	0x0070
        /*0028*/ 	.byte	0x00, 0xf0, 0x11, 0x00


	//----- nvinfo : EIATTR_KPARAM_INFO
	.align		4
.L_1281:
        /*002c*/ 	.byte	0x04, 0x17
        /*002e*/ 	.short	(.L_1283 - .L_1282)
.L_1282:
        /*0030*/ 	.word	0x00000000
        /*0034*/ 	.short	0x0012
        /*0036*/ 	.short	0x0068
        /*0038*/ 	.byte	0x00, 0xf0, 0x21, 0x00


	//----- nvinfo : EIATTR_KPARAM_INFO
	.align		4
.L_1283:
        /*003c*/ 	.byte	0x04, 0x17
        /*003e*/ 	.short	(.L_1285 - .L_1284)
.L_1284:
        /*0040*/ 	.word	0x00000000
        /*0044*/ 	.short	0x0011
        /*0046*/ 	.short	0x0060
        /*0048*/ 	.byte	0x00, 0xf0, 0x05, 0x00


	//----- nvinfo : EIATTR_KPARAM_INFO
	.align		4
.L_1285:
        /*004c*/ 	.byte	0x04, 0x17
        /*004e*/ 	.short	(.L_1287 - .L_1286)
.L_1286:
        /*0050*/ 	.word	0x00000000
        /*0054*/ 	.short	0x0010
        /*0056*/ 	.short	0x005c
        /*0058*/ 	.byte	0x00, 0xf0, 0x11, 0x00


	//----- nvinfo : EIATTR_KPARAM_INFO
	.align		4
.L_1287:
        /*005c*/ 	.byte	0x04, 0x17
        /*005e*/ 	.short	(.L_1289 - .L_1288)
.L_1288:
        /*0060*/ 	.word	0x00000000
        /*0064*/ 	.short	0x000f
        /*0066*/ 	.short	0x0058
        /*0068*/ 	.byte	0x00, 0xf0, 0x11, 0x00


	//----- nvinfo : EIATTR_KPARAM_INFO
	.align		4
.L_1289:
        /*006c*/ 	.byte	0x04, 0x17
        /*006e*/ 	.short	(.L_1291 - .L_1290)
.L_1290:
        /*0070*/ 	.word	0x00000000
        /*0074*/ 	.short	0x000e
        /*0076*/ 	.short	0x0054
        /*0078*/ 	.byte	0x00, 0xf0, 0x11, 0x00


	//----- nvinfo : EIATTR_KPARAM_INFO
	.align		4
.L_1291:
        /*007c*/ 	.byte	0x04, 0x17
        /*007e*/ 	.short	(.L_1293 - .L_1292)
.L_1292:
        /*0080*/ 	.word	0x00000000
        /*0084*/ 	.short	0x000d
        /*0086*/ 	.short	0x0050
        /*0088*/ 	.byte	0x00, 0xf0, 0x11, 0x00


	//----- nvinfo : EIATTR_KPARAM_INFO
	.align		4
.L_1293:
        /*008c*/ 	.byte	0x04, 0x17
        /*008e*/ 	.short	(.L_1295 - .L_1294)
.L_1294:
        /*0090*/ 	.word	0x00000000
        /*0094*/ 	.short	0x000c
        /*0096*/ 	.short	0x004c
        /*0098*/ 	.byte	0x00, 0xf0, 0x11, 0x00


	//----- nvinfo : EIATTR_KPARAM_INFO
	.align		4
.L_1295:
        /*009c*/ 	.byte	0x04, 0x17
        /*009e*/ 	.short	(.L_1297 - .L_1296)
.L_1296:
        /*00a0*/ 	.word	0x00000000
        /*00a4*/ 	.short	0x000b
        /*00a6*/ 	.short	0x0048
        /*00a8*/ 	.byte	0x00, 0xf0, 0x11, 0x00


	//----- nvinfo : EIATTR_KPARAM_INFO
	.align		4
.L_1297:
        /*00ac*/ 	.byte	0x04, 0x17
        /*00ae*/ 	.short	(.L_1299 - .L_1298)
.L_1298:
        /*00b0*/ 	.word	0x00000000
        /*00b4*/ 	.short	0x000a
        /*00b6*/ 	.short	0x0040
        /*00b8*/ 	.byte	0x00, 0xf0, 0x21, 0x00


	//----- nvinfo : EIATTR_KPARAM_INFO
	.align		4
.L_1299:
        /*00bc*/ 	.byte	0x04, 0x17
        /*00be*/ 	.short	(.L_1301 - .L_1300)
.L_1300:
        /*00c0*/ 	.word	0x00000000
        /*00c4*/ 	.short	0x0009
        /*00c6*/ 	.short	0x0038
        /*00c8*/ 	.byte	0x00, 0xf0, 0x21, 0x00


	//----- nvinfo : EIATTR_KPARAM_INFO
	.align		4
.L_1301:
        /*00cc*/ 	.byte	0x04, 0x17
        /*00ce*/ 	.short	(.L_1303 - .L_1302)
.L_1302:
        /*00d0*/ 	.word	0x00000000
        /*00d4*/ 	.short	0x0008
        /*00d6*/ 	.short	0x0034
        /*00d8*/ 	.byte	0x00, 0xf0, 0x11, 0x00


	//----- nvinfo : EIATTR_KPARAM_INFO
	.align		4
.L_1303:
        /*00dc*/ 	.byte	0x04, 0x17
        /*00de*/ 	.short	(.L_1305 - .L_1304)
.L_1304:
        /*00e0*/ 	.word	0x00000000
        /*00e4*/ 	.short	0x0007
        /*00e6*/ 	.short	0x0030
        /*00e8*/ 	.byte	0x00, 0xf0, 0x11, 0x00


	//----- nvinfo : EIATTR_KPARAM_INFO
	.align		4
.L_1305:
        /*00ec*/ 	.byte	0x04, 0x17
        /*00ee*/ 	.short	(.L_1307 - .L_1306)
.L_1306:
        /*00f0*/ 	.word	0x00000000
        /*00f4*/ 	.short	0x0006
        /*00f6*/ 	.short	0x002c
        /*00f8*/ 	.byte	0x00, 0xf0, 0x11, 0x00


	//----- nvinfo : EIATTR_KPARAM_INFO
	.align		4
.L_1307:
        /*00fc*/ 	.byte	0x04, 0x17
        /*00fe*/ 	.short	(.L_1309 - .L_1308)
.L_1308:
        /*0100*/ 	.word	0x00000000
        /*0104*/ 	.short	0x0005
        /*0106*/ 	.short	0x0028
        /*0108*/ 	.byte	0x00, 0xf0, 0x11, 0x00


	//----- nvinfo : EIATTR_KPARAM_INFO
	.align		4
.L_1309:
        /*010c*/ 	.byte	0x04, 0x17
        /*010e*/ 	.short	(.L_1311 - .L_1310)
.L_1310:
        /*0110*/ 	.word	0x00000000
        /*0114*/ 	.short	0x0004
        /*0116*/ 	.short	0x0020
        /*0118*/ 	.byte	0x00, 0xf0, 0x21, 0x00


	//----- nvinfo : EIATTR_KPARAM_INFO
	.align		4
.L_1311:
        /*011c*/ 	.byte	0x04, 0x17
        /*011e*/ 	.short	(.L_1313 - .L_1312)
.L_1312:
        /*0120*/ 	.word	0x00000000
        /*0124*/ 	.short	0x0003
        /*0126*/ 	.short	0x0018
        /*0128*/ 	.byte	0x00, 0xf0, 0x21, 0x00


	//----- nvinfo : EIATTR_KPARAM_INFO
	.align		4
.L_1313:
        /*012c*/ 	.byte	0x04, 0x17
        /*012e*/ 	.short	(.L_1315 - .L_1314)
.L_1314:
        /*0130*/ 	.word	0x00000000
        /*0134*/ 	.short	0x0002
        /*0136*/ 	.short	0x0010
        /*0138*/ 	.byte	0x00, 0xf0, 0x21, 0x00


	//----- nvinfo : EIATTR_KPARAM_INFO
	.align		4
.L_1315:
        /*013c*/ 	.byte	0x04, 0x17
        /*013e*/ 	.short	(.L_1317 - .L_1316)
.L_1316:
        /*0140*/ 	.word	0x00000000
        /*0144*/ 	.short	0x0001
        /*0146*/ 	.short	0x0008
        /*0148*/ 	.byte	0x00, 0xf0, 0x21, 0x00


	//----- nvinfo : EIATTR_KPARAM_INFO
	.align		4
.L_1317:
        /*014c*/ 	.byte	0x04, 0x17
        /*014e*/ 	.short	(.L_1319 - .L_1318)
.L_1318:
        /*0150*/ 	.word	0x00000000
        /*0154*/ 	.short	0x0000
        /*0156*/ 	.short	0x0000
        /*0158*/ 	.byte	0x00, 0xf0, 0x21, 0x00


	//----- nvinfo : EIATTR_MAXREG_COUNT
	.align		4
.L_1319:
        /*015c*/ 	.byte	0x03, 0x1b
        /*015e*/ 	.short	0x00ff


	//----- nvinfo : EIATTR_NUM_BARRIERS
	.align		4
        /*0160*/ 	.byte	0x02, 0x4c
        /*0162*/ 	.byte	0x01
	.zero		1


	//----- nvinfo : EIATTR_MERCURY_ISA_VERSION
	.align		4
        /*0164*/ 	.byte	0x03, 0x5f
        /*0166*/ 	.short	0x0000


	//----- nvinfo : EIATTR_EXIT_INSTR_OFFSETS
	.align		4
        /*0168*/ 	.byte	0x04, 0x1c
        /*016a*/ 	.short	(.L_1321 - .L_1320)


	//   ....[0]....
.L_1320:
        /*016c*/ 	.word	0x00000330


	//   ....[1]....
        /*0170*/ 	.word	0x00000da0


	//   ....[2]....
        /*0174*/ 	.word	0x00014510


	//   ....[3]....
        /*0178*/ 	.word	0x000147d0


	//   ....[4]....
        /*017c*/ 	.word	0x00014a20


	//   ....[5]....
        /*0180*/ 	.word	0x00014c60


	//   ....[6]....
        /*0184*/ 	.word	0x00014d90


	//   ....[7]....
        /*0188*/ 	.word	0x00014e30


	//   ....[8]....
        /*018c*/ 	.word	0x00014e70


	//----- nvinfo : EIATTR_CTAIDZ_USED
	.align		4
.L_1321:
        /*0190*/ 	.byte	0x01, 0x04
	.zero		2


	//----- nvinfo : EIATTR_CRS_STACK_SIZE
	.align		4
        /*0194*/ 	.byte	0x04, 0x1e
        /*0196*/ 	.short	(.L_1323 - .L_1322)
.L_1322:
        /*0198*/ 	.word	0x00000000
.L_1323:


//--------------------- .nv.info._Z23gemm_half_q_half_kernelILi4ELi176ELb1ELb0ELi32EEvPK6__halfPKjS4_S2_PS0_iiiiPKtS7_iiiiiibS2_i --------------------------
	.section	.nv.info._Z23gemm_half_q_half_kernelILi4ELi176ELb1ELb0ELi32EEvPK6__halfPKjS4_S2_PS0_iiiiPKtS7_iiiiiibS2_i,"",@"SHT_CUDA_INFO"
	.sectionflags	@""
	.align	4


	//----- nvinfo : EIATTR_CUDA_API_VERSION
	.align		4
        /*0000*/ 	.byte	0x04, 0x37
        /*0002*/ 	.short	(.L_1325 - .L_1324)
.L_1324:
        /*0004*/ 	.word	0x00000082


	//----- nvinfo : EIATTR_SW2861232_WAR
	.align		4
.L_1325:
        /*0008*/ 	.byte	0x01, 0x35
	.zero		2


	//----- nvinfo : EIATTR_PARAM_CBANK
	.align		4
        /*000c*/ 	.byte	0x04, 0x0a
        /*000e*/ 	.short	(.L_1327 - .L_1326)
	.align		4
.L_1326:
        /*0010*/ 	.word	index@(.nv.constant0._Z23gemm_half_q_half_kernelILi4ELi176ELb1ELb0ELi32EEvPK6__halfPKjS4_S2_PS0_iiiiPKtS7_iiiiiibS2_i)
        /*0014*/ 	.short	0x0160
        /*0016*/ 	.short	0x0074


	//----- nvinfo : EIATTR_CBANK_PARAM_SIZE
	.align		4
.L_1327:
        /*0018*/ 	.byte	0x03, 0x19
        /*001a*/ 	.short	0x0074


	//----- nvinfo : EIATTR_KPARAM_INFO
	.align		4
        /*001c*/ 	.byte	0x04, 0x17
        /*001e*/ 	.short	(.L_1329 - .L_1328)
.L_1328:
        /*0020*/ 	.word	0x00000000
        /*0024*/ 	.short	0x0013
        /*0026*/ 	.short	0x0070
        /*0028*/ 	.byte	0x00, 0xf0, 0x11, 0x00


	//----- nvinfo : EIATTR_KPARAM_INFO
	.align		4
.L_1329:
        /*002c*/ 	.byte	0x04, 0x17
        /*002e*/ 	.short	(.L_1331 - .L_1330)
.L_1330:
        /*0030*/ 	.word	0x00000000
        /*0034*/ 	.short	0x0012
        /*0036*/ 	.short	0x0068
        /*0038*/ 	.byte	0x00, 0xf0, 0x21, 0x00


	//----- nvinfo : EIATTR_KPARAM_INFO
	.align		4
.L_1331:
        /*003c*/ 	.byte	0x04, 0x17
        /*003e*/ 	.short	(.L_1333 - .L_1332)
.L_1332:
        /*0040*/ 	.word	0x00000000
        /*0044*/ 	.short	0x0011
        /*0046*/ 	.short	0x0060
        /*0048*/ 	.byte	0x00, 0xf0, 0x05, 0x00


	//----- nvinfo : EIATTR_KPARAM_INFO
	.align		4
.L_1333:
        /*004c*/ 	.byte	0x04, 0x17
        /*004e*/ 	.short	(.L_1335 - .L_1334)
.L_1334:
        /*0050*/ 	.word	0x00000000
        /*0054*/ 	.short	0x0010
        /*0056*/ 	.short	0x005c
        /*0058*/ 	.byte	0x00, 0xf0, 0x11, 0x00


	//----- nvinfo : EIATTR_KPARAM_INFO
	.align		4
.L_1335:
        /*005c*/ 	.byte	0x04, 0x17
        /*005e*/ 	.short	(.L_1337 - .L_1336)
.L_1336:
        /*0060*/ 	.word	0x00000000
        /*0064*/ 	.short	0x000f
        /*0066*/ 	.short	0x0058
        /*0068*/ 	.byte	0x00, 0xf0, 0x11, 0x00


	//----- nvinfo : EIATTR_KPARAM_INFO
	.align		4
.L_1337:
        /*006c*/ 	.byte	0x04, 0x17
        /*006e*/ 	.short	(.L_1339 - .L_1338)
.L_1338:
        /*0070*/ 	.word	0x00000000
        /*0074*/ 	.short	0x000e
        /*0076*/ 	.short	0x0054
        /*0078*/ 	.byte	0x00, 0xf0, 0x11, 0x00


	//----- nvinfo : EIATTR_KPARAM_INFO
	.align		4
.L_1339:
        /*007c*/ 	.byte	0x04, 0x17
        /*007e*/ 	.short	(.L_1341 - .L_1340)
.L_1340:
        /*0080*/ 	.word	0x00000000
        /*0084*/ 	.short	0x000d
        /*0086*/ 	.short	0x0050
        /*0088*/ 	.byte	0x00, 0xf0, 0x11, 0x00


	//----- nvinfo : EIATTR_KPARAM_INFO
	.align		4
.L_1341:
        /*008c*/ 	.byte	0x04, 0x17
        /*008e*/ 	.short	(.L_1343 - .L_1342)
.L_1342:
        /*0090*/ 	.word	0x00000000
        /*0094*/ 	.short	0x000c
        /*0096*/ 	.short	0x004c
        /*0098*/ 	.byte	0x00, 0xf0, 0x11, 0x00


	//----- nvinfo : EIATTR_KPARAM_INFO
	.align		4
.L_1343:
        /*009c*/ 	.byte	0x04, 0x17
        /*009e*/ 	.short	(.L_1345 - .L_1344)
.L_1344:
        /*00a0*/ 	.word	0x00000000
        /*00a4*/ 	.short	0x000b
        /*00a6*/ 	.short	0x0048
        /*00a8*/ 	.byte	0x00, 0xf0, 0x11, 0x00


	//----- nvinfo : EIATTR_KPARAM_INFO
	.align		4
.L_1345:
        /*00ac*/ 	.byte	0x04, 0x17
        /*00ae*/ 	.short	(.L_1347 - .L_1346)
.L_1346:
        /*00b0*/ 	.word	0x00000000
        /*00b4*/ 	.short	0x000a
        /*00b6*/ 	.short	0x0040
        /*00b8*/ 	.byte	0x00, 0xf0, 0x21, 0x00


	//----- nvinfo : EIATTR_KPARAM_INFO
	.align		4
.L_1347:
        /*00bc*/ 	.byte	0x04, 0x17
        /*00be*/ 	.short	(.L_1349 - .L_1348)
.L_1348:
        /*00c0*/ 	.word	0x00000000
        /*00c4*/ 	.short	0x0009
        /*00c6*/ 	.short	0x0038
        /*00c8*/ 	.byte	0x00, 0xf0, 0x21, 0x00


	//----- nvinfo : EIATTR_KPARAM_INFO
	.align		4
.L_1349:
        /*00cc*/ 	.byte	0x04, 0x17
        /*00ce*/ 	.short	(.L_1351 - .L_1350)
.L_1350:
        /*00d0*/ 	.word	0x00000000
        /*00d4*/ 	.short	0x0008
        /*00d6*/ 	.short	0x0034
        /*00d8*/ 	.byte	0x00, 0xf0, 0x11, 0x00


	//----- nvinfo : EIATTR_KPARAM_INFO
	.align		4
.L_1351:
        /*00dc*/ 	.byte	0x04, 0x17
        /*00de*/ 	.short	(.L_1353 - .L_1352)
.L_1352:
        /*00e0*/ 	.word	0x00000000
        /*00e4*/ 	.short	0x0007
        /*00e6*/ 	.short	0x0030
        /*00e8*/ 	.byte	0x00, 0xf0, 0x11, 0x00


	//----- nvinfo : EIATTR_KPARAM_INFO
	.align		4
.L_1353:
        /*00ec*/ 	.byte	0x04, 0x17
        /*00ee*/ 	.short	(.L_1355 - .L_1354)
.L_1354:
        /*00f0*/ 	.word	0x00000000
        /*00f4*/ 	.short	0x0006
        /*00f6*/ 	.short	0x002c
        /*00f8*/ 	.byte	0x00, 0xf0, 0x11, 0x00


	//----- nvinfo : EIATTR_KPARAM_INFO
	.align		4
.L_1355:
        /*00fc*/ 	.byte	0x04, 0x17
        /*00fe*/ 	.short	(.L_1357 - .L_1356)
.L_1356:
        /*0100*/ 	.word	0x00000000
        /*0104*/ 	.short	0x0005
        /*0106*/ 	.short	0x0028
        /*0108*/ 	.byte	0x00, 0xf0, 0x11, 0x00


	//----- nvinfo : EIATTR_KPARAM_INFO
	.align		4
.L_1357:
        /*010c*/ 	.byte	0x04, 0x17
        /*010e*/ 	.short	(.L_1359 - .L_1358)
.L_1358:
        /*0110*/ 	.word	0x00000000
        /*0114*/ 	.short	0x0004
        /*0116*/ 	.short	0x0020
        /*0118*/ 	.byte	0x00, 0xf0, 0x21, 0x00


	//----- nvinfo : EIATTR_KPARAM_INFO
	.align		4
.L_1359:
        /*011c*/ 	.byte	0x04, 0x17
        /*011e*/ 	.short	(.L_1361 - .L_1360)
.L_1360:
        /*0120*/ 	.word	0x00000000
        /*0124*/ 	.short	0x0003
        /*0126*/ 	.short	0x0018
        /*0128*/ 	.byte	0x00, 0xf0, 0x21, 0x00


	//----- nvinfo : EIATTR_KPARAM_INFO
	.align		4
.L_1361:
        /*012c*/ 	.byte	0x04, 0x17
        /*012e*/ 	.short	(.L_1363 - .L_1362)
.L_1362:
        /*0130*/ 	.word	0x00000000
        /*0134*/ 	.short	0x0002
        /*0136*/ 	.short	0x0010
        /*0138*/ 	.byte	0x00, 0xf0, 0x21, 0x00


	//----- nvinfo : EIATTR_KPARAM_INFO
	.align		4
.L_1363:
        /*013c*/ 	.byte	0x04, 0x17
        /*013e*/ 	.short	(.L_1365 - .L_1364)
.L_1364:
        /*0140*/ 	.word	0x00000000
        /*0144*/ 	.short	0x0001
        /*0146*/ 	.short	0x0008
        /*0148*/ 	.byte	0x00, 0xf0, 0x21, 0x00


	//----- nvinfo : EIATTR_KPARAM_INFO
	.align		4
.L_1365:
        /*014c*/ 	.byte	0x04, 0x17
        /*014e*/ 	.short	(.L_1367 - .L_1366)
.L_1366:
        /*0150*/ 	.word	0x00000000
        /*0154*/ 	.short	0x0000
        /*0156*/ 	.short	0x0000
        /*0158*/ 	.byte	0x00, 0xf0, 0x21, 0x00


	//----- nvinfo : EIATTR_MAXREG_COUNT
	.align		4
.L_1367:
        /*015c*/ 	.byte	0x03, 0x1b
        /*015e*/ 	.short	0x00ff


	//----- nvinfo : EIATTR_NUM_BARRIERS
	.align		4
        /*0160*/ 	.byte	0x02, 0x4c
        /*0162*/ 	.byte	0x01
	.zero		1


	//----- nvinfo : EIATTR_MERCURY_ISA_VERSION
	.align		4
        /*0164*/ 	.byte	0x03, 0x5f
        /*0166*/ 	.short	0x0000


	//----- nvinfo : EIATTR_EXIT_INSTR_OFFSETS
	.align		4
        /*0168*/ 	.byte	0x04, 0x1c
        /*016a*/ 	.short	(.L_1369 - .L_1368)


	//   ....[0]....
.L_1368:
        /*016c*/ 	.word	0x00000330


	//   ....[1]....
        /*0170*/ 	.word	0x00000da0


	//   ....[2]....
        /*0174*/ 	.word	0x0000df90


	//   ....[3]....
        /*0178*/ 	.word	0x0000e250


	//   ....[4]....
        /*017c*/ 	.word	0x0000e4a0


	//   ....[5]....
        /*0180*/ 	.word	0x0000e6e0


	//   ....[6]....
        /*0184*/ 	.word	0x0000e810


	//   ....[7]....
        /*0188*/ 	.word	0x0000e8b0


	//   ....[8]....
        /*018c*/ 	.word	0x0000e8f0


	//----- nvinfo : EIATTR_CTAIDZ_USED
	.align		4
.L_1369:
        /*0190*/ 	.byte	0x01, 0x04
	.zero		2


	//----- nvinfo : EIATTR_CRS_STACK_SIZE
	.align		4
        /*0194*/ 	.byte	0x04, 0x1e
        /*0196*/ 	.short	(.L_1371 - .L_1370)
.L_1370:
        /*0198*/ 	.word	0x00000000
.L_1371:


//--------------------- .nv.info._Z23gemm_half_q_half_kernelILi4ELi152ELb1ELb0ELi32EEvPK6__halfPKjS4_S2_PS0_iiiiPKtS7_iiiiiibS2_i --------------------------
	.section	.nv.info._Z23gemm_half_q_half_kernelILi4ELi152ELb1ELb0ELi32EEvPK6__halfPKjS4_S2_PS0_iiiiPKtS7_iiiiiibS2_i,"",@"SHT_CUDA_INFO"
	.sectionflags	@""
	.align	4


	//----- nvinfo : EIATTR_CUDA_API_VERSION
	.align		4
        /*0000*/ 	.byte	0x04, 0x37
        /*0002*/ 	.short	(.L_1373 - .L_1372)
.L_1372:
        /*0004*/ 	.word	0x00000082


	//----- nvinfo : EIATTR_SW2861232_WAR
	.align		4
.L_1373:
        /*0008*/ 	.byte	0x01, 0x35
	.zero		2


	//----- nvinfo : EIATTR_PARAM_CBANK
	.align		4
        /*000c*/ 	.byte	0x04, 0x0a
        /*000e*/ 	.short	(.L_1375 - .L_1374)
	.align		4
.L_1374:
        /*0010*/ 	.word	index@(.nv.constant0._Z23gemm_half_q_half_kernelILi4ELi152ELb1ELb0ELi32EEvPK6__halfPKjS4_S2_PS0_iiiiPKtS7_iiiiiibS2_i)
        /*0014*/ 	.short	0x0160
        /*0016*/ 	.short	0x0074


	//----- nvinfo : EIATTR_CBANK_PARAM_SIZE
	.align		4
.L_1375:
        /*0018*/ 	.byte	0x03, 0x19
        /*001a*/ 	.short	0x0074


	//----- nvinfo : EIATTR_KPARAM_INFO
	.align		4
        /*001c*/ 	.byte	0x04, 0x17
        /*001e*/ 	.short	(.L_1377 - .L_1376)
.L_1376:
        /*0020*/ 	.word	0x00000000
        /*0024*/ 	.short	0x0013
        /*0026*/ 	.short	0x0070
        /*0028*/ 	.byte	0x00, 0xf0, 0x11, 0x00


	//----- nvinfo : EIATTR_KPARAM_INFO
	.align		4
.L_1377:
        /*002c*/ 	.byte	0x04, 0x17
        /*002e*/ 	.short	(.L_1379 - .L_1378)
.L_1378:
        /*0030*/ 	.word	0x00000000
        /*0034*/ 	.short	0x0012
        /*0036*/ 	.short	0x0068
        /*0038*/ 	.byte	0x00, 0xf0, 0x21, 0x00


	//----- nvinfo : EIATTR_KPARAM_INFO
	.align		4
.L_1379:
        /*003c*/ 	.byte	0x04, 0x17
        /*003e*/ 	.short	(.L_1381 - .L_1380)
.L_1380:
        /*0040*/ 	.word	0x00000000
        /*0044*/ 	.short	0x0011
        /*0046*/ 	.short	0x0060
        /*0048*/ 	.byte	0x00, 0xf0, 0x05, 0x00


	//----- nvinfo : EIATTR_KPARAM_INFO
	.align		4
.L_1381:
        /*004c*/ 	.byte	0x04, 0x17
        /*004e*/ 	.short	(.L_1383 - .L_1382)
.L_1382:
        /*0050*/ 	.word	0x00000000
        /*0054*/ 	.short	0x0010
        /*0056*/ 	.short	0x005c
        /*0058*/ 	.byte	0x00, 0xf0, 0x11, 0x00


	//----- nvinfo : EIATTR_KPARAM_INFO
	.align		4
.L_1383:
        /*005c*/ 	.byte	0x04, 0x17
        /*005e*/ 	.short	(.L_1385 - .L_1384)
.L_1384:
        /*0060*/ 	.word	0x00000000
        /*0064*/ 	.short	0x000f
        /*0066*/ 	.short	0x0058
        /*0068*/ 	.byte	0x00, 0xf0, 0x11, 0x00


	//----- nvinfo : EIATTR_KPARAM_INFO
	.align		4
.L_1385:
        /*006c*/ 	.byte	0x04, 0x17
        /*006e*/ 	.short	(.L_1387 - .L_1386)
.L_1386:
        /*0070*/ 	.word	0x00000000
        /*0074*/ 	.short	0x000e
        /*0076*/ 	.short	0x0054
        /*0078*/ 	.byte	0x00, 0xf0, 0x11, 0x00


	//----- nvinfo : EIATTR_KPARAM_INFO
	.align		4
.L_1387:
        /*007c*/ 	.byte	0x04, 0x17
        /*007e*/ 	.short	(.L_1389 - .L_1388)
.L_1388:
        /*0080*/ 	.word	0x00000000
        /*0084*/ 	.short	0x000d
        /*0086*/ 	.short	0x0050
        /*0088*/ 	.byte	0x00, 0xf0, 0x11, 0x00


	//----- nvinfo : EIATTR_KPARAM_INFO
	.align		4
.L_1389:
        /*008c*/ 	.byte	0x04, 0x17
        /*008e*/ 	.short	(.L_1391 - .L_1390)
.L_1390:
        /*0090*/ 	.word	0x00000000
        /*0094*/ 	.short	0x000c
        /*0096*/ 	.short	0x004c
        /*0098*/ 	.byte	0x00, 0xf0, 0x11, 0x00


	//----- nvinfo : EIATTR_KPARAM_INFO
	.align		4
.L_1391:
        /*009c*/ 	.byte	0x04, 0x17
        /*009e*/ 	.short	(.L_1393 - .L_1392)
.L_1392:
        /*00a0*/ 	.word	0x00000000
        /*00a4*/ 	.short	0x000b
        /*00a6*/ 	.short	0x0048
        /*00a8*/ 	.byte	0x00, 0xf0, 0x11, 0x00


	//----- nvinfo : EIATTR_KPARAM_INFO
	.align		4
.L_1393:
        /*00ac*/ 	.byte	0x04, 0x17
        /*00ae*/ 	.short	(.L_1395 - .L_1394)
.L_1394:
        /*00b0*/ 	.word	0x00000000
        /*00b4*/ 	.short	0x000a
        /*00b6*/ 	.short	0x0040
        /*00b8*/ 	.byte	0x00, 0xf0, 0x21, 0x00


	//----- nvinfo : EIATTR_KPARAM_INFO
	.align		4
.L_1395:
        /*00bc*/ 	.byte	0x04, 0x17
        /*00be*/ 	.short	(.L_1397 - .L_1396)
.L_1396:
        /*00c0*/ 	.word	0x00000000
        /*00c4*/ 	.short	0x0009
        /*00c6*/ 	.short	0x0038
        /*00c8*/ 	.byte	0x00, 0xf0, 0x21, 0x00


	//----- nvinfo : EIATTR_KPARAM_INFO
	.align		4
.L_1397:
        /*00cc*/ 	.byte	0x04, 0x17
        /*00ce*/ 	.short	(.L_1399 - .L_1398)
.L_1398:
        /*00d0*/ 	.word	0x00000000
        /*00d4*/ 	.short	0x0008
        /*00d6*/ 	.short	0x0034
        /*00d8*/ 	.byte	0x00, 0xf0, 0x11, 0x00


	//----- nvinfo : EIATTR_KPARAM_INFO
	.align		4
.L_1399:
        /*00dc*/ 	.byte	0x04, 0x17
        /*00de*/ 	.short	(.L_1401 - .L_1400)
.L_1400:
        /*00e0*/ 	.word	0x00000000
        /*00e4*/ 	.short	0x0007
        /*00e6*/ 	.short	0x0030
        /*00e8*/ 	.byte	0x00, 0xf0, 0x11, 0x00


	//----- nvinfo : EIATTR_KPARAM_INFO
	.align		4
.L_1401:
        /*00ec*/ 	.byte	0x04, 0x17
        /*00ee*/ 	.short	(.L_1403 - .L_1402)
.L_1402:
        /*00f0*/ 	.word	0x00000000
        /*00f4*/ 	.short	0x0006
        /*00f6*/ 	.short	0x002c
        /*00f8*/ 	.byte	0x00, 0xf0, 0x11, 0x00


	//----- nvinfo : EIATTR_KPARAM_INFO
	.align		4
.L_1403:
        /*00fc*/ 	.byte	0x04, 0x17
        /*00fe*/ 	.short	(.L_1405 - .L_1404)
.L_1404:
        /*0100*/ 	.word	0x00000000
        /*0104*/ 	.short	0x0005
        /*0106*/ 	.short	0x0028
        /*0108*/ 	.byte	0x00, 0xf0, 0x11, 0x00


	//----- nvinfo : EIATTR_KPARAM_INFO
	.align		4
.L_1405:
        /*010c*/ 	.byte	0x04, 0x17
        /*010e*/ 	.short	(.L_1407 - .L_1406)
.L_1406:
        /*0110*/ 	.word	0x00000000
        /*0114*/ 	.short	0x0004
        /*0116*/ 	.short	0x0020
        /*0118*/ 	.byte	0x00, 0xf0, 0x21, 0x00


	//----- nvinfo : EIATTR_KPARAM_INFO
	.align		4
.L_1407:
        /*011c*/ 	.byte	0x04, 0x17
        /*011e*/ 	.short	(.L_1409 - .L_1408)
.L_1408:
        /*0120*/ 	.word	0x00000000
        /*0124*/ 	.short	0x0003
        /*0126*/ 	.short	0x0018
        /*0128*/ 	.byte	0x00, 0xf0, 0x21, 0x00


	//----- nvinfo : EIATTR_KPARAM_INFO
	.align		4
.L_1409:
        /*012c*/ 	.byte	0x04, 0x17
        /*012e*/ 	.short	(.L_1411 - .L_1410)
.L_1410:
        /*0130*/ 	.word	0x00000000
        /*0134*/ 	.short	0x0002
        /*0136*/ 	.short	0x0010
        /*0138*/ 	.byte	0x00, 0xf0, 0x21, 0x00


	//----- nvinfo : EIATTR_KPARAM_INFO
	.align		4
.L_1411:
        /*013c*/ 	.byte	0x04, 0x17
        /*013e*/ 	.short	(.L_1413 - .L_1412)
.L_1412:
        /*0140*/ 	.word	0x00000000
        /*0144*/ 	.short	0x0001
        /*0146*/ 	.short	0x0008
        /*0148*/ 	.byte	0x00, 0xf0, 0x21, 0x00


	//----- nvinfo : EIATTR_KPARAM_INFO
	.align		4
.L_1413:
        /*014c*/ 	.byte	0x04, 0x17
        /*014e*/ 	.short	(.L_1415 - .L_1414)
.L_1414:
        /*0150*/ 	.word	0x00000000
        /*0154*/ 	.short	0x0000
        /*0156*/ 	.short	0x0000
        /*0158*/ 	.byte	0x00, 0xf0, 0x21, 0x00


	//----- nvinfo : EIATTR_MAXREG_COUNT
	.align		4
.L_1415:
        /*015c*/ 	.byte	0x03, 0x1b
        /*015e*/ 	.short	0x00ff


	//----- nvinfo : EIATTR_NUM_BARRIERS
	.align		4
        /*0160*/ 	.byte	0x02, 0x4c
        /*0162*/ 	.byte	0x01
	.zero		1


	//----- nvinfo : EIATTR_MERCURY_ISA_VERSION
	.align		4
        /*0164*/ 	.byte	0x03, 0x5f
        /*0166*/ 	.short	0x0000


	//----- nvinfo : EIATTR_EXIT_INSTR_OFFSETS
	.align		4
        /*0168*/ 	.byte	0x04, 0x1c
        /*016a*/ 	.short	(.L_1417 - .L_1416)


	//   ....[0]....
.L_1416:
        /*016c*/ 	.word	0x00000330


	//   ....[1]....
        /*0170*/ 	.word	0x00000da0


	//   ....[2]....
        /*0174*/ 	.word	0x00011c30


	//   ....[3]....
        /*0178*/ 	.word	0x00011ef0


	//   ....[4]....
        /*017c*/ 	.word	0x00012140


	//   ....[5]....
        /*0180*/ 	.word	0x00012380


	//   ....[6]....
        /*0184*/ 	.word	0x000124b0


	//   ....[7]....
        /*0188*/ 	.word	0x00012550


	//   ....[8]....
        /*018c*/ 	.word	0x00012590


	//----- nvinfo : EIATTR_CTAIDZ_USED
	.align		4
.L_1417:
        /*0190*/ 	.byte	0x01, 0x04
	.zero		2


	//----- nvinfo : EIATTR_CRS_STACK_SIZE
	.align		4
        /*0194*/ 	.byte	0x04, 0x1e
        /*0196*/ 	.short	(.L_1419 - .L_1418)
.L_1418:
        /*0198*/ 	.word	0x00000000
.L_1419:


//--------------------- .nv.info._Z23gemm_half_q_half_kernelILi4ELi140ELb1ELb0ELi32EEvPK6__halfPKjS4_S2_PS0_iiiiPKtS7_iiiiiibS2_i --------------------------
	.section	.nv.info._Z23gemm_half_q_half_kernelILi4ELi140ELb1ELb0ELi32EEvPK6__halfPKjS4_S2_PS0_iiiiPKtS7_iiiiiibS2_i,"",@"SHT_CUDA_INFO"
	.sectionflags	@""
	.align	4


	//----- nvinfo : EIATTR_CUDA_API_VERSION
	.align		4
        /*0000*/ 	.byte	0x04, 0x37
        /*0002*/ 	.short	(.L_1421 - .L_1420)
.L_1420:
        /*0004*/ 	.word	0x00000082


	//----- nvinfo : EIATTR_SW2861232_WAR
	.align		4
.L_1421:
        /*0008*/ 	.byte	0x01, 0x35
	.zero		2


	//----- nvinfo : EIATTR_PARAM_CBANK
	.align		4
        /*000c*/ 	.byte	0x04, 0x0a
        /*000e*/ 	.short	(.L_1423 - .L_1422)
	.align		4
.L_1422:
        /*0010*/ 	.word	index@(.nv.constant0._Z23gemm_half_q_half_kernelILi4ELi140ELb1ELb0ELi32EEvPK6__halfPKjS4_S2_PS0_iiiiPKtS7_iiiiiibS2_i)
        /*0014*/ 	.short	0x0160
        /*0016*/ 	.short	0x0074


	//----- nvinfo : EIATTR_CBANK_PARAM_SIZE
	.align		4
.L_1423:
        /*0018*/ 	.byte	0x03, 0x19
        /*001a*/ 	.short	0x0074


	//----- nvinfo : EIATTR_KPARAM_INFO
	.align		4
        /*001c*/ 	.byte	0x04, 0x17
        /*001e*/ 	.short	(.L_1425 - .L_1424)
.L_1424:
        /*0020*/ 	.word	0x00000000
        /*0024*/ 	.short	0x0013
        /*0026*/ 	.short	0x0070
        /*0028*/ 	.byte	0x00, 0xf0, 0x11, 0x00


	//----- nvinfo : EIATTR_KPARAM_INFO
	.align		4
.L_1425:
        /*002c*/ 	.byte	0x04, 0x17
        /*002e*/ 	.short	(.L_1427 - .L_1426)
.L_1426:
        /*0030*/ 	.word	0x00000000
        /*0034*/ 	.short	0x0012
        /*0036*/ 	.short	0x0068
        /*0038*/ 	.byte	0x00, 0xf0, 0x21, 0x00


	//----- nvinfo : EIATTR_KPARAM_INFO
	.align		4
.L_1427:
        /*003c*/ 	.byte	0x04, 0x17
        /*003e*/ 	.short	(.L_1429 - .L_1428)
.L_1428:
        /*0040*/ 	.word	0x00000000
        /*0044*/ 	.short	0x0011
        /*0046*/ 	.short	0x0060
        /*0048*/ 	.byte	0x00, 0xf0, 0x05, 0x00


	//----- nvinfo : EIATTR_KPARAM_INFO
	.align		4
.L_1429:
        /*004c*/ 	.byte	0x04, 0x17
        /*004e*/ 	.short	(.L_1431 - .L_1430)
.L_1430:
        /*0050*/ 	.word	0x00000000
        /*0054*/ 	.short	0x0010
        /*0056*/ 	.short	0x005c
        /*0058*/ 	.byte	0x00, 0xf0, 0x11, 0x00


	//----- nvinfo : EIATTR_KPARAM_INFO
	.align		4
.L_1431:
        /*005c*/ 	.byte	0x04, 0x17
        /*005e*/ 	.short	(.L_1433 - .L_1432)
.L_1432:
        /*0060*/ 	.word	0x00000000
        /*0064*/ 	.short	0x000f
        /*0066*/ 	.short	0x0058
        /*0068*/ 	.byte	0x00, 0xf0, 0x11, 0x00


	//----- nvinfo : EIATTR_KPARAM_INFO
	.align		4
.L_1433:
        /*006c*/ 	.byte	0x04, 0x17
        /*006e*/ 	.short	(.L_1435 - .L_1434)
.L_1434:
        /*0070*/ 	.word	0x00000000
        /*0074*/ 	.short	0x000e
        /*0076*/ 	.short	0x0054
        /*0078*/ 	.byte	0x00, 0xf0, 0x11, 0x00


	//----- nvinfo : EIATTR_KPARAM_INFO
	.align		4
.L_1435:
        /*007c*/ 	.byte	0x04, 0x17
        /*007e*/ 	.short	(.L_1437 - .L_1436)
.L_1436:
        /*0080*/ 	.word	0x00000000
        /*0084*/ 	.short	0x000d
        /*0086*/ 	.short	0x0050
        /*0088*/ 	.byte	0x00, 0xf0, 0x11, 0x00


	//----- nvinfo : EIATTR_KPARAM_INFO
	.align		4
.L_1437:
        /*008c*/ 	.byte	0x04, 0x17
        /*008e*/ 	.short	(.L_1439 - .L_1438)
.L_1438:
        /*0090*/ 	.word	0x00000000
        /*0094*/ 	.short	0x000c
        /*0096*/ 	.short	0x004c
        /*0098*/ 	.byte	0x00, 0xf0, 0x11, 0x00


	//----- nvinfo : EIATTR_KPARAM_INFO
	.align		4
.L_1439:
        /*009c*/ 	.byte	0x04, 0x17
        /*009e*/ 	.short	(.L_1441 - .L_1440)
.L_1440:
        /*00a0*/ 	.word	0x00000000
        /*00a4*/ 	.short	0x000b
        /*00a6*/ 	.short	0x0048
        /*00a8*/ 	.byte	0x00, 0xf0, 0x11, 0x00


	//----- nvinfo : EIATTR_KPARAM_INFO
	.align		4
.L_1441:
        /*00ac*/ 	.byte	0x04, 0x17
        /*00ae*/ 	.short	(.L_1443 - .L_1442)
.L_1442:
        /*00b0*/ 	.word	0x00000000
        /*00b4*/ 	.short	0x000a
        /*00b6*/ 	.short	0x0040
        /*00b8*/ 	.byte	0x00, 0xf0, 0x21, 0x00


	//----- nvinfo : EIATTR_KPARAM_INFO
	.align		4
.L_1443:
        /*00bc*/ 	.byte	0x04, 0x17
        /*00be*/ 	.short	(.L_1445 - .L_1444)
.L_1444:
        /*00c0*/ 	.word	0x00000000
        /*00c4*/ 	.short	0x0009
        /*00c6*/ 	.short	0x0038
        /*00c8*/ 	.byte	0x00, 0xf0, 0x21, 0x00


	//----- nvinfo : EIATTR_KPARAM_INFO
	.align		4
.L_1445:
        /*00cc*/ 	.byte	0x04, 0x17
        /*00ce*/ 	.short	(.L_1447 - .L_1446)
.L_1446:
        /*00d0*/ 	.word	0x00000000
        /*00d4*/ 	.short	0x0008
        /*00d6*/ 	.short	0x0034
        /*00d8*/ 	.byte	0x00, 0xf0, 0x11, 0x00


	//----- nvinfo : EIATTR_KPARAM_INFO
	.align		4
.L_1447:
        /*00dc*/ 	.byte	0x04, 0x17
        /*00de*/ 	.short	(.L_1449 - .L_1448)
.L_1448:
        /*00e0*/ 	.word	0x00000000
        /*00e4*/ 	.short	0x0007
        /*00e6*/ 	.short	0x0030
        /*00e8*/ 	.byte	0x00, 0xf0, 0x11, 0x00


	//----- nvinfo : EIATTR_KPARAM_INFO
	.align		4
.L_1449:
        /*00ec*/ 	.byte	0x04, 0x17
        /*00ee*/ 	.short	(.L_1451 - .L_1450)
.L_1450:
        /*00f0*/ 	.word	0x00000000
        /*00f4*/ 	.short	0x0006
        /*00f6*/ 	.short	0x002c
        /*00f8*/ 	.byte	0x00, 0xf0, 0x11, 0x00


	//----- nvinfo : EIATTR_KPARAM_INFO
	.align		4
.L_1451:
        /*00fc*/ 	.byte	0x04, 0x17
        /*00fe*/ 	.short	(.L_1453 - .L_1452)
.L_1452:
        /*0100*/ 	.word	0x00000000
        /*0104*/ 	.short	0x0005
        /*0106*/ 	.short	0x0028
        /*0108*/ 	.byte	0x00, 0xf0, 0x11, 0x00


	//----- nvinfo : EIATTR_KPARAM_INFO
	.align		4
.L_1453:
        /*010c*/ 	.byte	0x04, 0x17
        /*010e*/ 	.short	(.L_1455 - .L_1454)
.L_1454:
        /*0110*/ 	.word	0x00000000
        /*0114*/ 	.short	0x0004
        /*0116*/ 	.short	0x0020
        /*0118*/ 	.byte	0x00, 0xf0, 0x21, 0x00


	//----- nvinfo : EIATTR_KPARAM_INFO
	.align		4
.L_1455:
        /*011c*/ 	.byte	0x04, 0x17
        /*011e*/ 	.short	(.L_1457 - .L_1456)
.L_1456:
        /*0120*/ 	.word	0x00000000
        /*0124*/ 	.short	0x0003
        /*0126*/ 	.short	0x0018
        /*0128*/ 	.byte	0x00, 0xf0, 0x21, 0x00


	//----- nvinfo : EIATTR_KPARAM_INFO
	.align		4
.L_1457:
        /*012c*/ 	.byte	0x04, 0x17
        /*012e*/ 	.short	(.L_1459 - .L_1458)
.L_1458:
        /*0130*/ 	.word	0x00000000
        /*0134*/ 	.short	0x0002
        /*0136*/ 	.short	0x0010
        /*0138*/ 	.byte	0x00, 0xf0, 0x21, 0x00


	//----- nvinfo : EIATTR_KPARAM_INFO
	.align		4
.L_1459:
        /*013c*/ 	.byte	0x04, 0x17
        /*013e*/ 	.short	(.L_1461 - .L_1460)
.L_1460:
        /*0140*/ 	.word	0x00000000
        /*0144*/ 	.short	0x0001
        /*0146*/ 	.short	0x0008
        /*0148*/ 	.byte	0x00, 0xf0, 0x21, 0x00


	//----- nvinfo : EIATTR_KPARAM_INFO
	.align		4
.L_1461:
        /*014c*/ 	.byte	0x04, 0x17
        /*014e*/ 	.short	(.L_1463 - .L_1462)
.L_1462:
        /*0150*/ 	.word	0x00000000
        /*0154*/ 	.short	0x0000
        /*0156*/ 	.short	0x0000
        /*0158*/ 	.byte	0x00, 0xf0, 0x21, 0x00


	//----- nvinfo : EIATTR_MAXREG_COUNT
	.align		4
.L_1463:
        /*015c*/ 	.byte	0x03, 0x1b
        /*015e*/ 	.short	0x00ff


	//----- nvinfo : EIATTR_NUM_BARRIERS
	.align		4
        /*0160*/ 	.byte	0x02, 0x4c
        /*0162*/ 	.byte	0x01
	.zero		1


	//----- nvinfo : EIATTR_MERCURY_ISA_VERSION
	.align		4
        /*0164*/ 	.byte	0x03, 0x5f
        /*0166*/ 	.short	0x0000


	//----- nvinfo : EIATTR_EXIT_INSTR_OFFSETS
	.align		4
        /*0168*/ 	.byte	0x04, 0x1c
        /*016a*/ 	.short	(.L_1465 - .L_1464)


	//   ....[0]....
.L_1464:
        /*016c*/ 	.word	0x00000330


	//   ....[1]....
        /*0170*/ 	.word	0x00000da0


	//   ....[2]....
        /*0174*/ 	.word	0x00011ac0


	//   ....[3]....
        /*0178*/ 	.word	0x00011d80


	//   ....[4]....
        /*017c*/ 	.word	0x00011fd0


	//   ....[5]....
        /*0180*/ 	.word	0x00012210


	//   ....[6]....
        /*0184*/ 	.word	0x00012340


	//   ....[7]....
        /*0188*/ 	.word	0x000123e0


	//   ....[8]....
        /*018c*/ 	.word	0x00012420


	//----- nvinfo : EIATTR_CTAIDZ_USED
	.align		4
.L_1465:
        /*0190*/ 	.byte	0x01, 0x04
	.zero		2


	//----- nvinfo : EIATTR_CRS_STACK_SIZE
	.align		4
        /*0194*/ 	.byte	0x04, 0x1e
        /*0196*/ 	.short	(.L_1467 - .L_1466)
.L_1466:
        /*0198*/ 	.word	0x00000000
.L_1467:


//--------------------- .nv.info._Z23gemm_half_q_half_kernelILi4ELi20ELb1ELb0ELi32EEvPK6__halfPKjS4_S2_PS0_iiiiPKtS7_iiiiiibS2_i --------------------------
	.section	.nv.info._Z23gemm_half_q_half_kernelILi4ELi20ELb1ELb0ELi32EEvPK6__halfPKjS4_S2_PS0_iiiiPKtS7_iiiiiibS2_i,"",@"SHT_CUDA_INFO"
	.sectionflags	@""
	.align	4


	//----- nvinfo : EIATTR_CUDA_API_VERSION
	.align		4
        /*0000*/ 	.byte	0x04, 0x37
        /*0002*/ 	.short	(.L_1469 - .L_1468)
.L_1468:
        /*0004*/ 	.word	0x00000082


	//----- nvinfo : EIATTR_SW2861232_WAR
	.align		4
.L_1469:
        /*0008*/ 	.byte	0x01, 0x35
	.zero		2


	//----- nvinfo : EIATTR_PARAM_CBANK
	.align		4
        /*000c*/ 	.byte	0x04, 0x0a
        /*000e*/ 	.short	(.L_1471 - .L_1470)
	.align		4
.L_1470:
        /*0010*/ 	.word	index@(.nv.constant0._Z23gemm_half_q_half_kernelILi4ELi20ELb1ELb0ELi32EEvPK6__halfPKjS4_S2_PS0_iiiiPKtS7_iiiiiibS2_i)
        /*0014*/ 	.short	0x0160
        /*0016*/ 	.short	0x0074


	//----- nvinfo : EIATTR_CBANK_PARAM_SIZE
	.align		4
.L_1471:
        /*0018*/ 	.byte	0x03, 0x19
        /*001a*/ 	.short	0x0074


	//----- nvinfo : EIATTR_KPARAM_INFO
	.align		4
        /*001c*/ 	.byte	0x04, 0x17
        /*001e*/ 	.short	(.L_1473 - .L_1472)
.L_1472:
        /*0020*/ 	.word	0x00000000
        /*0024*/ 	.short	0x0013
        /*0026*/ 	.short	0x0070
        /*0028*/ 	.byte	0x00, 0xf0, 0x11, 0x00


	//----- nvinfo : EIATTR_KPARAM_INFO
	.align		4
.L_1473:
        /*002c*/ 	.byte	0x04, 0x17
        /*002e*/ 	.short	(.L_1475 - .L_1474)
.L_1474:
        /*0030*/ 	.word	0x00000000
        /*0034*/ 	.short	0x0012
        /*0036*/ 	.short	0x0068
        /*0038*/ 	.byte	0x00, 0xf0, 0x21, 0x00


	//----- nvinfo : EIATTR_KPARAM_INFO
	.align		4
.L_1475:
        /*003c*/ 	.byte	0x04, 0x17
        /*003e*/ 	.short	(.L_1477 - .L_1476)
.L_1476:
        /*0040*/ 	.word	0x00000000
        /*0044*/ 	.short	0x0011
        /*0046*/ 	.short	0x0060
        /*0048*/ 	.byte	0x00, 0xf0, 0x05, 0x00


	//----- nvinfo : EIATTR_KPARAM_INFO
	.align		4
.L_1477:
        /*004c*/ 	.byte	0x04, 0x17
        /*004e*/ 	.short	(.L_1479 - .L_1478)
.L_1478:
        /*0050*/ 	.word	0x00000000
        /*0054*/ 	.short	0x0010
        /*0056*/ 	.short	0x005c
        /*0058*/ 	.byte	0x00, 0xf0, 0x11, 0x00


	//----- nvinfo : EIATTR_KPARAM_INFO
	.align		4
.L_1479:
        /*005c*/ 	.byte	0x04, 0x17
        /*005e*/ 	.short	(.L_1481 - .L_1480)
.L_1480:
        /*0060*/ 	.word	0x00000000
        /*0064*/ 	.short	0x000f
        /*0066*/ 	.short	0x0058
        /*0068*/ 	.byte	0x00, 0xf0, 0x11, 0x00


	//----- nvinfo : EIATTR_KPARAM_INFO
	.align		4
.L_1481:
        /*006c*/ 	.byte	0x04, 0x17
        /*006e*/ 	.short	(.L_1483 - .L_1482)
.L_1482:
        /*0070*/ 	.word	0x00000000
        /*0074*/ 	.short	0x000e
        /*0076*/ 	.short	0x0054
        /*0078*/ 	.byte	0x00, 0xf0, 0x11, 0x00


	//----- nvinfo : EIATTR_KPARAM_INFO
	.align		4
.L_1483:
        /*007c*/ 	.byte	0x04, 0x17
        /*007e*/ 	.short	(.L_1485 - .L_1484)
.L_1484:
        /*0080*/ 	.word	0x00000000
        /*0084*/ 	.short	0x000d
        /*0086*/ 	.short	0x0050
        /*0088*/ 	.byte	0x00, 0xf0, 0x11, 0x00


	//----- nvinfo : EIATTR_KPARAM_INFO
	.align		4
.L_1485:
        /*008c*/ 	.byte	0x04, 0x17
        /*008e*/ 	.short	(.L_1487 - .L_1486)
.L_1486:
        /*0090*/ 	.word	0x00000000
        /*0094*/ 	.short	0x000c
        /*0096*/ 	.short	0x004c
        /*0098*/ 	.byte	0x00, 0xf0, 0x11, 0x00


	//----- nvinfo : EIATTR_KPARAM_INFO
	.align		4
.L_1487:
        /*009c*/ 	.byte	0x04, 0x17
        /*009e*/ 	.short	(.L_1489 - .L_1488)
.L_1488:
        /*00a0*/ 	.word	0x00000000
        /*00a4*/ 	.short	0x000b
        /*00a6*/ 	.short	0x0048
        /*00a8*/ 	.byte	0x00, 0xf0, 0x11, 0x00


	//----- nvinfo : EIATTR_KPARAM_INFO
	.align		4
.L_1489:
        /*00ac*/ 	.byte	0x04, 0x17
        /*00ae*/ 	.short	(.L_1491 - .L_1490)
.L_1490:
        /*00b0*/ 	.word	0x00000000
        /*00b4*/ 	.short	0x000a
        /*00b6*/ 	.short	0x0040
        /*00b8*/ 	.byte	0x00, 0xf0, 0x21, 0x00


	//----- nvinfo : EIATTR_KPARAM_INFO
	.align		4
.L_1491:
        /*00bc*/ 	.byte	0x04, 0x17
        /*00be*/ 	.short	(.L_1493 - .L_1492)
.L_1492:
        /*00c0*/ 	.word	0x00000000
        /*00c4*/ 	.short	0x0009
        /*00c6*/ 	.short	0x0038
        /*00c8*/ 	.byte	0x00, 0xf0, 0x21, 0x00


	//----- nvinfo : EIATTR_KPARAM_INFO
	.align		4
.L_1493:
        /*00cc*/ 	.byte	0x04, 0x17
        /*00ce*/ 	.short	(.L_1495 - .L_1494)
.L_1494:
        /*00d0*/ 	.word	0x00000000
        /*00d4*/ 	.short	0x0008
        /*00d6*/ 	.short	0x0034
        /*00d8*/ 	.byte	0x00, 0xf0, 0x11, 0x00


	//----- nvinfo : EIATTR_KPARAM_INFO
	.align		4
.L_1495:
        /*00dc*/ 	.byte	0x04, 0x17
        /*00de*/ 	.short	(.L_1497 - .L_1496)
.L_1496:
        /*00e0*/ 	.word	0x00000000
        /*00e4*/ 	.short	0x0007
        /*00e6*/ 	.short	0x0030
        /*00e8*/ 	.byte	0x00, 0xf0, 0x11, 0x00


	//----- nvinfo : EIATTR_KPARAM_INFO
	.align		4
.L_1497:
        /*00ec*/ 	.byte	0x04, 0x17
        /*00ee*/ 	.short	(.L_1499 - .L_1498)
.L_1498:
        /*00f0*/ 	.word	0x00000000
        /*00f4*/ 	.short	0x0006
        /*00f6*/ 	.short	0x002c
        /*00f8*/ 	.byte	0x00, 0xf0, 0x11, 0x00


	//----- nvinfo : EIATTR_KPARAM_INFO
	.align		4
.L_1499:
        /*00fc*/ 	.byte	0x04, 0x17
        /*00fe*/ 	.short	(.L_1501 - .L_1500)
.L_1500:
        /*0100*/ 	.word	0x00000000
        /*0104*/ 	.short	0x0005
        /*0106*/ 	.short	0x0028
        /*0108*/ 	.byte	0x00, 0xf0, 0x11, 0x00


	//----- nvinfo : EIATTR_KPARAM_INFO
	.align		4
.L_1501:
        /*010c*/ 	.byte	0x04, 0x17
        /*010e*/ 	.short	(.L_1503 - .L_1502)
.L_1502:
        /*0110*/ 	.word	0x00000000
        /*0114*/ 	.short	0x0004
        /*0116*/ 	.short	0x0020
        /*0118*/ 	.byte	0x00, 0xf0, 0x21, 0x00


	//----- nvinfo : EIATTR_KPARAM_INFO
	.align		4
.L_1503:
        /*011c*/ 	.byte	0x04, 0x17
        /*011e*/ 	.short	(.L_1505 - .L_1504)
.L_1504:
        /*0120*/ 	.word	0x00000000
        /*0124*/ 	.short	0x0003
        /*0126*/ 	.short	0x0018
        /*0128*/ 	.byte	0x00, 0xf0, 0x21, 0x00


	//----- nvinfo : EIATTR_KPARAM_INFO
	.align		4
.L_1505:
        /*012c*/ 	.byte	0x04, 0x17
        /*012e*/ 	.short	(.L_1507 - .L_1506)
.L_1506:
        /*0130*/ 	.word	0x00000000
        /*0134*/ 	.short	0x0002
        /*0136*/ 	.short	0x0010
        /*0138*/ 	.byte	0x00, 0xf0, 0x21, 0x00


	//----- nvinfo : EIATTR_KPARAM_INFO
	.align		4
.L_1507:
        /*013c*/ 	.byte	0x04, 0x17
        /*013e*/ 	.short	(.L_1509 - .L_1508)
.L_1508:
        /*0140*/ 	.word	0x00000000
        /*0144*/ 	.short	0x0001
        /*0146*/ 	.short	0x0008
        /*0148*/ 	.byte	0x00, 0xf0, 0x21, 0x00


	//----- nvinfo : EIATTR_KPARAM_INFO
	.align		4
.L_1509:
        /*014c*/ 	.byte	0x04, 0x17
        /*014e*/ 	.short	(.L_1511 - .L_1510)
.L_1510:
        /*0150*/ 	.word	0x00000000
        /*0154*/ 	.short	0x0000
        /*0156*/ 	.short	0x0000
        /*0158*/ 	.byte	0x00, 0xf0, 0x21, 0x00


	//----- nvinfo : EIATTR_MAXREG_COUNT
	.align		4
.L_1511:
        /*015c*/ 	.byte	0x03, 0x1b
        /*015e*/ 	.short	0x00ff


	//----- nvinfo : EIATTR_NUM_BARRIERS
	.align		4
        /*0160*/ 	.byte	0x02, 0x4c
        /*0162*/ 	.byte	0x01
	.zero		1


	//----- nvinfo : EIATTR_MERCURY_ISA_VERSION
	.align		4
        /*0164*/ 	.byte	0x03, 0x5f
        /*0166*/ 	.short	0x0000


	//----- nvinfo : EIATTR_EXIT_INSTR_OFFSETS
	.align		4
        /*0168*/ 	.byte	0x04, 0x1c
        /*016a*/ 	.short	(.L_1513 - .L_1512)


	//   ....[0]....
.L_1512:
        /*016c*/ 	.word	0x00000320


	//   ....[1]....
        /*0170*/ 	.word	0x000009c0


	//   ....[2]....
        /*0174*/ 	.word	0x00005cb0


	//   ....[3]....
        /*0178*/ 	.word	0x00005f70


	//   ....[4]....
        /*017c*/ 	.word	0x000061b0


	//   ....[5]....
        /*0180*/ 	.word	0x000063f0


	//   ....[6]....
        /*0184*/ 	.word	0x00006520


	//   ....[7]....
        /*0188*/ 	.word	0x000065c0


	//   ....[8]....
        /*018c*/ 	.word	0x00006600


	//----- nvinfo : EIATTR_CTAIDZ_USED
	.align		4
.L_1513:
        /*0190*/ 	.byte	0x01, 0x04
	.zero		2


	//----- nvinfo : EIATTR_CRS_STACK_SIZE
	.align		4
        /*0194*/ 	.byte	0x04, 0x1e
        /*0196*/ 	.short	(.L_1515 - .L_1514)
.L_1514:
        /*0198*/ 	.word	0x00000000
.L_1515:


//--------------------- .nv.info._Z23gemm_half_q_half_kernelILi4ELi38ELb1ELb0ELi32EEvPK6__halfPKjS4_S2_PS0_iiiiPKtS7_iiiiiibS2_i --------------------------
	.section	.nv.info._Z23gemm_half_q_half_kernelILi4ELi38ELb1ELb0ELi32EEvPK6__halfPKjS4_S2_PS0_iiiiPKtS7_iiiiiibS2_i,"",@"SHT_CUDA_INFO"
	.sectionflags	@""
	.align	4


	//----- nvinfo : EIATTR_CUDA_API_VERSION
	.align		4
        /*0000*/ 	.byte	0x04, 0x37
        /*0002*/ 	.short	(.L_1517 - .L_1516)
.L_1516:
        /*0004*/ 	.word	0x00000082


	//----- nvinfo : EIATTR_SW2861232_WAR
	.align		4
.L_1517:
        /*0008*/ 	.byte	0x01, 0x35
	.zero		2


	//----- nvinfo : EIATTR_PARAM_CBANK
	.align		4
        /*000c*/ 	.byte	0x04, 0x0a
        /*000e*/ 	.short	(.L_1519 - .L_1518)
	.align		4
.L_1518:
        /*0010*/ 	.word	index@(.nv.constant0._Z23gemm_half_q_half_kernelILi4ELi38ELb1ELb0ELi32EEvPK6__halfPKjS4_S2_PS0_iiiiPKtS7_iiiiiibS2_i)
        /*0014*/ 	.short	0x0160
        /*0016*/ 	.short	0x0074


	//----- nvinfo : EIATTR_CBANK_PARAM_SIZE
	.align		4
.L_1519:
        /*0018*/ 	.byte	0x03, 0x19
        /*001a*/ 	.short	0x0074


	//----- nvinfo : EIATTR_KPARAM_INFO
	.align		4
        /*001c*/ 	.byte	0x04, 0x17
        /*001e*/ 	.short	(.L_1521 - .L_1520)
.L_1520:
        /*0020*/ 	.word	0x00000000
        /*0024*/ 	.short	0x0013
        /*0026*/ 	.short	0x0070
        /*0028*/ 	.byte	0x00, 0xf0, 0x11, 0x00


	//----- nvinfo : EIATTR_KPARAM_INFO
	.align		4
.L_1521:
        /*002c*/ 	.byte	0x04, 0x17
        /*002e*/ 	.short	(.L_1523 - .L_1522)
.L_1522:
        /*0030*/ 	.word	0x00000000
        /*0034*/ 	.short	0x0012
        /*0036*/ 	.short	0x0068
        /*0038*/ 	.byte	0x00, 0xf0, 0x21, 0x00


	//----- nvinfo : EIATTR_KPARAM_INFO
	.align		4
.L_1523:
        /*003c*/ 	.byte	0x04, 0x17
        /*003e*/ 	.short	(.L_1525 - .L_1524)
.L_1524:
        /*0040*/ 	.word	0x00000000
        /*0044*/ 	.short	0x0011
        /*0046*/ 	.short	0x0060
        /*0048*/ 	.byte	0x00, 0xf0, 0x05, 0x00


	//----- nvinfo : EIATTR_KPARAM_INFO
	.align		4
.L_1525:
        /*004c*/ 	.byte	0x04, 0x17
        /*004e*/ 	.short	(.L_1527 - .L_1526)
.L_1526:
        /*0050*/ 	.word	0x00000000
        /*0054*/ 	.short	0x0010
        /*0056*/ 	.short	0x005c
        /*0058*/ 	.byte	0x00, 0xf0, 0x11, 0x00


	//----- nvinfo : EIATTR_KPARAM_INFO
	.align		4
.L_1527:
        /*005c*/ 	.byte	0x04, 0x17
        /*005e*/ 	.short	(.L_1529 - .L_1528)
.L_1528:
        /*0060*/ 	.word	0x00000000
        /*0064*/ 	.short	0x000f
        /*0066*/ 	.short	0x0058
        /*0068*/ 	.byte	0x00, 0xf0, 0x11, 0x00


	//----- nvinfo : EIATTR_KPARAM_INFO
	.align		4
.L_1529:
        /*006c*/ 	.byte	0x04, 0x17
        /*006e*/ 	.short	(.L_1531 - .L_1530)
.L_1530:
        /*0070*/ 	.word	0x00000000
        /*0074*/ 	.short	0x000e
        /*0076*/ 	.short	0x0054
        /*0078*/ 	.byte	0x00, 0xf0, 0x11, 0x00


	//----- nvinfo : EIATTR_KPARAM_INFO
	.align		4
.L_1531:
        /*007c*/ 	.byte	0x04, 0x17
        /*007e*/ 	.short	(.L_1533 - .L_1532)
.L_1532:
        /*0080*/ 	.word	0x00000000
        /*0084*/ 	.short	0x000d
        /*0086*/ 	.short	0x0050
        /*0088*/ 	.byte	0x00, 0xf0, 0x11, 0x00


	//----- nvinfo : EIATTR_KPARAM_INFO
	.align		4
.L_1533:
        /*008c*/ 	.byte	0x04, 0x17
        /*008e*/ 	.short	(.L_1535 - .L_1534)
.L_1534:
        /*0090*/ 	.word	0x00000000
        /*0094*/ 	.short	0x000c
        /*0096*/ 	.short	0x004c
        /*0098*/ 	.byte	0x00, 0xf0, 0x11, 0x00


	//----- nvinfo : EIATTR_KPARAM_INFO
	.align		4
.L_1535:
        /*009c*/ 	.byte	0x04, 0x17
        /*009e*/ 	.short	(.L_1537 - .L_1536)
.L_1536:
        /*00a0*/ 	.word	0x00000000
        /*00a4*/ 	.short	0x000b
        /*00a6*/ 	.short	0x0048
        /*00a8*/ 	.byte	0x00, 0xf0, 0x11, 0x00


	//----- nvinfo : EIATTR_KPARAM_INFO
	.align		4
.L_1537:
        /*00ac*/ 	.byte	0x04, 0x17
        /*00ae*/ 	.short	(.L_1539 - .L_1538)
.L_1538:
        /*00b0*/ 	.word	0x00000000
        /*00b4*/ 	.short	0x000a
        /*00b6*/ 	.short	0x0040
        /*00b8*/ 	.byte	0x00, 0xf0, 0x21, 0x00


	//----- nvinfo : EIATTR_KPARAM_INFO
	.align		4
.L_1539:
        /*00bc*/ 	.byte	0x04, 0x17
        /*00be*/ 	.short	(.L_1541 - .L_1540)
.L_1540:
        /*00c0*/ 	.word	0x00000000
        /*00c4*/ 	.short	0x0009
        /*00c6*/ 	.short	0x0038
        /*00c8*/ 	.byte	0x00, 0xf0, 0x21, 0x00


	//----- nvinfo : EIATTR_KPARAM_INFO
	.align		4
.L_1541:
        /*00cc*/ 	.byte	0x04, 0x17
        /*00ce*/ 	.short	(.L_1543 - .L_1542)
.L_1542:
        /*00d0*/ 	.word	0x00000000
        /*00d4*/ 	.short	0x0008
        /*00d6*/ 	.short	0x0034
        /*00d8*/ 	.byte	0x00, 0xf0, 0x11, 0x00


	//----- nvinfo : EIATTR_KPARAM_INFO
	.align		4
.L_1543:
        /*00dc*/ 	.byte	0x04, 0x17
        /*00de*/ 	.short	(.L_1545 - .L_1544)
.L_1544:
        /*00e0*/ 	.word	0x00000000
        /*00e4*/ 	.short	0x0007
        /*00e6*/ 	.short	0x0030
        /*00e8*/ 	.byte	0x00, 0xf0, 0x11, 0x00


	//----- nvinfo : EIATTR_KPARAM_INFO
	.align		4
.L_1545:
        /*00ec*/ 	.byte	0x04, 0x17
        /*00ee*/ 	.short	(.L_1547 - .L_1546)
.L_1546:
        /*00f0*/ 	.word	0x00000000
        /*00f4*/ 	.short	0x0006
        /*00f6*/ 	.short	0x002c
        /*00f8*/ 	.byte	0x00, 0xf0, 0x11, 0x00


	//----- nvinfo : EIATTR_KPARAM_INFO
	.align		4
.L_1547:
        /*00fc*/ 	.byte	0x04, 0x17
        /*00fe*/ 	.short	(.L_1549 - .L_1548)
.L_1548:
        /*0100*/ 	.word	0x00000000
        /*0104*/ 	.short	0x0005
        /*0106*/ 	.short	0x0028
        /*0108*/ 	.byte	0x00, 0xf0, 0x11, 0x00


	//----- nvinfo : EIATTR_KPARAM_INFO
	.align		4
.L_1549:
        /*010c*/ 	.byte	0x04, 0x17
        /*010e*/ 	.short	(.L_1551 - .L_1550)
.L_1550:
        /*0110*/ 	.word	0x00000000
        /*0114*/ 	.short	0x0004
        /*0116*/ 	.short	0x0020
        /*0118*/ 	.byte	0x00, 0xf0, 0x21, 0x00


	//----- nvinfo : EIATTR_KPARAM_INFO
	.align		4
.L_1551:
        /*011c*/ 	.byte	0x04, 0x17
        /*011e*/ 	.short	(.L_1553 - .L_1552)
.L_1552:
        /*0120*/ 	.word	0x00000000
        /*0124*/ 	.short	0x0003
        /*0126*/ 	.short	0x0018
        /*0128*/ 	.byte	0x00, 0xf0, 0x21, 0x00


	//----- nvinfo : EIATTR_KPARAM_INFO
	.align		4
.L_1553:
        /*012c*/ 	.byte	0x04, 0x17
        /*012e*/ 	.short	(.L_1555 - .L_1554)
.L_1554:
        /*0130*/ 	.word	0x00000000
        /*0134*/ 	.short	0x0002
        /*0136*/ 	.short	0x0010
        /*0138*/ 	.byte	0x00, 0xf0, 0x21, 0x00


	//----- nvinfo : EIATTR_KPARAM_INFO
	.align		4
.L_1555:
        /*013c*/ 	.byte	0x04, 0x17
        /*013e*/ 	.short	(.L_1557 - .L_1556)
.L_1556:
        /*0140*/ 	.word	0x00000000
        /*0144*/ 	.short	0x0001
        /*0146*/ 	.short	0x0008
        /*0148*/ 	.byte	0x00, 0xf0, 0x21, 0x00


	//----- nvinfo : EIATTR_KPARAM_INFO
	.align		4
.L_1557:
        /*014c*/ 	.byte	0x04, 0x17
        /*014e*/ 	.short	(.L_1559 - .L_1558)
.L_1558:
        /*0150*/ 	.word	0x00000000
        /*0154*/ 	.short	0x0000
        /*0156*/ 	.short	0x0000
        /*0158*/ 	.byte	0x00, 0xf0, 0x21, 0x00


	//----- nvinfo : EIATTR_MAXREG_COUNT
	.align		4
.L_1559:
        /*015c*/ 	.byte	0x03, 0x1b
        /*015e*/ 	.short	0x00ff


	//----- nvinfo : EIATTR_NUM_BARRIERS
	.align		4
        /*0160*/ 	.byte	0x02, 0x4c
        /*0162*/ 	.byte	0x01
	.zero		1


	//----- nvinfo : EIATTR_MERCURY_ISA_VERSION
	.align		4
        /*0164*/ 	.byte	0x03, 0x5f
        /*0166*/ 	.short	0x0000


	//----- nvinfo : EIATTR_EXIT_INSTR_OFFSETS
	.align		4
        /*0168*/ 	.byte	0x04, 0x1c
        /*016a*/ 	.short	(.L_1561 - .L_1560)


	//   ....[0]....
.L_1560:
        /*016c*/ 	.word	0x00000320


	//   ....[1]....
        /*0170*/ 	.word	0x00000d90


	//   ....[2]....
        /*0174*/ 	.word	0x00007a00


	//   ....[3]....
        /*0178*/ 	.word	0x00007cc0


	//   ....[4]....
        /*017c*/ 	.word	0x00007f00


	//   ....[5]....
        /*0180*/ 	.word	0x00008140


	//   ....[6]....
        /*0184*/ 	.word	0x00008270


	//   ....[7]....
        /*0188*/ 	.word	0x00008310


	//   ....[8]....
        /*018c*/ 	.word	0x00008350


	//----- nvinfo : EIATTR_CTAIDZ_USED
	.align		4
.L_1561:
        /*0190*/ 	.byte	0x01, 0x04
	.zero		2


	//----- nvinfo : EIATTR_CRS_STACK_SIZE
	.align		4
        /*0194*/ 	.byte	0x04, 0x1e
        /*0196*/ 	.short	(.L_1563 - .L_1562)
.L_1562:
        /*0198*/ 	.word	0x00000000
.L_1563:


//--------------------- .nv.info._Z23gemm_half_q_half_kernelILi4ELi128ELb1ELb0ELi32EEvPK6__halfPKjS4_S2_PS0_iiiiPKtS7_iiiiiibS2_i --------------------------
	.section	.nv.info._Z23gemm_half_q_half_kernelILi4ELi128ELb1ELb0ELi32EEvPK6__halfPKjS4_S2_PS0_iiiiPKtS7_iiiiiibS2_i,"",@"SHT_CUDA_INFO"
	.sectionflags	@""
	.align	4


	//----- nvinfo : EIATTR_CUDA_API_VERSION
	.align		4
        /*0000*/ 	.byte	0x04, 0x37
        /*0002*/ 	.short	(.L_1565 - .L_1564)
.L_1564:
        /*0004*/ 	.word	0x00000082


	//----- nvinfo : EIATTR_SW2861232_WAR
	.align		4
.L_1565:
        /*0008*/ 	.byte	0x01, 0x35
	.zero		2


	//----- nvinfo : EIATTR_PARAM_CBANK
	.align		4
        /*000c*/ 	.byte	0x04, 0x0a
        /*000e*/ 	.short	(.L_1567 - .L_1566)
	.align		4
.L_1566:
        /*0010*/ 	.word	index@(.nv.constant0._Z23gemm_half_q_half_kernelILi4ELi128ELb1ELb0ELi32EEvPK6__halfPKjS4_S2_PS0_iiiiPKtS7_iiiiiibS2_i)
        /*0014*/ 	.short	0x0160
        /*0016*/ 	.short	0x0074


	//----- nvinfo : EIATTR_CBANK_PARAM_SIZE
	.align		4
.L_1567:
        /*0018*/ 	.byte	0x03, 0x19
        /*001a*/ 	.short	0x0074


	//----- nvinfo : EIATTR_KPARAM_INFO
	.align		4
        /*001c*/ 	.byte	0x04, 0x17
        /*001e*/ 	.short	(.L_1569 - .L_1568)
.L_1568:
        /*0020*/ 	.word	0x00000000
        /*0024*/ 	.short	0x0013
        /*0026*/ 	.short	0x0070
        /*0028*/ 	.byte	0x00, 0xf0, 0x11, 0x00


	//----- nvinfo : EIATTR_KPARAM_INFO
	.align		4
.L_1569:
        /*002c*/ 	.byte	0x04, 0x17
        /*002e*/ 	.short	(.L_1571 - .L_1570)
.L_1570:
        /*0030*/ 	.word	0x00000000
        /*0034*/ 	.short	0x0012
        /*0036*/ 	.short	0x0068
        /*0038*/ 	.byte	0x00, 0xf0, 0x21, 0x00


	//----- nvinfo : EIATTR_KPARAM_INFO
	.align		4
.L_1571:
        /*003c*/ 	.byte	0x04, 0x17
        /*003e*/ 	.short	(.L_1573 - .L_1572)
.L_1572:
        /*0040*/ 	.word	0x00000000
        /*0044*/ 	.short	0x0011
        /*0046*/ 	.short	0x0060
        /*0048*/ 	.byte	0x00, 0xf0, 0x05, 0x00


	//----- nvinfo : EIATTR_KPARAM_INFO
	.align		4
.L_1573:
        /*004c*/ 	.byte	0x04, 0x17
        /*004e*/ 	.short	(.L_1575 - .L_1574)
.L_1574:
        /*0050*/ 	.word	0x00000000
        /*0054*/ 	.short	0x0010
        /*0056*/ 	.short	0x005c
        /*0058*/ 	.byte	0x00, 0xf0, 0x11, 0x00


	//----- nvinfo : EIATTR_KPARAM_INFO
	.align		4
.L_1575:
        /*005c*/ 	.byte	0x04, 0x17
        /*005e*/ 	.short	(.L_1577 - .L_1576)
.L_1576:
        /*0060*/ 	.word	0x00000000
        /*0064*/ 	.short	0x000f
        /*0066*/ 	.short	0x0058
        /*0068*/ 	.byte	0x00, 0xf0, 0x11, 0x00


	//----- nvinfo : EIATTR_KPARAM_INFO
	.align		4
.L_1577:
        /*006c*/ 	.byte	0x04, 0x17
        /*006e*/ 	.short	(.L_1579 - .L_1578)
.L_1578:
        /*0070*/ 	.word	0x00000000
        /*0074*/ 	.short	0x000e
        /*0076*/ 	.short	0x0054
        /*0078*/ 	.byte	0x00, 0xf0, 0x11, 0x00


	//----- nvinfo : EIATTR_KPARAM_INFO
	.align		4
.L_1579:
        /*007c*/ 	.byte	0x04, 0x17
        /*007e*/ 	.short	(.L_1581 - .L_1580)
.L_1580:
        /*0080*/ 	.word	0x00000000
        /*0084*/ 	.short	0x000d
        /*0086*/ 	.short	0x0050
        /*0088*/ 	.byte	0x00, 0xf0, 0x11, 0x00


	//----- nvinfo : EIATTR_KPARAM_INFO
	.align		4
.L_1581:
        /*008c*/ 	.byte	0x04, 0x17
        /*008e*/ 	.short	(.L_1583 - .L_1582)
.L_1582:
        /*0090*/ 	.word	0x00000000
        /*0094*/ 	.short	0x000c
        /*0096*/ 	.short	0x004c
        /*0098*/ 	.byte	0x00, 0xf0, 0x11, 0x00


	//----- nvinfo : EIATTR_KPARAM_INFO
	.align		4
.L_1583:
        /*009c*/ 	.byte	0x04, 0x17
        /*009e*/ 	.short	(.L_1585 - .L_1584)
.L_1584:
        /*00a0*/ 	.word	0x00000000
        /*00a4*/ 	.short	0x000b
        /*00a6*/ 	.short	0x0048
        /*00a8*/ 	.byte	0x00, 0xf0, 0x11, 0x00


	//----- nvinfo : EIATTR_KPARAM_INFO
	.align		4
.L_1585:
        /*00ac*/ 	.byte	0x04, 0x17
        /*00ae*/ 	.short	(.L_1587 - .L_1586)
.L_1586:
        /*00b0*/ 	.word	0x00000000
        /*00b4*/ 	.short	0x000a
        /*00b6*/ 	.short	0x0040
        /*00b8*/ 	.byte	0x00, 0xf0, 0x21, 0x00


	//----- nvinfo : EIATTR_KPARAM_INFO
	.align		4
.L_1587:
        /*00bc*/ 	.byte	0x04, 0x17
        /*00be*/ 	.short	(.L_1589 - .L_1588)
.L_1588:
        /*00c0*/ 	.word	0x00000000
        /*00c4*/ 	.short	0x0009
        /*00c6*/ 	.short	0x0038
        /*00c8*/ 	.byte	0x00, 0xf0, 0x21, 0x00


	//----- nvinfo : EIATTR_KPARAM_INFO
	.align		4
.L_1589:
        /*00cc*/ 	.byte	0x04, 0x17
        /*00ce*/ 	.short	(.L_1591 - .L_1590)
.L_1590:
        /*00d0*/ 	.word	0x00000000
        /*00d4*/ 	.short	0x0008
        /*00d6*/ 	.short	0x0034
        /*00d8*/ 	.byte	0x00, 0xf0, 0x11, 0x00


	//----- nvinfo : EIATTR_KPARAM_INFO
	.align		4
.L_1591:
        /*00dc*/ 	.byte	0x04, 0x17
        /*00de*/ 	.short	(.L_1593 - .L_1592)
.L_1592:
        /*00e0*/ 	.word	0x00000000
        /*00e4*/ 	.short	0x0007
        /*00e6*/ 	.short	0x0030
        /*00e8*/ 	.byte	0x00, 0xf0, 0x11, 0x00


	//----- nvinfo : EIATTR_KPARAM_INFO
	.align		4
.L_1593:
        /*00ec*/ 	.byte	0x04, 0x17
        /*00ee*/ 	.short	(.L_1595 - .L_1594)
.L_1594:
        /*00f0*/ 	.word	0x00000000
        /*00f4*/ 	.short	0x0006
        /*00f6*/ 	.short	0x002c
        /*00f8*/ 	.byte	0x00, 0xf0, 0x11, 0x00


	//----- nvinfo : EIATTR_KPARAM_INFO
	.align		4
.L_1595:
        /*00fc*/ 	.byte	0x04, 0x17
        /*00fe*/ 	.short	(.L_1597 - .L_1596)
.L_1596:
        /*0100*/ 	.word	0x00000000
        /*0104*/ 	.short	0x0005
        /*0106*/ 	.short	0x0028
        /*0108*/ 	.byte	0x00, 0xf0, 0x11, 0x00


	//----- nvinfo : EIATTR_KPARAM_INFO
	.align		4
.L_1597:
        /*010c*/ 	.byte	0x04, 0x17
        /*010e*/ 	.short	(.L_1599 - .L_1598)
.L_1598:
        /*0110*/ 	.word	0x00000000
        /*0114*/ 	.short	0x0004
        /*0116*/ 	.short	0x0020
        /*0118*/ 	.byte	0x00, 0xf0, 0x21, 0x00


	//----- nvinfo : EIATTR_KPARAM_INFO
	.align		4
.L_1599:
        /*011c*/ 	.byte	0x04, 0x17
        /*011e*/ 	.short	(.L_1601 - .L_1600)
.L_1600:
        /*0120*/ 	.word	0x00000000
        /*0124*/ 	.short	0x0003
        /*0126*/ 	.short	0x0018
        /*0128*/ 	.byte	0x00, 0xf0, 0x21, 0x00


	//----- nvinfo : EIATTR_KPARAM_INFO
	.align		4
.L_1601:
        /*012c*/ 	.byte	0x04, 0x17
        /*012e*/ 	.short	(.L_1603 - .L_1602)
.L_1602:
        /*0130*/ 	.word	0x00000000
        /*0134*/ 	.short	0x0002
        /*0136*/ 	.short	0x0010
        /*0138*/ 	.byte	0x00, 0xf0, 0x21, 0x00


	//----- nvinfo : EIATTR_KPARAM_INFO
	.align		4
.L_1603:
        /*013c*/ 	.byte	0x04, 0x17
        /*013e*/ 	.short	(.L_1605 - .L_1604)
.L_1604:
        /*0140*/ 	.word	0x00000000
        /*0144*/ 	.short	0x0001
        /*0146*/ 	.short	0x0008
        /*0148*/ 	.byte	0x00, 0xf0, 0x21, 0x00


	//----- nvinfo : EIATTR_KPARAM_INFO
	.align		4
.L_1605:
        /*014c*/ 	.byte	0x04, 0x17
        /*014e*/ 	.short	(.L_1607 - .L_1606)
.L_1606:
        /*0150*/ 	.word	0x00000000
        /*0154*/ 	.short	0x0000
        /*0156*/ 	.short	0x0000
        /*0158*/ 	.byte	0x00, 0xf0, 0x21, 0x00


	//----- nvinfo : EIATTR_MAXREG_COUNT
	.align		4
.L_1607:
        /*015c*/ 	.byte	0x03, 0x1b
        /*015e*/ 	.short	0x00ff


	//----- nvinfo : EIATTR_NUM_BARRIERS
	.align		4
        /*0160*/ 	.byte	0x02, 0x4c
        /*0162*/ 	.byte	0x01
	.zero		1


	//----- nvinfo : EIATTR_MERCURY_ISA_VERSION
	.align		4
        /*0164*/ 	.byte	0x03, 0x5f
        /*0166*/ 	.short	0x0000


	//----- nvinfo : EIATTR_EXIT_INSTR_OFFSETS
	.align		4
        /*0168*/ 	.byte	0x04, 0x1c
        /*016a*/ 	.short	(.L_1609 - .L_1608)


	//   ....[0]....
.L_1608:
        /*016c*/ 	.word	0x00000340


	//   ....[1]....
        /*0170*/ 	.word	0x00000db0


	//   ....[2]....
        /*0174*/ 	.word	0x00008ed0


	//   ....[3]....
        /*0178*/ 	.word	0x000091a0


	//   ....[4]....
        /*017c*/ 	.word	0x00009400


	//   ....[5]....
        /*0180*/ 	.word	0x00009650


	//   ....[6]....
        /*0184*/ 	.word	0x00009780


	//   ....[7]....
        /*0188*/ 	.word	0x00009820


	//   ....[8]....
        /*018c*/ 	.word	0x00009860


	//----- nvinfo : EIATTR_CTAIDZ_USED
	.align		4
.L_1609:
        /*0190*/ 	.byte	0x01, 0x04
	.zero		2


	//----- nvinfo : EIATTR_CRS_STACK_SIZE
	.align		4
        /*0194*/ 	.byte	0x04, 0x1e
        /*0196*/ 	.short	(.L_1611 - .L_1610)
.L_1610:
        /*0198*/ 	.word	0x00000000
.L_1611:


//--------------------- .nv.info._Z23gemm_half_q_half_kernelILi3ELi190ELb1ELb0ELi64EEvPK6__halfPKjS4_S2_PS0_iiiiPKtS7_iiiiiibS2_i --------------------------
	.section	.nv.info._Z23gemm_half_q_half_kernelILi3ELi190ELb1ELb0ELi64EEvPK6__halfPKjS4_S2_PS0_iiiiPKtS7_iiiiiibS2_i,"",@"SHT_CUDA_INFO"
	.sectionflags	@""
	.align	4


	//----- nvinfo : EIATTR_CUDA_API_VERSION
	.align		4
        /*0000*/ 	.byte	0x04, 0x37
        /*0002*/ 	.short	(.L_1613 - .L_1612)
.L_1612:
        /*0004*/ 	.word	0x00000082


	//----- nvinfo : EIATTR_SW2861232_WAR
	.align		4
.L_1613:
        /*0008*/ 	.byte	0x01, 0x35
	.zero		2


	//----- nvinfo : EIATTR_PARAM_CBANK
	.align		4
        /*000c*/ 	.byte	0x04, 0x0a
        /*000e*/ 	.short	(.L_1615 - .L_1614)
	.align		4
.L_1614:
        /*0010*/ 	.word	index@(.nv.constant0._Z23gemm_half_q_half_kernelILi3ELi190ELb1ELb0ELi64EEvPK6__halfPKjS4_S2_PS0_iiiiPKtS7_iiiiiibS2_i)
        /*0014*/ 	.short	0x0160
        /*0016*/ 	.short	0x0074


	//----- nvinfo : EIATTR_CBANK_PARAM_SIZE
	.align		4
.L_1615:
        /*0018*/ 	.byte	0x03, 0x19
        /*001a*/ 	.short	0x0074


	//----- nvinfo : EIATTR_KPARAM_INFO
	.align		4
        /*001c*/ 	.byte	0x04, 0x17
        /*001e*/ 	.short	(.L_1617 - .L_1616)
.L_1616:
        /*0020*/ 	.word	0x00000000
        /*0024*/ 	.short	0x0013
        /*0026*/ 	.short	0x0070
        /*0028*/ 	.byte	0x00, 0xf0, 0x11, 0x00


	//----- nvinfo : EIATTR_KPARAM_INFO
	.align		4
.L_1617:
        /*002c*/ 	.byte	0x04, 0x17
        /*002e*/ 	.short	(.L_1619 - .L_1618)
.L_1618:
        /*0030*/ 	.word	0x00000000
        /*0034*/ 	.short	0x0012
        /*0036*/ 	.short	0x0068
        /*0038*/ 	.byte	0x00, 0xf0, 0x21, 0x00


	//----- nvinfo : EIATTR_KPARAM_INFO
	.align		4
.L_1619:
        /*003c*/ 	.byte	0x04, 0x17
        /*003e*/ 	.short	(.L_1621 - .L_1620)
.L_1620:
        /*0040*/ 	.word	0x00000000
        /*0044*/ 	.short	0x0011
        /*0046*/ 	.short	0x0060
        /*0048*/ 	.byte	0x00, 0xf0, 0x05, 0x00


	//----- nvinfo : EIATTR_KPARAM_INFO
	.align		4
.L_1621:
        /*004c*/ 	.byte	0x04, 0x17
        /*004e*/ 	.short	(.L_1623 - .L_1622)
.L_1622:
        /*0050*/ 	.word	0x00000000
        /*0054*/ 	.short	0x0010
        /*0056*/ 	.short	0x005c
        /*0058*/ 	.byte	0x00, 0xf0, 0x11, 0x00


	//----- nvinfo : EIATTR_KPARAM_INFO
	.align		4
.L_1623:
        /*005c*/ 	.byte	0x04, 0x17
        /*005e*/ 	.short	(.L_1625 - .L_1624)
.L_1624:
        /*0060*/ 	.word	0x00000000
        /*0064*/ 	.short	0x000f
        /*0066*/ 	.short	0x0058
        /*0068*/ 	.byte	0x00, 0xf0, 0x11, 0x00


	//----- nvinfo : EIATTR_KPARAM_INFO
	.align		4
.L_1625:
        /*006c*/ 	.byte	0x04, 0x17
        /*006e*/ 	.short	(.L_1627 - .L_1626)
.L_1626:
        /*0070*/ 	.word	0x00000000
        /*0074*/ 	.short	0x000e
        /*0076*/ 	.short	0x0054
        /*0078*/ 	.byte	0x00, 0xf0, 0x11, 0x00


	//----- nvinfo : EIATTR_KPARAM_INFO
	.align		4
.L_1627:
        /*007c*/ 	.byte	0x04, 0x17
        /*007e*/ 	.short	(.L_1629 - .L_1628)
.L_1628:
        /*0080*/ 	.word	0x00000000
        /*0084*/ 	.short	0x000d
        /*0086*/ 	.short	0x0050
        /*0088*/ 	.byte	0x00, 0xf0, 0x11, 0x00


	//----- nvinfo : EIATTR_KPARAM_INFO
	.align		4
.L_1629:
        /*008c*/ 	.byte	0x04, 0x17
        /*008e*/ 	.short	(.L_1631 - .L_1630)
.L_1630:
        /*0090*/ 	.word	0x00000000
        /*0094*/ 	.short	0x000c
        /*0096*/ 	.short	0x004c
        /*0098*/ 	.byte	0x00, 0xf0, 0x11, 0x00


	//----- nvinfo : EIATTR_KPARAM_INFO
	.align		4
.L_1631:
        /*009c*/ 	.byte	0x04, 0x17
        /*009e*/ 	.short	(.L_1633 - .L_1632)
.L_1632:
        /*00a0*/ 	.word	0x00000000
        /*00a4*/ 	.short	0x000b
        /*00a6*/ 	.short	0x0048
        /*00a8*/ 	.byte	0x00, 0xf0, 0x11, 0x00


	//----- nvinfo : EIATTR_KPARAM_INFO
	.align		4
.L_1633:
        /*00ac*/ 	.byte	0x04, 0x17
        /*00ae*/ 	.short	(.L_1635 - .L_1634)
.L_1634:
        /*00b0*/ 	.word	0x00000000
        /*00b4*/ 	.short	0x000a
        /*00b6*/ 	.short	0x0040
        /*00b8*/ 	.byte	0x00, 0xf0, 0x21, 0x00


	//----- nvinfo : EIATTR_KPARAM_INFO
	.align		4
.L_1635:
        /*00bc*/ 	.byte	0x04, 0x17
        /*00be*/ 	.short	(.L_1637 - .L_1636)
.L_1636:
        /*00c0*/ 	.word	0x00000000
        /*00c4*/ 	.short	0x0009
        /*00c6*/ 	.short	0x0038
        /*00c8*/ 	.byte	0x00, 0xf0, 0x21, 0x00


	//----- nvinfo : EIATTR_KPARAM_INFO
	.align		4
.L_1637:
        /*00cc*/ 	.byte	0x04, 0x17
        /*00ce*/ 	.short	(.L_1639 - .L_1638)
.L_1638:
        /*00d0*/ 	.word	0x00000000
        /*00d4*/ 	.short	0x0008
        /*00d6*/ 	.short	0x0034
        /*00d8*/ 	.byte	0x00, 0xf0, 0x11, 0x00


	//----- nvinfo : EIATTR_KPARAM_INFO
	.align		4
.L_1639:
        /*00dc*/ 	.byte	0x04, 0x17
        /*00de*/ 	.short	(.L_1641 - .L_1640)
.L_1640:
        /*00e0*/ 	.word	0x00000000
        /*00e4*/ 	.short	0x0007
        /*00e6*/ 	.short	0x0030
        /*00e8*/ 	.byte	0x00, 0xf0, 0x11, 0x00


	//----- nvinfo : EIATTR_KPARAM_INFO
	.align		4
.L_1641:
        /*00ec*/ 	.byte	0x04, 0x17
        /*00ee*/ 	.short	(.L_1643 - .L_1642)
.L_1642:
        /*00f0*/ 	.word	0x00000000
        /*00f4*/ 	.short	0x0006
        /*00f6*/ 	.short	0x002c
        /*00f8*/ 	.byte	0x00, 0xf0, 0x11, 0x00


	//----- nvinfo : EIATTR_KPARAM_INFO
	.align		4
.L_1643:
        /*00fc*/ 	.byte	0x04, 0x17
        /*00fe*/ 	.short	(.L_1645 - .L_1644)
.L_1644:
        /*0100*/ 	.word	0x00000000
        /*0104*/ 	.short	0x0005
        /*0106*/ 	.short	0x0028
        /*0108*/ 	.byte	0x00, 0xf0, 0x11, 0x00


	//----- nvinfo : EIATTR_KPARAM_INFO
	.align		4
.L_1645:
        /*010c*/ 	.byte	0x04, 0x17
        /*010e*/ 	.short	(.L_1647 - .L_1646)
.L_1646:
        /*0110*/ 	.word	0x00000000
        /*0114*/ 	.short	0x0004
        /*0116*/ 	.short	0x0020
        /*0118*/ 	.byte	0x00, 0xf0, 0x21, 0x00


	//----- nvinfo : EIATTR_KPARAM_INFO
	.align		4
.L_1647:
        /*011c*/ 	.byte	0x04, 0x17
        /*011e*/ 	.short	(.L_1649 - .L_1648)
.L_1648:
        /*0120*/ 	.word	0x00000000
        /*0124*/ 	.short	0x0003
        /*0126*/ 	.short	0x0018
        /*0128*/ 	.byte	0x00, 0xf0, 0x21, 0x00


	//----- nvinfo : EIATTR_KPARAM_INFO
	.align		4
.L_1649:
        /*012c*/ 	.byte	0x04, 0x17
        /*012e*/ 	.short	(.L_1651 - .L_1650)
.L_1650:
        /*0130*/ 	.word	0x00000000
        /*0134*/ 	.short	0x0002
        /*0136*/ 	.short	0x0010
        /*0138*/ 	.byte	0x00, 0xf0, 0x21, 0x00


	//----- nvinfo : EIATTR_KPARAM_INFO
	.align		4
.L_1651:
        /*013c*/ 	.byte	0x04, 0x17
        /*013e*/ 	.short	(.L_1653 - .L_1652)
.L_1652:
        /*0140*/ 	.word	0x00000000
        /*0144*/ 	.short	0x0001
        /*0146*/ 	.short	0x0008
        /*0148*/ 	.byte	0x00, 0xf0, 0x21, 0x00


	//----- nvinfo : EIATTR_KPARAM_INFO
	.align		4
.L_1653:
        /*014c*/ 	.byte	0x04, 0x17
        /*014e*/ 	.short	(.L_1655 - .L_1654)
.L_1654:
        /*0150*/ 	.word	0x00000000
        /*0154*/ 	.short	0x0000
        /*0156*/ 	.short	0x0000
        /*0158*/ 	.byte	0x00, 0xf0, 0x21, 0x00


	//----- nvinfo : EIATTR_MAXREG_COUNT
	.align		4
.L_1655:
        /*015c*/ 	.byte	0x03, 0x1b
        /*015e*/ 	.short	0x00ff


	//----- nvinfo : EIATTR_NUM_BARRIERS
	.align		4
        /*0160*/ 	.byte	0x02, 0x4c
        /*0162*/ 	.byte	0x01
	.zero		1


	//----- nvinfo : EIATTR_MERCURY_ISA_VERSION
	.align		4
        /*0164*/ 	.byte	0x03, 0x5f
        /*0166*/ 	.short	0x0000


	//----- nvinfo : EIATTR_EXIT_INSTR_OFFSETS
	.align		4
        /*0168*/ 	.byte	0x04, 0x1c
        /*016a*/ 	.short	(.L_1657 - .L_1656)


	//   ....[0]....
.L_1656:
        /*016c*/ 	.word	0x00000290


	//   ....[1]....
        /*0170*/ 	.word	0x00000d20


	//   ....[2]....
        /*0174*/ 	.word	0x00014560


	//   ....[3]....
        /*0178*/ 	.word	0x00014820


	//   ....[4]....
        /*017c*/ 	.word	0x00014a70


	//   ....[5]....
        /*0180*/ 	.word	0x00014bb0


	//   ....[6]....
        /*0184*/ 	.word	0x00014c50


	//   ....[7]....
        /*0188*/ 	.word	0x00014c90


	//----- nvinfo : EIATTR_CTAIDZ_USED
	.align		4
.L_1657:
        /*018c*/ 	.byte	0x01, 0x04
	.zero		2


	//----- nvinfo : EIATTR_CRS_STACK_SIZE
	.align		4
        /*0190*/ 	.byte	0x04, 0x1e
        /*0192*/ 	.short	(.L_1659 - .L_1658)
.L_1658:
        /*0194*/ 	.word	0x00000000
.L_1659:


//--------------------- .nv.info._Z23gemm_half_q_half_kernelILi3ELi160ELb1ELb0ELi64EEvPK6__halfPKjS4_S2_PS0_iiiiPKtS7_iiiiiibS2_i --------------------------
	.section	.nv.info._Z23gemm_half_q_half_kernelILi3ELi160ELb1ELb0ELi64EEvPK6__halfPKjS4_S2_PS0_iiiiPKtS7_iiiiiibS2_i,"",@"SHT_CUDA_INFO"
	.sectionflags	@""
	.align	4


	//----- nvinfo : EIATTR_CUDA_API_VERSION
	.align		4
        /*0000*/ 	.byte	0x04, 0x37
        /*0002*/ 	.short	(.L_1661 - .L_1660)
.L_1660:
        /*0004*/ 	.word	0x00000082


	//----- nvinfo : EIATTR_SW2861232_WAR
	.align		4
.L_1661:
        /*0008*/ 	.byte	0x01, 0x35
	.zero		2


	//----- nvinfo : EIATTR_PARAM_CBANK
	.align		4
        /*000c*/ 	.byte	0x04, 0x0a
        /*000e*/ 	.short	(.L_1663 - .L_1662)
	.align		4
.L_1662:
        /*0010*/ 	.word	index@(.nv.constant0._Z23gemm_half_q_half_kernelILi3ELi160ELb1ELb0ELi64EEvPK6__halfPKjS4_S2_PS0_iiiiPKtS7_iiiiiibS2_i)
        /*0014*/ 	.short	0x0160
        /*0016*/ 	.short	0x0074


	//----- nvinfo : EIATTR_CBANK_PARAM_SIZE
	.align		4
.L_1663:
        /*0018*/ 	.byte	0x03, 0x19
        /*001a*/ 	.short	0x0074


	//----- nvinfo : EIATTR_KPARAM_INFO
	.align		4
        /*001c*/ 	.byte	0x04, 0x17
        /*001e*/ 	.short	(.L_1665 - .L_1664)
.L_1664:
        /*0020*/ 	.word	0x00000000
        /*0024*/ 	.short	0x0013
        /*0026*/ 	.short	0x0070
        /*0028*/ 	.byte	0x00, 0xf0, 0x11, 0x00


	//----- nvinfo : EIATTR_KPARAM_INFO
	.align		4
.L_1665:
        /*002c*/ 	.byte	0x04, 0x17
        /*002e*/ 	.short	(.L_1667 - .L_1666)
.L_1666:
        /*0030*/ 	.word	0x00000000
        /*0034*/ 	.short	0x0012
        /*0036*/ 	.short	0x0068
        /*0038*/ 	.byte	0x00, 0xf0, 0x21, 0x00


	//----- nvinfo : EIATTR_KPARAM_INFO
	.align		4
.L_1667:
        /*003c*/ 	.byte	0x04, 0x17
        /*003e*/ 	.short	(.L_1669 - .L_1668)
.L_1668:
        /*0040*/ 	.word	0x00000000
        /*0044*/ 	.short	0x0011
        /*0046*/ 	.short	0x0060
        /*0048*/ 	.byte	0x00, 0xf0, 0x05, 0x00


	//----- nvinfo : EIATTR_KPARAM_INFO
	.align		4
.L_1669:
        /*004c*/ 	.byte	0x04, 0x17
        /*004e*/ 	.short	(.L_1671 - .L_1670)
.L_1670:
        /*0050*/ 	.word	0x00000000
        /*0054*/ 	.short	0x0010
        /*0056*/ 	.short	0x005c
        /*0058*/ 	.byte	0x00, 0xf0, 0x11, 0x00


	//----- nvinfo : EIATTR_KPARAM_INFO
	.align		4
.L_1671:
        /*005c*/ 	.byte	0x04, 0x17
        /*005e*/ 	.short	(.L_1673 - .L_1672)
.L_1672:
        /*0060*/ 	.word	0x00000000
        /*0064*/ 	.short	0x000f
        /*0066*/ 	.short	0x0058
        /*0068*/ 	.byte	0x00, 0xf0, 0x11, 0x00


	//----- nvinfo : EIATTR_KPARAM_INFO
	.align		4
.L_1673:
        /*006c*/ 	.byte	0x04, 0x17
        /*006e*/ 	.short	(.L_1675 - .L_1674)
.L_1674:
        /*0070*/ 	.word	0x00000000
        /*0074*/ 	.short	0x000e
        /*0076*/ 	.short	0x0054
        /*0078*/ 	.byte	0x00, 0xf0, 0x11, 0x00


	//----- nvinfo : EIATTR_KPARAM_INFO
	.align		4
.L_1675:
        /*007c*/ 	.byte	0x04, 0x17
        /*007e*/ 	.short	(.L_1677 - .L_1676)
.L_1676:
        /*0080*/ 	.word	0x00000000
        /*0084*/ 	.short	0x000d
        /*0086*/ 	.short	0x0050
        /*0088*/ 	.byte	0x00, 0xf0, 0x11, 0x00


	//----- nvinfo : EIATTR_KPARAM_INFO
	.align		4
.L_1677:
        /*008c*/ 	.byte	0x04, 0x17
        /*008e*/ 	.short	(.L_1679 - .L_1678)
.L_1678:
        /*0090*/ 	.word	0x00000000
        /*0094*/ 	.short	0x000c
        /*0096*/ 	.short	0x004c
        /*0098*/ 	.byte	0x00, 0xf0, 0x11, 0x00


	//----- nvinfo : EIATTR_KPARAM_INFO
	.align		4
.L_1679:
        /*009c*/ 	.byte	0x04, 0x17
        /*009e*/ 	.short	(.L_1681 - .L_1680)
.L_1680:
        /*00a0*/ 	.word	0x00000000
        /*00a4*/ 	.short	0x000b
        /*00a6*/ 	.short	0x0048
        /*00a8*/ 	.byte	0x00, 0xf0, 0x11, 0x00


	//----- nvinfo : EIATTR_KPARAM_INFO
	.align		4
.L_1681:
        /*00ac*/ 	.byte	0x04, 0x17
        /*00ae*/ 	.short	(.L_1683 - .L_1682)
.L_1682:
        /*00b0*/ 	.word	0x00000000
        /*00b4*/ 	.short	0x000a
        /*00b6*/ 	.short	0x0040
        /*00b8*/ 	.byte	0x00, 0xf0, 0x21, 0x00


	//----- nvinfo : EIATTR_KPARAM_INFO
	.align		4
.L_1683:
        /*00bc*/ 	.byte	0x04, 0x17
        /*00be*/ 	.short	(.L_1685 - .L_1684)
.L_1684:
        /*00c0*/ 	.word	0x00000000
        /*00c4*/ 	.short	0x0009
        /*00c6*/ 	.short	0x0038
        /*00c8*/ 	.byte	0x00, 0xf0, 0x21, 0x00


	//----- nvinfo : EIATTR_KPARAM_INFO
	.align		4
.L_1685:
        /*00cc*/ 	.byte	0x04, 0x17
        /*00ce*/ 	.short	(.L_1687 - .L_1686)
.L_1686:
        /*00d0*/ 	.word	0x00000000
        /*00d4*/ 	.short	0x0008
        /*00d6*/ 	.short	0x0034
        /*00d8*/ 	.byte	0x00, 0xf0, 0x11, 0x00


	//----- nvinfo : EIATTR_KPARAM_INFO
	.align		4
.L_1687:
        /*00dc*/ 	.byte	0x04, 0x17
        /*00de*/ 	.short	(.L_1689 - .L_1688)
.L_1688:
        /*00e0*/ 	.word	0x00000000
        /*00e4*/ 	.short	0x0007
        /*00e6*/ 	.short	0x0030
        /*00e8*/ 	.byte	0x00, 0xf0, 0x11, 0x00


	//----- nvinfo : EIATTR_KPARAM_INFO
	.align		4
.L_1689:
        /*00ec*/ 	.byte	0x04, 0x17
        /*00ee*/ 	.short	(.L_1691 - .L_1690)
.L_1690:
        /*00f0*/ 	.word	0x00000000
        /*00f4*/ 	.short	0x0006
        /*00f6*/ 	.short	0x002c
        /*00f8*/ 	.byte	0x00, 0xf0, 0x11, 0x00


	//----- nvinfo : EIATTR_KPARAM_INFO
	.align		4
.L_1691:
        /*00fc*/ 	.byte	0x04, 0x17
        /*00fe*/ 	.short	(.L_1693 - .L_1692)
.L_1692:
        /*0100*/ 	.word	0x00000000
        /*0104*/ 	.short	0x0005
        /*0106*/ 	.short	0x0028
        /*0108*/ 	.byte	0x00, 0xf0, 0x11, 0x00


	//----- nvinfo : EIATTR_KPARAM_INFO
	.align		4
.L_1693:
        /*010c*/ 	.byte	0x04, 0x17
        /*010e*/ 	.short	(.L_1695 - .L_1694)
.L_1694:
        /*0110*/ 	.word	0x00000000
        /*0114*/ 	.short	0x0004
        /*0116*/ 	.short	0x0020
        /*0118*/ 	.byte	0x00, 0xf0, 0x21, 0x00


	//----- nvinfo : EIATTR_KPARAM_INFO
	.align		4
.L_1695:
        /*011c*/ 	.byte	0x04, 0x17
        /*011e*/ 	.short	(.L_1697 - .L_1696)
.L_1696:
        /*0120*/ 	.word	0x00000000
        /*0124*/ 	.short	0x0003
        /*0126*/ 	.short	0x0018
        /*0128*/ 	.byte	0x00, 0xf0, 0x21, 0x00


	//----- nvinfo : EIATTR_KPARAM_INFO
	.align		4
.L_1697:
        /*012c*/ 	.byte	0x04, 0x17
        /*012e*/ 	.short	(.L_1699 - .L_1698)
.L_1698:
        /*0130*/ 	.word	0x00000000
        /*0134*/ 	.short	0x0002
        /*0136*/ 	.short	0x0010
        /*0138*/ 	.byte	0x00, 0xf0, 0x21, 0x00


	//----- nvinfo : EIATTR_KPARAM_INFO
	.align		4
.L_1699:
        /*013c*/ 	.byte	0x04, 0x17
        /*013e*/ 	.short	(.L_1701 - .L_1700)
.L_1700:
        /*0140*/ 	.word	0x00000000
        /*0144*/ 	.short	0x0001
        /*0146*/ 	.short	0x0008
        /*0148*/ 	.byte	0x00, 0xf0, 0x21, 0x00


	//----- nvinfo : EIATTR_KPARAM_INFO
	.align		4
.L_1701:
        /*014c*/ 	.byte	0x04, 0x17
        /*014e*/ 	.short	(.L_1703 - .L_1702)
.L_1702:
        /*0150*/ 	.word	0x00000000
        /*0154*/ 	.short	0x0000
        /*0156*/ 	.short	0x0000
        /*0158*/ 	.byte	0x00, 0xf0, 0x21, 0x00


	//----- nvinfo : EIATTR_MAXREG_COUNT
	.align		4
.L_1703:
        /*015c*/ 	.byte	0x03, 0x1b
        /*015e*/ 	.short	0x00ff


	//----- nvinfo : EIATTR_NUM_BARRIERS
	.align		4
        /*0160*/ 	.byte	0x02, 0x4c
        /*0162*/ 	.byte	0x01
	.zero		1


	//----- nvinfo : EIATTR_MERCURY_ISA_VERSION
	.align		4
        /*0164*/ 	.byte	0x03, 0x5f
        /*0166*/ 	.short	0x0000


	//----- nvinfo : EIATTR_EXIT_INSTR_OFFSETS
	.align		4
        /*0168*/ 	.byte	0x04, 0x1c
        /*016a*/ 	.short	(.L_1705 - .L_1704)


	//   ....[0]....
.L_1704:
        /*016c*/ 	.word	0x00000290


	//   ....[1]....
        /*0170*/ 	.word	0x00000d20


	//   ....[2]....
        /*0174*/ 	.word	0x0000a070


	//   ....[3]....
        /*0178*/ 	.word	0x0000a350


	//   ....[4]....
        /*017c*/ 	.word	0x0000a5a0


	//   ....[5]....
        /*0180*/ 	.word	0x0000a6e0


	//   ....[6]....
        /*0184*/ 	.word	0x0000a780


	//   ....[7]....
        /*0188*/ 	.word	0x0000a7c0


	//----- nvinfo : EIATTR_CTAIDZ_USED
	.align		4
.L_1705:
        /*018c*/ 	.byte	0x01, 0x04
	.zero		2


	//----- nvinfo : EIATTR_CRS_STACK_SIZE
	.align		4
        /*0190*/ 	.byte	0x04, 0x1e
        /*0192*/ 	.short	(.L_1707 - .L_1706)
.L_1706:
        /*0194*/ 	.word	0x00000000
.L_1707:


//--------------------- .nv.info._Z23gemm_half_q_half_kernelILi3ELi40ELb1ELb0ELi64EEvPK6__halfPKjS4_S2_PS0_iiiiPKtS7_iiiiiibS2_i --------------------------
	.section	.nv.info._Z23gemm_half_q_half_kernelILi3ELi40ELb1ELb0ELi64EEvPK6__halfPKjS4_S2_PS0_iiiiPKtS7_iiiiiibS2_i,"",@"SHT_CUDA_INFO"
	.sectionflags	@""
	.align	4


	//----- nvinfo : EIATTR_CUDA_API_VERSION
	.align		4
        /*0000*/ 	.byte	0x04, 0x37
        /*0002*/ 	.short	(.L_1709 - .L_1708)
.L_1708:
        /*0004*/ 	.word	0x00000082


	//----- nvinfo : EIATTR_SW2861232_WAR
	.align		4
.L_1709:
        /*0008*/ 	.byte	0x01, 0x35
	.zero		2


	//----- nvinfo : EIATTR_PARAM_CBANK
	.align		4
        /*000c*/ 	.byte	0x04, 0x0a
        /*000e*/ 	.short	(.L_1711 - .L_1710)
	.align		4
.L_1710:
        /*0010*/ 	.word	index@(.nv.constant0._Z23gemm_half_q_half_kernelILi3ELi40ELb1ELb0ELi64EEvPK6__halfPKjS4_S2_PS0_iiiiPKtS7_iiiiiibS2_i)
        /*0014*/ 	.short	0x0160
        /*0016*/ 	.short	0x0074


	//----- nvinfo : EIATTR_CBANK_PARAM_SIZE
	.align		4
.L_1711:
        /*0018*/ 	.byte	0x03, 0x19
        /*001a*/ 	.short	0x0074


	//----- nvinfo : EIATTR_KPARAM_INFO
	.align		4
        /*001c*/ 	.byte	0x04, 0x17
        /*001e*/ 	.short	(.L_1713 - .L_1712)
.L_1712:
        /*0020*/ 	.word	0x00000000
        /*0024*/ 	.short	0x0013
        /*0026*/ 	.short	0x0070
        /*0028*/ 	.byte	0x00, 0xf0, 0x11, 0x00


	//----- nvinfo : EIATTR_KPARAM_INFO
	.align		4
.L_1713:
        /*002c*/ 	.byte	0x04, 0x17
        /*002e*/ 	.short	(.L_1715 - .L_1714)
.L_1714:
        /*0030*/ 	.word	0x00000000
        /*0034*/ 	.short	0x0012
        /*0036*/ 	.short	0x0068
        /*0038*/ 	.byte	0x00, 0xf0, 0x21, 0x00


	//----- nvinfo : EIATTR_KPARAM_INFO
	.align		4
.L_1715:
        /*003c*/ 	.byte	0x04, 0x17
        /*003e*/ 	.short	(.L_1717 - .L_1716)
.L_1716:
        /*0040*/ 	.word	0x00000000
        /*0044*/ 	.short	0x0011
        /*0046*/ 	.short	0x0060
        /*0048*/ 	.byte	0x00, 0xf0, 0x05, 0x00


	//----- nvinfo : EIATTR_KPARAM_INFO
	.align		4
.L_1717:
        /*004c*/ 	.byte	0x04, 0x17
        /*004e*/ 	.short	(.L_1719 - .L_1718)
.L_1718:
        /*0050*/ 	.word	0x00000000
        /*0054*/ 	.short	0x0010
        /*0056*/ 	.short	0x005c
        /*0058*/ 	.byte	0x00, 0xf0, 0x11, 0x00


	//----- nvinfo : EIATTR_KPARAM_INFO
	.align		4
.L_1719:
        /*005c*/ 	.byte	0x04, 0x17
        /*005e*/ 	.short	(.L_1721 - .L_1720)
.L_1720:
        /*0060*/ 	.word	0x00000000
        /*0064*/ 	.short	0x000f
        /*0066*/ 	.short	0x0058
        /*0068*/ 	.byte	0x00, 0xf0, 0x11, 0x00


	//----- nvinfo : EIATTR_KPARAM_INFO
	.align		4
.L_1721:
        /*006c*/ 	.byte	0x04, 0x17
        /*006e*/ 	.short	(.L_1723 - .L_1722)
.L_1722:
        /*0070*/ 	.word	0x00000000
        /*0074*/ 	.short	0x000e
        /*0076*/ 	.short	0x0054
        /*0078*/ 	.byte	0x00, 0xf0, 0x11, 0x00


	//----- nvinfo : EIATTR_KPARAM_INFO
	.align		4
.L_1723:
        /*007c*/ 	.byte	0x04, 0x17
        /*007e*/ 	.short	(.L_1725 - .L_1724)
.L_1724:
        /*0080*/ 	.word	0x00000000
        /*0084*/ 	.short	0x000d
        /*0086*/ 	.short	0x0050
        /*0088*/ 	.byte	0x00, 0xf0, 0x11, 0x00


	//----- nvinfo : EIATTR_KPARAM_INFO
	.align		4
.L_1725:
        /*008c*/ 	.byte	0x04, 0x17
        /*008e*/ 	.short	(.L_1727 - .L_1726)
.L_1726:
        /*0090*/ 	.word	0x00000000
        /*0094*/ 	.short	0x000c
        /*0096*/ 	.short	0x004c
        /*0098*/ 	.byte	0x00, 0xf0, 0x11, 0x00


	//----- nvinfo : EIATTR_KPARAM_INFO
	.align		4
.L_1727:
        /*009c*/ 	.byte	0x04, 0x17
        /*009e*/ 	.short	(.L_1729 - .L_1728)
.L_1728:
        /*00a0*/ 	.word	0x00000000
        /*00a4*/ 	.short	0x000b
        /*00a6*/ 	.short	0x0048
        /*00a8*/ 	.byte	0x00, 0xf0, 0x11, 0x00


	//----- nvinfo : EIATTR_KPARAM_INFO
	.align		4
.L_1729:
        /*00ac*/ 	.byte	0x04, 0x17
        /*00ae*/ 	.short	(.L_1731 - .L_1730)
.L_1730:
        /*00b0*/ 	.word	0x00000000
        /*00b4*/ 	.short	0x000a
        /*00b6*/ 	.short	0x0040
        /*00b8*/ 	.byte	0x00, 0xf0, 0x21, 0x00


	//----- nvinfo : EIATTR_KPARAM_INFO
	.align		4
.L_1731:
        /*00bc*/ 	.byte	0x04, 0x17
        /*00be*/ 	.short	(.L_1733 - .L_1732)
.L_1732:
        /*00c0*/ 	.word	0x00000000
        /*00c4*/ 	.short	0x0009
        /*00c6*/ 	.short	0x0038
        /*00c8*/ 	.byte	0x00, 0xf0, 0x21, 0x00


	//----- nvinfo : EIATTR_KPARAM_INFO
	.align		4
.L_1733:
        /*00cc*/ 	.byte	0x04, 0x17
        /*00ce*/ 	.short	(.L_1735 - .L_1734)
.L_1734:
        /*00d0*/ 	.word	0x00000000
        /*00d4*/ 	.short	0x0008
        /*00d6*/ 	.short	0x0034
        /*00d8*/ 	.byte	0x00, 0xf0, 0x11, 0x00


	//----- nvinfo : EIATTR_KPARAM_INFO
	.align		4
.L_1735:
        /*00dc*/ 	.byte	0x04, 0x17
        /*00de*/ 	.short	(.L_1737 - .L_1736)
.L_1736:
        /*00e0*/ 	.word	0x00000000
        /*00e4*/ 	.short	0x0007
        /*00e6*/ 	.short	0x0030
        /*00e8*/ 	.byte	0x00, 0xf0, 0x11, 0x00


	//----- nvinfo : EIATTR_KPARAM_INFO
	.align		4
.L_1737:
        /*00ec*/ 	.byte	0x04, 0x17
        /*00ee*/ 	.short	(.L_1739 - .L_1738)
.L_1738:
        /*00f0*/ 	.word	0x00000000
        /*00f4*/ 	.short	0x0006
        /*00f6*/ 	.short	0x002c
        /*00f8*/ 	.byte	0x00, 0xf0, 0x11, 0x00


	//----- nvinfo : EIATTR_KPARAM_INFO
	.align		4
.L_1739:
        /*00fc*/ 	.byte	0x04, 0x17
        /*00fe*/ 	.short	(.L_1741 - .L_1740)
.L_1740:
        /*0100*/ 	.word	0x00000000
        /*0104*/ 	.short	0x0005
        /*0106*/ 	.short	0x0028
        /*0108*/ 	.byte	0x00, 0xf0, 0x11, 0x00


	//----- nvinfo : EIATTR_KPARAM_INFO
	.align		4
.L_1741:
        /*010c*/ 	.byte	0x04, 0x17
        /*010e*/ 	.short	(.L_1743 - .L_1742)
.L_1742:
        /*0110*/ 	.word	0x00000000
        /*0114*/ 	.short	0x0004
        /*0116*/ 	.short	0x0020
        /*0118*/ 	.byte	0x00, 0xf0, 0x21, 0x00


	//----- nvinfo : EIATTR_KPARAM_INFO
	.align		4
.L_1743:
        /*011c*/ 	.byte	0x04, 0x17
        /*011e*/ 	.short	(.L_1745 - .L_1744)
.L_1744:
        /*0120*/ 	.word	0x00000000
        /*0124*/ 	.short	0x0003
        /*0126*/ 	.short	0x0018
        /*0128*/ 	.byte	0x00, 0xf0, 0x21, 0x00


	//----- nvinfo : EIATTR_KPARAM_INFO
	.align		4
.L_1745:
        /*012c*/ 	.byte	0x04, 0x17
        /*012e*/ 	.short	(.L_1747 - .L_1746)
.L_1746:
        /*0130*/ 	.word	0x00000000
        /*0134*/ 	.short	0x0002
        /*0136*/ 	.short	0x0010
        /*0138*/ 	.byte	0x00, 0xf0, 0x21, 0x00


	//----- nvinfo : EIATTR_KPARAM_INFO
	.align		4
.L_1747:
        /*013c*/ 	.byte	0x04, 0x17
        /*013e*/ 	.short	(.L_1749 - .L_1748)
.L_1748:
        /*0140*/ 	.word	0x00000000
        /*0144*/ 	.short	0x0001
        /*0146*/ 	.short	0x0008
        /*0148*/ 	.byte	0x00, 0xf0, 0x21, 0x00


	//----- nvinfo : EIATTR_KPARAM_INFO
	.align		4
.L_1749:
        /*014c*/ 	.byte	0x04, 0x17
        /*014e*/ 	.short	(.L_1751 - .L_1750)
.L_1750:
        /*0150*/ 	.word	0x00000000
        /*0154*/ 	.short	0x0000
        /*0156*/ 	.short	0x0000
        /*0158*/ 	.byte	0x00, 0xf0, 0x21, 0x00


	//----- nvinfo : EIATTR_MAXREG_COUNT
	.align		4
.L_1751:
        /*015c*/ 	.byte	0x03, 0x1b
        /*015e*/ 	.short	0x00ff


	//----- nvinfo : EIATTR_NUM_BARRIERS
	.align		4
        /*0160*/ 	.byte	0x02, 0x4c
        /*0162*/ 	.byte	0x01
	.zero		1


	//----- nvinfo : EIATTR_MERCURY_ISA_VERSION
	.align		4
        /*0164*/ 	.byte	0x03, 0x5f
        /*0166*/ 	.short	0x0000


	//----- nvinfo : EIATTR_EXIT_INSTR_OFFSETS
	.align		4
        /*0168*/ 	.byte	0x04, 0x1c
        /*016a*/ 	.short	(.L_1753 - .L_1752)


	//   ....[0]....
.L_1752:
        /*016c*/ 	.word	0x00000290


	//   ....[1]....
        /*0170*/ 	.word	0x00000950


	//   ....[2]....
        /*0174*/ 	.word	0x00008c00


	//   ....[3]....
        /*0178*/ 	.word	0x00008ee0


	//   ....[4]....
        /*017c*/ 	.word	0x00009130


	//   ....[5]....
        /*0180*/ 	.word	0x00009270


	//   ....[6]....
        /*0184*/ 	.word	0x00009310


	//   ....[7]....
        /*0188*/ 	.word	0x00009350


	//----- nvinfo : EIATTR_CTAIDZ_USED
	.align		4
.L_1753:
        /*018c*/ 	.byte	0x01, 0x04
	.zero		2


	//----- nvinfo : EIATTR_CRS_STACK_SIZE
	.align		4
        /*0190*/ 	.byte	0x04, 0x1e
        /*0192*/ 	.short	(.L_1755 - .L_1754)
.L_1754:
        /*0194*/ 	.word	0x00000000
.L_1755:


//--------------------- .nv.info._Z23gemm_half_q_half_kernelILi3ELi10ELb1ELb0ELi64EEvPK6__halfPKjS4_S2_PS0_iiiiPKtS7_iiiiiibS2_i --------------------------
	.section	.nv.info._Z23gemm_half_q_half_kernelILi3ELi10ELb1ELb0ELi64EEvPK6__halfPKjS4_S2_PS0_iiiiPKtS7_iiiiiibS2_i,"",@"SHT_CUDA_INFO"
	.sectionflags	@""
	.align	4


	//----- nvinfo : EIATTR_CUDA_API_VERSION
	.align		4
        /*0000*/ 	.byte	0x04, 0x37
        /*0002*/ 	.short	(.L_1757 - .L_1756)
.L_1756:
        /*0004*/ 	.word	0x00000082


	//----- nvinfo : EIATTR_SW2861232_WAR
	.align		4
.L_1757:
        /*0008*/ 	.byte	0x01, 0x35
	.zero		2


	//----- nvinfo : EIATTR_PARAM_CBANK
	.align		4
        /*000c*/ 	.byte	0x04, 0x0a
        /*000e*/ 	.short	(.L_1759 - .L_1758)
	.align		4
.L_1758:
        /*0010*/ 	.word	index@(.nv.constant0._Z23gemm_half_q_half_kernelILi3ELi10ELb1ELb0ELi64EEvPK6__halfPKjS4_S2_PS0_iiiiPKtS7_iiiiiibS2_i)
        /*0014*/ 	.short	0x0160
        /*0016*/ 	.short	0x0074


	//----- nvinfo : EIATTR_CBANK_PARAM_SIZE
	.align		4
.L_1759:
        /*0018*/ 	.byte	0x03, 0x19
        /*001a*/ 	.short	0x0074


	//----- nvinfo : EIATTR_KPARAM_INFO
	.align		4
        /*001c*/ 	.byte	0x04, 0x17
        /*001e*/ 	.short	(.L_1761 - .L_1760)
.L_1760:
        /*0020*/ 	.word	0x00000000
        /*0024*/ 	.short	0x0013
        /*0026*/ 	.short	0x0070
        /*0028*/ 	.byte	0x00, 0xf0, 0x11, 0x00


	//----- nvinfo : EIATTR_KPARAM_INFO
	.align		4
.L_1761:
        /*002c*/ 	.byte	0x04, 0x17
        /*002e*/ 	.short	(.L_1763 - .L_1762)
.L_1762:
        /*0030*/ 	.word	0x00000000
        /*0034*/ 	.short	0x0012
        /*0036*/ 	.short	0x0068
        /*0038*/ 	.byte	0x00, 0xf0, 0x21, 0x00


	//----- nvinfo : EIATTR_KPARAM_INFO
	.align		4
.L_1763:
        /*003c*/ 	.byte	0x04, 0x17
        /*003e*/ 	.short	(.L_1765 - .L_1764)
.L_1764:
        /*0040*/ 	.word	0x00000000
        /*0044*/ 	.short	0x0011
        /*0046*/ 	.short	0x0060
        /*0048*/ 	.byte	0x00, 0xf0, 0x05, 0x00


	//----- nvinfo : EIATTR_KPARAM_INFO
	.align		4
.L_1765:
        /*004c*/ 	.byte	0x04, 0x17
        /*004e*/ 	.short	(.L_1767 - .L_1766)
.L_1766:
        /*0050*/ 	.word	0x00000000
        /*0054*/ 	.short	0x0010
        /*0056*/ 	.short	0x005c
        /*0058*/ 	.byte	0x00, 0xf0, 0x11, 0x00


	//----- nvinfo : EIATTR_KPARAM_INFO
	.align		4
.L_1767:
        /*005c*/ 	.byte	0x04, 0x17
        /*005e*/ 	.short	(.L_1769 - .L_1768)
.L_1768:
        /*0060*/ 	.word	0x00000000
        /*0064*/ 	.short	0x000f
        /*0066*/ 	.short	0x0058
        /*0068*/ 	.byte	0x00, 0xf0, 0x11, 0x00


	//----- nvinfo : EIATTR_KPARAM_INFO
	.align		4
.L_1769:
        /*006c*/ 	.byte	0x04, 0x17
        /*006e*/ 	.short	(.L_1771 - .L_1770)
.L_1770:
        /*0070*/ 	.word	0x00000000
        /*0074*/ 	.short	0x000e
        /*0076*/ 	.short	0x0054
        /*0078*/ 	.byte	0x00, 0xf0, 0x11, 0x00


	//----- nvinfo : EIATTR_KPARAM_INFO
	.align		4
.L_1771:
        /*007c*/ 	.byte	0x04, 0x17
        /*007e*/ 	.short	(.L_1773 - .L_1772)
.L_1772:
        /*0080*/ 	.word	0x00000000
        /*0084*/ 	.short	0x000d
        /*0086*/ 	.short	0x0050
        /*0088*/ 	.byte	0x00, 0xf0, 0x11, 0x00


	//----- nvinfo : EIATTR_KPARAM_INFO
	.align		4
.L_1773:
        /*008c*/ 	.byte	0x04, 0x17
        /*008e*/ 	.short	(.L_1775 - .L_1774)
.L_1774:
        /*0090*/ 	.word	0x00000000
        /*0094*/ 	.short	0x000c
        /*0096*/ 	.short	0x004c
        /*0098*/ 	.byte	0x00, 0xf0, 0x11, 0x00


	//----- nvinfo : EIATTR_KPARAM_INFO
	.align		4
.L_1775:
        /*009c*/ 	.byte	0x04, 0x17
        /*009e*/ 	.short	(.L_1777 - .L_1776)
.L_1776:
        /*00a0*/ 	.word	0x00000000
        /*00a4*/ 	.short	0x000b
        /*00a6*/ 	.short	0x0048
        /*00a8*/ 	.byte	0x00, 0xf0, 0x11, 0x00


	//----- nvinfo : EIATTR_KPARAM_INFO
	.align		4
.L_1777:
        /*00ac*/ 	.byte	0x04, 0x17
        /*00ae*/ 	.short	(.L_1779 - .L_1778)
.L_1778:
        /*00b0*/ 	.word	0x00000000
        /*00b4*/ 	.short	0x000a
        /*00b6*/ 	.short	0x0040
        /*00b8*/ 	.byte	0x00, 0xf0, 0x21, 0x00


	//----- nvinfo : EIATTR_KPARAM_INFO
	.align		4
.L_1779:
        /*00bc*/ 	.byte	0x04, 0x17
        /*00be*/ 	.short	(.L_1781 - .L_1780)
.L_1780:
        /*00c0*/ 	.word	0x00000000
        /*00c4*/ 	.short	0x0009
        /*00c6*/ 	.short	0x0038
        /*00c8*/ 	.byte	0x00, 0xf0, 0x21, 0x00


	//----- nvinfo : EIATTR_KPARAM_INFO
	.align		4
.L_1781:
        /*00cc*/ 	.byte	0x04, 0x17
        /*00ce*/ 	.short	(.L_1783 - .L_1782)
.L_1782:
        /*00d0*/ 	.word	0x00000000
        /*00d4*/ 	.short	0x0008
        /*00d6*/ 	.short	0x0034
        /*00d8*/ 	.byte	0x00, 0xf0, 0x11, 0x00


	//----- nvinfo : EIATTR_KPARAM_INFO
	.align		4
.L_1783:
        /*00dc*/ 	.byte	0x04, 0x17
        /*00de*/ 	.short	(.L_1785 - .L_1784)
.L_1784:
        /*00e0*/ 	.word	0x00000000
        /*00e4*/ 	.short	0x0007
        /*00e6*/ 	.short	0x0030
        /*00e8*/ 	.byte	0x00, 0xf0, 0x11, 0x00


	//----- nvinfo : EIATTR_KPARAM_INFO
	.align		4
.L_1785:
        /*00ec*/ 	.byte	0x04, 0x17
        /*00ee*/ 	.short	(.L_1787 - .L_1786)
.L_1786:
        /*00f0*/ 	.word	0x00000000
        /*00f4*/ 	.short	0x0006
        /*00f6*/ 	.short	0x002c
        /*00f8*/ 	.byte	0x00, 0xf0, 0x11, 0x00


	//----- nvinfo : EIATTR_KPARAM_INFO
	.align		4
.L_1787:
        /*00fc*/ 	.byte	0x04, 0x17
        /*00fe*/ 	.short	(.L_1789 - .L_1788)
.L_1788:
        /*0100*/ 	.word	0x00000000
        /*0104*/ 	.short	0x0005
        /*0106*/ 	.short	0x0028
        /*0108*/ 	.byte	0x00, 0xf0, 0x11, 0x00


	//----- nvinfo : EIATTR_KPARAM_INFO
	.align		4
.L_1789:
        /*010c*/ 	.byte	0x04, 0x17
        /*010e*/ 	.short	(.L_1791 - .L_1790)
.L_1790:
        /*0110*/ 	.word	0x00000000
        /*0114*/ 	.short	0x0004
        /*0116*/ 	.short	0x0020
        /*0118*/ 	.byte	0x00, 0xf0, 0x21, 0x00


	//----- nvinfo : EIATTR_KPARAM_INFO
	.align		4
.L_1791:
        /*011c*/ 	.byte	0x04, 0x17
        /*011e*/ 	.short	(.L_1793 - .L_1792)
.L_1792:
        /*0120*/ 	.word	0x00000000
        /*0124*/ 	.short	0x0003
        /*0126*/ 	.short	0x0018
        /*0128*/ 	.byte	0x00, 0xf0, 0x21, 0x00


	//----- nvinfo : EIATTR_KPARAM_INFO
	.align		4
.L_1793:
        /*012c*/ 	.byte	0x04, 0x17
        /*012e*/ 	.short	(.L_1795 - .L_1794)
.L_1794:
        /*0130*/ 	.word	0x00000000
        /*0134*/ 	.short	0x0002
        /*0136*/ 	.short	0x0010
        /*0138*/ 	.byte	0x00, 0xf0, 0x21, 0x00


	//----- nvinfo : EIATTR_KPARAM_INFO
	.align		4
.L_1795:
        /*013c*/ 	.byte	0x04, 0x17
        /*013e*/ 	.short	(.L_1797 - .L_1796)
.L_1796:
        /*0140*/ 	.word	0x00000000
        /*0144*/ 	.short	0x0001
        /*0146*/ 	.short	0x0008
        /*0148*/ 	.byte	0x00, 0xf0, 0x21, 0x00


	//----- nvinfo : EIATTR_KPARAM_INFO
	.align		4
.L_1797:
        /*014c*/ 	.byte	0x04, 0x17
        /*014e*/ 	.short	(.L_1799 - .L_1798)
.L_1798:
        /*0150*/ 	.word	0x00000000
        /*0154*/ 	.short	0x0000
        /*0156*/ 	.short	0x0000
        /*0158*/ 	.byte	0x00, 0xf0, 0x21, 0x00


	//----- nvinfo : EIATTR_MAXREG_COUNT
	.align		4
.L_1799:
        /*015c*/ 	.byte	0x03, 0x1b
        /*015e*/ 	.short	0x00ff


	//----- nvinfo : EIATTR_NUM_BARRIERS
	.align		4
        /*0160*/ 	.byte	0x02, 0x4c
        /*0162*/ 	.byte	0x01
	.zero		1


	//----- nvinfo : EIATTR_MERCURY_ISA_VERSION
	.align		4
        /*0164*/ 	.byte	0x03, 0x5f
        /*0166*/ 	.short	0x0000


	//----- nvinfo : EIATTR_EXIT_INSTR_OFFSETS
	.align		4
        /*0168*/ 	.byte	0x04, 0x1c
        /*016a*/ 	.short	(.L_1801 - .L_1800)


	//   ....[0]....
.L_1800:
        /*016c*/ 	.word	0x00000290


	//   ....[1]....
        /*0170*/ 	.word	0x00000950


	//   ....[2]....
        /*0174*/ 	.word	0x00007900


	//   ....[3]....
        /*0178*/ 	.word	0x00007bc0


	//   ....[4]....
        /*017c*/ 	.word	0x00007e20


	//   ....[5]....
        /*0180*/ 	.word	0x00007f60


	//   ....[6]....
        /*0184*/ 	.word	0x00008000


	//   ....[7]....
        /*0188*/ 	.word	0x00008040


	//----- nvinfo : EIATTR_CTAIDZ_USED
	.align		4
.L_1801:
        /*018c*/ 	.byte	0x01, 0x04
	.zero		2


	//----- nvinfo : EIATTR_CRS_STACK_SIZE
	.align		4
        /*0190*/ 	.byte	0x04, 0x1e
        /*0192*/ 	.short	(.L_1803 - .L_1802)
.L_1802:
        /*0194*/ 	.word	0x00000000
.L_1803:


//--------------------- .nv.info._Z23gemm_half_q_half_kernelILi3ELi172ELb1ELb0ELi64EEvPK6__halfPKjS4_S2_PS0_iiiiPKtS7_iiiiiibS2_i --------------------------
	.section	.nv.info._Z23gemm_half_q_half_kernelILi3ELi172ELb1ELb0ELi64EEvPK6__halfPKjS4_S2_PS0_iiiiPKtS7_iiiiiibS2_i,"",@"SHT_CUDA_INFO"
	.sectionflags	@""
	.align	4


	//----- nvinfo : EIATTR_CUDA_API_VERSION
	.align		4
        /*0000*/ 	.byte	0x04, 0x37
        /*0002*/ 	.short	(.L_1805 - .L_1804)
.L_1804:
        /*0004*/ 	.word	0x00000082


	//----- nvinfo : EIATTR_SW2861232_WAR
	.align		4
.L_1805:
        /*0008*/ 	.byte	0x01, 0x35
	.zero		2


	//----- nvinfo : EIATTR_PARAM_CBANK
	.align		4
        /*000c*/ 	.byte	0x04, 0x0a
        /*000e*/ 	.short	(.L_1807 - .L_1806)
	.align		4
.L_1806:
        /*0010*/ 	.word	index@(.nv.constant0._Z23gemm_half_q_half_kernelILi3ELi172ELb1ELb0ELi64EEvPK6__halfPKjS4_S2_PS0_iiiiPKtS7_iiiiiibS2_i)
        /*0014*/ 	.short	0x0160
        /*0016*/ 	.short	0x0074


	//----- nvinfo : EIATTR_CBANK_PARAM_SIZE
	.align		4
.L_1807:
        /*0018*/ 	.byte	0x03, 0x19
        /*001a*/ 	.short	0x0074


	//----- nvinfo : EIATTR_KPARAM_INFO
	.align		4
        /*001c*/ 	.byte	0x04, 0x17
        /*001e*/ 	.short	(.L_1809 - .L_1808)
.L_1808:
        /*0020*/ 	.word	0x00000000
        /*0024*/ 	.short	0x0013
        /*0026*/ 	.short	0x0070
        /*0028*/ 	.byte	0x00, 0xf0, 0x11, 0x00


	//----- nvinfo : EIATTR_KPARAM_INFO
	.align		4
.L_1809:
        /*002c*/ 	.byte	0x04, 0x17
        /*002e*/ 	.short	(.L_1811 - .L_1810)
.L_1810:
        /*0030*/ 	.word	0x00000000
        /*0034*/ 	.short	0x0012
        /*0036*/ 	.short	0x0068
        /*0038*/ 	.byte	0x00, 0xf0, 0x21, 0x00


	//----- nvinfo : EIATTR_KPARAM_INFO
	.align		4
.L_1811:
        /*003c*/ 	.byte	0x04, 0x17
        /*003e*/ 	.short	(.L_1813 - .L_1812)
.L_1812:
        /*0040*/ 	.word	0x00000000
        /*0044*/ 	.short	0x0011
        /*0046*/ 	.short	0x0060
        /*0048*/ 	.byte	0x00, 0xf0, 0x05, 0x00


	//----- nvinfo : EIATTR_KPARAM_INFO
	.align		4
.L_1813:
        /*004c*/ 	.byte	0x04, 0x17
        /*004e*/ 	.short	(.L_1815 - .L_1814)
.L_1814:
        /*0050*/ 	.word	0x00000000
        /*0054*/ 	.short	0x0010
        /*0056*/ 	.short	0x005c
        /*0058*/ 	.byte	0x00, 0xf0, 0x11, 0x00


	//----- nvinfo : EIATTR_KPARAM_INFO
	.align		4
.L_1815:
        /*005c*/ 	.byte	0x04, 0x17
        /*005e*/ 	.short	(.L_1817 - .L_1816)
.L_1816:
        /*0060*/ 	.word	0x00000000
        /*0064*/ 	.short	0x000f
        /*0066*/ 	.short	0x0058
        /*0068*/ 	.byte	0x00, 0xf0, 0x11, 0x00


	//----- nvinfo : EIATTR_KPARAM_INFO
	.align		4
.L_1817:
        /*006c*/ 	.byte	0x04, 0x17
        /*006e*/ 	.short	(.L_1819 - .L_1818)
.L_1818:
        /*0070*/ 	.word	0x00000000
        /*0074*/ 	.short	0x000e
        /*0076*/ 	.short	0x0054
        /*0078*/ 	.byte	0x00, 0xf0, 0x11, 0x00


	//----- nvinfo : EIATTR_KPARAM_INFO
	.align		4
.L_1819:
        /*007c*/ 	.byte	0x04, 0x17
        /*007e*/ 	.short	(.L_1821 - .L_1820)
.L_1820:
        /*0080*/ 	.word	0x00000000
        /*0084*/ 	.short	0x000d
        /*0086*/ 	.short	0x0050
        /*0088*/ 	.byte	0x00, 0xf0, 0x11, 0x00


	//----- nvinfo : EIATTR_KPARAM_INFO
	.align		4
.L_1821:
        /*008c*/ 	.byte	0x04, 0x17
        /*008e*/ 	.short	(.L_1823 - .L_1822)
.L_1822:
        /*0090*/ 	.word	0x00000000
        /*0094*/ 	.short	0x000c
        /*0096*/ 	.short	0x004c
        /*0098*/ 	.byte	0x00, 0xf0, 0x11, 0x00


	//----- nvinfo : EIATTR_KPARAM_INFO
	.align		4
.L_1823:
        /*009c*/ 	.byte	0x04, 0x17
        /*009e*/ 	.short	(.L_1825 - .L_1824)
.L_1824:
        /*00a0*/ 	.word	0x00000000
        /*00a4*/ 	.short	0x000b
        /*00a6*/ 	.short	0x0048
        /*00a8*/ 	.byte	0x00, 0xf0, 0x11, 0x00


	//----- nvinfo : EIATTR_KPARAM_INFO
	.align		4
.L_1825:
        /*00ac*/ 	.byte	0x04, 0x17
        /*00ae*/ 	.short	(.L_1827 - .L_1826)
.L_1826:
        /*00b0*/ 	.word	0x00000000
        /*00b4*/ 	.short	0x000a
        /*00b6*/ 	.short	0x0040
        /*00b8*/ 	.byte	0x00, 0xf0, 0x21, 0x00


	//----- nvinfo : EIATTR_KPARAM_INFO
	.align		4
.L_1827:
        /*00bc*/ 	.byte	0x04, 0x17
        /*00be*/ 	.short	(.L_1829 - .L_1828)
.L_1828:
        /*00c0*/ 	.word	0x00000000
        /*00c4*/ 	.short	0x0009
        /*00c6*/ 	.short	0x0038
        /*00c8*/ 	.byte	0x00, 0xf0, 0x21, 0x00


	//----- nvinfo : EIATTR_KPARAM_INFO
	.align		4
.L_1829:
        /*00cc*/ 	.byte	0x04, 0x17
        /*00ce*/ 	.short	(.L_1831 - .L_1830)
.L_1830:
        /*00d0*/ 	.word	0x00000000
        /*00d4*/ 	.short	0x0008
        /*00d6*/ 	.short	0x0034
        /*00d8*/ 	.byte	0x00, 0xf0, 0x11, 0x00


	//----- nvinfo : EIATTR_KPARAM_INFO
	.align		4
.L_1831:
        /*00dc*/ 	.byte	0x04, 0x17
        /*00de*/ 	.short	(.L_1833 - .L_1832)
.L_1832:
        /*00e0*/ 	.word	0x00000000
        /*00e4*/ 	.short	0x0007
        /*00e6*/ 	.short	0x0030
        /*00e8*/ 	.byte	0x00, 0xf0, 0x11, 0x00


	//----- nvinfo : EIATTR_KPARAM_INFO
	.align		4
.L_1833:
        /*00ec*/ 	.byte	0x04, 0x17
        /*00ee*/ 	.short	(.L_1835 - .L_1834)
.L_1834:
        /*00f0*/ 	.word	0x00000000
        /*00f4*/ 	.short	0x0006
        /*00f6*/ 	.short	0x002c
        /*00f8*/ 	.byte	0x00, 0xf0, 0x11, 0x00


	//----- nvinfo : EIATTR_KPARAM_INFO
	.align		4
.L_1835:
        /*00fc*/ 	.byte	0x04, 0x17
        /*00fe*/ 	.short	(.L_1837 - .L_1836)
.L_1836:
        /*0100*/ 	.word	0x00000000
        /*0104*/ 	.short	0x0005
        /*0106*/ 	.short	0x0028
        /*0108*/ 	.byte	0x00, 0xf0, 0x11, 0x00


	//----- nvinfo : EIATTR_KPARAM_INFO
	.align		4
.L_1837:
        /*010c*/ 	.byte	0x04, 0x17
        /*010e*/ 	.short	(.L_1839 - .L_1838)
.L_1838:
        /*0110*/ 	.word	0x00000000
        /*0114*/ 	.short	0x0004
        /*0116*/ 	.short	0x0020
        /*0118*/ 	.byte	0x00, 0xf0, 0x21, 0x00


	//----- nvinfo : EIATTR_KPARAM_INFO
	.align		4
.L_1839:
        /*011c*/ 	.byte	0x04, 0x17
        /*011e*/ 	.short	(.L_1841 - .L_1840)
.L_1840:
        /*0120*/ 	.word	0x00000000
        /*0124*/ 	.short	0x0003
        /*0126*/ 	.short	0x0018
        /*0128*/ 	.byte	0x00, 0xf0, 0x21, 0x00


	//----- nvinfo : EIATTR_KPARAM_INFO
	.align		4
.L_1841:
        /*012c*/ 	.byte	0x04, 0x17
        /*012e*/ 	.short	(.L_1843 - .L_1842)
.L_1842:
        /*0130*/ 	.word	0x00000000
        /*0134*/ 	.short	0x0002
        /*0136*/ 	.short	0x0010
        /*0138*/ 	.byte	0x00, 0xf0, 0x21, 0x00


	//----- nvinfo : EIATTR_KPARAM_INFO
	.align		4
.L_1843:
        /*013c*/ 	.byte	0x04, 0x17
        /*013e*/ 	.short	(.L_1845 - .L_1844)
.L_1844:
        /*0140*/ 	.word	0x00000000
        /*0144*/ 	.short	0x0001
        /*0146*/ 	.short	0x0008
        /*0148*/ 	.byte	0x00, 0xf0, 0x21, 0x00


	//----- nvinfo : EIATTR_KPARAM_INFO
	.align		4
.L_1845:
        /*014c*/ 	.byte	0x04, 0x17
        /*014e*/ 	.short	(.L_1847 - .L_1846)
.L_1846:
        /*0150*/ 	.word	0x00000000
        /*0154*/ 	.short	0x0000
        /*0156*/ 	.short	0x0000
        /*0158*/ 	.byte	0x00, 0xf0, 0x21, 0x00


	//----- nvinfo : EIATTR_MAXREG_COUNT
	.align		4
.L_1847:
        /*015c*/ 	.byte	0x03, 0x1b
        /*015e*/ 	.short	0x00ff


	//----- nvinfo : EIATTR_NUM_BARRIERS
	.align		4
        /*0160*/ 	.byte	0x02, 0x4c
        /*0162*/ 	.byte	0x01
	.zero		1


	//----- nvinfo : EIATTR_MERCURY_ISA_VERSION
	.align		4
        /*0164*/ 	.byte	0x03, 0x5f
        /*0166*/ 	.short	0x0000


	//----- nvinfo : EIATTR_EXIT_INSTR_OFFSETS
	.align		4
        /*0168*/ 	.byte	0x04, 0x1c
        /*016a*/ 	.short	(.L_1849 - .L_1848)


	//   ....[0]....
.L_1848:
        /*016c*/ 	.word	0x00000290


	//   ....[1]....
        /*0170*/ 	.word	0x00000d20


	//   ....[2]....
        /*0174*/ 	.word	0x000113d0


	//   ....[3]....
        /*0178*/ 	.word	0x00011690


	//   ....[4]....
        /*017c*/ 	.word	0x000118e0


	//   ....[5]....
        /*0180*/ 	.word	0x00011a20


	//   ....[6]....
        /*0184*/ 	.word	0x00011ac0


	//   ....[7]....
        /*0188*/ 	.word	0x00011b00


	//----- nvinfo : EIATTR_CTAIDZ_USED
	.align		4
.L_1849:
        /*018c*/ 	.byte	0x01, 0x04
	.zero		2


	//----- nvinfo : EIATTR_CRS_STACK_SIZE
	.align		4
        /*0190*/ 	.byte	0x04, 0x1e
        /*0192*/ 	.short	(.L_1851 - .L_1850)
.L_1850:
        /*0194*/ 	.word	0x00000000
.L_1851:


//--------------------- .nv.info._Z23gemm_half_q_half_kernelILi3ELi176ELb1ELb0ELi64EEvPK6__halfPKjS4_S2_PS0_iiiiPKtS7_iiiiiibS2_i --------------------------
	.section	.nv.info._Z23gemm_half_q_half_kernelILi3ELi176ELb1ELb0ELi64EEvPK6__halfPKjS4_S2_PS0_iiiiPKtS7_iiiiiibS2_i,"",@"SHT_CUDA_INFO"
	.sectionflags	@""
	.align	4


	//----- nvinfo : EIATTR_CUDA_API_VERSION
	.align		4
        /*0000*/ 	.byte	0x04, 0x37
        /*0002*/ 	.short	(.L_1853 - .L_1852)
.L_1852:
        /*0004*/ 	.word	0x00000082


	//----- nvinfo : EIATTR_SW2861232_WAR
	.align		4
.L_1853:
        /*0008*/ 	.byte	0x01, 0x35
	.zero		2


	//----- nvinfo : EIATTR_PARAM_CBANK
	.align		4
        /*000c*/ 	.byte	0x04, 0x0a
        /*000e*/ 	.short	(.L_1855 - .L_1854)
	.align		4
.L_1854:
        /*0010*/ 	.word	index@(.nv.constant0._Z23gemm_half_q_half_kernelILi3ELi176ELb1ELb0ELi64EEvPK6__halfPKjS4_S2_PS0_iiiiPKtS7_iiiiiibS2_i)
        /*0014*/ 	.short	0x0160
        /*0016*/ 	.short	0x0074


	//----- nvinfo : EIATTR_CBANK_PARAM_SIZE
	.align		4
.L_1855:
        /*0018*/ 	.byte	0x03, 0x19
        /*001a*/ 	.short	0x0074


	//----- nvinfo : EIATTR_KPARAM_INFO
	.align		4
        /*001c*/ 	.byte	0x04, 0x17
        /*001e*/ 	.short	(.L_1857 - .L_1856)
.L_1856:
        /*0020*/ 	.word	0x00000000
        /*0024*/ 	.short	0x0013
        /*0026*/ 	.short	0x0070
        /*0028*/ 	.byte	0x00, 0xf0, 0x11, 0x00


	//----- nvinfo : EIATTR_KPARAM_INFO
	.align		4
.L_1857:
        /*002c*/ 	.byte	0x04, 0x17
        /*002e*/ 	.short	(.L_1859 - .L_1858)
.L_1858:
        /*0030*/ 	.word	0x00000000
        /*0034*/ 	.short	0x0012
        /*0036*/ 	.short	0x0068
        /*0038*/ 	.byte	0x00, 0xf0, 0x21, 0x00


	//----- nvinfo : EIATTR_KPARAM_INFO
	.align		4
.L_1859:
        /*003c*/ 	.byte	0x04, 0x17
        /*003e*/ 	.short	(.L_1861 - .L_1860)
.L_1860:
        /*0040*/ 	.word	0x00000000
        /*0044*/ 	.short	0x0011
        /*0046*/ 	.short	0x0060
        /*0048*/ 	.byte	0x00, 0xf0, 0x05, 0x00


	//----- nvinfo : EIATTR_KPARAM_INFO
	.align		4
.L_1861:
        /*004c*/ 	.byte	0x04, 0x17
        /*004e*/ 	.short	(.L_1863 - .L_1862)
.L_1862:
        /*0050*/ 	.word	0x00000000
        /*0054*/ 	.short	0x0010
        /*0056*/ 	.short	0x005c
        /*0058*/ 	.byte	0x00, 0xf0, 0x11, 0x00


	//----- nvinfo : EIATTR_KPARAM_INFO
	.align		4
.L_1863:
        /*005c*/ 	.byte	0x04, 0x17
        /*005e*/ 	.short	(.L_1865 - .L_1864)
.L_1864:
        /*0060*/ 	.word	0x00000000
        /*0064*/ 	.short	0x000f
        /*0066*/ 	.short	0x0058
        /*0068*/ 	.byte	0x00, 0xf0, 0x11, 0x00


	//----- nvinfo : EIATTR_KPARAM_INFO
	.align		4
.L_1865:
        /*006c*/ 	.byte	0x04, 0x17
        /*006e*/ 	.short	(.L_1867 - .L_1866)
.L_1866:
        /*0070*/ 	.word	0x00000000
        /*0074*/ 	.short	0x000e
        /*0076*/ 	.short	0x0054
        /*0078*/ 	.byte	0x00, 0xf0, 0x11, 0x00


	//----- nvinfo : EIATTR_KPARAM_INFO
	.align		4
.L_1867:
        /*007c*/ 	.byte	0x04, 0x17
        /*007e*/ 	.short	(.L_1869 - .L_1868)
.L_1868:
        /*0080*/ 	.word	0x00000000
        /*0084*/ 	.short	0x000d
        /*0086*/ 	.short	0x0050
        /*0088*/ 	.byte	0x00, 0xf0, 0x11, 0x00


	//----- nvinfo : EIATTR_KPARAM_INFO
	.align		4
.L_1869:
        /*008c*/ 	.byte	0x04, 0x17
        /*008e*/ 	.short	(.L_1871 - .L_1870)
.L_1870:
        /*0090*/ 	.word	0x00000000
        /*0094*/ 	.short	0x000c
        /*0096*/ 	.short	0x004c
        /*0098*/ 	.byte	0x00, 0xf0, 0x11, 0x00


	//----- nvinfo : EIATTR_KPARAM_INFO
	.align		4
.L_1871:
        /*009c*/ 	.byte	0x04, 0x17
        /*009e*/ 	.short	(.L_1873 - .L_1872)
.L_1872:
        /*00a0*/ 	.word	0x00000000
        /*00a4*/ 	.short	0x000b
        /*00a6*/ 	.short	0x0048
        /*00a8*/ 	.byte	0x00, 0xf0, 0x11, 0x00


	//----- nvinfo : EIATTR_KPARAM_INFO
	.align		4
.L_1873:
        /*00ac*/ 	.byte	0x04, 0x17
        /*00ae*/ 	.short	(.L_1875 - .L_1874)
.L_1874:
        /*00b0*/ 	.word	0x00000000
        /*00b4*/ 	.short	0x000a
        /*00b6*/ 	.short	0x0040
        /*00b8*/ 	.byte	0x00, 0xf0, 0x21, 0x00


	//----- nvinfo : EIATTR_KPARAM_INFO
	.align		4
.L_1875:
        /*00bc*/ 	.byte	0x04, 0x17
        /*00be*/ 	.short	(.L_1877 - .L_1876)
.L_1876:
        /*00c0*/ 	.word	0x00000000
        /*00c4*/ 	.short	0x0009
        /*00c6*/ 	.short	0x0038
        /*00c8*/ 	.byte	0x00, 0xf0, 0x21, 0x00


	//----- nvinfo : EIATTR_KPARAM_INFO
	.align		4
.L_1877:
        /*00cc*/ 	.byte	0x04, 0x17
        /*00ce*/ 	.short	(.L_1879 - .L_1878)
.L_1878:
        /*00d0*/ 	.word	0x00000000
        /*00d4*/ 	.short	0x0008
        /*00d6*/ 	.short	0x0034
        /*00d8*/ 	.byte	0x00, 0xf0, 0x11, 0x00


	//----- nvinfo : EIATTR_KPARAM_INFO
	.align		4
.L_1879:
        /*00dc*/ 	.byte	0x04, 0x17
        /*00de*/ 	.short	(.L_1881 - .L_1880)
.L_1880:
        /*00e0*/ 	.word	0x00000000
        /*00e4*/ 	.short	0x0007
        /*00e6*/ 	.short	0x0030
        /*00e8*/ 	.byte	0x00, 0xf0, 0x11, 0x00


	//----- nvinfo : EIATTR_KPARAM_INFO
	.align		4
.L_1881:
        /*00ec*/ 	.byte	0x04, 0x17
        /*00ee*/ 	.short	(.L_1883 - .L_1882)
.L_1882:
        /*00f0*/ 	.word	0x00000000
        /*00f4*/ 	.short	0x0006
        /*00f6*/ 	.short	0x002c
        /*00f8*/ 	.byte	0x00, 0xf0, 0x11, 0x00


	//----- nvinfo : EIATTR_KPARAM_INFO
	.align		4
.L_1883:
        /*00fc*/ 	.byte	0x04, 0x17
        /*00fe*/ 	.short	(.L_1885 - .L_1884)
.L_1884:
        /*0100*/ 	.word	0x00000000
        /*0104*/ 	.short	0x0005
        /*0106*/ 	.short	0x0028
        /*0108*/ 	.byte	0x00, 0xf0, 0x11, 0x00


	//----- nvinfo : EIATTR_KPARAM_INFO
	.align		4
.L_1885:
        /*010c*/ 	.byte	0x04, 0x17
        /*010e*/ 	.short	(.L_1887 - .L_1886)
.L_1886:
        /*0110*/ 	.word	0x00000000
        /*0114*/ 	.short	0x0004
        /*0116*/ 	.short	0x0020
        /*0118*/ 	.byte	0x00, 0xf0, 0x21, 0x00


	//----- nvinfo : EIATTR_KPARAM_INFO
	.align		4
.L_1887:
        /*011c*/ 	.byte	0x04, 0x17
        /*011e*/ 	.short	(.L_1889 - .L_1888)
.L_1888:
        /*0120*/ 	.word	0x00000000
        /*0124*/ 	.short	0x0003
        /*0126*/ 	.short	0x0018
        /*0128*/ 	.byte	0x00, 0xf0, 0x21, 0x00


	//----- nvinfo : EIATTR_KPARAM_INFO
	.align		4
.L_1889:
        /*012c*/ 	.byte	0x04, 0x17
        /*012e*/ 	.short	(.L_1891 - .L_1890)
.L_1890:
        /*0130*/ 	.word	0x00000000
        /*0134*/ 	.short	0x0002
        /*0136*/ 	.short	0x0010
        /*0138*/ 	.byte	0x00, 0xf0, 0x21, 0x00


	//----- nvinfo : EIATTR_KPARAM_INFO
	.align		4
.L_1891:
        /*013c*/ 	.byte	0x04, 0x17
        /*013e*/ 	.short	(.L_1893 - .L_1892)
.L_1892:
        /*0140*/ 	.word	0x00000000
        /*0144*/ 	.short	0x0001
        /*0146*/ 	.short	0x0008
        /*0148*/ 	.byte	0x00, 0xf0, 0x21, 0x00


	//----- nvinfo : EIATTR_KPARAM_INFO
	.align		4
.L_1893:
        /*014c*/ 	.byte	0x04, 0x17
        /*014e*/ 	.short	(.L_1895 - .L_1894)
.L_1894:
        /*0150*/ 	.word	0x00000000
        /*0154*/ 	.short	0x0000
        /*0156*/ 	.short	0x0000
        /*0158*/ 	.byte	0x00, 0xf0, 0x21, 0x00


	//----- nvinfo : EIATTR_MAXREG_COUNT
	.align		4
.L_1895:
        /*015c*/ 	.byte	0x03, 0x1b
        /*015e*/ 	.short	0x00ff


	//----- nvinfo : EIATTR_NUM_BARRIERS
	.align		4
        /*0160*/ 	.byte	0x02, 0x4c
        /*0162*/ 	.byte	0x01
	.zero		1


	//----- nvinfo : EIATTR_MERCURY_ISA_VERSION
	.align		4
        /*0164*/ 	.byte	0x03, 0x5f
        /*0166*/ 	.short	0x0000


	//----- nvinfo : EIATTR_EXIT_INSTR_OFFSETS
	.align		4
        /*0168*/ 	.byte	0x04, 0x1c
        /*016a*/ 	.short	(.L_1897 - .L_1896)


	//   ....[0]....
.L_1896:
        /*016c*/ 	.word	0x00000290


	//   ....[1]....
        /*0170*/ 	.word	0x00000d20


	//   ....[2]....
        /*0174*/ 	.word	0x0000c1a0


	//   ....[3]....
        /*0178*/ 	.word	0x0000c460


	//   ....[4]....
        /*017c*/ 	.word	0x0000c6b0


	//   ....[5]....
        /*0180*/ 	.word	0x0000c7f0


	//   ....[6]....
        /*0184*/ 	.word	0x0000c890


	//   ....[7]....
        /*0188*/ 	.word	0x0000c8d0


	//----- nvinfo : EIATTR_CTAIDZ_USED
	.align		4
.L_1897:
        /*018c*/ 	.byte	0x01, 0x04
	.zero		2


	//----- nvinfo : EIATTR_CRS_STACK_SIZE
	.align		4
        /*0190*/ 	.byte	0x04, 0x1e
        /*0192*/ 	.short	(.L_1899 - .L_1898)
.L_1898:
        /*0194*/ 	.word	0x00000000
.L_1899:


//--------------------- .nv.info._Z23gemm_half_q_half_kernelILi3ELi152ELb1ELb0ELi64EEvPK6__halfPKjS4_S2_PS0_iiiiPKtS7_iiiiiibS2_i --------------------------
	.section	.nv.info._Z23gemm_half_q_half_kernelILi3ELi152ELb1ELb0ELi64EEvPK6__halfPKjS4_S2_PS0_iiiiPKtS7_iiiiiibS2_i,"",@"SHT_CUDA_INFO"
	.sectionflags	@""
	.align	4


	//----- nvinfo : EIATTR_CUDA_API_VERSION
	.align		4
        /*0000*/ 	.byte	0x04, 0x37
        /*0002*/ 	.short	(.L_1901 - .L_1900)
.L_1900:
        /*0004*/ 	.word	0x00000082


	//----- nvinfo : EIATTR_SW2861232_WAR
	.align		4
.L_1901:
        /*0008*/ 	.byte	0x01, 0x35
	.zero		2


	//----- nvinfo : EIATTR_PARAM_CBANK
	.align		4
        /*000c*/ 	.byte	0x04, 0x0a
        /*000e*/ 	.short	(.L_1903 - .L_1902)
	.align		4
.L_1902:
        /*0010*/ 	.word	index@(.nv.constant0._Z23gemm_half_q_half_kernelILi3ELi152ELb1ELb0ELi64EEvPK6__halfPKjS4_S2_PS0_iiiiPKtS7_iiiiiibS2_i)
        /*0014*/ 	.short	0x0160
        /*0016*/ 	.short	0x0074


	//----- nvinfo : EIATTR_CBANK_PARAM_SIZE
	.align		4
.L_1903:
        /*0018*/ 	.byte	0x03, 0x19
        /*001a*/ 	.short	0x0074


	//----- nvinfo : EIATTR_KPARAM_INFO
	.align		4
        /*001c*/ 	.byte	0x04, 0x17
        /*001e*/ 	.short	(.L_1905 - .L_1904)
.L_1904:
        /*0020*/ 	.word	0x00000000
        /*0024*/ 	.short	0x0013
        /*0026*/ 	.short	0x0070
        /*0028*/ 	.byte	0x00, 0xf0, 0x11, 0x00


	//----- nvinfo : EIATTR_KPARAM_INFO
	.align		4
.L_1905:
        /*002c*/ 	.byte	0x04, 0x17
        /*002e*/ 	.short	(.L_1907 - .L_1906)
.L_1906:
        /*0030*/ 	.word	0x00000000
        /*0034*/ 	.short	0x0012
        /*0036*/ 	.short	0x0068
        /*0038*/ 	.byte	0x00, 0xf0, 0x21, 0x00


	//----- nvinfo : EIATTR_KPARAM_INFO
	.align		4
.L_1907:
        /*003c*/ 	.byte	0x04, 0x17
        /*003e*/ 	.short	(.L_1909 - .L_1908)
.L_1908:
        /*0040*/ 	.word	0x00000000
        /*0044*/ 	.short	0x0011
        /*0046*/ 	.short	0x0060
        /*0048*/ 	.byte	0x00, 0xf0, 0x05, 0x00


	//----- nvinfo : EIATTR_KPARAM_INFO
	.align		4
.L_1909:
        /*004c*/ 	.byte	0x04, 0x17
        /*004e*/ 	.short	(.L_1911 - .L_1910)
.L_1910:
        /*0050*/ 	.word	0x00000000
        /*0054*/ 	.short	0x0010
        /*0056*/ 	.short	0x005c
        /*0058*/ 	.byte	0x00, 0xf0, 0x11, 0x00


	//----- nvinfo : EIATTR_KPARAM_INFO
	.align		4
.L_1911:
        /*005c*/ 	.byte	0x04, 0x17
        /*005e*/ 	.short	(.L_1913 - .L_1912)
.L_1912:
        /*0060*/ 	.word	0x00000000
        /*0064*/ 	.short	0x000f
        /*0066*/ 	.short	0x0058
        /*0068*/ 	.byte	0x00, 0xf0, 0x11, 0x00


	//----- nvinfo : EIATTR_KPARAM_INFO
	.align		4
.L_1913:
        /*006c*/ 	.byte	0x04, 0x17
        /*006e*/ 	.short	(.L_1915 - .L_1914)
.L_1914:
        /*0070*/ 	.word	0x00000000
        /*0074*/ 	.short	0x000e
        /*0076*/ 	.short	0x0054
        /*0078*/ 	.byte	0x00, 0xf0, 0x11, 0x00


	//----- nvinfo : EIATTR_KPARAM_INFO
	.align		4
.L_1915:
        /*007c*/ 	.byte	0x04, 0x17
        /*007e*/ 	.short	(.L_1917 - .L_1916)
.L_1916:
        /*0080*/ 	.word	0x00000000
        /*0084*/ 	.short	0x000d
        /*0086*/ 	.short	0x0050
        /*0088*/ 	.byte	0x00, 0xf0, 0x11, 0x00


	//----- nvinfo : EIATTR_KPARAM_INFO
	.align		4
.L_1917:
        /*008c*/ 	.byte	0x04, 0x17
        /*008e*/ 	.short	(.L_1919 - .L_1918)
.L_1918:
        /*0090*/ 	.word	0x00000000
        /*0094*/ 	.short	0x000c
        /*0096*/ 	.short	0x004c
        /*0098*/ 	.byte	0x00, 0xf0, 0x11, 0x00


	//----- nvinfo : EIATTR_KPARAM_INFO
	.align		4
.L_1919:
        /*009c*/ 	.byte	0x04, 0x17
        /*009e*/ 	.short	(.L_1921 - .L_1920)
.L_1920:
        /*00a0*/ 	.word	0x00000000
        /*00a4*/ 	.short	0x000b
        /*00a6*/ 	.short	0x0048
        /*00a8*/ 	.byte	0x00, 0xf0, 0x11, 0x00


	//----- nvinfo : EIATTR_KPARAM_INFO
	.align		4
.L_1921:
        /*00ac*/ 	.byte	0x04, 0x17
        /*00ae*/ 	.short	(.L_1923 - .L_1922)
.L_1922:
        /*00b0*/ 	.word	0x00000000
        /*00b4*/ 	.short	0x000a
        /*00b6*/ 	.short	0x0040
        /*00b8*/ 	.byte	0x00, 0xf0, 0x21, 0x00


	//----- nvinfo : EIATTR_KPARAM_INFO
	.align		4
.L_1923:
        /*00bc*/ 	.byte	0x04, 0x17
        /*00be*/ 	.short	(.L_1925 - .L_1924)
.L_1924:
        /*00c0*/ 	.word	0x00000000
        /*00c4*/ 	.short	0x0009
        /*00c6*/ 	.short	0x0038
        /*00c8*/ 	.byte	0x00, 0xf0, 0x21, 0x00


	//----- nvinfo : EIATTR_KPARAM_INFO
	.align		4
.L_1925:
        /*00cc*/ 	.byte	0x04, 0x17
        /*00ce*/ 	.short	(.L_1927 - .L_1926)
.L_1926:
        /*00d0*/ 	.word	0x00000000
        /*00d4*/ 	.short	0x0008
        /*00d6*/ 	.short	0x0034
        /*00d8*/ 	.byte	0x00, 0xf0, 0x11, 0x00


	//----- nvinfo : EIATTR_KPARAM_INFO
	.align		4
.L_1927:
        /*00dc*/ 	.byte	0x04, 0x17
        /*00de*/ 	.short	(.L_1929 - .L_1928)
.L_1928:
        /*00e0*/ 	.word	0x00000000
        /*00e4*/ 	.short	0x0007
        /*00e6*/ 	.short	0x0030
        /*00e8*/ 	.byte	0x00, 0xf0, 0x11, 0x00


	//----- nvinfo : EIATTR_KPARAM_INFO
	.align		4
.L_1929:
        /*00ec*/ 	.byte	0x04, 0x17
        /*00ee*/ 	.short	(.L_1931 - .L_1930)
.L_1930:
        /*00f0*/ 	.word	0x00000000
        /*00f4*/ 	.short	0x0006
        /*00f6*/ 	.short	0x002c
        /*00f8*/ 	.byte	0x00, 0xf0, 0x11, 0x00


	//----- nvinfo : EIATTR_KPARAM_INFO
	.align		4
.L_1931:
        /*00fc*/ 	.byte	0x04, 0x17
        /*00fe*/ 	.short	(.L_1933 - .L_1932)
.L_1932:
        /*0100*/ 	.word	0x00000000
        /*0104*/ 	.short	0x0005
        /*0106*/ 	.short	0x0028
        /*0108*/ 	.byte	0x00, 0xf0, 0x11, 0x00


	//----- nvinfo : EIATTR_KPARAM_INFO
	.align		4
.L_1933:
        /*010c*/ 	.byte	0x04, 0x17
        /*010e*/ 	.short	(.L_1935 - .L_1934)
.L_1934:
        /*0110*/ 	.word	0x00000000
        /*0114*/ 	.short	0x0004
        /*0116*/ 	.short	0x0020
        /*0118*/ 	.byte	0x00, 0xf0, 0x21, 0x00


	//----- nvinfo : EIATTR_KPARAM_INFO
	.align		4
.L_1935:
        /*011c*/ 	.byte	0x04, 0x17
        /*011e*/ 	.short	(.L_1937 - .L_1936)
.L_1936:
        /*0120*/ 	.word	0x00000000
        /*0124*/ 	.short	0x0003
        /*0126*/ 	.short	0x0018
        /*0128*/ 	.byte	0x00, 0xf0, 0x21, 0x00


	//----- nvinfo : EIATTR_KPARAM_INFO
	.align		4
.L_1937:
        /*012c*/ 	.byte	0x04, 0x17
        /*012e*/ 	.short	(.L_1939 - .L_1938)
.L_1938:
        /*0130*/ 	.word	0x00000000
        /*0134*/ 	.short	0x0002
        /*0136*/ 	.short	0x0010
        /*0138*/ 	.byte	0x00, 0xf0, 0x21, 0x00


	//----- nvinfo : EIATTR_KPARAM_INFO
	.align		4
.L_1939:
        /*013c*/ 	.byte	0x04, 0x17
        /*013e*/ 	.short	(.L_1941 - .L_1940)
.L_1940:
        /*0140*/ 	.word	0x00000000
        /*0144*/ 	.short	0x0001
        /*0146*/ 	.short	0x0008
        /*0148*/ 	.byte	0x00, 0xf0, 0x21, 0x00


	//----- nvinfo : EIATTR_KPARAM_INFO
	.align		4
.L_1941:
        /*014c*/ 	.byte	0x04, 0x17
        /*014e*/ 	.short	(.L_1943 - .L_1942)
.L_1942:
        /*0150*/ 	.word	0x00000000
        /*0154*/ 	.short	0x0000
        /*0156*/ 	.short	0x0000
        /*0158*/ 	.byte	0x00, 0xf0, 0x21, 0x00


	//----- nvinfo : EIATTR_MAXREG_COUNT
	.align		4
.L_1943:
        /*015c*/ 	.byte	0x03, 0x1b
        /*015e*/ 	.short	0x00ff


	//----- nvinfo : EIATTR_NUM_BARRIERS
	.align		4
        /*0160*/ 	.byte	0x02, 0x4c
        /*0162*/ 	.byte	0x01
	.zero		1


	//----- nvinfo : EIATTR_MERCURY_ISA_VERSION
	.align		4
        /*0164*/ 	.byte	0x03, 0x5f
        /*0166*/ 	.short	0x0000


	//----- nvinfo : EIATTR_EXIT_INSTR_OFFSETS
	.align		4
        /*0168*/ 	.byte	0x04, 0x1c
        /*016a*/ 	.short	(.L_1945 - .L_1944)


	//   ....[0]....
.L_1944:
        /*016c*/ 	.word	0x00000290


	//   ....[1]....
        /*0170*/ 	.word	0x00000d20


	//   ....[2]....
        /*0174*/ 	.word	0x0000f160


	//   ....[3]....
        /*0178*/ 	.word	0x0000f420


	//   ....[4]....
        /*017c*/ 	.word	0x0000f670


	//   ....[5]....
        /*0180*/ 	.word	0x0000f7b0


	//   ....[6]....
        /*0184*/ 	.word	0x0000f850


	//   ....[7]....
        /*0188*/ 	.word	0x0000f890


	//----- nvinfo : EIATTR_CTAIDZ_USED
	.align		4
.L_1945:
        /*018c*/ 	.byte	0x01, 0x04
	.zero		2


	//----- nvinfo : EIATTR_CRS_STACK_SIZE
	.align		4
        /*0190*/ 	.byte	0x04, 0x1e
        /*0192*/ 	.short	(.L_1947 - .L_1946)
.L_1946:
        /*0194*/ 	.word	0x00000000
.L_1947:


//--------------------- .nv.info._Z23gemm_half_q_half_kernelILi3ELi140ELb1ELb0ELi64EEvPK6__halfPKjS4_S2_PS0_iiiiPKtS7_iiiiiibS2_i --------------------------
	.section	.nv.info._Z23gemm_half_q_half_kernelILi3ELi140ELb1ELb0ELi64EEvPK6__halfPKjS4_S2_PS0_iiiiPKtS7_iiiiiibS2_i,"",@"SHT_CUDA_INFO"
	.sectionflags	@""
	.align	4


	//----- nvinfo : EIATTR_CUDA_API_VERSION
	.align		4
        /*0000*/ 	.byte	0x04, 0x37
        /*0002*/ 	.short	(.L_1949 - .L_1948)
.L_1948:
        /*0004*/ 	.word	0x00000082


	//----- nvinfo : EIATTR_SW2861232_WAR
	.align		4
.L_1949:
        /*0008*/ 	.byte	0x01, 0x35
	.zero		2


	//----- nvinfo : EIATTR_PARAM_CBANK
	.align		4
        /*000c*/ 	.byte	0x04, 0x0a
        /*000e*/ 	.short	(.L_1951 - .L_1950)
	.align		4
.L_1950:
        /*0010*/ 	.word	index@(.nv.constant0._Z23gemm_half_q_half_kernelILi3ELi140ELb1ELb0ELi64EEvPK6__halfPKjS4_S2_PS0_iiiiPKtS7_iiiiiibS2_i)
        /*0014*/ 	.short	0x0160
        /*0016*/ 	.short	0x0074


	//----- nvinfo : EIATTR_CBANK_PARAM_SIZE
	.align		4
.L_1951:
        /*0018*/ 	.byte	0x03, 0x19
        /*001a*/ 	.short	0x0074


	//----- nvinfo : EIATTR_KPARAM_INFO
	.align		4
        /*001c*/ 	.byte	0x04, 0x17
        /*001e*/ 	.short	(.L_1953 - .L_1952)
.L_1952:
        /*0020*/ 	.word	0x00000000
        /*0024*/ 	.short	0x0013
        /*0026*/ 	.short	0x0070
        /*0028*/ 	.byte	0x00, 0xf0, 0x11, 0x00


	//----- nvinfo : EIATTR_KPARAM_INFO
	.align		4
.L_1953:
        /*002c*/ 	.byte	0x04, 0x17
        /*002e*/ 	.short	(.L_1955 - .L_1954)
.L_1954:
        /*0030*/ 	.word	0x00000000
        /*0034*/ 	.short	0x0012
        /*0036*/ 	.short	0x0068
        /*0038*/ 	.byte	0x00, 0xf0, 0x21, 0x00


	//----- nvinfo : EIATTR_KPARAM_INFO
	.align		4
.L_1955:
        /*003c*/ 	.byte	0x04, 0x17
        /*003e*/ 	.short	(.L_1957 - .L_1956)
.L_1956:
        /*0040*/ 	.word	0x00000000
        /*0044*/ 	.short	0x0011
        /*0046*/ 	.short	0x0060
        /*0048*/ 	.byte	0x00, 0xf0, 0x05, 0x00


	//----- nvinfo : EIATTR_KPARAM_INFO
	.align		4
.L_1957:
        /*004c*/ 	.byte	0x04, 0x17
        /*004e*/ 	.short	(.L_1959 - .L_1958)
.L_1958:
        /*0050*/ 	.word	0x00000000
        /*0054*/ 	.short	0x0010
        /*0056*/ 	.short	0x005c
        /*0058*/ 	.byte	0x00, 0xf0, 0x11, 0x00


	//----- nvinfo : EIATTR_KPARAM_INFO
	.align		4
.L_1959:
        /*005c*/ 	.byte	0x04, 0x17
        /*005e*/ 	.short	(.L_1961 - .L_1960)
.L_1960:
        /*0060*/ 	.word	0x00000000
        /*0064*/ 	.short	0x000f
        /*0066*/ 	.short	0x0058
        /*0068*/ 	.byte	0x00, 0xf0, 0x11, 0x00


	//----- nvinfo : EIATTR_KPARAM_INFO
	.align		4
.L_1961:
        /*006c*/ 	.byte	0x04, 0x17
        /*006e*/ 	.short	(.L_1963 - .L_1962)
.L_1962:
        /*0070*/ 	.word	0x00000000
        /*0074*/ 	.short	0x000e
        /*0076*/ 	.short	0x0054
        /*0078*/ 	.byte	0x00, 0xf0, 0x11, 0x00


	//----- nvinfo : EIATTR_KPARAM_INFO
	.align		4
.L_1963:
        /*007c*/ 	.byte	0x04, 0x17
        /*007e*/ 	.short	(.L_1965 - .L_1964)
.L_1964:
        /*0080*/ 	.word	0x00000000
        /*0084*/ 	.short	0x000d
        /*0086*/ 	.short	0x0050
        /*0088*/ 	.byte	0x00, 0xf0, 0x11, 0x00


	//----- nvinfo : EIATTR_KPARAM_INFO
	.align		4
.L_1965:
        /*008c*/ 	.byte	0x04, 0x17
        /*008e*/ 	.short	(.L_1967 - .L_1966)
.L_1966:
        /*0090*/ 	.word	0x00000000
        /*0094*/ 	.short	0x000c
        /*0096*/ 	.short	0x004c
        /*0098*/ 	.byte	0x00, 0xf0, 0x11, 0x00


	//----- nvinfo : EIATTR_KPARAM_INFO
	.align		4
.L_1967:
        /*009c*/ 	.byte	0x04, 0x17
        /*009e*/ 	.short	(.L_1969 - .L_1968)
.L_1968:
        /*00a0*/ 	.word	0x00000000
        /*00a4*/ 	.short	0x000b
        /*00a6*/ 	.short	0x0048
        /*00a8*/ 	.byte	0x00, 0xf0, 0x11, 0x00


	//----- nvinfo : EIATTR_KPARAM_INFO
	.align		4
.L_1969:
        /*00ac*/ 	.byte	0x04, 0x17
        /*00ae*/ 	.short	(.L_1971 - .L_1970)
.L_1970:
        /*00b0*/ 	.word	0x00000000
        /*00b4*/ 	.short	0x000a
        /*00b6*/ 	.short	0x0040
        /*00b8*/ 	.byte	0x00, 0xf0, 0x21, 0x00


	//----- nvinfo : EIATTR_KPARAM_INFO
	.align		4
.L_1971:
        /*00bc*/ 	.byte	0x04, 0x17
        /*00be*/ 	.short	(.L_1973 - .L_1972)
.L_1972:
        /*00c0*/ 	.word	0x00000000
        /*00c4*/ 	.short	0x0009
        /*00c6*/ 	.short	0x0038
        /*00c8*/ 	.byte	0x00, 0xf0, 0x21, 0x00


	//----- nvinfo : EIATTR_KPARAM_INFO
	.align		4
.L_1973:
        /*00cc*/ 	.byte	0x04, 0x17
        /*00ce*/ 	.short	(.L_1975 - .L_1974)
.L_1974:
        /*00d0*/ 	.word	0x00000000
        /*00d4*/ 	.short	0x0008
        /*00d6*/ 	.short	0x0034
        /*00d8*/ 	.byte	0x00, 0xf0, 0x11, 0x00


	//----- nvinfo : EIATTR_KPARAM_INFO
	.align		4
.L_1975:
        /*00dc*/ 	.byte	0x04, 0x17
        /*00de*/ 	.short	(.L_1977 - .L_1976)
.L_1976:
        /*00e0*/ 	.word	0x00000000
        /*00e4*/ 	.short	0x0007
        /*00e6*/ 	.short	0x0030
        /*00e8*/ 	.byte	0x00, 0xf0, 0x11, 0x00


	//----- nvinfo : EIATTR_KPARAM_INFO
	.align		4
.L_1977:
        /*00ec*/ 	.byte	0x04, 0x17
        /*00ee*/ 	.short	(.L_1979 - .L_1978)
.L_1978:
        /*00f0*/ 	.word	0x00000000
        /*00f4*/ 	.short	0x0006
        /*00f6*/ 	.short	0x002c
        /*00f8*/ 	.byte	0x00, 0xf0, 0x11, 0x00


	//----- nvinfo : EIATTR_KPARAM_INFO
	.align		4
.L_1979:
        /*00fc*/ 	.byte	0x04, 0x17
        /*00fe*/ 	.short	(.L_1981 - .L_1980)
.L_1980:
        /*0100*/ 	.word	0x00000000
        /*0104*/ 	.short	0x0005
        /*0106*/ 	.short	0x0028
        /*0108*/ 	.byte	0x00, 0xf0, 0x11, 0x00


	//----- nvinfo : EIATTR_KPARAM_INFO
	.align		4
.L_1981:
        /*010c*/ 	.byte	0x04, 0x17
        /*010e*/ 	.short	(.L_1983 - .L_1982)
.L_1982:
        /*0110*/ 	.word	0x00000000
        /*0114*/ 	.short	0x0004
        /*0116*/ 	.short	0x0020
        /*0118*/ 	.byte	0x00, 0xf0, 0x21, 0x00


	//----- nvinfo : EIATTR_KPARAM_INFO
	.align		4
.L_1983:
        /*011c*/ 	.byte	0x04, 0x17
        /*011e*/ 	.short	(.L_1985 - .L_1984)
.L_1984:
        /*0120*/ 	.word	0x00000000
        /*0124*/ 	.short	0x0003
        /*0126*/ 	.short	0x0018
        /*0128*/ 	.byte	0x00, 0xf0, 0x21, 0x00


	//----- nvinfo : EIATTR_KPARAM_INFO
	.align		4
.L_1985:
        /*012c*/ 	.byte	0x04, 0x17
        /*012e*/ 	.short	(.L_1987 - .L_1986)
.L_1986:
        /*0130*/ 	.word	0x00000000
        /*0134*/ 	.short	0x0002
        /*0136*/ 	.short	0x0010
        /*0138*/ 	.byte	0x00, 0xf0, 0x21, 0x00


	//----- nvinfo : EIATTR_KPARAM_INFO
	.align		4
.L_1987:
        /*013c*/ 	.byte	0x04, 0x17
        /*013e*/ 	.short	(.L_1989 - .L_1988)
.L_1988:
        /*0140*/ 	.word	0x00000000
        /*0144*/ 	.short	0x0001
        /*0146*/ 	.short	0x0008
        /*0148*/ 	.byte	0x00, 0xf0, 0x21, 0x00


	//----- nvinfo : EIATTR_KPARAM_INFO
	.align		4
.L_1989:
        /*014c*/ 	.byte	0x04, 0x17
        /*014e*/ 	.short	(.L_1991 - .L_1990)
.L_1990:
        /*0150*/ 	.word	0x00000000
        /*0154*/ 	.short	0x0000
        /*0156*/ 	.short	0x0000
        /*0158*/ 	.byte	0x00, 0xf0, 0x21, 0x00


	//----- nvinfo : EIATTR_MAXREG_COUNT
	.align		4
.L_1991:
        /*015c*/ 	.byte	0x03, 0x1b
        /*015e*/ 	.short	0x00ff


	//----- nvinfo : EIATTR_NUM_BARRIERS
	.align		4
        /*0160*/ 	.byte	0x02, 0x4c
        /*0162*/ 	.byte	0x01
	.zero		1


	//----- nvinfo : EIATTR_MERCURY_ISA_VERSION
	.align		4
        /*0164*/ 	.byte	0x03, 0x5f
        /*0166*/ 	.short	0x0000


	//----- nvinfo : EIATTR_EXIT_INSTR_OFFSETS
	.align		4
        /*0168*/ 	.byte	0x04, 0x1c
        /*016a*/ 	.short	(.L_1993 - .L_1992)


	//   ....[0]....
.L_1992:
        /*016c*/ 	.word	0x00000290


	//   ....[1]....
        /*0170*/ 	.word	0x00000d20


	//   ....[2]....
        /*0174*/ 	.word	0x0000efc0


	//   ....[3]....
        /*0178*/ 	.word	0x0000f280


	//   ....[4]....
        /*017c*/ 	.word	0x0000f4d0


	//   ....[5]....
        /*0180*/ 	.word	0x0000f610


	//   ....[6]....
        /*0184*/ 	.word	0x0000f6b0


	//   ....[7]....
        /*0188*/ 	.word	0x0000f6f0


	//----- nvinfo : EIATTR_CTAIDZ_USED
	.align		4
.L_1993:
        /*018c*/ 	.byte	0x01, 0x04
	.zero		2


	//----- nvinfo : EIATTR_CRS_STACK_SIZE
	.align		4
        /*0190*/ 	.byte	0x04, 0x1e
        /*0192*/ 	.short	(.L_1995 - .L_1994)
.L_1994:
        /*0194*/ 	.word	0x00000000
.L_1995:


//--------------------- .nv.info._Z23gemm_half_q_half_kernelILi3ELi20ELb1ELb0ELi64EEvPK6__halfPKjS4_S2_PS0_iiiiPKtS7_iiiiiibS2_i --------------------------
	.section	.nv.info._Z23gemm_half_q_half_kernelILi3ELi20ELb1ELb0ELi64EEvPK6__halfPKjS4_S2_PS0_iiiiPKtS7_iiiiiibS2_i,"",@"SHT_CUDA_INFO"
	.sectionflags	@""
	.align	4


	//----- nvinfo : EIATTR_CUDA_API_VERSION
	.align		4
        /*0000*/ 	.byte	0x04, 0x37
        /*0002*/ 	.short	(.L_1997 - .L_1996)
.L_1996:
        /*0004*/ 	.word	0x00000082


	//----- nvinfo : EIATTR_SW2861232_WAR
	.align		4
.L_1997:
        /*0008*/ 	.byte	0x01, 0x35
	.zero		2


	//----- nvinfo : EIATTR_PARAM_CBANK
	.align		4
        /*000c*/ 	.byte	0x04, 0x0a
        /*000e*/ 	.short	(.L_1999 - .L_1998)
	.align		4
.L_1998:
        /*0010*/ 	.word	index@(.nv.constant0._Z23gemm_half_q_half_kernelILi3ELi20ELb1ELb0ELi64EEvPK6__halfPKjS4_S2_PS0_iiiiPKtS7_iiiiiibS2_i)
        /*0014*/ 	.short	0x0160
        /*0016*/ 	.short	0x0074


	//----- nvinfo : EIATTR_CBANK_PARAM_SIZE
	.align		4
.L_1999:
        /*0018*/ 	.byte	0x03, 0x19
        /*001a*/ 	.short	0x0074


	//----- nvinfo : EIATTR_KPARAM_INFO
	.align		4
        /*001c*/ 	.byte	0x04, 0x17
        /*001e*/ 	.short	(.L_2001 - .L_2000)
.L_2000:
        /*0020*/ 	.word	0x00000000
        /*0024*/ 	.short	0x0013
        /*0026*/ 	.short	0x0070
        /*0028*/ 	.byte	0x00, 0xf0, 0x11, 0x00


	//----- nvinfo : EIATTR_KPARAM_INFO
	.align		4
.L_2001:
        /*002c*/ 	.byte	0x04, 0x17
        /*002e*/ 	.short	(.L_2003 - .L_2002)
.L_2002:
        /*0030*/ 	.word	0x00000000
        /*0034*/ 	.short	0x0012
        /*0036*/ 	.short	0x0068
        /*0038*/ 	.byte	0x00, 0xf0, 0x21, 0x00


	//----- nvinfo : EIATTR_KPARAM_INFO
	.align		4
.L_2003:
        /*003c*/ 	.byte	0x04, 0x17
        /*003e*/ 	.short	(.L_2005 - .L_2004)
.L_2004:
        /*0040*/ 	.word	0x00000000
        /*0044*/ 	.short	0x0011
        /*0046*/ 	.short	0x0060
        /*0048*/ 	.byte	0x00, 0xf0, 0x05, 0x00


	//----- nvinfo : EIATTR_KPARAM_INFO
	.align		4
.L_2005:
        /*004c*/ 	.byte	0x04, 0x17
        /*004e*/ 	.short	(.L_2007 - .L_2006)
.L_2006:
        /*0050*/ 	.word	0x00000000
        /*0054*/ 	.short	0x0010
        /*0056*/ 	.short	0x005c
        /*0058*/ 	.byte	0x00, 0xf0, 0x11, 0x00


	//----- nvinfo : EIATTR_KPARAM_INFO
	.align		4
.L_2007:
        /*005c*/ 	.byte	0x04, 0x17
        /*005e*/ 	.short	(.L_2009 - .L_2008)
.L_2008:
        /*0060*/ 	.word	0x00000000
        /*0064*/ 	.short	0x000f
        /*0066*/ 	.short	0x0058
        /*0068*/ 	.byte	0x00, 0xf0, 0x11, 0x00


	//----- nvinfo : EIATTR_KPARAM_INFO
	.align		4
.L_2009:
        /*006c*/ 	.byte	0x04, 0x17
        /*006e*/ 	.short	(.L_2011 - .L_2010)
.L_2010:
        /*0070*/ 	.word	0x00000000
        /*0074*/ 	.short	0x000e
        /*0076*/ 	.short	0x0054
        /*0078*/ 	.byte	0x00, 0xf0, 0x11, 0x00


	//----- nvinfo : EIATTR_KPARAM_INFO
	.align		4
.L_2011:
        /*007c*/ 	.byte	0x04, 0x17
        /*007e*/ 	.short	(.L_2013 - .L_2012)
.L_2012:
        /*0080*/ 	.word	0x00000000
        /*0084*/ 	.short	0x000d
        /*0086*/ 	.short	0x0050
        /*0088*/ 	.byte	0x00, 0xf0, 0x11, 0x00


	//----- nvinfo : EIATTR_KPARAM_INFO
	.align		4
.L_2013:
        /*008c*/ 	.byte	0x04, 0x17
        /*008e*/ 	.short	(.L_2015 - .L_2014)
.L_2014:
        /*0090*/ 	.word	0x00000000
        /*0094*/ 	.short	0x000c
        /*0096*/ 	.short	0x004c
        /*0098*/ 	.byte	0x00, 0xf0, 0x11, 0x00


	//----- nvinfo : EIATTR_KPARAM_INFO
	.align		4
.L_2015:
        /*009c*/ 	.byte	0x04, 0x17
        /*009e*/ 	.short	(.L_2017 - .L_2016)
.L_2016:
        /*00a0*/ 	.word	0x00000000
        /*00a4*/ 	.short	0x000b
        /*00a6*/ 	.short	0x0048
        /*00a8*/ 	.byte	0x00, 0xf0, 0x11, 0x00


	//----- nvinfo : EIATTR_KPARAM_INFO
	.align		4
.L_2017:
        /*00ac*/ 	.byte	0x04, 0x17
        /*00ae*/ 	.short	(.L_2019 - .L_2018)
.L_2018:
        /*00b0*/ 	.word	0x00000000
        /*00b4*/ 	.short	0x000a
        /*00b6*/ 	.short	0x0040
        /*00b8*/ 	.byte	0x00, 0xf0, 0x21, 0x00


	//----- nvinfo : EIATTR_KPARAM_INFO
	.align		4
.L_2019:
        /*00bc*/ 	.byte	0x04, 0x17
        /*00be*/ 	.short	(.L_2021 - .L_2020)
.L_2020:
        /*00c0*/ 	.word	0x00000000
        /*00c4*/ 	.short	0x0009
        /*00c6*/ 	.short	0x0038
        /*00c8*/ 	.byte	0x00, 0xf0, 0x21, 0x00


	//----- nvinfo : EIATTR_KPARAM_INFO
	.align		4
.L_2021:
        /*00cc*/ 	.byte	0x04, 0x17
        /*00ce*/ 	.short	(.L_2023 - .L_2022)
.L_2022:
        /*00d0*/ 	.word	0x00000000
        /*00d4*/ 	.short	0x0008
        /*00d6*/ 	.short	0x0034
        /*00d8*/ 	.byte	0x00, 0xf0, 0x11, 0x00


	//----- nvinfo : EIATTR_KPARAM_INFO
	.align		4
.L_2023:
        /*00dc*/ 	.byte	0x04, 0x17
        /*00de*/ 	.short	(.L_2025 - .L_2024)
.L_2024:
        /*00e0*/ 	.word	0x00000000
        /*00e4*/ 	.short	0x0007
        /*00e6*/ 	.short	0x0030
        /*00e8*/ 	.byte	0x00, 0xf0, 0x11, 0x00


	//----- nvinfo : EIATTR_KPARAM_INFO
	.align		4
.L_2025:
        /*00ec*/ 	.byte	0x04, 0x17
        /*00ee*/ 	.short	(.L_2027 - .L_2026)
.L_2026:
        /*00f0*/ 	.word	0x00000000
        /*00f4*/ 	.short	0x0006
        /*00f6*/ 	.short	0x002c
        /*00f8*/ 	.byte	0x00, 0xf0, 0x11, 0x00


	//----- nvinfo : EIATTR_KPARAM_INFO
	.align		4
.L_2027:
        /*00fc*/ 	.byte	0x04, 0x17
        /*00fe*/ 	.short	(.L_2029 - .L_2028)
.L_2028:
        /*0100*/ 	.word	0x00000000
        /*0104*/ 	.short	0x0005
        /*0106*/ 	.short	0x0028
        /*0108*/ 	.byte	0x00, 0xf0, 0x11, 0x00


	//----- nvinfo : EIATTR_KPARAM_INFO
	.align		4
.L_2029:
        /*010c*/ 	.byte	0x04, 0x17
        /*010e*/ 	.short	(.L_2031 - .L_2030)
.L_2030:
        /*0110*/ 	.word	0x00000000
        /*0114*/ 	.short	0x0004
        /*0116*/ 	.short	0x0020
        /*0118*/ 	.byte	0x00, 0xf0, 0x21, 0x00


	//----- nvinfo : EIATTR_KPARAM_INFO
	.align		4
.L_2031:
        /*011c*/ 	.byte	0x04, 0x17
        /*011e*/ 	.short	(.L_2033 - .L_2032)
.L_2032:
        /*0120*/ 	.word	0x00000000
        /*0124*/ 	.short	0x0003
        /*0126*/ 	.short	0x0018
        /*0128*/ 	.byte	0x00, 0xf0, 0x21, 0x00


	//----- nvinfo : EIATTR_KPARAM_INFO
	.align		4
.L_2033:
        /*012c*/ 	.byte	0x04, 0x17
        /*012e*/ 	.short	(.L_2035 - .L_2034)
.L_2034:
        /*0130*/ 	.word	0x00000000
        /*0134*/ 	.short	0x0002
        /*0136*/ 	.short	0x0010
        /*0138*/ 	.byte	0x00, 0xf0, 0x21, 0x00


	//----- nvinfo : EIATTR_KPARAM_INFO
	.align		4
.L_2035:
        /*013c*/ 	.byte	0x04, 0x17
        /*013e*/ 	.short	(.L_2037 - .L_2036)
.L_2036:
        /*0140*/ 	.word	0x00000000
        /*0144*/ 	.short	0x0001
        /*0146*/ 	.short	0x0008
        /*0148*/ 	.byte	0x00, 0xf0, 0x21, 0x00


	//----- nvinfo : EIATTR_KPARAM_INFO
	.align		4
.L_2037:
        /*014c*/ 	.byte	0x04, 0x17
        /*014e*/ 	.short	(.L_2039 - .L_2038)
.L_2038:
        /*0150*/ 	.word	0x00000000
        /*0154*/ 	.short	0x0000
        /*0156*/ 	.short	0x0000
        /*0158*/ 	.byte	0x00, 0xf0, 0x21, 0x00


	//----- nvinfo : EIATTR_MAXREG_COUNT
	.align		4
.L_2039:
        /*015c*/ 	.byte	0x03, 0x1b
        /*015e*/ 	.short	0x00ff


	//----- nvinfo : EIATTR_NUM_BARRIERS
	.align		4
        /*0160*/ 	.byte	0x02, 0x4c
        /*0162*/ 	.byte	0x01
	.zero		1


	//----- nvinfo : EIATTR_MERCURY_ISA_VERSION
	.align		4
        /*0164*/ 	.byte	0x03, 0x5f
        /*0166*/ 	.short	0x0000


	//----- nvinfo : EIATTR_EXIT_INSTR_OFFSETS
	.align		4
        /*0168*/ 	.byte	0x04, 0x1c
        /*016a*/ 	.short	(.L_2041 - .L_2040)


	//   ....[0]....
.L_2040:
        /*016c*/ 	.word	0x00000290


	//   ....[1]....
        /*0170*/ 	.word	0x00000950


	//   ....[2]....
        /*0174*/ 	.word	0x00005330


	//   ....[3]....
        /*0178*/ 	.word	0x000055f0


	//   ....[4]....
        /*017c*/ 	.word	0x00005840


	//   ....[5]....
        /*0180*/ 	.word	0x00005980


	//   ....[6]....
        /*0184*/ 	.word	0x00005a20


	//   ....[7]....
        /*0188*/ 	.word	0x00005a60


	//----- nvinfo : EIATTR_CTAIDZ_USED
	.align		4
.L_2041:
        /*018c*/ 	.byte	0x01, 0x04
	.zero		2


	//----- nvinfo : EIATTR_CRS_STACK_SIZE
	.align		4
        /*0190*/ 	.byte	0x04, 0x1e
        /*0192*/ 	.short	(.L_2043 - .L_2042)
.L_2042:
        /*0194*/ 	.word	0x00000000
.L_2043:


//--------------------- .nv.info._Z23gemm_half_q_half_kernelILi3ELi38ELb1ELb0ELi64EEvPK6__halfPKjS4_S2_PS0_iiiiPKtS7_iiiiiibS2_i --------------------------
	.section	.nv.info._Z23gemm_half_q_half_kernelILi3ELi38ELb1ELb0ELi64EEvPK6__halfPKjS4_S2_PS0_iiiiPKtS7_iiiiiibS2_i,"",@"SHT_CUDA_INFO"
	.sectionflags	@""
	.align	4


	//----- nvinfo : EIATTR_CUDA_API_VERSION
	.align		4
        /*0000*/ 	.byte	0x04, 0x37
        /*0002*/ 	.short	(.L_2045 - .L_2044)
.L_2044:
        /*0004*/ 	.word	0x00000082


	//----- nvinfo : EIATTR_SW2861232_WAR
	.align		4
.L_2045:
        /*0008*/ 	.byte	0x01, 0x35
	.zero		2


	//----- nvinfo : EIATTR_PARAM_CBANK
	.align		4
        /*000c*/ 	.byte	0x04, 0x0a
        /*000e*/ 	.short	(.L_2047 - .L_2046)
	.align		4
.L_2046:
        /*0010*/ 	.word	index@(.nv.constant0._Z23gemm_half_q_half_kernelILi3ELi38ELb1ELb0ELi64EEvPK6__halfPKjS4_S2_PS0_iiiiPKtS7_iiiiiibS2_i)
        /*0014*/ 	.short	0x0160
        /*0016*/ 	.short	0x0074


	//----- nvinfo : EIATTR_CBANK_PARAM_SIZE
	.align		4
.L_2047:
        /*0018*/ 	.byte	0x03, 0x19
        /*001a*/ 	.short	0x0074


	//----- nvinfo : EIATTR_KPARAM_INFO
	.align		4
        /*001c*/ 	.byte	0x04, 0x17
        /*001e*/ 	.short	(.L_2049 - .L_2048)
.L_2048:
        /*0020*/ 	.word	0x00000000
        /*0024*/ 	.short	0x0013
        /*0026*/ 	.short	0x0070
        /*0028*/ 	.byte	0x00, 0xf0, 0x11, 0x00


	//----- nvinfo : EIATTR_KPARAM_INFO
	.align		4
.L_2049:
        /*002c*/ 	.byte	0x04, 0x17
        /*002e*/ 	.short	(.L_2051 - .L_2050)
.L_2050:
        /*0030*/ 	.word	0x00000000
        /*0034*/ 	.short	0x0012
        /*0036*/ 	.short	0x0068
        /*0038*/ 	.byte	0x00, 0xf0, 0x21, 0x00


	//----- nvinfo : EIATTR_KPARAM_INFO
	.align		4
.L_2051:
        /*003c*/ 	.byte	0x04, 0x17
        /*003e*/ 	.short	(.L_2053 - .L_2052)
.L_2052:
        /*0040*/ 	.word	0x00000000
        /*0044*/ 	.short	0x0011
        /*0046*/ 	.short	0x0060
        /*0048*/ 	.byte	0x00, 0xf0, 0x05, 0x00


	//----- nvinfo : EIATTR_KPARAM_INFO
	.align		4
.L_2053:
        /*004c*/ 	.byte	0x04, 0x17
        /*004e*/ 	.short	(.L_2055 - .L_2054)
.L_2054:
        /*0050*/ 	.word	0x00000000
        /*0054*/ 	.short	0x0010
        /*0056*/ 	.short	0x005c
        /*0058*/ 	.byte	0x00, 0xf0, 0x11, 0x00


	//----- nvinfo : EIATTR_KPARAM_INFO
	.align		4
.L_2055:
        /*005c*/ 	.byte	0x04, 0x17
        /*005e*/ 	.short	(.L_2057 - .L_2056)
.L_2056:
        /*0060*/ 	.word	0x00000000
        /*0064*/ 	.short	0x000f
        /*0066*/ 	.short	0x0058
        /*0068*/ 	.byte	0x00, 0xf0, 0x11, 0x00


	//----- nvinfo : EIATTR_KPARAM_INFO
	.align		4
.L_2057:
        /*006c*/ 	.byte	0x04, 0x17
        /*006e*/ 	.short	(.L_2059 - .L_2058)
.L_2058:
        /*0070*/ 	.word	0x00000000
        /*0074*/ 	.short	0x000e
        /*0076*/ 	.short	0x0054
        /*0078*/ 	.byte	0x00, 0xf0, 0x11, 0x00


	//----- nvinfo : EIATTR_KPARAM_INFO
	.align		4
.L_2059:
        /*007c*/ 	.byte	0x04, 0x17
        /*007e*/ 	.short	(.L_2061 - .L_2060)
.L_2060:
        /*0080*/ 	.word	0x00000000
        /*0084*/ 	.short	0x000d
        /*0086*/ 	.short	0x0050
        /*0088*/ 	.byte	0x00, 0xf0, 0x11, 0x00


	//----- nvinfo : EIATTR_KPARAM_INFO
	.align		4
.L_2061:
        /*008c*/ 	.byte	0x04, 0x17
        /*008e*/ 	.short	(.L_2063 - .L_2062)
.L_2062:
        /*0090*/ 	.word	0x00000000
        /*0094*/ 	.short	0x000c
        /*0096*/ 	.short	0x004c
        /*0098*/ 	.byte	0x00, 0xf0, 0x11, 0x00


	//----- nvinfo : EIATTR_KPARAM_INFO
	.align		4
.L_2063:
        /*009c*/ 	.byte	0x04, 0x17
        /*009e*/ 	.short	(.L_2065 - .L_2064)
.L_2064:
        /*00a0*/ 	.word	0x00000000
        /*00a4*/ 	.short	0x000b
        /*00a6*/ 	.short	0x0048
        /*00a8*/ 	.byte	0x00, 0xf0, 0x11, 0x00


	//----- nvinfo : EIATTR_KPARAM_INFO
	.align		4
.L_2065:
        /*00ac*/ 	.byte	0x04, 0x17
        /*00ae*/ 	.short	(.L_2067 - .L_2066)
.L_2066:
        /*00b0*/ 	.word	0x00000000
        /*00b4*/ 	.short	0x000a
        /*00b6*/ 	.short	0x0040
        /*00b8*/ 	.byte	0x00, 0xf0, 0x21, 0x00


	//----- nvinfo : EIATTR_KPARAM_INFO
	.align		4
.L_2067:
        /*00bc*/ 	.byte	0x04, 0x17
        /*00be*/ 	.short	(.L_2069 - .L_2068)
.L_2068:
        /*00c0*/ 	.word	0x00000000
        /*00c4*/ 	.short	0x0009
        /*00c6*/ 	.short	0x0038
        /*00c8*/ 	.byte	0x00, 0xf0, 0x21, 0x00


	//----- nvinfo : EIATTR_KPARAM_INFO
	.align		4
.L_2069:
        /*00cc*/ 	.byte	0x04, 0x17
        /*00ce*/ 	.short	(.L_2071 - .L_2070)
.L_2070:
        /*00d0*/ 	.word	0x00000000
        /*00d4*/ 	.short	0x0008
        /*00d6*/ 	.short	0x0034
        /*00d8*/ 	.byte	0x00, 0xf0, 0x11, 0x00


	//----- nvinfo : EIATTR_KPARAM_INFO
	.align		4
.L_2071:
        /*00dc*/ 	.byte	0x04, 0x17
        /*00de*/ 	.short	(.L_2073 - .L_2072)
.L_2072:
        /*00e0*/ 	.word	0x00000000
        /*00e4*/ 	.short	0x0007
        /*00e6*/ 	.short	0x0030
        /*00e8*/ 	.byte	0x00, 0xf0, 0x11, 0x00


	//----- nvinfo : EIATTR_KPARAM_INFO
	.align		4
.L_2073:
        /*00ec*/ 	.byte	0x04, 0x17
        /*00ee*/ 	.short	(.L_2075 - .L_2074)
.L_2074:
        /*00f0*/ 	.word	0x00000000
        /*00f4*/ 	.short	0x0006
        /*00f6*/ 	.short	0x002c
        /*00f8*/ 	.byte	0x00, 0xf0, 0x11, 0x00


	//----- nvinfo : EIATTR_KPARAM_INFO
	.align		4
.L_2075:
        /*00fc*/ 	.byte	0x04, 0x17
        /*00fe*/ 	.short	(.L_2077 - .L_2076)
.L_2076:
        /*0100*/ 	.word	0x00000000
        /*0104*/ 	.short	0x0005
        /*0106*/ 	.short	0x0028
        /*0108*/ 	.byte	0x00, 0xf0, 0x11, 0x00


	//----- nvinfo : EIATTR_KPARAM_INFO
	.align		4
.L_2077:
        /*010c*/ 	.byte	0x04, 0x17
        /*010e*/ 	.short	(.L_2079 - .L_2078)
.L_2078:
        /*0110*/ 	.word	0x00000000
        /*0114*/ 	.short	0x0004
        /*0116*/ 	.short	0x0020
        /*0118*/ 	.byte	0x00, 0xf0, 0x21, 0x00


	//----- nvinfo : EIATTR_KPARAM_INFO
	.align		4
.L_2079:
        /*011c*/ 	.byte	0x04, 0x17
        /*011e*/ 	.short	(.L_2081 - .L_2080)
.L_2080:
        /*0120*/ 	.word	0x00000000
        /*0124*/ 	.short	0x0003
        /*0126*/ 	.short	0x0018
        /*0128*/ 	.byte	0x00, 0xf0, 0x21, 0x00


	//----- nvinfo : EIATTR_KPARAM_INFO
	.align		4
.L_2081:
        /*012c*/ 	.byte	0x04, 0x17
        /*012e*/ 	.short	(.L_2083 - .L_2082)
.L_2082:
        /*0130*/ 	.word	0x00000000
        /*0134*/ 	.short	0x0002
        /*0136*/ 	.short	0x0010
        /*0138*/ 	.byte	0x00, 0xf0, 0x21, 0x00


	//----- nvinfo : EIATTR_KPARAM_INFO
	.align		4
.L_2083:
        /*013c*/ 	.byte	0x04, 0x17
        /*013e*/ 	.short	(.L_2085 - .L_2084)
.L_2084:
        /*0140*/ 	.word	0x00000000
        /*0144*/ 	.short	0x0001
        /*0146*/ 	.short	0x0008
        /*0148*/ 	.byte	0x00, 0xf0, 0x21, 0x00


	//----- nvinfo : EIATTR_KPARAM_INFO
	.align		4
.L_2085:
        /*014c*/ 	.byte	0x04, 0x17
        /*014e*/ 	.short	(.L_2087 - .L_2086)
.L_2086:
        /*0150*/ 	.word	0x00000000
        /*0154*/ 	.short	0x0000
        /*0156*/ 	.short	0x0000
        /*0158*/ 	.byte	0x00, 0xf0, 0x21, 0x00


	//----- nvinfo : EIATTR_MAXREG_COUNT
	.align		4
.L_2087:
        /*015c*/ 	.byte	0x03, 0x1b
        /*015e*/ 	.short	0x00ff


	//----- nvinfo : EIATTR_NUM_BARRIERS
	.align		4
        /*0160*/ 	.byte	0x02, 0x4c
        /*0162*/ 	.byte	0x01
	.zero		1


	//----- nvinfo : EIATTR_MERCURY_ISA_VERSION
	.align		4
        /*0164*/ 	.byte	0x03, 0x5f
        /*0166*/ 	.short	0x0000


	//----- nvinfo : EIATTR_EXIT_INSTR_OFFSETS
	.align		4
        /*0168*/ 	.byte	0x04, 0x1c
        /*016a*/ 	.short	(.L_2089 - .L_2088)


	//   ....[0]....
.L_2088:
        /*016c*/ 	.word	0x00000290


	//   ....[1]....
        /*0170*/ 	.word	0x00000d20


	//   ....[2]....
        /*0174*/ 	.word	0x00006c50


	//   ....[3]....
        /*0178*/ 	.word	0x00006f10


	//   ....[4]....
        /*017c*/ 	.word	0x00007160


	//   ....[5]....
        /*0180*/ 	.word	0x000072a0


	//   ....[6]....
        /*0184*/ 	.word	0x00007340


	//   ....[7]....
        /*0188*/ 	.word	0x00007380


	//----- nvinfo : EIATTR_CTAIDZ_USED
	.align		4
.L_2089:
        /*018c*/ 	.byte	0x01, 0x04
	.zero		2


	//----- nvinfo : EIATTR_CRS_STACK_SIZE
	.align		4
        /*0190*/ 	.byte	0x04, 0x1e
        /*0192*/ 	.short	(.L_2091 - .L_2090)
.L_2090:
        /*0194*/ 	.word	0x00000000
.L_2091:


//--------------------- .nv.info._Z23gemm_half_q_half_kernelILi3ELi128ELb1ELb0ELi64EEvPK6__halfPKjS4_S2_PS0_iiiiPKtS7_iiiiiibS2_i --------------------------
	.section	.nv.info._Z23gemm_half_q_half_kernelILi3ELi128ELb1ELb0ELi64EEvPK6__halfPKjS4_S2_PS0_iiiiPKtS7_iiiiiibS2_i,"",@"SHT_CUDA_INFO"
	.sectionflags	@""
	.align	4


	//----- nvinfo : EIATTR_CUDA_API_VERSION
	.align		4
        /*0000*/ 	.byte	0x04, 0x37
        /*0002*/ 	.short	(.L_2093 - .L_2092)
.L_2092:
        /*0004*/ 	.word	0x00000082


	//----- nvinfo : EIATTR_SW2861232_WAR
	.align		4
.L_2093:
        /*0008*/ 	.byte	0x01, 0x35
	.zero		2


	//----- nvinfo : EIATTR_PARAM_CBANK
	.align		4
        /*000c*/ 	.byte	0x04, 0x0a
        /*000e*/ 	.short	(.L_2095 - .L_2094)
	.align		4
.L_2094:
        /*0010*/ 	.word	index@(.nv.constant0._Z23gemm_half_q_half_kernelILi3ELi128ELb1ELb0ELi64EEvPK6__halfPKjS4_S2_PS0_iiiiPKtS7_iiiiiibS2_i)
        /*0014*/ 	.short	0x0160
        /*0016*/ 	.short	0x0074


	//----- nvinfo : EIATTR_CBANK_PARAM_SIZE
	.align		4
.L_2095:
        /*0018*/ 	.byte	0x03, 0x19
        /*001a*/ 	.short	0x0074


	//----- nvinfo : EIATTR_KPARAM_INFO
	.align		4
        /*001c*/ 	.byte	0x04, 0x17
        /*001e*/ 	.short	(.L_2097 - .L_2096)
.L_2096:
        /*0020*/ 	.word	0x00000000
        /*0024*/ 	.short	0x0013
        /*0026*/ 	.short	0x0070
        /*0028*/ 	.byte	0x00, 0xf0, 0x11, 0x00


	//----- nvinfo : EIATTR_KPARAM_INFO
	.align		4
.L_2097:
        /*002c*/ 	.byte	0x04, 0x17
        /*002e*/ 	.short	(.L_2099 - .L_2098)
.L_2098:
        /*0030*/ 	.word	0x00000000
        /*0034*/ 	.short	0x0012
        /*0036*/ 	.short	0x0068
        /*0038*/ 	.byte	0x00, 0xf0, 0x21, 0x00


	//----- nvinfo : EIATTR_KPARAM_INFO
	.align		4
.L_2099:
        /*003c*/ 	.byte	0x04, 0x17
        /*003e*/ 	.short	(.L_2101 - .L_2100)
.L_2100:
        /*0040*/ 	.word	0x00000000
        /*0044*/ 	.short	0x0011
        /*0046*/ 	.short	0x0060
        /*0048*/ 	.byte	0x00, 0xf0, 0x05, 0x00


	//----- nvinfo : EIATTR_KPARAM_INFO
	.align		4
.L_2101:
        /*004c*/ 	.byte	0x04, 0x17
        /*004e*/ 	.short	(.L_2103 - .L_2102)
.L_2102:
        /*0050*/ 	.word	0x00000000
        /*0054*/ 	.short	0x0010
        /*0056*/ 	.short	0x005c
        /*0058*/ 	.byte	0x00, 0xf0, 0x11, 0x00


	//----- nvinfo : EIATTR_KPARAM_INFO
	.align		4
.L_2103:
        /*005c*/ 	.byte	0x04, 0x17
        /*005e*/ 	.short	(.L_2105 - .L_2104)
.L_2104:
        /*0060*/ 	.word	0x00000000
        /*0064*/ 	.short	0x000f
        /*0066*/ 	.short	0x0058
        /*0068*/ 	.byte	0x00, 0xf0, 0x11, 0x00


	//----- nvinfo : EIATTR_KPARAM_INFO
	.align		4
.L_2105:
        /*006c*/ 	.byte	0x04, 0x17
        /*006e*/ 	.short	(.L_2107 - .L_2106)
.L_2106:
        /*0070*/ 	.word	0x00000000
        /*0074*/ 	.short	0x000e
        /*0076*/ 	.short	0x0054
        /*0078*/ 	.byte	0x00, 0xf0, 0x11, 0x00


	//----- nvinfo : EIATTR_KPARAM_INFO
	.align		4
.L_2107:
        /*007c*/ 	.byte	0x04, 0x17
        /*007e*/ 	.short	(.L_2109 - .L_2108)
.L_2108:
        /*0080*/ 	.word	0x00000000
        /*0084*/ 	.short	0x000d
        /*0086*/ 	.short	0x0050
        /*0088*/ 	.byte	0x00, 0xf0, 0x11, 0x00


	//----- nvinfo : EIATTR_KPARAM_INFO
	.align		4
.L_2109:
        /*008c*/ 	.byte	0x04, 0x17
        /*008e*/ 	.short	(.L_2111 - .L_2110)
.L_2110:
        /*0090*/ 	.word	0x00000000
        /*0094*/ 	.short	0x000c
        /*0096*/ 	.short	0x004c
        /*0098*/ 	.byte	0x00, 0xf0, 0x11, 0x00


	//----- nvinfo : EIATTR_KPARAM_INFO
	.align		4
.L_2111:
        /*009c*/ 	.byte	0x04, 0x17
        /*009e*/ 	.short	(.L_2113 - .L_2112)
.L_2112:
        /*00a0*/ 	.word	0x00000000
        /*00a4*/ 	.short	0x000b
        /*00a6*/ 	.short	0x0048
        /*00a8*/ 	.byte	0x00, 0xf0, 0x11, 0x00


	//----- nvinfo : EIATTR_KPARAM_INFO
	.align		4
.L_2113:
        /*00ac*/ 	.byte	0x04, 0x17
        /*00ae*/ 	.short	(.L_2115 - .L_2114)
.L_2114:
        /*00b0*/ 	.word	0x00000000
        /*00b4*/ 	.short	0x000a
        /*00b6*/ 	.short	0x0040
        /*00b8*/ 	.byte	0x00, 0xf0, 0x21, 0x00


	//----- nvinfo : EIATTR_KPARAM_INFO
	.align		4
.L_2115:
        /*00bc*/ 	.byte	0x04, 0x17
        /*00be*/ 	.short	(.L_2117 - .L_2116)
.L_2116:
        /*00c0*/ 	.word	0x00000000
        /*00c4*/ 	.short	0x0009
        /*00c6*/ 	.short	0x0038
        /*00c8*/ 	.byte	0x00, 0xf0, 0x21, 0x00


	//----- nvinfo : EIATTR_KPARAM_INFO
	.align		4
.L_2117:
        /*00cc*/ 	.byte	0x04, 0x17
        /*00ce*/ 	.short	(.L_2119 - .L_2118)
.L_2118:
        /*00d0*/ 	.word	0x00000000
        /*00d4*/ 	.short	0x0008
        /*00d6*/ 	.short	0x0034
        /*00d8*/ 	.byte	0x00, 0xf0, 0x11, 0x00


	//----- nvinfo : EIATTR_KPARAM_INFO
	.align		4
.L_2119:
        /*00dc*/ 	.byte	0x04, 0x17
        /*00de*/ 	.short	(.L_2121 - .L_2120)
.L_2120:
        /*00e0*/ 	.word	0x00000000
        /*00e4*/ 	.short	0x0007
        /*00e6*/ 	.short	0x0030
        /*00e8*/ 	.byte	0x00, 0xf0, 0x11, 0x00


	//----- nvinfo : EIATTR_KPARAM_INFO
	.align		4
.L_2121:
        /*00ec*/ 	.byte	0x04, 0x17
        /*00ee*/ 	.short	(.L_2123 - .L_2122)
.L_2122:
        /*00f0*/ 	.word	0x00000000
        /*00f4*/ 	.short	0x0006
        /*00f6*/ 	.short	0x002c
        /*00f8*/ 	.byte	0x00, 0xf0, 0x11, 0x00


	//----- nvinfo : EIATTR_KPARAM_INFO
	.align		4
.L_2123:
        /*00fc*/ 	.byte	0x04, 0x17
        /*00fe*/ 	.short	(.L_2125 - .L_2124)
.L_2124:
        /*0100*/ 	.word	0x00000000
        /*0104*/ 	.short	0x0005
        /*0106*/ 	.short	0x0028
        /*0108*/ 	.byte	0x00, 0xf0, 0x11, 0x00


	//----- nvinfo : EIATTR_KPARAM_INFO
	.align		4
.L_2125:
        /*010c*/ 	.byte	0x04, 0x17
        /*010e*/ 	.short	(.L_2127 - .L_2126)
.L_2126:
        /*0110*/ 	.word	0x00000000
        /*0114*/ 	.short	0x0004
        /*0116*/ 	.short	0x0020
        /*0118*/ 	.byte	0x00, 0xf0, 0x21, 0x00


	//----- nvinfo : EIATTR_KPARAM_INFO
	.align		4
.L_2127:
        /*011c*/ 	.byte	0x04, 0x17
        /*011e*/ 	.short	(.L_2129 - .L_2128)
.L_2128:
        /*0120*/ 	.word	0x00000000
        /*0124*/ 	.short	0x0003
        /*0126*/ 	.short	0x0018
        /*0128*/ 	.byte	0x00, 0xf0, 0x21, 0x00


	//----- nvinfo : EIATTR_KPARAM_INFO
	.align		4
.L_2129:
        /*012c*/ 	.byte	0x04, 0x17
        /*012e*/ 	.short	(.L_2131 - .L_2130)
.L_2130:
        /*0130*/ 	.word	0x00000000
        /*0134*/ 	.short	0x0002
        /*0136*/ 	.short	0x0010
        /*0138*/ 	.byte	0x00, 0xf0, 0x21, 0x00


	//----- nvinfo : EIATTR_KPARAM_INFO
	.align		4
.L_2131:
        /*013c*/ 	.byte	0x04, 0x17
        /*013e*/ 	.short	(.L_2133 - .L_2132)
.L_2132:
        /*0140*/ 	.word	0x00000000
        /*0144*/ 	.short	0x0001
        /*0146*/ 	.short	0x0008
        /*0148*/ 	.byte	0x00, 0xf0, 0x21, 0x00


	//----- nvinfo : EIATTR_KPARAM_INFO
	.align		4
.L_2133:
        /*014c*/ 	.byte	0x04, 0x17
        /*014e*/ 	.short	(.L_2135 - .L_2134)
.L_2134:
        /*0150*/ 	.word	0x00000000
        /*0154*/ 	.short	0x0000
        /*0156*/ 	.short	0x0000
        /*0158*/ 	.byte	0x00, 0xf0, 0x21, 0x00


	//----- nvinfo : EIATTR_MAXREG_COUNT
	.align		4
.L_2135:
        /*015c*/ 	.byte	0x03, 0x1b
        /*015e*/ 	.short	0x00ff


	//----- nvinfo : EIATTR_NUM_BARRIERS
	.align		4
        /*0160*/ 	.byte	0x02, 0x4c
        /*0162*/ 	.byte	0x01
	.zero		1


	//----- nvinfo : EIATTR_MERCURY_ISA_VERSION
	.align		4
        /*0164*/ 	.byte	0x03, 0x5f
        /*0166*/ 	.short	0x0000


	//----- nvinfo : EIATTR_EXIT_INSTR_OFFSETS
	.align		4
        /*0168*/ 	.byte	0x04, 0x1c
        /*016a*/ 	.short	(.L_2137 - .L_2136)


	//   ....[0]....
.L_2136:
        /*016c*/ 	.word	0x000002b0


	//   ....[1]....
        /*0170*/ 	.word	0x00000970


	//   ....[2]....
        /*0174*/ 	.word	0x00007690


	//   ....[3]....
        /*0178*/ 	.word	0x00007950


	//   ....[4]....
        /*017c*/ 	.word	0x00007ba0


	//   ....[5]....
        /*0180*/ 	.word	0x00007ce0


	//   ....[6]....
        /*0184*/ 	.word	0x00007d80


	//   ....[7]....
        /*0188*/ 	.word	0x00007dc0


	//----- nvinfo : EIATTR_CTAIDZ_USED
	.align		4
.L_2137:
        /*018c*/ 	.byte	0x01, 0x04
	.zero		2


	//----- nvinfo : EIATTR_CRS_STACK_SIZE
	.align		4
        /*0190*/ 	.byte	0x04, 0x1e
        /*0192*/ 	.short	(.L_2139 - .L_2138)
.L_2138:
        /*0194*/ 	.word	0x00000000
.L_2139:


//--------------------- .nv.info._Z23gemm_half_q_half_kernelILi3ELi190ELb1ELb0ELi32EEvPK6__halfPKjS4_S2_PS0_iiiiPKtS7_iiiiiibS2_i --------------------------
	.section	.nv.info._Z23gemm_half_q_half_kernelILi3ELi190ELb1ELb0ELi32EEvPK6__halfPKjS4_S2_PS0_iiiiPKtS7_iiiiiibS2_i,"",@"SHT_CUDA_INFO"
	.sectionflags	@""
	.align	4


	//----- nvinfo : EIATTR_CUDA_API_VERSION
	.align		4
        /*0000*/ 	.byte	0x04, 0x37
        /*0002*/ 	.short	(.L_2141 - .L_2140)
.L_2140:
        /*0004*/ 	.word	0x00000082


	//----- nvinfo : EIATTR_SW2861232_WAR
	.align		4
.L_2141:
        /*0008*/ 	.byte	0x01, 0x35
	.zero		2


	//----- nvinfo : EIATTR_PARAM_CBANK
	.align		4
        /*000c*/ 	.byte	0x04, 0x0a
        /*000e*/ 	.short	(.L_2143 - .L_2142)
	.align		4
.L_2142:
        /*0010*/ 	.word	index@(.nv.constant0._Z23gemm_half_q_half_kernelILi3ELi190ELb1ELb0ELi32EEvPK6__halfPKjS4_S2_PS0_iiiiPKtS7_iiiiiibS2_i)
        /*0014*/ 	.short	0x0160
        /*0016*/ 	.short	0x0074


	//----- nvinfo : EIATTR_CBANK_PARAM_SIZE
	.align		4
.L_2143:
        /*0018*/ 	.byte	0x03, 0x19
        /*001a*/ 	.short	0x0074


	//----- nvinfo : EIATTR_KPARAM_INFO
	.align		4
        /*001c*/ 	.byte	0x04, 0x17
        /*001e*/ 	.short	(.L_2145 - .L_2144)
.L_2144:
        /*0020*/ 	.word	0x00000000
        /*0024*/ 	.short	0x0013
        /*0026*/ 	.short	0x0070
        /*0028*/ 	.byte	0x00, 0xf0, 0x11, 0x00


	//----- nvinfo : EIATTR_KPARAM_INFO
	.align		4
.L_2145:
        /*002c*/ 	.byte	0x04, 0x17
        /*002e*/ 	.short	(.L_2147 - .L_2146)
.L_2146:
        /*0030*/ 	.word	0x00000000
        /*0034*/ 	.short	0x0012
        /*0036*/ 	.short	0x0068
        /*0038*/ 	.byte	0x00, 0xf0, 0x21, 0x00


	//----- nvinfo : EIATTR_KPARAM_INFO
	.align		4
.L_2147:
        /*003c*/ 	.byte	0x04, 0x17
        /*003e*/ 	.short	(.L_2149 - .L_2148)
.L_2148:
        /*0040*/ 	.word	0x00000000
        /*0044*/ 	.short	0x0011
        /*0046*/ 	.short	0x0060
        /*0048*/ 	.byte	0x00, 0xf0, 0x05, 0x00


	//----- nvinfo : EIATTR_KPARAM_INFO
	.align		4
.L_2149:
        /*004c*/ 	.byte	0x04, 0x17
        /*004e*/ 	.short	(.L_2151 - .L_2150)
.L_2150:
        /*0050*/ 	.word	0x00000000
        /*0054*/ 	.short	0x0010
        /*0056*/ 	.short	0x005c
        /*0058*/ 	.byte	0x00, 0xf0, 0x11, 0x00


	//----- nvinfo : EIATTR_KPARAM_INFO
	.align		4
.L_2151:
        /*005c*/ 	.byte	0x04, 0x17
        /*005e*/ 	.short	(.L_2153 - .L_2152)
.L_2152:
        /*0060*/ 	.word	0x00000000
        /*0064*/ 	.short	0x000f
        /*0066*/ 	.short	0x0058
        /*0068*/ 	.byte	0x00, 0xf0, 0x11, 0x00


	//----- nvinfo : EIATTR_KPARAM_INFO
	.align		4
.L_2153:
        /*006c*/ 	.byte	0x04, 0x17
        /*006e*/ 	.short	(.L_2155 - .L_2154)
.L_2154:
        /*0070*/ 	.word	0x00000000
        /*0074*/ 	.short	0x000e
        /*0076*/ 	.short	0x0054
        /*0078*/ 	.byte	0x00, 0xf0, 0x11, 0x00


	//----- nvinfo : EIATTR_KPARAM_INFO
	.align		4
.L_2155:
        /*007c*/ 	.byte	0x04, 0x17
        /*007e*/ 	.short	(.L_2157 - .L_2156)
.L_2156:
        /*0080*/ 	.word	0x00000000
        /*0084*/ 	.short	0x000d
        /*0086*/ 	.short	0x0050
        /*0088*/ 	.byte	0x00, 0xf0, 0x11, 0x00


	//----- nvinfo : EIATTR_KPARAM_INFO
	.align		4
.L_2157:
        /*008c*/ 	.byte	0x04, 0x17
        /*008e*/ 	.short	(.L_2159 - .L_2158)
.L_2158:
        /*0090*/ 	.word	0x00000000
        /*0094*/ 	.short	0x000c
        /*0096*/ 	.short	0x004c
        /*0098*/ 	.byte	0x00, 0xf0, 0x11, 0x00


	//----- nvinfo : EIATTR_KPARAM_INFO
	.align		4
.L_2159:
        /*009c*/ 	.byte	0x04, 0x17
        /*009e*/ 	.short	(.L_2161 - .L_2160)
.L_2160:
        /*00a0*/ 	.word	0x00000000
        /*00a4*/ 	.short	0x000b
        /*00a6*/ 	.short	0x0048
        /*00a8*/ 	.byte	0x00, 0xf0, 0x11, 0x00


	//----- nvinfo : EIATTR_KPARAM_INFO
	.align		4
.L_2161:
        /*00ac*/ 	.byte	0x04, 0x17
        /*00ae*/ 	.short	(.L_2163 - .L_2162)
.L_2162:
        /*00b0*/ 	.word	0x00000000
        /*00b4*/ 	.short	0x000a
        /*00b6*/ 	.short	0x0040
        /*00b8*/ 	.byte	0x00, 0xf0, 0x21, 0x00


	//----- nvinfo : EIATTR_KPARAM_INFO
	.align		4
.L_2163:
        /*00bc*/ 	.byte	0x04, 0x17
        /*00be*/ 	.short	(.L_2165 - .L_2164)
.L_2164:
        /*00c0*/ 	.word	0x00000000
        /*00c4*/ 	.short	0x0009
        /*00c6*/ 	.short	0x0038
        /*00c8*/ 	.byte	0x00, 0xf0, 0x21, 0x00


	//----- nvinfo : EIATTR_KPARAM_INFO
	.align		4
.L_2165:
        /*00cc*/ 	.byte	0x04, 0x17
        /*00ce*/ 	.short	(.L_2167 - .L_2166)
.L_2166:
        /*00d0*/ 	.word	0x00000000
        /*00d4*/ 	.short	0x0008
        /*00d6*/ 	.short	0x0034
        /*00d8*/ 	.byte	0x00, 0xf0, 0x11, 0x00


	//----- nvinfo : EIATTR_KPARAM_INFO
	.align		4
.L_2167:
        /*00dc*/ 	.byte	0x04, 0x17
        /*00de*/ 	.short	(.L_2169 - .L_2168)
.L_2168:
        /*00e0*/ 	.word	0x00000000
        /*00e4*/ 	.short	0x0007
        /*00e6*/ 	.short	0x0030
        /*00e8*/ 	.byte	0x00, 0xf0, 0x11, 0x00


	//----- nvinfo : EIATTR_KPARAM_INFO
	.align		4
.L_2169:
        /*00ec*/ 	.byte	0x04, 0x17
        /*00ee*/ 	.short	(.L_2171 - .L_2170)
.L_2170:
        /*00f0*/ 	.word	0x00000000
        /*00f4*/ 	.short	0x0006
        /*00f6*/ 	.short	0x002c
        /*00f8*/ 	.byte	0x00, 0xf0, 0x11, 0x00


	//----- nvinfo : EIATTR_KPARAM_INFO
	.align		4
.L_2171:
        /*00fc*/ 	.byte	0x04, 0x17
        /*00fe*/ 	.short	(.L_2173 - .L_2172)
.L_2172:
        /*0100*/ 	.word	0x00000000
        /*0104*/ 	.short	0x0005
        /*0106*/ 	.short	0x0028
        /*0108*/ 	.byte	0x00, 0xf0, 0x11, 0x00


	//----- nvinfo : EIATTR_KPARAM_INFO
	.align		4
.L_2173:
        /*010c*/ 	.byte	0x04, 0x17
        /*010e*/ 	.short	(.L_2175 - .L_2174)
.L_2174:
        /*0110*/ 	.word	0x00000000
        /*0114*/ 	.short	0x0004
        /*0116*/ 	.short	0x0020
        /*0118*/ 	.byte	0x00, 0xf0, 0x21, 0x00


	//----- nvinfo : EIATTR_KPARAM_INFO
	.align		4
.L_2175:
        /*011c*/ 	.byte	0x04, 0x17
        /*011e*/ 	.short	(.L_2177 - .L_2176)
.L_2176:
        /*0120*/ 	.word	0x00000000
        /*0124*/ 	.short	0x0003
        /*0126*/ 	.short	0x0018
        /*0128*/ 	.byte	0x00, 0xf0, 0x21, 0x00


	//----- nvinfo : EIATTR_KPARAM_INFO
	.align		4
.L_2177:
        /*012c*/ 	.byte	0x04, 0x17
        /*012e*/ 	.short	(.L_2179 - .L_2178)
.L_2178:
        /*0130*/ 	.word	0x00000000
        /*0134*/ 	.short	0x0002
        /*0136*/ 	.short	0x0010
        /*0138*/ 	.byte	0x00, 0xf0, 0x21, 0x00


	//----- nvinfo : EIATTR_KPARAM_INFO
	.align		4
.L_2179:
        /*013c*/ 	.byte	0x04, 0x17
        /*013e*/ 	.short	(.L_2181 - .L_2180)
.L_2180:
        /*0140*/ 	.word	0x00000000
        /*0144*/ 	.short	0x0001
        /*0146*/ 	.short	0x0008
        /*0148*/ 	.byte	0x00, 0xf0, 0x21, 0x00


	//----- nvinfo : EIATTR_KPARAM_INFO
	.align		4
.L_2181:
        /*014c*/ 	.byte	0x04, 0x17
        /*014e*/ 	.short	(.L_2183 - .L_2182)
.L_2182:
        /*0150*/ 	.word	0x00000000
        /*0154*/ 	.short	0x0000
        /*0156*/ 	.short	0x0000
        /*0158*/ 	.byte	0x00, 0xf0, 0x21, 0x00


	//----- nvinfo : EIATTR_MAXREG_COUNT
	.align		4
.L_2183:
        /*015c*/ 	.byte	0x03, 0x1b
        /*015e*/ 	.short	0x00ff


	//----- nvinfo : EIATTR_NUM_BARRIERS
	.align		4
        /*0160*/ 	.byte	0x02, 0x4c
        /*0162*/ 	.byte	0x01
	.zero		1


	//----- nvinfo : EIATTR_MERCURY_ISA_VERSION
	.align		4
        /*0164*/ 	.byte	0x03, 0x5f
        /*0166*/ 	.short	0x0000


	//----- nvinfo : EIATTR_EXIT_INSTR_OFFSETS
	.align		4
        /*0168*/ 	.byte	0x04, 0x1c
        /*016a*/ 	.short	(.L_2185 - .L_2184)


	//   ....[0]....
.L_2184:
        /*016c*/ 	.word	0x00000280


	//   ....[1]....
        /*0170*/ 	.word	0x00000d10


	//   ....[2]....
        /*0174*/ 	.word	0x00013be0


	//   ....[3]....
        /*0178*/ 	.word	0x00013ea0


	//   ....[4]....
        /*017c*/ 	.word	0x000140f0


	//   ....[5]....
        /*0180*/ 	.word	0x00014230


	//   ....[6]....
        /*0184*/ 	.word	0x000142d0


	//   ....[7]....
        /*0188*/ 	.word	0x00014310


	//----- nvinfo : EIATTR_CTAIDZ_USED
	.align		4
.L_2185:
        /*018c*/ 	.byte	0x01, 0x04
	.zero		2


	//----- nvinfo : EIATTR_CRS_STACK_SIZE
	.align		4
        /*0190*/ 	.byte	0x04, 0x1e
        /*0192*/ 	.short	(.L_2187 - .L_2186)
.L_2186:
        /*0194*/ 	.word	0x00000000
.L_2187:


//--------------------- .nv.info._Z23gemm_half_q_half_kernelILi3ELi160ELb1ELb0ELi32EEvPK6__halfPKjS4_S2_PS0_iiiiPKtS7_iiiiiibS2_i --------------------------
	.section	.nv.info._Z23gemm_half_q_half_kernelILi3ELi160ELb1ELb0ELi32EEvPK6__halfPKjS4_S2_PS0_iiiiPKtS7_iiiiiibS2_i,"",@"SHT_CUDA_INFO"
	.sectionflags	@""
	.align	4


	//----- nvinfo : EIATTR_CUDA_API_VERSION
	.align		4
        /*0000*/ 	.byte	0x04, 0x37
        /*0002*/ 	.short	(.L_2189 - .L_2188)
.L_2188:
        /*0004*/ 	.word	0x00000082


	//----- nvinfo : EIATTR_SW2861232_WAR
	.align		4
.L_2189:
        /*0008*/ 	.byte	0x01, 0x35
	.zero		2


	//----- nvinfo : EIATTR_PARAM_CBANK
	.align		4
        /*000c*/ 	.byte	0x04, 0x0a
        /*000e*/ 	.short	(.L_2191 - .L_2190)
	.align		4
.L_2190:
        /*0010*/ 	.word	index@(.nv.constant0._Z23gemm_half_q_half_kernelILi3ELi160ELb1ELb0ELi32EEvPK6__halfPKjS4_S2_PS0_iiiiPKtS7_iiiiiibS2_i)
        /*0014*/ 	.short	0x0160
        /*0016*/ 	.short	0x0074


	//----- nvinfo : EIATTR_CBANK_PARAM_SIZE
	.align		4
.L_2191:
        /*0018*/ 	.byte	0x03, 0x19
        /*001a*/ 	.short	0x0074


	//----- nvinfo : EIATTR_KPARAM_INFO
	.align		4
        /*001c*/ 	.byte	0x04, 0x17
        /*001e*/ 	.short	(.L_2193 - .L_2192)
.L_2192:
        /*0020*/ 	.word	0x00000000
        /*0024*/ 	.short	0x0013
        /*0026*/ 	.short	0x0070
        /*0028*/ 	.byte	0x00, 0xf0, 0x11, 0x00


	//----- nvinfo : EIATTR_KPARAM_INFO
	.align		4
.L_2193:
        /*002c*/ 	.byte	0x04, 0x17
        /*002e*/ 	.short	(.L_2195 - .L_2194)
.L_2194:
        /*0030*/ 	.word	0x00000000
        /*0034*/ 	.short	0x0012
        /*0036*/ 	.short	0x0068
        /*0038*/ 	.byte	0x00, 0xf0, 0x21, 0x00


	//----- nvinfo : EIATTR_KPARAM_INFO
	.align		4
.L_2195:
        /*003c*/ 	.byte	0x04, 0x17
        /*003e*/ 	.short	(.L_2197 - .L_2196)
.L_2196:
        /*0040*/ 	.word	0x00000000
        /*0044*/ 	.short	0x0011
        /*0046*/ 	.short	0x0060
        /*0048*/ 	.byte	0x00, 0xf0, 0x05, 0x00


	//----- nvinfo : EIATTR_KPARAM_INFO
	.align		4
.L_2197:
        /*004c*/ 	.byte	0x04, 0x17
        /*004e*/ 	.short	(.L_2199 - .L_2198)
.L_2198:
        /*0050*/ 	.word	0x00000000
        /*0054*/ 	.short	0x0010
        /*0056*/ 	.short	0x005c
        /*0058*/ 	.byte	0x00, 0xf0, 0x11, 0x00


	//----- nvinfo : EIATTR_KPARAM_INFO
	.align		4
.L_2199:
        /*005c*/ 	.byte	0x04, 0x17
        /*005e*/ 	.short	(.L_2201 - .L_2200)
.L_2200:
        /*0060*/ 	.word	0x00000000
        /*0064*/ 	.short	0x000f
        /*0066*/ 	.short	0x0058
        /*0068*/ 	.byte	0x00, 0xf0, 0x11, 0x00


	//----- nvinfo : EIATTR_KPARAM_INFO
	.align		4
.L_2201:
        /*006c*/ 	.byte	0x04, 0x17
        /*006e*/ 	.short	(.L_2203 - .L_2202)
.L_2202:
        /*0070*/ 	.word	0x00000000
        /*0074*/ 	.short	0x000e
        /*0076*/ 	.short	0x0054
        /*0078*/ 	.byte	0x00, 0xf0, 0x11, 0x00


	//----- nvinfo : EIATTR_KPARAM_INFO
	.align		4
.L_2203:
        /*007c*/ 	.byte	0x04, 0x17
        /*007e*/ 	.short	(.L_2205 - .L_2204)
.L_2204:
        /*0080*/ 	.word	0x00000000
        /*0084*/ 	.short	0x000d
        /*0086*/ 	.short	0x0050
        /*0088*/ 	.byte	0x00, 0xf0, 0x11, 0x00


	//----- nvinfo : EIATTR_KPARAM_INFO
	.align		4
.L_2205:
        /*008c*/ 	.byte	0x04, 0x17
        /*008e*/ 	.short	(.L_2207 - .L_2206)
.L_2206:
        /*0090*/ 	.word	0x00000000
        /*0094*/ 	.short	0x000c
        /*0096*/ 	.short	0x004c
        /*0098*/ 	.byte	0x00, 0xf0, 0x11, 0x00


	//----- nvinfo : EIATTR_KPARAM_INFO
	.align		4
.L_2207:
        /*009c*/ 	.byte	0x04, 0x17
        /*009e*/ 	.short	(.L_2209 - .L_2208)
.L_2208:
        /*00a0*/ 	.word	0x00000000
        /*00a4*/ 	.short	0x000b
        /*00a6*/ 	.short	0x0048
        /*00a8*/ 	.byte	0x00, 0xf0, 0x11, 0x00


	//----- nvinfo : EIATTR_KPARAM_INFO
	.align		4
.L_2209:
        /*00ac*/ 	.byte	0x04, 0x17
        /*00ae*/ 	.short	(.L_2211 - .L_2210)
.L_2210:
        /*00b0*/ 	.word	0x00000000
        /*00b4*/ 	.short	0x000a
        /*00b6*/ 	.short	0x0040
        /*00b8*/ 	.byte	0x00, 0xf0, 0x21, 0x00


	//----- nvinfo : EIATTR_KPARAM_INFO
	.align		4
.L_2211:
        /*00bc*/ 	.byte	0x04, 0x17
        /*00be*/ 	.short	(.L_2213 - .L_2212)
.L_2212:
        /*00c0*/ 	.word	0x00000000
        /*00c4*/ 	.short	0x0009
        /*00c6*/ 	.short	0x0038
        /*00c8*/ 	.byte	0x00, 0xf0, 0x21, 0x00


	//----- nvinfo : EIATTR_KPARAM_INFO
	.align		4
.L_2213:
        /*00cc*/ 	.byte	0x04, 0x17
        /*00ce*/ 	.short	(.L_2215 - .L_2214)
.L_2214:
        /*00d0*/ 	.word	0x00000000
        /*00d4*/ 	.short	0x0008
        /*00d6*/ 	.short	0x0034
        /*00d8*/ 	.byte	0x00, 0xf0, 0x11, 0x00


	//----- nvinfo : EIATTR_KPARAM_INFO
	.align		4
.L_2215:
        /*00dc*/ 	.byte	0x04, 0x17
        /*00de*/ 	.short	(.L_2217 - .L_2216)
.L_2216:
        /*00e0*/ 	.word	0x00000000
        /*00e4*/ 	.short	0x0007
        /*00e6*/ 	.short	0x0030
        /*00e8*/ 	.byte	0x00, 0xf0, 0x11, 0x00


	//----- nvinfo : EIATTR_KPARAM_INFO
	.align		4
.L_2217:
        /*00ec*/ 	.byte	0x04, 0x17
        /*00ee*/ 	.short	(.L_2219 - .L_2218)
.L_2218:
        /*00f0*/ 	.word	0x00000000
        /*00f4*/ 	.short	0x0006
        /*00f6*/ 	.short	0x002c
        /*00f8*/ 	.byte	0x00, 0xf0, 0x11, 0x00


	//----- nvinfo : EIATTR_KPARAM_INFO
	.align		4
.L_2219:
        /*00fc*/ 	.byte	0x04, 0x17
        /*00fe*/ 	.short	(.L_2221 - .L_2220)
.L_2220:
        /*0100*/ 	.word	0x00000000
        /*0104*/ 	.short	0x0005
        /*0106*/ 	.short	0x0028
        /*0108*/ 	.byte	0x00, 0xf0, 0x11, 0x00


	//----- nvinfo : EIATTR_KPARAM_INFO
	.align		4
.L_2221:
        /*010c*/ 	.byte	0x04, 0x17
        /*010e*/ 	.short	(.L_2223 - .L_2222)
.L_2222:
        /*0110*/ 	.word	0x00000000
        /*0114*/ 	.short	0x0004
        /*0116*/ 	.short	0x0020
        /*0118*/ 	.byte	0x00, 0xf0, 0x21, 0x00


	//----- nvinfo : EIATTR_KPARAM_INFO
	.align		4
.L_2223:
        /*011c*/ 	.byte	0x04, 0x17
        /*011e*/ 	.short	(.L_2225 - .L_2224)
.L_2224:
        /*0120*/ 	.word	0x00000000
        /*0124*/ 	.short	0x0003
        /*0126*/ 	.short	0x0018
        /*0128*/ 	.byte	0x00, 0xf0, 0x21, 0x00


	//----- nvinfo : EIATTR_KPARAM_INFO
	.align		4
.L_2225:
        /*012c*/ 	.byte	0x04, 0x17
        /*012e*/ 	.short	(.L_2227 - .L_2226)
.L_2226:
        /*0130*/ 	.word	0x00000000
        /*0134*/ 	.short	0x0002
        /*0136*/ 	.short	0x0010
        /*0138*/ 	.byte	0x00, 0xf0, 0x21, 0x00


	//----- nvinfo : EIATTR_KPARAM_INFO
	.align		4
.L_2227:
        /*013c*/ 	.byte	0x04, 0x17
        /*013e*/ 	.short	(.L_2229 - .L_2228)
.L_2228:
        /*0140*/ 	.word	0x00000000
        /*0144*/ 	.short	0x0001
        /*0146*/ 	.short	0x0008
        /*0148*/ 	.byte	0x00, 0xf0, 0x21, 0x00


	//----- nvinfo : EIATTR_KPARAM_INFO
	.align		4
.L_2229:
        /*014c*/ 	.byte	0x04, 0x17
        /*014e*/ 	.short	(.L_2231 - .L_2230)
.L_2230:
        /*0150*/ 	.word	0x00000000
        /*0154*/ 	.short	0x0000
        /*0156*/ 	.short	0x0000
        /*0158*/ 	.byte	0x00, 0xf0, 0x21, 0x00


	//----- nvinfo : EIATTR_MAXREG_COUNT
	.align		4
.L_2231:
        /*015c*/ 	.byte	0x03, 0x1b
        /*015e*/ 	.short	0x00ff


	//----- nvinfo : EIATTR_NUM_BARRIERS
	.align		4
        /*0160*/ 	.byte	0x02, 0x4c
        /*0162*/ 	.byte	0x01
	.zero		1


	//----- nvinfo : EIATTR_MERCURY_ISA_VERSION
	.align		4
        /*0164*/ 	.byte	0x03, 0x5f
        /*0166*/ 	.short	0x0000


	//----- nvinfo : EIATTR_EXIT_INSTR_OFFSETS
	.align		4
        /*0168*/ 	.byte	0x04, 0x1c
        /*016a*/ 	.short	(.L_2233 - .L_2232)


	//   ....[0]....
.L_2232:
        /*016c*/ 	.word	0x000002a0


	//   ....[1]....
        /*0170*/ 	.word	0x00000d30


	//   ....[2]....
        /*0174*/ 	.word	0x00009c20


	//   ....[3]....
        /*0178*/ 	.word	0x00009ef0


	//   ....[4]....
        /*017c*/ 	.word	0x0000a150


	//   ....[5]....
        /*0180*/ 	.word	0x0000a2a0


	//   ....[6]....
        /*0184*/ 	.word	0x0000a340


	//   ....[7]....
        /*0188*/ 	.word	0x0000a380


	//----- nvinfo : EIATTR_CTAIDZ_USED
	.align		4
.L_2233:
        /*018c*/ 	.byte	0x01, 0x04
	.zero		2


	//----- nvinfo : EIATTR_CRS_STACK_SIZE
	.align		4
        /*0190*/ 	.byte	0x04, 0x1e
        /*0192*/ 	.short	(.L_2235 - .L_2234)
.L_2234:
        /*0194*/ 	.word	0x00000000
.L_2235:


//--------------------- .nv.info._Z23gemm_half_q_half_kernelILi3ELi40ELb1ELb0ELi32EEvPK6__halfPKjS4_S2_PS0_iiiiPKtS7_iiiiiibS2_i --------------------------
	.section	.nv.info._Z23gemm_half_q_half_kernelILi3ELi40ELb1ELb0ELi32EEvPK6__halfPKjS4_S2_PS0_iiiiPKtS7_iiiiiibS2_i,"",@"SHT_CUDA_INFO"
	.sectionflags	@""
	.align	4


	//----- nvinfo : EIATTR_CUDA_API_VERSION
	.align		4
        /*0000*/ 	.byte	0x04, 0x37
        /*0002*/ 	.short	(.L_2237 - .L_2236)
.L_2236:
        /*0004*/ 	.word	0x00000082


	//----- nvinfo : EIATTR_SW2861232_WAR
	.align		4
.L_2237:
        /*0008*/ 	.byte	0x01, 0x35
	.zero		2


	//----- nvinfo : EIATTR_PARAM_CBANK
	.align		4
        /*000c*/ 	.byte	0x04, 0x0a
        /*000e*/ 	.short	(.L_2239 - .L_2238)
	.align		4
.L_2238:
        /*0010*/ 	.word	index@(.nv.constant0._Z23gemm_half_q_half_kernelILi3ELi40ELb1ELb0ELi32EEvPK6__halfPKjS4_S2_PS0_iiiiPKtS7_iiiiiibS2_i)
        /*0014*/ 	.short	0x0160
        /*0016*/ 	.short	0x0074


	//----- nvinfo : EIATTR_CBANK_PARAM_SIZE
	.align		4
.L_2239:
        /*0018*/ 	.byte	0x03, 0x19
        /*001a*/ 	.short	0x0074


	//----- nvinfo : EIATTR_KPARAM_INFO
	.align		4
        /*001c*/ 	.byte	0x04, 0x17
        /*001e*/ 	.short	(.L_2241 - .L_2240)
.L_2240:
        /*0020*/ 	.word	0x00000000
        /*0024*/ 	.short	0x0013
        /*0026*/ 	.short	0x0070
        /*0028*/ 	.byte	0x00, 0xf0, 0x11, 0x00


	//----- nvinfo : EIATTR_KPARAM_INFO
	.align		4
.L_2241:
        /*002c*/ 	.byte	0x04, 0x17
        /*002e*/ 	.short	(.L_2243 - .L_2242)
.L_2242:
        /*0030*/ 	.word	0x00000000
        /*0034*/ 	.short	0x0012
        /*0036*/ 	.short	0x0068
        /*0038*/ 	.byte	0x00, 0xf0, 0x21, 0x00


	//----- nvinfo : EIATTR_KPARAM_INFO
	.align		4
.L_2243:
        /*003c*/ 	.byte	0x04, 0x17
        /*003e*/ 	.short	(.L_2245 - .L_2244)
.L_2244:
        /*0040*/ 	.word	0x00000000
        /*0044*/ 	.short	0x0011
        /*0046*/ 	.short	0x0060
        /*0048*/ 	.byte	0x00, 0xf0, 0x05, 0x00


	//----- nvinfo : EIATTR_KPARAM_INFO
	.align		4
.L_2245:
        /*004c*/ 	.byte	0x04, 0x17
        /*004e*/ 	.short	(.L_2247 - .L_2246)
.L_2246:
        /*0050*/ 	.word	0x00000000
        /*0054*/ 	.short	0x0010
        /*0056*/ 	.short	0x005c
        /*0058*/ 	.byte	0x00, 0xf0, 0x11, 0x00


	//----- nvinfo : EIATTR_KPARAM_INFO
	.align		4
.L_2247:
        /*005c*/ 	.byte	0x04, 0x17
        /*005e*/ 	.short	(.L_2249 - .L_2248)
.L_2248:
        /*0060*/ 	.word	0x00000000
        /*0064*/ 	.short	0x000f
        /*0066*/ 	.short	0x0058
        /*0068*/ 	.byte	0x00, 0xf0, 0x11, 0x00


	//----- nvinfo : EIATTR_KPARAM_INFO
	.align		4
.L_2249:
        /*006c*/ 	.byte	0x04, 0x17
        /*006e*/ 	.short	(.L_2251 - .L_2250)
.L_2250:
        /*0070*/ 	.word	0x00000000
        /*0074*/ 	.short	0x000e
        /*0076*/ 	.short	0x0054
        /*0078*/ 	.byte	0x00, 0xf0, 0x11, 0x00


	//----- nvinfo : EIATTR_KPARAM_INFO
	.align		4
.L_2251:
        /*007c*/ 	.byte	0x04, 0x17
        /*007e*/ 	.short	(.L_2253 - .L_2252)
.L_2252:
        /*0080*/ 	.word	0x00000000
        /*0084*/ 	.short	0x000d
        /*0086*/ 	.short	0x0050
        /*0088*/ 	.byte	0x00, 0xf0, 0x11, 0x00


	//----- nvinfo : EIATTR_KPARAM_INFO
	.align		4
.L_2253:
        /*008c*/ 	.byte	0x04, 0x17
        /*008e*/ 	.short	(.L_2255 - .L_2254)
.L_2254:
        /*0090*/ 	.word	0x00000000
        /*0094*/ 	.short	0x000c
        /*0096*/ 	.short	0x004c
        /*0098*/ 	.byte	0x00, 0xf0, 0x11, 0x00


	//----- nvinfo : EIATTR_KPARAM_INFO
	.align		4
.L_2255:
        /*009c*/ 	.byte	0x04, 0x17
        /*009e*/ 	.short	(.L_2257 - .L_2256)
.L_2256:
        /*00a0*/ 	.word	0x00000000
        /*00a4*/ 	.short	0x000b
        /*00a6*/ 	.short	0x0048
        /*00a8*/ 	.byte	0x00, 0xf0, 0x11, 0x00


	//----- nvinfo : EIATTR_KPARAM_INFO
	.align		4
.L_2257:
        /*00ac*/ 	.byte	0x04, 0x17
        /*00ae*/ 	.short	(.L_2259 - .L_2258)
.L_2258:
        /*00b0*/ 	.word	0x00000000
        /*00b4*/ 	.short	0x000a
        /*00b6*/ 	.short	0x0040
        /*00b8*/ 	.byte	0x00, 0xf0, 0x21, 0x00


	//----- nvinfo : EIATTR_KPARAM_INFO
	.align		4
.L_2259:
        /*00bc*/ 	.byte	0x04, 0x17
        /*00be*/ 	.short	(.L_2261 - .L_2260)
.L_2260:
        /*00c0*/ 	.word	0x00000000
        /*00c4*/ 	.short	0x0009
        /*00c6*/ 	.short	0x0038
        /*00c8*/ 	.byte	0x00, 0xf0, 0x21, 0x00


	//----- nvinfo : EIATTR_KPARAM_INFO
	.align		4
.L_2261:
        /*00cc*/ 	.byte	0x04, 0x17
        /*00ce*/ 	.short	(.L_2263 - .L_2262)
.L_2262:
        /*00d0*/ 	.word	0x00000000
        /*00d4*/ 	.short	0x0008
        /*00d6*/ 	.short	0x0034
        /*00d8*/ 	.byte	0x00, 0xf0, 0x11, 0x00


	//----- nvinfo : EIATTR_KPARAM_INFO
	.align		4
.L_2263:
        /*00dc*/ 	.byte	0x04, 0x17
        /*00de*/ 	.short	(.L_2265 - .L_2264)
.L_2264:
        /*00e0*/ 	.word	0x00000000
        /*00e4*/ 	.short	0x0007
        /*00e6*/ 	.short	0x0030
        /*00e8*/ 	.byte	0x00, 0xf0, 0x11, 0x00


	//----- nvinfo : EIATTR_KPARAM_INFO
	.align		4
.L_2265:
        /*00ec*/ 	.byte	0x04, 0x17
        /*00ee*/ 	.short	(.L_2267 - .L_2266)
.L_2266:
        /*00f0*/ 	.word	0x00000000
        /*00f4*/ 	.short	0x0006
        /*00f6*/ 	.short	0x002c
        /*00f8*/ 	.byte	0x00, 0xf0, 0x11, 0x00


	//----- nvinfo : EIATTR_KPARAM_INFO
	.align		4
.L_2267:
        /*00fc*/ 	.byte	0x04, 0x17
        /*00fe*/ 	.short	(.L_2269 - .L_2268)
.L_2268:
        /*0100*/ 	.word	0x00000000
        /*0104*/ 	.short	0x0005
        /*0106*/ 	.short	0x0028
        /*0108*/ 	.byte	0x00, 0xf0, 0x11, 0x00


	//----- nvinfo : EIATTR_KPARAM_INFO
	.align		4
.L_2269:
        /*010c*/ 	.byte	0x04, 0x17
        /*010e*/ 	.short	(.L_2271 - .L_2270)
.L_2270:
        /*0110*/ 	.word	0x00000000
        /*0114*/ 	.short	0x0004
        /*0116*/ 	.short	0x0020
        /*0118*/ 	.byte	0x00, 0xf0, 0x21, 0x00


	//----- nvinfo : EIATTR_KPARAM_INFO
	.align		4
.L_2271:
        /*011c*/ 	.byte	0x04, 0x17
        /*011e*/ 	.short	(.L_2273 - .L_2272)
.L_2272:
        /*0120*/ 	.word	0x00000000
        /*0124*/ 	.short	0x0003
        /*0126*/ 	.short	0x0018
        /*0128*/ 	.byte	0x00, 0xf0, 0x21, 0x00


	//----- nvinfo : EIATTR_KPARAM_INFO
	.align		4
.L_2273:
        /*012c*/ 	.byte	0x04, 0x17
        /*012e*/ 	.short	(.L_2275 - .L_2274)
.L_2274:
        /*0130*/ 	.word	0x00000000
        /*0134*/ 	.short	0x0002
        /*0136*/ 	.short	0x0010
        /*0138*/ 	.byte	0x00, 0xf0, 0x21, 0x00


	//----- nvinfo : EIATTR_KPARAM_INFO
	.align		4
.L_2275:
        /*013c*/ 	.byte	0x04, 0x17
        /*013e*/ 	.short	(.L_2277 - .L_2276)
.L_2276:
        /*0140*/ 	.word	0x00000000
        /*0144*/ 	.short	0x0001
        /*0146*/ 	.short	0x0008
        /*0148*/ 	.byte	0x00, 0xf0, 0x21, 0x00


	//----- nvinfo : EIATTR_KPARAM_INFO
	.align		4
.L_2277:
        /*014c*/ 	.byte	0x04, 0x17
        /*014e*/ 	.short	(.L_2279 - .L_2278)
.L_2278:
        /*0150*/ 	.word	0x00000000
        /*0154*/ 	.short	0x0000
        /*0156*/ 	.short	0x0000
        /*0158*/ 	.byte	0x00, 0xf0, 0x21, 0x00


	//----- nvinfo : EIATTR_MAXREG_COUNT
	.align		4
.L_2279:
        /*015c*/ 	.byte	0x03, 0x1b
        /*015e*/ 	.short	0x00ff


	//----- nvinfo : EIATTR_NUM_BARRIERS
	.align		4
        /*0160*/ 	.byte	0x02, 0x4c
        /*0162*/ 	.byte	0x01
	.zero		1


	//----- nvinfo : EIATTR_MERCURY_ISA_VERSION
	.align		4
        /*0164*/ 	.byte	0x03, 0x5f
        /*0166*/ 	.short	0x0000


	//----- nvinfo : EIATTR_EXIT_INSTR_OFFSETS
	.align		4
        /*0168*/ 	.byte	0x04, 0x1c
        /*016a*/ 	.short	(.L_2281 - .L_2280)


	//   ....[0]....
.L_2280:
        /*016c*/ 	.word	0x00000280


	//   ....[1]....
        /*0170*/ 	.word	0x00000d10


	//   ....[2]....
        /*0174*/ 	.word	0x00008c00


	//   ....[3]....
        /*0178*/ 	.word	0x00008ec0


	//   ....[4]....
        /*017c*/ 	.word	0x00009110


	//   ....[5]....
        /*0180*/ 	.word	0x00009250


	//   ....[6]....
        /*0184*/ 	.word	0x000092f0


	//   ....[7]....
        /*0188*/ 	.word	0x00009330


	//----- nvinfo : EIATTR_CTAIDZ_USED
	.align		4
.L_2281:
        /*018c*/ 	.byte	0x01, 0x04
	.zero		2


	//----- nvinfo : EIATTR_CRS_STACK_SIZE
	.align		4
        /*0190*/ 	.byte	0x04, 0x1e
        /*0192*/ 	.short	(.L_2283 - .L_2282)
.L_2282:
        /*0194*/ 	.word	0x00000000
.L_2283:


//--------------------- .nv.info._Z23gemm_half_q_half_kernelILi3ELi10ELb1ELb0ELi32EEvPK6__halfPKjS4_S2_PS0_iiiiPKtS7_iiiiiibS2_i --------------------------
	.section	.nv.info._Z23gemm_half_q_half_kernelILi3ELi10ELb1ELb0ELi32EEvPK6__halfPKjS4_S2_PS0_iiiiPKtS7_iiiiiibS2_i,"",@"SHT_CUDA_INFO"
	.sectionflags	@""
	.align	4


	//----- nvinfo : EIATTR_CUDA_API_VERSION
	.align		4
        /*0000*/ 	.byte	0x04, 0x37
        /*0002*/ 	.short	(.L_2285 - .L_2284)
.L_2284:
        /*0004*/ 	.word	0x00000082


	//----- nvinfo : EIATTR_SW2861232_WAR
	.align		4
.L_2285:
        /*0008*/ 	.byte	0x01, 0x35
	.zero		2


	//----- nvinfo : EIATTR_PARAM_CBANK
	.align		4
        /*000c*/ 	.byte	0x04, 0x0a
        /*000e*/ 	.short	(.L_2287 - .L_2286)
	.align		4
.L_2286:
        /*0010*/ 	.word	index@(.nv.constant0._Z23gemm_half_q_half_kernelILi3ELi10ELb1ELb0ELi32EEvPK6__halfPKjS4_S2_PS0_iiiiPKtS7_iiiiiibS2_i)
        /*0014*/ 	.short	0x0160
        /*0016*/ 	.short	0x0074


	//----- nvinfo : EIATTR_CBANK_PARAM_SIZE
	.align		4
.L_2287:
        /*0018*/ 	.byte	0x03, 0x19
        /*001a*/ 	.short	0x0074


	//----- nvinfo : EIATTR_KPARAM_INFO
	.align		4
        /*001c*/ 	.byte	0x04, 0x17
        /*001e*/ 	.short	(.L_2289 - .L_2288)
.L_2288:
        /*0020*/ 	.word	0x00000000
        /*0024*/ 	.short	0x0013
        /*0026*/ 	.short	0x0070
        /*0028*/ 	.byte	0x00, 0xf0, 0x11, 0x00


	//----- nvinfo : EIATTR_KPARAM_INFO
	.align		4
.L_2289:
        /*002c*/ 	.byte	0x04, 0x17
        /*002e*/ 	.short	(.L_2291 - .L_2290)
.L_2290:
        /*0030*/ 	.word	0x00000000
        /*0034*/ 	.short	0x0012
        /*0036*/ 	.short	0x0068
        /*0038*/ 	.byte	0x00, 0xf0, 0x21, 0x00


	//----- nvinfo : EIATTR_KPARAM_INFO
	.align		4
.L_2291:
        /*003c*/ 	.byte	0x04, 0x17
        /*003e*/ 	.short	(.L_2293 - .L_2292)
.L_2292:
        /*0040*/ 	.word	0x00000000
        /*0044*/ 	.short	0x0011
        /*0046*/ 	.short	0x0060
        /*0048*/ 	.byte	0x00, 0xf0, 0x05, 0x00


	//----- nvinfo : EIATTR_KPARAM_INFO
	.align		4
.L_2293:
        /*004c*/ 	.byte	0x04, 0x17
        /*004e*/ 	.short	(.L_2295 - .L_2294)
.L_2294:
        /*0050*/ 	.word	0x00000000
        /*0054*/ 	.short	0x0010
        /*0056*/ 	.short	0x005c
        /*0058*/ 	.byte	0x00, 0xf0, 0x11, 0x00


	//----- nvinfo : EIATTR_KPARAM_INFO
	.align		4
.L_2295:
        /*005c*/ 	.byte	0x04, 0x17
        /*005e*/ 	.short	(.L_2297 - .L_2296)
.L_2296:
        /*0060*/ 	.word	0x00000000
        /*0064*/ 	.short	0x000f
        /*0066*/ 	.short	0x0058
        /*0068*/ 	.byte	0x00, 0xf0, 0x11, 0x00


	//----- nvinfo : EIATTR_KPARAM_INFO
	.align		4
.L_2297:
        /*006c*/ 	.byte	0x04, 0x17
        /*006e*/ 	.short	(.L_2299 - .L_2298)
.L_2298:
        /*0070*/ 	.word	0x00000000
        /*0074*/ 	.short	0x000e
        /*0076*/ 	.short	0x0054
        /*0078*/ 	.byte	0x00, 0xf0, 0x11, 0x00


	//----- nvinfo : EIATTR_KPARAM_INFO
	.align		4
.L_2299:
        /*007c*/ 	.byte	0x04, 0x17
        /*007e*/ 	.short	(.L_2301 - .L_2300)
.L_2300:
        /*0080*/ 	.word	0x00000000
        /*0084*/ 	.short	0x000d
        /*0086*/ 	.short	0x0050
        /*0088*/ 	.byte	0x00, 0xf0, 0x11, 0x00


	//----- nvinfo : EIATTR_KPARAM_INFO
	.align		4
.L_2301:
        /*008c*/ 	.byte	0x04, 0x17
        /*008e*/ 	.short	(.L_2303 - .L_2302)
.L_2302:
        /*0090*/ 	.word	0x00000000
        /*0094*/ 	.short	0x000c
        /*0096*/ 	.short	0x004c
        /*0098*/ 	.byte	0x00, 0xf0, 0x11, 0x00


	//----- nvinfo : EIATTR_KPARAM_INFO
	.align		4
.L_2303:
        /*009c*/ 	.byte	0x04, 0x17
        /*009e*/ 	.short	(.L_2305 - .L_2304)
.L_2304:
        /*00a0*/ 	.word	0x00000000
        /*00a4*/ 	.short	0x000b
        /*00a6*/ 	.short	0x0048
        /*00a8*/ 	.byte	0x00, 0xf0, 0x11, 0x00


	//----- nvinfo : EIATTR_KPARAM_INFO
	.align		4
.L_2305:
        /*00ac*/ 	.byte	0x04, 0x17
        /*00ae*/ 	.short	(.L_2307 - .L_2306)
.L_2306:
        /*00b0*/ 	.word	0x00000000
        /*00b4*/ 	.short	0x000a
        /*00b6*/ 	.short	0x0040
        /*00b8*/ 	.byte	0x00, 0xf0, 0x21, 0x00


	//----- nvinfo : EIATTR_KPARAM_INFO
	.align		4
.L_2307:
        /*00bc*/ 	.byte	0x04, 0x17
        /*00be*/ 	.short	(.L_2309 - .L_2308)
.L_2308:
        /*00c0*/ 	.word	0x00000000
        /*00c4*/ 	.short	0x0009
        /*00c6*/ 	.short	0x0038
        /*00c8*/ 	.byte	0x00, 0xf0, 0x21, 0x00


	//----- nvinfo : EIATTR_KPARAM_INFO
	.align		4
.L_2309:
        /*00cc*/ 	.byte	0x04, 0x17
        /*00ce*/ 	.short	(.L_2311 - .L_2310)
.L_2310:
        /*00d0*/ 	.word	0x00000000
        /*00d4*/ 	.short	0x0008
        /*00d6*/ 	.short	0x0034
        /*00d8*/ 	.byte	0x00, 0xf0, 0x11, 0x00


	//----- nvinfo : EIATTR_KPARAM_INFO
	.align		4
.L_2311:
        /*00dc*/ 	.byte	0x04, 0x17
        /*00de*/ 	.short	(.L_2313 - .L_2312)
.L_2312:
        /*00e0*/ 	.word	0x00000000
        /*00e4*/ 	.short	0x0007
        /*00e6*/ 	.short	0x0030
        /*00e8*/ 	.byte	0x00, 0xf0, 0x11, 0x00


	//----- nvinfo : EIATTR_KPARAM_INFO
	.align		4
.L_2313:
        /*00ec*/ 	.byte	0x04, 0x17
        /*00ee*/ 	.short	(.L_2315 - .L_2314)
.L_2314:
        /*00f0*/ 	.word	0x00000000
        /*00f4*/ 	.short	0x0006
        /*00f6*/ 	.short	0x002c
        /*00f8*/ 	.byte	0x00, 0xf0, 0x11, 0x00


	//----- nvinfo : EIATTR_KPARAM_INFO
	.align		4
.L_2315:
        /*00fc*/ 	.byte	0x04, 0x17
        /*00fe*/ 	.short	(.L_2317 - .L_2316)
.L_2316:
        /*0100*/ 	.word	0x00000000
        /*0104*/ 	.short	0x0005
        /*0106*/ 	.short	0x0028
        /*0108*/ 	.byte	0x00, 0xf0, 0x11, 0x00


	//----- nvinfo : EIATTR_KPARAM_INFO
	.align		4
.L_2317:
        /*010c*/ 	.byte	0x04, 0x17
        /*010e*/ 	.short	(.L_2319 - .L_2318)
.L_2318:
        /*0110*/ 	.word	0x00000000
        /*0114*/ 	.short	0x0004
        /*0116*/ 	.short	0x0020
        /*0118*/ 	.byte	0x00, 0xf0, 0x21, 0x00


	//----- nvinfo : EIATTR_KPARAM_INFO
	.align		4
.L_2319:
        /*011c*/ 	.byte	0x04, 0x17
        /*011e*/ 	.short	(.L_2321 - .L_2320)
.L_2320:
        /*0120*/ 	.word	0x00000000
        /*0124*/ 	.short	0x0003
        /*0126*/ 	.short	0x0018
        /*0128*/ 	.byte	0x00, 0xf0, 0x21, 0x00


	//----- nvinfo : EIATTR_KPARAM_INFO
	.align		4
.L_2321:
        /*012c*/ 	.byte	0x04, 0x17
        /*012e*/ 	.short	(.L_2323 - .L_2322)
.L_2322:
        /*0130*/ 	.word	0x00000000
        /*0134*/ 	.short	0x0002
        /*0136*/ 	.short	0x0010
        /*0138*/ 	.byte	0x00, 0xf0, 0x21, 0x00


	//----- nvinfo : EIATTR_KPARAM_INFO
	.align		4
.L_2323:
        /*013c*/ 	.byte	0x04, 0x17
        /*013e*/ 	.short	(.L_2325 - .L_2324)
.L_2324:
        /*0140*/ 	.word	0x00000000
        /*0144*/ 	.short	0x0001
        /*0146*/ 	.short	0x0008
        /*0148*/ 	.byte	0x00, 0xf0, 0x21, 0x00


	//----- nvinfo : EIATTR_KPARAM_INFO
	.align		4
.L_2325:
        /*014c*/ 	.byte	0x04, 0x17
        /*014e*/ 	.short	(.L_2327 - .L_2326)
.L_2326:
        /*0150*/ 	.word	0x00000000
        /*0154*/ 	.short	0x0000
        /*0156*/ 	.short	0x0000
        /*0158*/ 	.byte	0x00, 0xf0, 0x21, 0x00


	//----- nvinfo : EIATTR_MAXREG_COUNT
	.align		4
.L_2327:
        /*015c*/ 	.byte	0x03, 0x1b
        /*015e*/ 	.short	0x00ff


	//----- nvinfo : EIATTR_NUM_BARRIERS
	.align		4
        /*0160*/ 	.byte	0x02, 0x4c
        /*0162*/ 	.byte	0x01
	.zero		1


	//----- nvinfo : EIATTR_MERCURY_ISA_VERSION
	.align		4
        /*0164*/ 	.byte	0x03, 0x5f
        /*0166*/ 	.short	0x0000


	//----- nvinfo : EIATTR_EXIT_INSTR_OFFSETS
	.align		4
        /*0168*/ 	.byte	0x04, 0x1c
        /*016a*/ 	.short	(.L_2329 - .L_2328)


	//   ....[0]....
.L_2328:
        /*016c*/ 	.word	0x00000280


	//   ....[1]....
        /*0170*/ 	.word	0x00000940


	//   ....[2]....
        /*0174*/ 	.word	0x000074a0


	//   ....[3]....
        /*0178*/ 	.word	0x00007760


	//   ....[4]....
        /*017c*/ 	.word	0x000079b0


	//   ....[5]....
        /*0180*/ 	.word	0x00007af0


	//   ....[6]....
        /*0184*/ 	.word	0x00007ba0


	//   ....[7]....
        /*0188*/ 	.word	0x00007be0


	//----- nvinfo : EIATTR_CTAIDZ_USED
	.align		4
.L_2329:
        /*018c*/ 	.byte	0x01, 0x04
	.zero		2


	//----- nvinfo : EIATTR_CRS_STACK_SIZE
	.align		4
        /*0190*/ 	.byte	0x04, 0x1e
        /*0192*/ 	.short	(.L_2331 - .L_2330)
.L_2330:
        /*0194*/ 	.word	0x00000000
.L_2331:


//--------------------- .nv.info._Z23gemm_half_q_half_kernelILi3ELi172ELb1ELb0ELi32EEvPK6__halfPKjS4_S2_PS0_iiiiPKtS7_iiiiiibS2_i --------------------------
	.section	.nv.info._Z23gemm_half_q_half_kernelILi3ELi172ELb1ELb0ELi32EEvPK6__halfPKjS4_S2_PS0_iiiiPKtS7_iiiiiibS2_i,"",@"SHT_CUDA_INFO"
	.sectionflags	@""
	.align	4


	//----- nvinfo : EIATTR_CUDA_API_VERSION
	.align		4
        /*0000*/ 	.byte	0x04, 0x37
        /*0002*/ 	.short	(.L_2333 - .L_2332)
.L_2332:
        /*0004*/ 	.word	0x00000082


	//----- nvinfo : EIATTR_SW2861232_WAR
	.align		4
.L_2333:
        /*0008*/ 	.byte	0x01, 0x35
	.zero		2


	//----- nvinfo : EIATTR_PARAM_CBANK
	.align		4
        /*000c*/ 	.byte	0x04, 0x0a
        /*000e*/ 	.short	(.L_2335 - .L_2334)
	.align		4
.L_2334:
        /*0010*/ 	.word	index@(.nv.constant0._Z23gemm_half_q_half_kernelILi3ELi172ELb1ELb0ELi32EEvPK6__halfPKjS4_S2_PS0_iiiiPKtS7_iiiiiibS2_i)
        /*0014*/ 	.short	0x0160
        /*0016*/ 	.short	0x0074


	//----- nvinfo : EIATTR_CBANK_PARAM_SIZE
	.align		4
.L_2335:
        /*0018*/ 	.byte	0x03, 0x19
        /*001a*/ 	.short	0x0074


	//----- nvinfo : EIATTR_KPARAM_INFO
	.align		4
        /*001c*/ 	.byte	0x04, 0x17
        /*001e*/ 	.short	(.L_2337 - .L_2336)
.L_2336:
        /*0020*/ 	.word	0x00000000
        /*0024*/ 	.short	0x0013
        /*0026*/ 	.short	0x0070
        /*0028*/ 	.byte	0x00, 0xf0, 0x11, 0x00


	//----- nvinfo : EIATTR_KPARAM_INFO
	.align		4
.L_2337:
        /*002c*/ 	.byte	0x04, 0x17
        /*002e*/ 	.short	(.L_2339 - .L_2338)
.L_2338:
        /*0030*/ 	.word	0x00000000
        /*0034*/ 	.short	0x0012
        /*0036*/ 	.short	0x0068
        /*0038*/ 	.byte	0x00, 0xf0, 0x21, 0x00


	//----- nvinfo : EIATTR_KPARAM_INFO
	.align		4
.L_2339:
        /*003c*/ 	.byte	0x04, 0x17
        /*003e*/ 	.short	(.L_2341 - .L_2340)
.L_2340:
        /*0040*/ 	.word	0x00000000
        /*0044*/ 	.short	0x0011
        /*0046*/ 	.short	0x0060
        /*0048*/ 	.byte	0x00, 0xf0, 0x05, 0x00


	//----- nvinfo : EIATTR_KPARAM_INFO
	.align		4
.L_2341:
        /*004c*/ 	.byte	0x04, 0x17
        /*004e*/ 	.short	(.L_2343 - .L_2342)
.L_2342:
        /*0050*/ 	.word	0x00000000
        /*0054*/ 	.short	0x0010
        /*0056*/ 	.short	0x005c
        /*0058*/ 	.byte	0x00, 0xf0, 0x11, 0x00


	//----- nvinfo : EIATTR_KPARAM_INFO
	.align		4
.L_2343:
        /*005c*/ 	.byte	0x04, 0x17
        /*005e*/ 	.short	(.L_2345 - .L_2344)
.L_2344:
        /*0060*/ 	.word	0x00000000
        /*0064*/ 	.short	0x000f
        /*0066*/ 	.short	0x0058
        /*0068*/ 	.byte	0x00, 0xf0, 0x11, 0x00


	//----- nvinfo : EIATTR_KPARAM_INFO
	.align		4
.L_2345:
        /*006c*/ 	.byte	0x04, 0x17
        /*006e*/ 	.short	(.L_2347 - .L_2346)
.L_2346:
        /*0070*/ 	.word	0x00000000
        /*0074*/ 	.short	0x000e
        /*0076*/ 	.short	0x0054
        /*0078*/ 	.byte	0x00, 0xf0, 0x11, 0x00


	//----- nvinfo : EIATTR_KPARAM_INFO
	.align		4
.L_2347:
        /*007c*/ 	.byte	0x04, 0x17
        /*007e*/ 	.short	(.L_2349 - .L_2348)
.L_2348:
        /*0080*/ 	.word	0x00000000
        /*0084*/ 	.short	0x000d
        /*0086*/ 	.short	0x0050
        /*0088*/ 	.byte	0x00, 0xf0, 0x11, 0x00


	//----- nvinfo : EIATTR_KPARAM_INFO
	.align		4
.L_2349:
        /*008c*/ 	.byte	0x04, 0x17
        /*008e*/ 	.short	(.L_2351 - .L_2350)
.L_2350:
        /*0090*/ 	.word	0x00000000
        /*0094*/ 	.short	0x000c
        /*0096*/ 	.short	0x004c
        /*0098*/ 	.byte	0x00, 0xf0, 0x11, 0x00


	//----- nvinfo : EIATTR_KPARAM_INFO
	.align		4
.L_2351:
        /*009c*/ 	.byte	0x04, 0x17
        /*009e*/ 	.short	(.L_2353 - .L_2352)
.L_2352:
        /*00a0*/ 	.word	0x00000000
        /*00a4*/ 	.short	0x000b
        /*00a6*/ 	.short	0x0048
        /*00a8*/ 	.byte	0x00, 0xf0, 0x11, 0x00


	//----- nvinfo : EIATTR_KPARAM_INFO
	.align		4
.L_2353:
        /*00ac*/ 	.byte	0x04, 0x17
        /*00ae*/ 	.short	(.L_2355 - .L_2354)
.L_2354:
        /*00b0*/ 	.word	0x00000000
        /*00b4*/ 	.short	0x000a
        /*00b6*/ 	.short	0x0040
        /*00b8*/ 	.byte	0x00, 0xf0, 0x21, 0x00


	//----- nvinfo : EIATTR_KPARAM_INFO
	.align		4
.L_2355:
        /*00bc*/ 	.byte	0x04, 0x17
        /*00be*/ 	.short	(.L_2357 - .L_2356)
.L_2356:
        /*00c0*/ 	.word	0x00000000
        /*00c4*/ 	.short	0x0009
        /*00c6*/ 	.short	0x0038
        /*00c8*/ 	.byte	0x00, 0xf0, 0x21, 0x00


	//----- nvinfo : EIATTR_KPARAM_INFO
	.align		4
.L_2357:
        /*00cc*/ 	.byte	0x04, 0x17
        /*00ce*/ 	.short	(.L_2359 - .L_2358)
.L_2358:
        /*00d0*/ 	.word	0x00000000
        /*00d4*/ 	.short	0x0008
        /*00d6*/ 	.short	0x0034
        /*00d8*/ 	.byte	0x00, 0xf0, 0x11, 0x00


	//----- nvinfo : EIATTR_KPARAM_INFO
	.align		4
.L_2359:
        /*00dc*/ 	.byte	0x04, 0x17
        /*00de*/ 	.short	(.L_2361 - .L_2360)
.L_2360:
        /*00e0*/ 	.word	0x00000000
        /*00e4*/ 	.short	0x0007
        /*00e6*/ 	.short	0x0030
        /*00e8*/ 	.byte	0x00, 0xf0, 0x11, 0x00


	//----- nvinfo : EIATTR_KPARAM_INFO
	.align		4
.L_2361:
        /*00ec*/ 	.byte	0x04, 0x17
        /*00ee*/ 	.short	(.L_2363 - .L_2362)
.L_2362:
        /*00f0*/ 	.word	0x00000000
        /*00f4*/ 	.short	0x0006
        /*00f6*/ 	.short	0x002c
        /*00f8*/ 	.byte	0x00, 0xf0, 0x11, 0x00


	//----- nvinfo : EIATTR_KPARAM_INFO
	.align		4
.L_2363:
        /*00fc*/ 	.byte	0x04, 0x17
        /*00fe*/ 	.short	(.L_2365 - .L_2364)
.L_2364:
        /*0100*/ 	.word	0x00000000
        /*0104*/ 	.short	0x0005
        /*0106*/ 	.short	0x0028
        /*0108*/ 	.byte	0x00, 0xf0, 0x11, 0x00


	//----- nvinfo : EIATTR_KPARAM_INFO
	.align		4
.L_2365:
        /*010c*/ 	.byte	0x04, 0x17
        /*010e*/ 	.short	(.L_2367 - .L_2366)
.L_2366:
        /*0110*/ 	.word	0x00000000
        /*0114*/ 	.short	0x0004
        /*0116*/ 	.short	0x0020
        /*0118*/ 	.byte	0x00, 0xf0, 0x21, 0x00


	//----- nvinfo : EIATTR_KPARAM_INFO
	.align		4
.L_2367:
        /*011c*/ 	.byte	0x04, 0x17
        /*011e*/ 	.short	(.L_2369 - .L_2368)
.L_2368:
        /*0120*/ 	.word	0x00000000
        /*0124*/ 	.short	0x0003
        /*0126*/ 	.short	0x0018
        /*0128*/ 	.byte	0x00, 0xf0, 0x21, 0x00


	//----- nvinfo : EIATTR_KPARAM_INFO
	.align		4
.L_2369:
        /*012c*/ 	.byte	0x04, 0x17
        /*012e*/ 	.short	(.L_2371 - .L_2370)
.L_2370:
        /*0130*/ 	.word	0x00000000
        /*0134*/ 	.short	0x0002
        /*0136*/ 	.short	0x0010
        /*0138*/ 	.byte	0x00, 0xf0, 0x21, 0x00


	//----- nvinfo : EIATTR_KPARAM_INFO
	.align		4
.L_2371:
        /*013c*/ 	.byte	0x04, 0x17
        /*013e*/ 	.short	(.L_2373 - .L_2372)
.L_2372:
        /*0140*/ 	.word	0x00000000
        /*0144*/ 	.short	0x0001
        /*0146*/ 	.short	0x0008
        /*0148*/ 	.byte	0x00, 0xf0, 0x21, 0x00


	//----- nvinfo : EIATTR_KPARAM_INFO
	.align		4
.L_2373:
        /*014c*/ 	.byte	0x04, 0x17
        /*014e*/ 	.short	(.L_2375 - .L_2374)
.L_2374:
        /*0150*/ 	.word	0x00000000
        /*0154*/ 	.short	0x0000
        /*0156*/ 	.short	0x0000
        /*0158*/ 	.byte	0x00, 0xf0, 0x21, 0x00


	//----- nvinfo : EIATTR_MAXREG_COUNT
	.align		4
.L_2375:
        /*015c*/ 	.byte	0x03, 0x1b
        /*015e*/ 	.short	0x00ff


	//----- nvinfo : EIATTR_NUM_BARRIERS
	.align		4
        /*0160*/ 	.byte	0x02, 0x4c
        /*0162*/ 	.byte	0x01
	.zero		1


	//----- nvinfo : EIATTR_MERCURY_ISA_VERSION
	.align		4
        /*0164*/ 	.byte	0x03, 0x5f
        /*0166*/ 	.short	0x0000


	//----- nvinfo : EIATTR_EXIT_INSTR_OFFSETS
	.align		4
        /*0168*/ 	.byte	0x04, 0x1c
        /*016a*/ 	.short	(.L_2377 - .L_2376)


	//   ....[0]....
.L_2376:
        /*016c*/ 	.word	0x00000280


	//   ....[1]....
        /*0170*/ 	.word	0x00000d10


	//   ....[2]....
        /*0174*/ 	.word	0x00010b60


	//   ....[3]....
        /*0178*/ 	.word	0x00010e20


	//   ....[4]....
        /*017c*/ 	.word	0x00011070


	//   ....[5]....
        /*0180*/ 	.word	0x000111b0


	//   ....[6]....
        /*0184*/ 	.word	0x00011250


	//   ....[7]....
        /*0188*/ 	.word	0x00011290


	//----- nvinfo : EIATTR_CTAIDZ_USED
	.align		4
.L_2377:
        /*018c*/ 	.byte	0x01, 0x04
	.zero		2


	//----- nvinfo : EIATTR_CRS_STACK_SIZE
	.align		4
        /*0190*/ 	.byte	0x04, 0x1e
        /*0192*/ 	.short	(.L_2379 - .L_2378)
.L_2378:
        /*0194*/ 	.word	0x00000000
.L_2379:


//--------------------- .nv.info._Z23gemm_half_q_half_kernelILi3ELi176ELb1ELb0ELi32EEvPK6__halfPKjS4_S2_PS0_iiiiPKtS7_iiiiiibS2_i --------------------------
	.section	.nv.info._Z23gemm_half_q_half_kernelILi3ELi176ELb1ELb0ELi32EEvPK6__halfPKjS4_S2_PS0_iiiiPKtS7_iiiiiibS2_i,"",@"SHT_CUDA_INFO"
	.sectionflags	@""
	.align	4


	//----- nvinfo : EIATTR_CUDA_API_VERSION
	.align		4
        /*0000*/ 	.byte	0x04, 0x37
        /*0002*/ 	.short	(.L_2381 - .L_2380)
.L_2380:
        /*0004*/ 	.word	0x00000082


	//----- nvinfo : EIATTR_SW2861232_WAR
	.align		4
.L_2381:
        /*0008*/ 	.byte	0x01, 0x35
	.zero		2


	//----- nvinfo : EIATTR_PARAM_CBANK
	.align		4
        /*000c*/ 	.byte	0x04, 0x0a
        /*000e*/ 	.short	(.L_2383 - .L_2382)
	.align		4
.L_2382:
        /*0010*/ 	.word	index@(.nv.constant0._Z23gemm_half_q_half_kernelILi3ELi176ELb1ELb0ELi32EEvPK6__halfPKjS4_S2_PS0_iiiiPKtS7_iiiiiibS2_i)
        /*0014*/ 	.short	0x0160
        /*0016*/ 	.short	0x0074


	//----- nvinfo : EIATTR_CBANK_PARAM_SIZE
	.align		4
.L_2383:
        /*0018*/ 	.byte	0x03, 0x19
        /*001a*/ 	.short	0x0074


	//----- nvinfo : EIATTR_KPARAM_INFO
	.align		4
        /*001c*/ 	.byte	0x04, 0x17
        /*001e*/ 	.short	(.L_2385 - .L_2384)
.L_2384:
        /*0020*/ 	.word	0x00000000
        /*0024*/ 	.short	0x0013
        /*0026*/ 	.short	0x0070
        /*0028*/ 	.byte	0x00, 0xf0, 0x11, 0x00


	//----- nvinfo : EIATTR_KPARAM_INFO
	.align		4
.L_2385:
        /*002c*/ 	.byte	0x04, 0x17
        /*002e*/ 	.short	(.L_2387 - .L_2386)
.L_2386:
        /*0030*/ 	.word	0x00000000
        /*0034*/ 	.short	0x0012
        /*0036*/ 	.short	0x0068
        /*0038*/ 	.byte	0x00, 0xf0, 0x21, 0x00


	//----- nvinfo : EIATTR_KPARAM_INFO
	.align		4
.L_2387:
        /*003c*/ 	.byte	0x04, 0x17
        /*003e*/ 	.short	(.L_2389 - .L_2388)
.L_2388:
        /*0040*/ 	.word	0x00000000
        /*0044*/ 	.short	0x0011
        /*0046*/ 	.short	0x0060
        /*0048*/ 	.byte	0x00, 0xf0, 0x05, 0x00


	//----- nvinfo : EIATTR_KPARAM_INFO
	.align		4
.L_2389:
        /*004c*/ 	.byte	0x04, 0x17
        /*004e*/ 	.short	(.L_2391 - .L_2390)
.L_2390:
        /*0050*/ 	.word	0x00000000
        /*0054*/ 	.short	0x0010
        /*0056*/ 	.short	0x005c
        /*0058*/ 	.byte	0x00, 0xf0, 0x11, 0x00


	//----- nvinfo : EIATTR_KPARAM_INFO
	.align		4
.L_2391:
        /*005c*/ 	.byte	0x04, 0x17
        /*005e*/ 	.short	(.L_2393 - .L_2392)
.L_2392:
        /*0060*/ 	.word	0x00000000
        /*0064*/ 	.short	0x000f
        /*0066*/ 	.short	0x0058
        /*0068*/ 	.byte	0x00, 0xf0, 0x11, 0x00


	//----- nvinfo : EIATTR_KPARAM_INFO
	.align		4
.L_2393:
        /*006c*/ 	.byte	0x04, 0x17
        /*006e*/ 	.short	(.L_2395 - .L_2394)
.L_2394:
        /*0070*/ 	.word	0x00000000
        /*0074*/ 	.short	0x000e
        /*0076*/ 	.short	0x0054
        /*0078*/ 	.byte	0x00, 0xf0, 0x11, 0x00


	//----- nvinfo : EIATTR_KPARAM_INFO
	.align		4
.L_2395:
        /*007c*/ 	.byte	0x04, 0x17
        /*007e*/ 	.short	(.L_2397 - .L_2396)
.L_2396:
        /*0080*/ 	.word	0x00000000
        /*0084*/ 	.short	0x000d
        /*0086*/ 	.short	0x0050
        /*0088*/ 	.byte	0x00, 0xf0, 0x11, 0x00


	//----- nvinfo : EIATTR_KPARAM_INFO
	.align		4
.L_2397:
        /*008c*/ 	.byte	0x04, 0x17
        /*008e*/ 	.short	(.L_2399 - .L_2398)
.L_2398:
        /*0090*/ 	.word	0x00000000
        /*0094*/ 	.short	0x000c
        /*0096*/ 	.short	0x004c
        /*0098*/ 	.byte	0x00, 0xf0, 0x11, 0x00


	//----- nvinfo : EIATTR_KPARAM_INFO
	.align		4
.L_2399:
        /*009c*/ 	.byte	0x04, 0x17
        /*009e*/ 	.short	(.L_2401 - .L_2400)
.L_2400:
        /*00a0*/ 	.word	0x00000000
        /*00a4*/ 	.short	0x000b
        /*00a6*/ 	.short	0x0048
        /*00a8*/ 	.byte	0x00, 0xf0, 0x11, 0x00


	//----- nvinfo : EIATTR_KPARAM_INFO
	.align		4
.L_2401:
        /*00ac*/ 	.byte	0x04, 0x17
        /*00ae*/ 	.short	(.L_2403 - .L_2402)
.L_2402:
        /*00b0*/ 	.word	0x00000000
        /*00b4*/ 	.short	0x000a
        /*00b6*/ 	.short	0x0040
        /*00b8*/ 	.byte	0x00, 0xf0, 0x21, 0x00


	//----- nvinfo : EIATTR_KPARAM_INFO
	.align		4
.L_2403:
        /*00bc*/ 	.byte	0x04, 0x17
        /*00be*/ 	.short	(.L_2405 - .L_2404)
.L_2404:
        /*00c0*/ 	.word	0x00000000
        /*00c4*/ 	.short	0x0009
        /*00c6*/ 	.short	0x0038
        /*00c8*/ 	.byte	0x00, 0xf0, 0x21, 0x00


	//----- nvinfo : EIATTR_KPARAM_INFO
	.align		4
.L_2405:
        /*00cc*/ 	.byte	0x04, 0x17
        /*00ce*/ 	.short	(.L_2407 - .L_2406)
.L_2406:
        /*00d0*/ 	.word	0x00000000
        /*00d4*/ 	.short	0x0008
        /*00d6*/ 	.short	0x0034
        /*00d8*/ 	.byte	0x00, 0xf0, 0x11, 0x00


	//----- nvinfo : EIATTR_KPARAM_INFO
	.align		4
.L_2407:
        /*00dc*/ 	.byte	0x04, 0x17
        /*00de*/ 	.short	(.L_2409 - .L_2408)
.L_2408:
        /*00e0*/ 	.word	0x00000000
        /*00e4*/ 	.short	0x0007
        /*00e6*/ 	.short	0x0030
        /*00e8*/ 	.byte	0x00, 0xf0, 0x11, 0x00


	//----- nvinfo : EIATTR_KPARAM_INFO
	.align		4
.L_2409:
        /*00ec*/ 	.byte	0x04, 0x17
        /*00ee*/ 	.short	(.L_2411 - .L_2410)
.L_2410:
        /*00f0*/ 	.word	0x00000000
        /*00f4*/ 	.short	0x0006
        /*00f6*/ 	.short	0x002c
        /*00f8*/ 	.byte	0x00, 0xf0, 0x11, 0x00


	//----- nvinfo : EIATTR_KPARAM_INFO
	.align		4
.L_2411:
        /*00fc*/ 	.byte	0x04, 0x17
        /*00fe*/ 	.short	(.L_2413 - .L_2412)
.L_2412:
        /*0100*/ 	.word	0x00000000
        /*0104*/ 	.short	0x0005
        /*0106*/ 	.short	0x0028
        /*0108*/ 	.byte	0x00, 0xf0, 0x11, 0x00


	//----- nvinfo : EIATTR_KPARAM_INFO
	.align		4
.L_2413:
        /*010c*/ 	.byte	0x04, 0x17
        /*010e*/ 	.short	(.L_2415 - .L_2414)
.L_2414:
        /*0110*/ 	.word	0x00000000
        /*0114*/ 	.short	0x0004
        /*0116*/ 	.short	0x0020
        /*0118*/ 	.byte	0x00, 0xf0, 0x21, 0x00


	//----- nvinfo : EIATTR_KPARAM_INFO
	.align		4
.L_2415:
        /*011c*/ 	.byte	0x04, 0x17
        /*011e*/ 	.short	(.L_2417 - .L_2416)
.L_2416:
        /*0120*/ 	.word	0x00000000
        /*0124*/ 	.short	0x0003
        /*0126*/ 	.short	0x0018
        /*0128*/ 	.byte	0x00, 0xf0, 0x21, 0x00


	//----- nvinfo : EIATTR_KPARAM_INFO
	.align		4
.L_2417:
        /*012c*/ 	.byte	0x04, 0x17
        /*012e*/ 	.short	(.L_2419 - .L_2418)
.L_2418:
        /*0130*/ 	.word	0x00000000
        /*0134*/ 	.short	0x0002
        /*0136*/ 	.short	0x0010
        /*0138*/ 	.byte	0x00, 0xf0, 0x21, 0x00


	//----- nvinfo : EIATTR_KPARAM_INFO
	.align		4
.L_2419:
        /*013c*/ 	.byte	0x04, 0x17
        /*013e*/ 	.short	(.L_2421 - .L_2420)
.L_2420:
        /*0140*/ 	.word	0x00000000
        /*0144*/ 	.short	0x0001
        /*0146*/ 	.short	0x0008
        /*0148*/ 	.byte	0x00, 0xf0, 0x21, 0x00


	//----- nvinfo : EIATTR_KPARAM_INFO
	.align		4
.L_2421:
        /*014c*/ 	.byte	0x04, 0x17
        /*014e*/ 	.short	(.L_2423 - .L_2422)
.L_2422:
        /*0150*/ 	.word	0x00000000
        /*0154*/ 	.short	0x0000
        /*0156*/ 	.short	0x0000
        /*0158*/ 	.byte	0x00, 0xf0, 0x21, 0x00


	//----- nvinfo : EIATTR_MAXREG_COUNT
	.align		4
.L_2423:
        /*015c*/ 	.byte	0x03, 0x1b
        /*015e*/ 	.short	0x00ff


	//----- nvinfo : EIATTR_NUM_BARRIERS
	.align		4
        /*0160*/ 	.byte	0x02, 0x4c
        /*0162*/ 	.byte	0x01
	.zero		1


	//----- nvinfo : EIATTR_MERCURY_ISA_VERSION
	.align		4
        /*0164*/ 	.byte	0x03, 0x5f
        /*0166*/ 	.short	0x0000


	//----- nvinfo : EIATTR_EXIT_INSTR_OFFSETS
	.align		4
        /*0168*/ 	.byte	0x04, 0x1c
        /*016a*/ 	.short	(.L_2425 - .L_2424)


	//   ....[0]....
.L_2424:
        /*016c*/ 	.word	0x00000280


	//   ....[1]....
        /*0170*/ 	.word	0x00000d10


	//   ....[2]....
        /*0174*/ 	.word	0x0000bcc0


	//   ....[3]....
        /*0178*/ 	.word	0x0000bf80


	//   ....[4]....
        /*017c*/ 	.word	0x0000c1d0


	//   ....[5]....
        /*0180*/ 	.word	0x0000c310


	//   ....[6]....
        /*0184*/ 	.word	0x0000c3b0


	//   ....[7]....
        /*0188*/ 	.word	0x0000c3f0


	//----- nvinfo : EIATTR_CTAIDZ_USED
	.align		4
.L_2425:
        /*018c*/ 	.byte	0x01, 0x04
	.zero		2


	//----- nvinfo : EIATTR_CRS_STACK_SIZE
	.align		4
        /*0190*/ 	.byte	0x04, 0x1e
        /*0192*/ 	.short	(.L_2427 - .L_2426)
.L_2426:
        /*0194*/ 	.word	0x00000000
.L_2427:


//--------------------- .nv.info._Z23gemm_half_q_half_kernelILi3ELi152ELb1ELb0ELi32EEvPK6__halfPKjS4_S2_PS0_iiiiPKtS7_iiiiiibS2_i --------------------------
	.section	.nv.info._Z23gemm_half_q_half_kernelILi3ELi152ELb1ELb0ELi32EEvPK6__halfPKjS4_S2_PS0_iiiiPKtS7_iiiiiibS2_i,"",@"SHT_CUDA_INFO"
	.sectionflags	@""
	.align	4


	//----- nvinfo : EIATTR_CUDA_API_VERSION
	.align		4
        /*0000*/ 	.byte	0x04, 0x37
        /*0002*/ 	.short	(.L_2429 - .L_2428)
.L_2428:
        /*0004*/ 	.word	0x00000082


	//----- nvinfo : EIATTR_SW2861232_WAR
	.align		4
.L_2429:
        /*0008*/ 	.byte	0x01, 0x35
	.zero		2


	//----- nvinfo : EIATTR_PARAM_CBANK
	.align		4
        /*000c*/ 	.byte	0x04, 0x0a
        /*000e*/ 	.short	(.L_2431 - .L_2430)
	.align		4
.L_2430:
        /*0010*/ 	.word	index@(.nv.constant0._Z23gemm_half_q_half_kernelILi3ELi152ELb1ELb0ELi32EEvPK6__halfPKjS4_S2_PS0_iiiiPKtS7_iiiiiibS2_i)
        /*0014*/ 	.short	0x0160
        /*0016*/ 	.short	0x0074


	//----- nvinfo : EIATTR_CBANK_PARAM_SIZE
	.align		4
.L_2431:
        /*0018*/ 	.byte	0x03, 0x19
        /*001a*/ 	.short	0x0074


	//----- nvinfo : EIATTR_KPARAM_INFO
	.align		4
        /*001c*/ 	.byte	0x04, 0x17
        /*001e*/ 	.short	(.L_2433 - .L_2432)
.L_2432:
        /*0020*/ 	.word	0x00000000
        /*0024*/ 	.short	0x0013
        /*0026*/ 	.short	0x0070
        /*0028*/ 	.byte	0x00, 0xf0, 0x11, 0x00


	//----- nvinfo : EIATTR_KPARAM_INFO
	.align		4
.L_2433:
        /*002c*/ 	.byte	0x04, 0x17
        /*002e*/ 	.short	(.L_2435 - .L_2434)
.L_2434:
        /*0030*/ 	.word	0x00000000
        /*0034*/ 	.short	0x0012
        /*0036*/ 	.short	0x0068
        /*0038*/ 	.byte	0x00, 0xf0, 0x21, 0x00


	//----- nvinfo : EIATTR_KPARAM_INFO
	.align		4
.L_2435:
        /*003c*/ 	.byte	0x04, 0x17
        /*003e*/ 	.short	(.L_2437 - .L_2436)
.L_2436:
        /*0040*/ 	.word	0x00000000
        /*0044*/ 	.short	0x0011
        /*0046*/ 	.short	0x0060
        /*0048*/ 	.byte	0x00, 0xf0, 0x05, 0x00


	//----- nvinfo : EIATTR_KPARAM_INFO
	.align		4
.L_2437:
        /*004c*/ 	.byte	0x04, 0x17
        /*004e*/ 	.short	(.L_2439 - .L_2438)
.L_2438:
        /*0050*/ 	.word	0x00000000
        /*0054*/ 	.short	0x0010
        /*0056*/ 	.short	0x005c
        /*0058*/ 	.byte	0x00, 0xf0, 0x11, 0x00


	//----- nvinfo : EIATTR_KPARAM_INFO
	.align		4
.L_2439:
        /*005c*/ 	.byte	0x04, 0x17
        /*005e*/ 	.short	(.L_2441 - .L_2440)
.L_2440:
        /*0060*/ 	.word	0x00000000
        /*0064*/ 	.short	0x000f
        /*0066*/ 	.short	0x0058
        /*0068*/ 	.byte	0x00, 0xf0, 0x11, 0x00


	//----- nvinfo : EIATTR_KPARAM_INFO
	.align		4
.L_2441:
        /*006c*/ 	.byte	0x04, 0x17
        /*006e*/ 	.short	(.L_2443 - .L_2442)
.L_2442:
        /*0070*/ 	.word	0x00000000
        /*0074*/ 	.short	0x000e
        /*0076*/ 	.short	0x0054
        /*0078*/ 	.byte	0x00, 0xf0, 0x11, 0x00


	//----- nvinfo : EIATTR_KPARAM_INFO
	.align		4
.L_2443:
        /*007c*/ 	.byte	0x04, 0x17
        /*007e*/ 	.short	(.L_2445 - .L_2444)
.L_2444:
        /*0080*/ 	.word	0x00000000
        /*0084*/ 	.short	0x000d
        /*0086*/ 	.short	0x0050
        /*0088*/ 	.byte	0x00, 0xf0, 0x11, 0x00


	//----- nvinfo : EIATTR_KPARAM_INFO
	.align		4
.L_2445:
        /*008c*/ 	.byte	0x04, 0x17
        /*008e*/ 	.short	(.L_2447 - .L_2446)
.L_2446:
        /*0090*/ 	.word	0x00000000
        /*0094*/ 	.short	0x000c
        /*0096*/ 	.short	0x004c
        /*0098*/ 	.byte	0x00, 0xf0, 0x11, 0x00


	//----- nvinfo : EIATTR_KPARAM_INFO
	.align		4
.L_2447:
        /*009c*/ 	.byte	0x04, 0x17
        /*009e*/ 	.short	(.L_2449 - .L_2448)
.L_2448:
        /*00a0*/ 	.word	0x00000000
        /*00a4*/ 	.short	0x000b
        /*00a6*/ 	.short	0x0048
        /*00a8*/ 	.byte	0x00, 0xf0, 0x11, 0x00


	//----- nvinfo : EIATTR_KPARAM_INFO
	.align		4
.L_2449:
        /*00ac*/ 	.byte	0x04, 0x17
        /*00ae*/ 	.short	(.L_2451 - .L_2450)
.L_2450:
        /*00b0*/ 	.word	0x00000000
        /*00b4*/ 	.short	0x000a
        /*00b6*/ 	.short	0x0040
        /*00b8*/ 	.byte	0x00, 0xf0, 0x21, 0x00


	//----- nvinfo : EIATTR_KPARAM_INFO
	.align		4
.L_2451:
        /*00bc*/ 	.byte	0x04, 0x17
        /*00be*/ 	.short	(.L_2453 - .L_2452)
.L_2452:
        /*00c0*/ 	.word	0x00000000
        /*00c4*/ 	.short	0x0009
        /*00c6*/ 	.short	0x0038
        /*00c8*/ 	.byte	0x00, 0xf0, 0x21, 0x00


	//----- nvinfo : EIATTR_KPARAM_INFO
	.align		4
.L_2453:
        /*00cc*/ 	.byte	0x04, 0x17
        /*00ce*/ 	.short	(.L_2455 - .L_2454)
.L_2454:
        /*00d0*/ 	.word	0x00000000
        /*00d4*/ 	.short	0x0008
        /*00d6*/ 	.short	0x0034
        /*00d8*/ 	.byte	0x00, 0xf0, 0x11, 0x00


	//----- nvinfo : EIATTR_KPARAM_INFO
	.align		4
.L_2455:
        /*00dc*/ 	.byte	0x04, 0x17
        /*00de*/ 	.short	(.L_2457 - .L_2456)
.L_2456:
        /*00e0*/ 	.word	0x00000000
        /*00e4*/ 	.short	0x0007
        /*00e6*/ 	.short	0x0030
        /*00e8*/ 	.byte	0x00, 0xf0, 0x11, 0x00


	//----- nvinfo : EIATTR_KPARAM_INFO
	.align		4
.L_2457:
        /*00ec*/ 	.byte	0x04, 0x17
        /*00ee*/ 	.short	(.L_2459 - .L_2458)
.L_2458:
        /*00f0*/ 	.word	0x00000000
        /*00f4*/ 	.short	0x0006
        /*00f6*/ 	.short	0x002c
        /*00f8*/ 	.byte	0x00, 0xf0, 0x11, 0x00


	//----- nvinfo : EIATTR_KPARAM_INFO
	.align		4
.L_2459:
        /*00fc*/ 	.byte	0x04, 0x17
        /*00fe*/ 	.short	(.L_2461 - .L_2460)
.L_2460:
        /*0100*/ 	.word	0x00000000
        /*0104*/ 	.short	0x0005
        /*0106*/ 	.short	0x0028
        /*0108*/ 	.byte	0x00, 0xf0, 0x11, 0x00


	//----- nvinfo : EIATTR_KPARAM_INFO
	.align		4
.L_2461:
        /*010c*/ 	.byte	0x04, 0x17
        /*010e*/ 	.short	(.L_2463 - .L_2462)
.L_2462:
        /*0110*/ 	.word	0x00000000
        /*0114*/ 	.short	0x0004
        /*0116*/ 	.short	0x0020
        /*0118*/ 	.byte	0x00, 0xf0, 0x21, 0x00


	//----- nvinfo : EIATTR_KPARAM_INFO
	.align		4
.L_2463:
        /*011c*/ 	.byte	0x04, 0x17
        /*011e*/ 	.short	(.L_2465 - .L_2464)
.L_2464:
        /*0120*/ 	.word	0x00000000
        /*0124*/ 	.short	0x0003
        /*0126*/ 	.short	0x0018
        /*0128*/ 	.byte	0x00, 0xf0, 0x21, 0x00


	//----- nvinfo : EIATTR_KPARAM_INFO
	.align		4
.L_2465:
        /*012c*/ 	.byte	0x04, 0x17
        /*012e*/ 	.short	(.L_2467 - .L_2466)
.L_2466:
        /*0130*/ 	.word	0x00000000
        /*0134*/ 	.short	0x0002
        /*0136*/ 	.short	0x0010
        /*0138*/ 	.byte	0x00, 0xf0, 0x21, 0x00


	//----- nvinfo : EIATTR_KPARAM_INFO
	.align		4
.L_2467:
        /*013c*/ 	.byte	0x04, 0x17
        /*013e*/ 	.short	(.L_2469 - .L_2468)
.L_2468:
        /*0140*/ 	.word	0x00000000
        /*0144*/ 	.short	0x0001
        /*0146*/ 	.short	0x0008
        /*0148*/ 	.byte	0x00, 0xf0, 0x21, 0x00


	//----- nvinfo : EIATTR_KPARAM_INFO
	.align		4
.L_2469:
        /*014c*/ 	.byte	0x04, 0x17
        /*014e*/ 	.short	(.L_2471 - .L_2470)
.L_2470:
        /*0150*/ 	.word	0x00000000
        /*0154*/ 	.short	0x0000
        /*0156*/ 	.short	0x0000
        /*0158*/ 	.byte	0x00, 0xf0, 0x21, 0x00


	//----- nvinfo : EIATTR_MAXREG_COUNT
	.align		4
.L_2471:
        /*015c*/ 	.byte	0x03, 0x1b
        /*015e*/ 	.short	0x00ff


	//----- nvinfo : EIATTR_NUM_BARRIERS
	.align		4
        /*0160*/ 	.byte	0x02, 0x4c
        /*0162*/ 	.byte	0x01
	.zero		1


	//----- nvinfo : EIATTR_MERCURY_ISA_VERSION
	.align		4
        /*0164*/ 	.byte	0x03, 0x5f
        /*0166*/ 	.short	0x0000


	//----- nvinfo : EIATTR_EXIT_INSTR_OFFSETS
	.align		4
        /*0168*/ 	.byte	0x04, 0x1c
        /*016a*/ 	.short	(.L_2473 - .L_2472)


	//   ....[0]....
.L_2472:
        /*016c*/ 	.word	0x00000280


	//   ....[1]....
        /*0170*/ 	.word	0x00000d10


	//   ....[2]....
        /*0174*/ 	.word	0x0000e8c0


	//   ....[3]....
        /*0178*/ 	.word	0x0000eb80


	//   ....[4]....
        /*017c*/ 	.word	0x0000edd0


	//   ....[5]....
        /*0180*/ 	.word	0x0000ef10


	//   ....[6]....
        /*0184*/ 	.word	0x0000efb0


	//   ....[7]....
        /*0188*/ 	.word	0x0000eff0


	//----- nvinfo : EIATTR_CTAIDZ_USED
	.align		4
.L_2473:
        /*018c*/ 	.byte	0x01, 0x04
	.zero		2


	//----- nvinfo : EIATTR_CRS_STACK_SIZE
	.align		4
        /*0190*/ 	.byte	0x04, 0x1e
        /*0192*/ 	.short	(.L_2475 - .L_2474)
.L_2474:
        /*0194*/ 	.word	0x00000000
.L_2475:


//--------------------- .nv.info._Z23gemm_half_q_half_kernelILi3ELi140ELb1ELb0ELi32EEvPK6__halfPKjS4_S2_PS0_iiiiPKtS7_iiiiiibS2_i --------------------------
	.section	.nv.info._Z23gemm_half_q_half_kernelILi3ELi140ELb1ELb0ELi32EEvPK6__halfPKjS4_S2_PS0_iiiiPKtS7_iiiiiibS2_i,"",@"SHT_CUDA_INFO"
	.sectionflags	@""
	.align	4


	//----- nvinfo : EIATTR_CUDA_API_VERSION
	.align		4
        /*0000*/ 	.byte	0x04, 0x37
        /*0002*/ 	.short	(.L_2477 - .L_2476)
.L_2476:
        /*0004*/ 	.word	0x00000082


	//----- nvinfo : EIATTR_SW2861232_WAR
	.align		4
.L_2477:
        /*0008*/ 	.byte	0x01, 0x35
	.zero		2


	//----- nvinfo : EIATTR_PARAM_CBANK
	.align		4
        /*000c*/ 	.byte	0x04, 0x0a
        /*000e*/ 	.short	(.L_2479 - .L_2478)
	.align		4
.L_2478:
        /*0010*/ 	.word	index@(.nv.constant0._Z23gemm_half_q_half_kernelILi3ELi140ELb1ELb0ELi32EEvPK6__halfPKjS4_S2_PS0_iiiiPKtS7_iiiiiibS2_i)
        /*0014*/ 	.short	0x0160
        /*0016*/ 	.short	0x0074


	//----- nvinfo : EIATTR_CBANK_PARAM_SIZE
	.align		4
.L_2479:
        /*0018*/ 	.byte	0x03, 0x19
        /*001a*/ 	.short	0x0074


	//----- nvinfo : EIATTR_KPARAM_INFO
	.align		4
        /*001c*/ 	.byte	0x04, 0x17
        /*001e*/ 	.short	(.L_2481 - .L_2480)
.L_2480:
        /*0020*/ 	.word	0x00000000
        /*0024*/ 	.short	0x0013
        /*0026*/ 	.short	0x0070
        /*0028*/ 	.byte	0x00, 0xf0, 0x11, 0x00


	//----- nvinfo : EIATTR_KPARAM_INFO
	.align		4
.L_2481:
        /*002c*/ 	.byte	0x04, 0x17
        /*002e*/ 	.short	(.L_2483 - .L_2482)
.L_2482:
        /*0030*/ 	.word	0x00000000
        /*0034*/ 	.short	0x0012
        /*0036*/ 	.short	0x0068
        /*0038*/ 	.byte	0x00, 0xf0, 0x21, 0x00


	//----- nvinfo : EIATTR_KPARAM_INFO
	.align		4
.L_2483:
        /*003c*/ 	.byte	0x04, 0x17
        /*003e*/ 	.short	(.L_2485 - .L_2484)
.L_2484:
        /*0040*/ 	.word	0x00000000
        /*0044*/ 	.short	0x0011
        /*0046*/ 	.short	0x0060
        /*0048*/ 	.byte	0x00, 0xf0, 0x05, 0x00


	//----- nvinfo : EIATTR_KPARAM_INFO
	.align		4
.L_2485:
        /*004c*/ 	.byte	0x04, 0x17
        /*004e*/ 	.short	(.L_2487 - .L_2486)
.L_2486:
        /*0050*/ 	.word	0x00000000
        /*0054*/ 	.short	0x0010
        /*0056*/ 	.short	0x005c
        /*0058*/ 	.byte	0x00, 0xf0, 0x11, 0x00


	//----- nvinfo : EIATTR_KPARAM_INFO
	.align		4
.L_2487:
        /*005c*/ 	.byte	0x04, 0x17
        /*005e*/ 	.short	(.L_2489 - .L_2488)
.L_2488:
        /*0060*/ 	.word	0x00000000
        /*0064*/ 	.short	0x000f
        /*0066*/ 	.short	0x0058
        /*0068*/ 	.byte	0x00, 0xf0, 0x11, 0x00


	//----- nvinfo : EIATTR_KPARAM_INFO
	.align		4
.L_2489:
        /*006c*/ 	.byte	0x04, 0x17
        /*006e*/ 	.short	(.L_2491 - .L_2490)
.L_2490:
        /*0070*/ 	.word	0x00000000
        /*0074*/ 	.short	0x000e
        /*0076*/ 	.short	0x0054
        /*0078*/ 	.byte	0x00, 0xf0, 0x11, 0x00


	//----- nvinfo : EIATTR_KPARAM_INFO
	.align		4
.L_2491:
        /*007c*/ 	.byte	0x04, 0x17
        /*007e*/ 	.short	(.L_2493 - .L_2492)
.L_2492:
        /*0080*/ 	.word	0x00000000
        /*0084*/ 	.short	0x000d
        /*0086*/ 	.short	0x0050
        /*0088*/ 	.byte	0x00, 0xf0, 0x11, 0x00


	//----- nvinfo : EIATTR_KPARAM_INFO
	.align		4
.L_2493:
        /*008c*/ 	.byte	0x04, 0x17
        /*008e*/ 	.short	(.L_2495 - .L_2494)
.L_2494:
        /*0090*/ 	.word	0x00000000
        /*0094*/ 	.short	0x000c
        /*0096*/ 	.short	0x004c
        /*0098*/ 	.byte	0x00, 0xf0, 0x11, 0x00


	//----- nvinfo : EIATTR_KPARAM_INFO
	.align		4
.L_2495:
        /*009c*/ 	.byte	0x04, 0x17
        /*009e*/ 	.short	(.L_2497 - .L_2496)
.L_2496:
        /*00a0*/ 	.word	0x00000000
        /*00a4*/ 	.short	0x000b
        /*00a6*/ 	.short	0x0048
        /*00a8*/ 	.byte	0x00, 0xf0, 0x11, 0x00


	//----- nvinfo : EIATTR_KPARAM_INFO
	.align		4
.L_2497:
        /*00ac*/ 	.byte	0x04, 0x17
        /*00ae*/ 	.short	(.L_2499 - .L_2498)
.L_2498:
        /*00b0*/ 	.word	0x00000000
        /*00b4*/ 	.short	0x000a
        /*00b6*/ 	.short	0x0040
        /*00b8*/ 	.byte	0x00, 0xf0, 0x21, 0x00


	//----- nvinfo : EIATTR_KPARAM_INFO
	.align		4
.L_2499:
        /*00bc*/ 	.byte	0x04, 0x17
        /*00be*/ 	.short	(.L_2501 - .L_2500)
.L_2500:
        /*00c0*/ 	.word	0x00000000
        /*00c4*/ 	.short	0x0009
        /*00c6*/ 	.short	0x0038
        /*00c8*/ 	.byte	0x00, 0xf0, 0x21, 0x00


	//----- nvinfo : EIATTR_KPARAM_INFO
	.align		4
.L_2501:
        /*00cc*/ 	.byte	0x04, 0x17
        /*00ce*/ 	.short	(.L_2503 - .L_2502)
.L_2502:
        /*00d0*/ 	.word	0x00000000
        /*00d4*/ 	.short	0x0008
        /*00d6*/ 	.short	0x0034
        /*00d8*/ 	.byte	0x00, 0xf0, 0x11, 0x00


	//----- nvinfo : EIATTR_KPARAM_INFO
	.align		4
.L_2503:
        /*00dc*/ 	.byte	0x04, 0x17
        /*00de*/ 	.short	(.L_2505 - .L_2504)
.L_2504:
        /*00e0*/ 	.word	0x00000000
        /*00e4*/ 	.short	0x0007
        /*00e6*/ 	.short	0x0030
        /*00e8*/ 	.byte	0x00, 0xf0, 0x11, 0x00


	//----- nvinfo : EIATTR_KPARAM_INFO
	.align		4
.L_2505:
        /*00ec*/ 	.byte	0x04, 0x17
        /*00ee*/ 	.short	(.L_2507 - .L_2506)
.L_2506:
        /*00f0*/ 	.word	0x00000000
        /*00f4*/ 	.short	0x0006
        /*00f6*/ 	.short	0x002c
        /*00f8*/ 	.byte	0x00, 0xf0, 0x11, 0x00


	//----- nvinfo : EIATTR_KPARAM_INFO
	.align		4
.L_2507:
        /*00fc*/ 	.byte	0x04, 0x17
        /*00fe*/ 	.short	(.L_2509 - .L_2508)
.L_2508:
        /*0100*/ 	.word	0x00000000
        /*0104*/ 	.short	0x0005
        /*0106*/ 	.short	0x0028
        /*0108*/ 	.byte	0x00, 0xf0, 0x11, 0x00


	//----- nvinfo : EIATTR_KPARAM_INFO
	.align		4
.L_2509:
        /*010c*/ 	.byte	0x04, 0x17
        /*010e*/ 	.short	(.L_2511 - .L_2510)
.L_2510:
        /*0110*/ 	.word	0x00000000
        /*0114*/ 	.short	0x0004
        /*0116*/ 	.short	0x0020
        /*0118*/ 	.byte	0x00, 0xf0, 0x21, 0x00


	//----- nvinfo : EIATTR_KPARAM_INFO
	.align		4
.L_2511:
        /*011c*/ 	.byte	0x04, 0x17
        /*011e*/ 	.short	(.L_2513 - .L_2512)
.L_2512:
        /*0120*/ 	.word	0x00000000
        /*0124*/ 	.short	0x0003
        /*0126*/ 	.short	0x0018
        /*0128*/ 	.byte	0x00, 0xf0, 0x21, 0x00


	//----- nvinfo : EIATTR_KPARAM_INFO
	.align		4
.L_2513:
        /*012c*/ 	.byte	0x04, 0x17
        /*012e*/ 	.short	(.L_2515 - .L_2514)
.L_2514:
        /*0130*/ 	.word	0x00000000
        /*0134*/ 	.short	0x0002
        /*0136*/ 	.short	0x0010
        /*0138*/ 	.byte	0x00, 0xf0, 0x21, 0x00


	//----- nvinfo : EIATTR_KPARAM_INFO
	.align		4
.L_2515:
        /*013c*/ 	.byte	0x04, 0x17
        /*013e*/ 	.short	(.L_2517 - .L_2516)
.L_2516:
        /*0140*/ 	.word	0x00000000
        /*0144*/ 	.short	0x0001
        /*0146*/ 	.short	0x0008
        /*0148*/ 	.byte	0x00, 0xf0, 0x21, 0x00


	//----- nvinfo : EIATTR_KPARAM_INFO
	.align		4
.L_2517:
        /*014c*/ 	.byte	0x04, 0x17
        /*014e*/ 	.short	(.L_2519 - .L_2518)
.L_2518:
        /*0150*/ 	.word	0x00000000
        /*0154*/ 	.short	0x0000
        /*0156*/ 	.short	0x0000
        /*0158*/ 	.byte	0x00, 0xf0, 0x21, 0x00


	//----- nvinfo : EIATTR_MAXREG_COUNT
	.align		4
.L_2519:
        /*015c*/ 	.byte	0x03, 0x1b
        /*015e*/ 	.short	0x00ff


	//----- nvinfo : EIATTR_NUM_BARRIERS
	.align		4
        /*0160*/ 	.byte	0x02, 0x4c
        /*0162*/ 	.byte	0x01
	.zero		1


	//----- nvinfo : EIATTR_MERCURY_ISA_VERSION
	.align		4
        /*0164*/ 	.byte	0x03, 0x5f
        /*0166*/ 	.short	0x0000


	//----- nvinfo : EIATTR_EXIT_INSTR_OFFSETS
	.align		4
        /*0168*/ 	.byte	0x04, 0x1c
        /*016a*/ 	.short	(.L_2521 - .L_2520)


	//   ....[0]....
.L_2520:
        /*016c*/ 	.word	0x00000280


	//   ....[1]....
        /*0170*/ 	.word	0x00000d10


	//   ....[2]....
        /*0174*/ 	.word	0x0000e750


	//   ....[3]....
        /*0178*/ 	.word	0x0000ea10


	//   ....[4]....
        /*017c*/ 	.word	0x0000ec60


	//   ....[5]....
        /*0180*/ 	.word	0x0000edb0


	//   ....[6]....
        /*0184*/ 	.word	0x0000ee50


	//   ....[7]....
        /*0188*/ 	.word	0x0000ee90


	//----- nvinfo : EIATTR_CTAIDZ_USED
	.align		4
.L_2521:
        /*018c*/ 	.byte	0x01, 0x04
	.zero		2


	//----- nvinfo : EIATTR_CRS_STACK_SIZE
	.align		4
        /*0190*/ 	.byte	0x04, 0x1e
        /*0192*/ 	.short	(.L_2523 - .L_2522)
.L_2522:
        /*0194*/ 	.word	0x00000000
.L_2523:


//--------------------- .nv.info._Z23gemm_half_q_half_kernelILi3ELi20ELb1ELb0ELi32EEvPK6__halfPKjS4_S2_PS0_iiiiPKtS7_iiiiiibS2_i --------------------------
	.section	.nv.info._Z23gemm_half_q_half_kernelILi3ELi20ELb1ELb0ELi32EEvPK6__halfPKjS4_S2_PS0_iiiiPKtS7_iiiiiibS2_i,"",@"SHT_CUDA_INFO"
	.sectionflags	@""
	.align	4


	//----- nvinfo : EIATTR_CUDA_API_VERSION
	.align		4
        /*0000*/ 	.byte	0x04, 0x37
        /*0002*/ 	.short	(.L_2525 - .L_2524)
.L_2524:
        /*0004*/ 	.word	0x00000082


	//----- nvinfo : EIATTR_SW2861232_WAR
	.align		4
.L_2525:
        /*0008*/ 	.byte	0x01, 0x35
	.zero		2


	//----- nvinfo : EIATTR_PARAM_CBANK
	.align		4
        /*000c*/ 	.byte	0x04, 0x0a
        /*000e*/ 	.short	(.L_2527 - .L_2526)
	.align		4
.L_2526:
        /*0010*/ 	.word	index@(.nv.constant0._Z23gemm_half_q_half_kernelILi3ELi20ELb1ELb0ELi32EEvPK6__halfPKjS4_S2_PS0_iiiiPKtS7_iiiiiibS2_i)
        /*0014*/ 	.short	0x0160
        /*0016*/ 	.short	0x0074


	//----- nvinfo : EIATTR_CBANK_PARAM_SIZE
	.align		4
.L_2527:
        /*0018*/ 	.byte	0x03, 0x19
        /*001a*/ 	.short	0x0074


	//----- nvinfo : EIATTR_KPARAM_INFO
	.align		4
        /*001c*/ 	.byte	0x04, 0x17
        /*001e*/ 	.short	(.L_2529 - .L_2528)
.L_2528:
        /*0020*/ 	.word	0x00000000
        /*0024*/ 	.short	0x0013
        /*0026*/ 	.short	0x0070
        /*0028*/ 	.byte	0x00, 0xf0, 0x11, 0x00


	//----- nvinfo : EIATTR_KPARAM_INFO
	.align		4
.L_2529:
        /*002c*/ 	.byte	0x04, 0x17
        /*002e*/ 	.short	(.L_2531 - .L_2530)
.L_2530:
        /*0030*/ 	.word	0x00000000
        /*0034*/ 	.short	0x0012
        /*0036*/ 	.short	0x0068
        /*0038*/ 	.byte	0x00, 0xf0, 0x21, 0x00


	//----- nvinfo : EIATTR_KPARAM_INFO
	.align		4
.L_2531:
        /*003c*/ 	.byte	0x04, 0x17
        /*003e*/ 	.short	(.L_2533 - .L_2532)
.L_2532:
        /*0040*/ 	.word	0x00000000
        /*0044*/ 	.short	0x0011
        /*0046*/ 	.short	0x0060
        /*0048*/ 	.byte	0x00, 0xf0, 0x05, 0x00


	//----- nvinfo : EIATTR_KPARAM_INFO
	.align		4
.L_2533:
        /*004c*/ 	.byte	0x04, 0x17
        /*004e*/ 	.short	(.L_2535 - .L_2534)
.L_2534:
        /*0050*/ 	.word	0x00000000
        /*0054*/ 	.short	0x0010
        /*0056*/ 	.short	0x005c
        /*0058*/ 	.byte	0x00, 0xf0, 0x11, 0x00


	//----- nvinfo : EIATTR_KPARAM_INFO
	.align		4
.L_2535:
        /*005c*/ 	.byte	0x04, 0x17
        /*005e*/ 	.short	(.L_2537 - .L_2536)
.L_2536:
        /*0060*/ 	.word	0x00000000
        /*0064*/ 	.short	0x000f
        /*0066*/ 	.short	0x0058
        /*0068*/ 	.byte	0x00, 0xf0, 0x11, 0x00


	//----- nvinfo : EIATTR_KPARAM_INFO
	.align		4
.L_2537:
        /*006c*/ 	.byte	0x04, 0x17
        /*006e*/ 	.short	(.L_2539 - .L_2538)
.L_2538:
        /*0070*/ 	.word	0x00000000
        /*0074*/ 	.short	0x000e
        /*0076*/ 	.short	0x0054
        /*0078*/ 	.byte	0x00, 0xf0, 0x11, 0x00


	//----- nvinfo : EIATTR_KPARAM_INFO
	.align		4
.L_2539:
        /*007c*/ 	.byte	0x04, 0x17
        /*007e*/ 	.short	(.L_2541 - .L_2540)
.L_2540:
        /*0080*/ 	.word	0x00000000
        /*0084*/ 	.short	0x000d
        /*0086*/ 	.short	0x0050
        /*0088*/ 	.byte	0x00, 0xf0, 0x11, 0x00


	//----- nvinfo : EIATTR_KPARAM_INFO
	.align		4
.L_2541:
        /*008c*/ 	.byte	0x04, 0x17
        /*008e*/ 	.short	(.L_2543 - .L_2542)
.L_2542:
        /*0090*/ 	.word	0x00000000
        /*0094*/ 	.short	0x000c
        /*0096*/ 	.short	0x004c
        /*0098*/ 	.byte	0x00, 0xf0, 0x11, 0x00


	//----- nvinfo : EIATTR_KPARAM_INFO
	.align		4
.L_2543:
        /*009c*/ 	.byte	0x04, 0x17
        /*009e*/ 	.short	(.L_2545 - .L_2544)
.L_2544:
        /*00a0*/ 	.word	0x00000000
        /*00a4*/ 	.short	0x000b
        /*00a6*/ 	.short	0x0048
        /*00a8*/ 	.byte	0x00, 0xf0, 0x11, 0x00


	//----- nvinfo : EIATTR_KPARAM_INFO
	.align		4
.L_2545:
        /*00ac*/ 	.byte	0x04, 0x17
        /*00ae*/ 	.short	(.L_2547 - .L_2546)
.L_2546:
        /*00b0*/ 	.word	0x00000000
        /*00b4*/ 	.short	0x000a
        /*00b6*/ 	.short	0x0040
        /*00b8*/ 	.byte	0x00, 0xf0, 0x21, 0x00


	//----- nvinfo : EIATTR_KPARAM_INFO
	.align		4
.L_2547:
        /*00bc*/ 	.byte	0x04, 0x17
        /*00be*/ 	.short	(.L_2549 - .L_2548)
.L_2548:
        /*00c0*/ 	.word	0x00000000
        /*00c4*/ 	.short	0x0009
        /*00c6*/ 	.short	0x0038
        /*00c8*/ 	.byte	0x00, 0xf0, 0x21, 0x00


	//----- nvinfo : EIATTR_KPARAM_INFO
	.align		4
.L_2549:
        /*00cc*/ 	.byte	0x04, 0x17
        /*00ce*/ 	.short	(.L_2551 - .L_2550)
.L_2550:
        /*00d0*/ 	.word	0x00000000
        /*00d4*/ 	.short	0x0008
        /*00d6*/ 	.short	0x0034
        /*00d8*/ 	.byte	0x00, 0xf0, 0x11, 0x00


	//----- nvinfo : EIATTR_KPARAM_INFO
	.align		4
.L_2551:
        /*00dc*/ 	.byte	0x04, 0x17
        /*00de*/ 	.short	(.L_2553 - .L_2552)
.L_2552:
        /*00e0*/ 	.word	0x00000000
        /*00e4*/ 	.short	0x0007
        /*00e6*/ 	.short	0x0030
        /*00e8*/ 	.byte	0x00, 0xf0, 0x11, 0x00


	//----- nvinfo : EIATTR_KPARAM_INFO
	.align		4
.L_2553:
        /*00ec*/ 	.byte	0x04, 0x17
        /*00ee*/ 	.short	(.L_2555 - .L_2554)
.L_2554:
        /*00f0*/ 	.word	0x00000000
        /*00f4*/ 	.short	0x0006
        /*00f6*/ 	.short	0x002c
        /*00f8*/ 	.byte	0x00, 0xf0, 0x11, 0x00


	//----- nvinfo : EIATTR_KPARAM_INFO
	.align		4
.L_2555:
        /*00fc*/ 	.byte	0x04, 0x17
        /*00fe*/ 	.short	(.L_2557 - .L_2556)
.L_2556:
        /*0100*/ 	.word	0x00000000
        /*0104*/ 	.short	0x0005
        /*0106*/ 	.short	0x0028
        /*0108*/ 	.byte	0x00, 0xf0, 0x11, 0x00


	//----- nvinfo : EIATTR_KPARAM_INFO
	.align		4
.L_2557:
        /*010c*/ 	.byte	0x04, 0x17
        /*010e*/ 	.short	(.L_2559 - .L_2558)
.L_2558:
        /*0110*/ 	.word	0x00000000
        /*0114*/ 	.short	0x0004
        /*0116*/ 	.short	0x0020
        /*0118*/ 	.byte	0x00, 0xf0, 0x21, 0x00


	//----- nvinfo : EIATTR_KPARAM_INFO
	.align		4
.L_2559:
        /*011c*/ 	.byte	0x04, 0x17
        /*011e*/ 	.short	(.L_2561 - .L_2560)
.L_2560:
        /*0120*/ 	.word	0x00000000
        /*0124*/ 	.short	0x0003
        /*0126*/ 	.short	0x0018
        /*0128*/ 	.byte	0x00, 0xf0, 0x21, 0x00


	//----- nvinfo : EIATTR_KPARAM_INFO
	.align		4
.L_2561:
        /*012c*/ 	.byte	0x04, 0x17
        /*012e*/ 	.short	(.L_2563 - .L_2562)
.L_2562:
        /*0130*/ 	.word	0x00000000
        /*0134*/ 	.short	0x0002
        /*0136*/ 	.short	0x0010
        /*0138*/ 	.byte	0x00, 0xf0, 0x21, 0x00


	//----- nvinfo : EIATTR_KPARAM_INFO
	.align		4
.L_2563:
        /*013c*/ 	.byte	0x04, 0x17
        /*013e*/ 	.short	(.L_2565 - .L_2564)
.L_2564:
        /*0140*/ 	.word	0x00000000
        /*0144*/ 	.short	0x0001
        /*0146*/ 	.short	0x0008
        /*0148*/ 	.byte	0x00, 0xf0, 0x21, 0x00


	//----- nvinfo : EIATTR_KPARAM_INFO
	.align		4
.L_2565:
        /*014c*/ 	.byte	0x04, 0x17
        /*014e*/ 	.short	(.L_2567 - .L_2566)
.L_2566:
        /*0150*/ 	.word	0x00000000
        /*0154*/ 	.short	0x0000
        /*0156*/ 	.short	0x0000
        /*0158*/ 	.byte	0x00, 0xf0, 0x21, 0x00


	//----- nvinfo : EIATTR_MAXREG_COUNT
	.align		4
.L_2567:
        /*015c*/ 	.byte	0x03, 0x1b
        /*015e*/ 	.short	0x00ff


	//----- nvinfo : EIATTR_NUM_BARRIERS
	.align		4
        /*0160*/ 	.byte	0x02, 0x4c
        /*0162*/ 	.byte	0x01
	.zero		1


	//----- nvinfo : EIATTR_MERCURY_ISA_VERSION
	.align		4
        /*0164*/ 	.byte	0x03, 0x5f
        /*0166*/ 	.short	0x0000


	//----- nvinfo : EIATTR_EXIT_INSTR_OFFSETS
	.align		4
        /*0168*/ 	.byte	0x04, 0x1c
        /*016a*/ 	.short	(.L_2569 - .L_2568)


	//   ....[0]....
.L_2568:
        /*016c*/ 	.word	0x00000280


	//   ....[1]....
        /*0170*/ 	.word	0x00000940


	//   ....[2]....
        /*0174*/ 	.word	0x000051e0


	//   ....[3]....
        /*0178*/ 	.word	0x000054a0


	//   ....[4]....
        /*017c*/ 	.word	0x000056f0


	//   ....[5]....
        /*0180*/ 	.word	0x00005830


	//   ....[6]....
        /*0184*/ 	.word	0x000058d0


	//   ....[7]....
        /*0188*/ 	.word	0x00005910


	//----- nvinfo : EIATTR_CTAIDZ_USED
	.align		4
.L_2569:
        /*018c*/ 	.byte	0x01, 0x04
	.zero		2


	//----- nvinfo : EIATTR_CRS_STACK_SIZE
	.align		4
        /*0190*/ 	.byte	0x04, 0x1e
        /*0192*/ 	.short	(.L_2571 - .L_2570)
.L_2570:
        /*0194*/ 	.word	0x00000000
.L_2571:


//--------------------- .nv.info._Z23gemm_half_q_half_kernelILi3ELi38ELb1ELb0ELi32EEvPK6__halfPKjS4_S2_PS0_iiiiPKtS7_iiiiiibS2_i --------------------------
	.section	.nv.info._Z23gemm_half_q_half_kernelILi3ELi38ELb1ELb0ELi32EEvPK6__halfPKjS4_S2_PS0_iiiiPKtS7_iiiiiibS2_i,"",@"SHT_CUDA_INFO"
	.sectionflags	@""
	.align	4


	//----- nvinfo : EIATTR_CUDA_API_VERSION
	.align		4
        /*0000*/ 	.byte	0x04, 0x37
        /*0002*/ 	.short	(.L_2573 - .L_2572)
.L_2572:
        /*0004*/ 	.word	0x00000082


	//----- nvinfo : EIATTR_SW2861232_WAR
	.align		4
.L_2573:
        /*0008*/ 	.byte	0x01, 0x35
	.zero		2


	//----- nvinfo : EIATTR_PARAM_CBANK
	.align		4
        /*000c*/ 	.byte	0x04, 0x0a
        /*000e*/ 	.short	(.L_2575 - .L_2574)
	.align		4
.L_2574:
        /*0010*/ 	.word	index@(.nv.constant0._Z23gemm_half_q_half_kernelILi3ELi38ELb1ELb0ELi32EEvPK6__halfPKjS4_S2_PS0_iiiiPKtS7_iiiiiibS2_i)
        /*0014*/ 	.short	0x0160
        /*0016*/ 	.short	0x0074


	//----- nvinfo : EIATTR_CBANK_PARAM_SIZE
	.align		4
.L_2575:
        /*0018*/ 	.byte	0x03, 0x19
        /*001a*/ 	.short	0x0074


	//----- nvinfo : EIATTR_KPARAM_INFO
	.align		4
        /*001c*/ 	.byte	0x04, 0x17
        /*001e*/ 	.short	(.L_2577 - .L_2576)
.L_2576:
        /*0020*/ 	.word	0x00000000
        /*0024*/ 	.short	0x0013
        /*0026*/ 	.short	0x0070
        /*0028*/ 	.byte	0x00, 0xf0, 0x11, 0x00


	//----- nvinfo : EIATTR_KPARAM_INFO
	.align		4
.L_2577:
        /*002c*/ 	.byte	0x04, 0x17
        /*002e*/ 	.short	(.L_2579 - .L_2578)
.L_2578:
        /*0030*/ 	.word	0x00000000
        /*0034*/ 	.short	0x0012
        /*0036*/ 	.short	0x0068
        /*0038*/ 	.byte	0x00, 0xf0, 0x21, 0x00


	//----- nvinfo : EIATTR_KPARAM_INFO
	.align		4
.L_2579:
        /*003c*/ 	.byte	0x04, 0x17
        /*003e*/ 	.short	(.L_2581 - .L_2580)
.L_2580:
        /*0040*/ 	.word	0x00000000
        /*0044*/ 	.short	0x0011
        /*0046*/ 	.short	0x0060
        /*0048*/ 	.byte	0x00, 0xf0, 0x05, 0x00


	//----- nvinfo : EIATTR_KPARAM_INFO
	.align		4
.L_2581:
        /*004c*/ 	.byte	0x04, 0x17
        /*004e*/ 	.short	(.L_2583 - .L_2582)
.L_2582:
        /*0050*/ 	.word	0x00000000
        /*0054*/ 	.short	0x0010
        /*0056*/ 	.short	0x005c
        /*0058*/ 	.byte	0x00, 0xf0, 0x11, 0x00


	//----- nvinfo : EIATTR_KPARAM_INFO
	.align		4
.L_2583:
        /*005c*/ 	.byte	0x04, 0x17
        /*005e*/ 	.short	(.L_2585 - .L_2584)
.L_2584:
        /*0060*/ 	.word	0x00000000
        /*0064*/ 	.short	0x000f
        /*0066*/ 	.short	0x0058
        /*0068*/ 	.byte	0x00, 0xf0, 0x11, 0x00


	//----- nvinfo : EIATTR_KPARAM_INFO
	.align		4
.L_2585:
        /*006c*/ 	.byte	0x04, 0x17
        /*006e*/ 	.short	(.L_2587 - .L_2586)
.L_2586:
        /*0070*/ 	.word	0x00000000
        /*0074*/ 	.short	0x000e
        /*0076*/ 	.short	0x0054
        /*0078*/ 	.byte	0x00, 0xf0, 0x11, 0x00


	//----- nvinfo : EIATTR_KPARAM_INFO
	.align		4
.L_2587:
        /*007c*/ 	.byte	0x04, 0x17
        /*007e*/ 	.short	(.L_2589 - .L_2588)
.L_2588:
        /*0080*/ 	.word	0x00000000
        /*0084*/ 	.short	0x000d
        /*0086*/ 	.short	0x0050
        /*0088*/ 	.byte	0x00, 0xf0, 0x11, 0x00


	//----- nvinfo : EIATTR_KPARAM_INFO
	.align		4
.L_2589:
        /*008c*/ 	.byte	0x04, 0x17
        /*008e*/ 	.short	(.L_2591 - .L_2590)
.L_2590:
        /*0090*/ 	.word	0x00000000
        /*0094*/ 	.short	0x000c
        /*0096*/ 	.short	0x004c
        /*0098*/ 	.byte	0x00, 0xf0, 0x11, 0x00


	//----- nvinfo : EIATTR_KPARAM_INFO
	.align		4
.L_2591:
        /*009c*/ 	.byte	0x04, 0x17
        /*009e*/ 	.short	(.L_2593 - .L_2592)
.L_2592:
        /*00a0*/ 	.word	0x00000000
        /*00a4*/ 	.short	0x000b
        /*00a6*/ 	.short	0x0048
        /*00a8*/ 	.byte	0x00, 0xf0, 0x11, 0x00


	//----- nvinfo : EIATTR_KPARAM_INFO
	.align		4
.L_2593:
        /*00ac*/ 	.byte	0x04, 0x17
        /*00ae*/ 	.short	(.L_2595 - .L_2594)
.L_2594:
        /*00b0*/ 	.word	0x00000000
        /*00b4*/ 	.short	0x000a
        /*00b6*/ 	.short	0x0040
        /*00b8*/ 	.byte	0x00, 0xf0, 0x21, 0x00


	//----- nvinfo : EIATTR_KPARAM_INFO
	.align		4
.L_2595:
        /*00bc*/ 	.byte	0x04, 0x17
        /*00be*/ 	.short	(.L_2597 - .L_2596)
.L_2596:
        /*00c0*/ 	.word	0x00000000
        /*00c4*/ 	.short	0x0009
        /*00c6*/ 	.short	0x0038
        /*00c8*/ 	.byte	0x00, 0xf0, 0x21, 0x00


	//----- nvinfo : EIATTR_KPARAM_INFO
	.align		4
.L_2597:
        /*00cc*/ 	.byte	0x04, 0x17
        /*00ce*/ 	.short	(.L_2599 - .L_2598)
.L_2598:
        /*00d0*/ 	.word	0x00000000
        /*00d4*/ 	.short	0x0008
        /*00d6*/ 	.short	0x0034
        /*00d8*/ 	.byte	0x00, 0xf0, 0x11, 0x00


	//----- nvinfo : EIATTR_KPARAM_INFO
	.align		4
.L_2599:
        /*00dc*/ 	.byte	0x04, 0x17
        /*00de*/ 	.short	(.L_2601 - .L_2600)
.L_2600:
        /*00e0*/ 	.word	0x00000000
        /*00e4*/ 	.short	0x0007
        /*00e6*/ 	.short	0x0030
        /*00e8*/ 	.byte	0x00, 0xf0, 0x11, 0x00


	//----- nvinfo : EIATTR_KPARAM_INFO
	.align		4
.L_2601:
        /*00ec*/ 	.byte	0x04, 0x17
        /*00ee*/ 	.short	(.L_2603 - .L_2602)
.L_2602:
        /*00f0*/ 	.word	0x00000000
        /*00f4*/ 	.short	0x0006
        /*00f6*/ 	.short	0x002c
        /*00f8*/ 	.byte	0x00, 0xf0, 0x11, 0x00


	//----- nvinfo : EIATTR_KPARAM_INFO
	.align		4
.L_2603:
        /*00fc*/ 	.byte	0x04, 0x17
        /*00fe*/ 	.short	(.L_2605 - .L_2604)
.L_2604:
        /*0100*/ 	.word	0x00000000
        /*0104*/ 	.short	0x0005
        /*0106*/ 	.short	0x0028
        /*0108*/ 	.byte	0x00, 0xf0, 0x11, 0x00


	//----- nvinfo : EIATTR_KPARAM_INFO
	.align		4
.L_2605:
        /*010c*/ 	.byte	0x04, 0x17
        /*010e*/ 	.short	(.L_2607 - .L_2606)
.L_2606:
        /*0110*/ 	.word	0x00000000
        /*0114*/ 	.short	0x0004
        /*0116*/ 	.short	0x0020
        /*0118*/ 	.byte	0x00, 0xf0, 0x21, 0x00


	//----- nvinfo : EIATTR_KPARAM_INFO
	.align		4
.L_2607:
        /*011c*/ 	.byte	0x04, 0x17
        /*011e*/ 	.short	(.L_2609 - .L_2608)
.L_2608:
        /*0120*/ 	.word	0x00000000
        /*0124*/ 	.short	0x0003
        /*0126*/ 	.short	0x0018
        /*0128*/ 	.byte	0x00, 0xf0, 0x21, 0x00


	//----- nvinfo : EIATTR_KPARAM_INFO
	.align		4
.L_2609:
        /*012c*/ 	.byte	0x04, 0x17
        /*012e*/ 	.short	(.L_2611 - .L_2610)
.L_2610:
        /*0130*/ 	.word	0x00000000
        /*0134*/ 	.short	0x0002
        /*0136*/ 	.short	0x0010
        /*0138*/ 	.byte	0x00, 0xf0, 0x21, 0x00


	//----- nvinfo : EIATTR_KPARAM_INFO
	.align		4
.L_2611:
        /*013c*/ 	.byte	0x04, 0x17
        /*013e*/ 	.short	(.L_2613 - .L_2612)
.L_2612:
        /*0140*/ 	.word	0x00000000
        /*0144*/ 	.short	0x0001
        /*0146*/ 	.short	0x0008
        /*0148*/ 	.byte	0x00, 0xf0, 0x21, 0x00


	//----- nvinfo : EIATTR_KPARAM_INFO
	.align		4
.L_2613:
        /*014c*/ 	.byte	0x04, 0x17
        /*014e*/ 	.short	(.L_2615 - .L_2614)
.L_2614:
        /*0150*/ 	.word	0x00000000
        /*0154*/ 	.short	0x0000
        /*0156*/ 	.short	0x0000
        /*0158*/ 	.byte	0x00, 0xf0, 0x21, 0x00


	//----- nvinfo : EIATTR_MAXREG_COUNT
	.align		4
.L_2615:
        /*015c*/ 	.byte	0x03, 0x1b
        /*015e*/ 	.short	0x00ff


	//----- nvinfo : EIATTR_NUM_BARRIERS
	.align		4
        /*0160*/ 	.byte	0x02, 0x4c
        /*0162*/ 	.byte	0x01
	.zero		1


	//----- nvinfo : EIATTR_MERCURY_ISA_VERSION
	.align		4
        /*0164*/ 	.byte	0x03, 0x5f
        /*0166*/ 	.short	0x0000


	//----- nvinfo : EIATTR_EXIT_INSTR_OFFSETS
	.align		4
        /*0168*/ 	.byte	0x04, 0x1c
        /*016a*/ 	.short	(.L_2617 - .L_2616)


	//   ....[0]....
.L_2616:
        /*016c*/ 	.word	0x00000280


	//   ....[1]....
        /*0170*/ 	.word	0x00000d10


	//   ....[2]....
        /*0174*/ 	.word	0x00006ad0


	//   ....[3]....
        /*0178*/ 	.word	0x00006d90


	//   ....[4]....
        /*017c*/ 	.word	0x00006fe0


	//   ....[5]....
        /*0180*/ 	.word	0x00007120


	//   ....[6]....
        /*0184*/ 	.word	0x000071c0


	//   ....[7]....
        /*0188*/ 	.word	0x00007200


	//----- nvinfo : EIATTR_CTAIDZ_USED
	.align		4
.L_2617:
        /*018c*/ 	.byte	0x01, 0x04
	.zero		2


	//----- nvinfo : EIATTR_CRS_STACK_SIZE
	.align		4
        /*0190*/ 	.byte	0x04, 0x1e
        /*0192*/ 	.short	(.L_2619 - .L_2618)
.L_2618:
        /*0194*/ 	.word	0x00000000
.L_2619:


//--------------------- .nv.info._Z23gemm_half_q_half_kernelILi3ELi128ELb1ELb0ELi32EEvPK6__halfPKjS4_S2_PS0_iiiiPKtS7_iiiiiibS2_i --------------------------
	.section	.nv.info._Z23gemm_half_q_half_kernelILi3ELi128ELb1ELb0ELi32EEvPK6__halfPKjS4_S2_PS0_iiiiPKtS7_iiiiiibS2_i,"",@"SHT_CUDA_INFO"
	.sectionflags	@""
	.align	4


	//----- nvinfo : EIATTR_CUDA_API_VERSION
	.align		4
        /*0000*/ 	.byte	0x04, 0x37
        /*0002*/ 	.short	(.L_2621 - .L_2620)
.L_2620:
        /*0004*/ 	.word	0x00000082


	//----- nvinfo : EIATTR_SW2861232_WAR
	.align		4
.L_2621:
        /*0008*/ 	.byte	0x01, 0x35
	.zero		2


	//----- nvinfo : EIATTR_PARAM_CBANK
	.align		4
        /*000c*/ 	.byte	0x04, 0x0a
        /*000e*/ 	.short	(.L_2623 - .L_2622)
	.align		4
.L_2622:
        /*0010*/ 	.word	index@(.nv.constant0._Z23gemm_half_q_half_kernelILi3ELi128ELb1ELb0ELi32EEvPK6__halfPKjS4_S2_PS0_iiiiPKtS7_iiiiiibS2_i)
        /*0014*/ 	.short	0x0160
        /*0016*/ 	.short	0x0074


	//----- nvinfo : EIATTR_CBANK_PARAM_SIZE
	.align		4
.L_2623:
        /*0018*/ 	.byte	0x03, 0x19
        /*001a*/ 	.short	0x0074


	//----- nvinfo : EIATTR_KPARAM_INFO
	.align		4
        /*001c*/ 	.byte	0x04, 0x17
        /*001e*/ 	.short	(.L_2625 - .L_2624)
.L_2624:
        /*0020*/ 	.word	0x00000000
        /*0024*/ 	.short	0x0013
        /*0026*/ 	.short	0x0070
        /*0028*/ 	.byte	0x00, 0xf0, 0x11, 0x00


	//----- nvinfo : EIATTR_KPARAM_INFO
	.align		4
.L_2625:
        /*002c*/ 	.byte	0x04, 0x17
        /*002e*/ 	.short	(.L_2627 - .L_2626)
.L_2626:
        /*0030*/ 	.word	0x00000000
        /*0034*/ 	.short	0x0012
        /*0036*/ 	.short	0x0068
        /*0038*/ 	.byte	0x00, 0xf0, 0x21, 0x00


	//----- nvinfo : EIATTR_KPARAM_INFO
	.align		4
.L_2627:
        /*003c*/ 	.byte	0x04, 0x17
        /*003e*/ 	.short	(.L_2629 - .L_2628)
.L_2628:
        /*0040*/ 	.word	0x00000000
        /*0044*/ 	.short	0x0011
        /*0046*/ 	.short	0x0060
        /*0048*/ 	.byte	0x00, 0xf0, 0x05, 0x00


	//----- nvinfo : EIATTR_KPARAM_INFO
	.align		4
.L_2629:
        /*004c*/ 	.byte	0x04, 0x17
        /*004e*/ 	.short	(.L_2631 - .L_2630)
.L_2630:
        /*0050*/ 	.word	0x00000000
        /*0054*/ 	.short	0x0010
        /*0056*/ 	.short	0x005c
        /*0058*/ 	.byte	0x00, 0xf0, 0x11, 0x00


	//----- nvinfo : EIATTR_KPARAM_INFO
	.align		4
.L_2631:
        /*005c*/ 	.byte	0x04, 0x17
        /*005e*/ 	.short	(.L_2633 - .L_2632)
.L_2632:
        /*0060*/ 	.word	0x00000000
        /*0064*/ 	.short	0x000f
        /*0066*/ 	.short	0x0058
        /*0068*/ 	.byte	0x00, 0xf0, 0x11, 0x00


	//----- nvinfo : EIATTR_KPARAM_INFO
	.align		4
.L_2633:
        /*006c*/ 	.byte	0x04, 0x17
        /*006e*/ 	.short	(.L_2635 - .L_2634)
.L_2634:
        /*0070*/ 	.word	0x00000000
        /*0074*/ 	.short	0x000e
        /*0076*/ 	.short	0x0054
        /*0078*/ 	.byte	0x00, 0xf0, 0x11, 0x00


	//----- nvinfo : EIATTR_KPARAM_INFO
	.align		4
.L_2635:
        /*007c*/ 	.byte	0x04, 0x17
        /*007e*/ 	.short	(.L_2637 - .L_2636)
.L_2636:
        /*0080*/ 	.word	0x00000000
        /*0084*/ 	.short	0x000d
        /*0086*/ 	.short	0x0050
        /*0088*/ 	.byte	0x00, 0xf0, 0x11, 0x00


	//----- nvinfo : EIATTR_KPARAM_INFO
	.align		4
.L_2637:
        /*008c*/ 	.byte	0x04, 0x17
        /*008e*/ 	.short	(.L_2639 - .L_2638)
.L_2638:
        /*0090*/ 	.word	0x00000000
        /*0094*/ 	.short	0x000c
        /*0096*/ 	.short	0x004c
        /*0098*/ 	.byte	0x00, 0xf0, 0x11, 0x00


	//----- nvinfo : EIATTR_KPARAM_INFO
	.align		4
.L_2639:
        /*009c*/ 	.byte	0x04, 0x17
        /*009e*/ 	.short	(.L_2641 - .L_2640)
.L_2640:
        /*00a0*/ 	.word	0x00000000
        /*00a4*/ 	.short	0x000b
        /*00a6*/ 	.short	0x0048
        /*00a8*/ 	.byte	0x00, 0xf0, 0x11, 0x00


	//----- nvinfo : EIATTR_KPARAM_INFO
	.align		4
.L_2641:
        /*00ac*/ 	.byte	0x04, 0x17
        /*00ae*/ 	.short	(.L_2643 - .L_2642)
.L_2642:
        /*00b0*/ 	.word	0x00000000
        /*00b4*/ 	.short	0x000a
        /*00b6*/ 	.short	0x0040
        /*00b8*/ 	.byte	0x00, 0xf0, 0x21, 0x00


	//----- nvinfo : EIATTR_KPARAM_INFO
	.align		4
.L_2643:
        /*00bc*/ 	.byte	0x04, 0x17
        /*00be*/ 	.short	(.L_2645 - .L_2644)
.L_2644:
        /*00c0*/ 	.word	0x00000000
        /*00c4*/ 	.short	0x0009
        /*00c6*/ 	.short	0x0038
        /*00c8*/ 	.byte	0x00, 0xf0, 0x21, 0x00


	//----- nvinfo : EIATTR_KPARAM_INFO
	.align		4
.L_2645:
        /*00cc*/ 	.byte	0x04, 0x17
        /*00ce*/ 	.short	(.L_2647 - .L_2646)
.L_2646:
        /*00d0*/ 	.word	0x00000000
        /*00d4*/ 	.short	0x0008
        /*00d6*/ 	.short	0x0034
        /*00d8*/ 	.byte	0x00, 0xf0, 0x11, 0x00


	//----- nvinfo : EIATTR_KPARAM_INFO
	.align		4
.L_2647:
        /*00dc*/ 	.byte	0x04, 0x17
        /*00de*/ 	.short	(.L_2649 - .L_2648)
.L_2648:
        /*00e0*/ 	.word	0x00000000
        /*00e4*/ 	.short	0x0007
        /*00e6*/ 	.short	0x0030
        /*00e8*/ 	.byte	0x00, 0xf0, 0x11, 0x00


	//----- nvinfo : EIATTR_KPARAM_INFO
	.align		4
.L_2649:
        /*00ec*/ 	.byte	0x04, 0x17
        /*00ee*/ 	.short	(.L_2651 - .L_2650)
.L_2650:
        /*00f0*/ 	.word	0x00000000
        /*00f4*/ 	.short	0x0006
        /*00f6*/ 	.short	0x002c
        /*00f8*/ 	.byte	0x00, 0xf0, 0x11, 0x00


	//----- nvinfo : EIATTR_KPARAM_INFO
	.align		4
.L_2651:
        /*00fc*/ 	.byte	0x04, 0x17
        /*00fe*/ 	.short	(.L_2653 - .L_2652)
.L_2652:
        /*0100*/ 	.word	0x00000000
        /*0104*/ 	.short	0x0005
        /*0106*/ 	.short	0x0028
        /*0108*/ 	.byte	0x00, 0xf0, 0x11, 0x00


	//----- nvinfo : EIATTR_KPARAM_INFO
	.align		4
.L_2653:
        /*010c*/ 	.byte	0x04, 0x17
        /*010e*/ 	.short	(.L_2655 - .L_2654)
.L_2654:
        /*0110*/ 	.word	0x00000000
        /*0114*/ 	.short	0x0004
        /*0116*/ 	.short	0x0020
        /*0118*/ 	.byte	0x00, 0xf0, 0x21, 0x00


	//----- nvinfo : EIATTR_KPARAM_INFO
	.align		4
.L_2655:
        /*011c*/ 	.byte	0x04, 0x17
        /*011e*/ 	.short	(.L_2657 - .L_2656)
.L_2656:
        /*0120*/ 	.word	0x00000000
        /*0124*/ 	.short	0x0003
        /*0126*/ 	.short	0x0018
        /*0128*/ 	.byte	0x00, 0xf0, 0x21, 0x00


	//----- nvinfo : EIATTR_KPARAM_INFO
	.align		4
.L_2657:
        /*012c*/ 	.byte	0x04, 0x17
        /*012e*/ 	.short	(.L_2659 - .L_2658)
.L_2658:
        /*0130*/ 	.word	0x00000000
        /*0134*/ 	.short	0x0002
        /*0136*/ 	.short	0x0010
        /*0138*/ 	.byte	0x00, 0xf0, 0x21, 0x00


	//----- nvinfo : EIATTR_KPARAM_INFO
	.align		4
.L_2659:
        /*013c*/ 	.byte	0x04, 0x17
        /*013e*/ 	.short	(.L_2661 - .L_2660)
.L_2660:
        /*0140*/ 	.word	0x00000000
        /*0144*/ 	.short	0x0001
        /*0146*/ 	.short	0x0008
        /*0148*/ 	.byte	0x00, 0xf0, 0x21, 0x00


	//----- nvinfo : EIATTR_KPARAM_INFO
	.align		4
.L_2661:
        /*014c*/ 	.byte	0x04, 0x17
        /*014e*/ 	.short	(.L_2663 - .L_2662)
.L_2662:
        /*0150*/ 	.word	0x00000000
        /*0154*/ 	.short	0x0000
        /*0156*/ 	.short	0x0000
        /*0158*/ 	.byte	0x00, 0xf0, 0x21, 0x00


	//----- nvinfo : EIATTR_MAXREG_COUNT
	.align		4
.L_2663:
        /*015c*/ 	.byte	0x03, 0x1b
        /*015e*/ 	.short	0x00ff


	//----- nvinfo : EIATTR_NUM_BARRIERS
	.align		4
        /*0160*/ 	.byte	0x02, 0x4c
        /*0162*/ 	.byte	0x01
	.zero		1


	//----- nvinfo : EIATTR_MERCURY_ISA_VERSION
	.align		4
        /*0164*/ 	.byte	0x03, 0x5f
        /*0166*/ 	.short	0x0000


	//----- nvinfo : EIATTR_EXIT_INSTR_OFFSETS
	.align		4
        /*0168*/ 	.byte	0x04, 0x1c
        /*016a*/ 	.short	(.L_2665 - .L_2664)


	//   ....[0]....
.L_2664:
        /*016c*/ 	.word	0x000002a0


	//   ....[1]....
        /*0170*/ 	.word	0x00000960


	//   ....[2]....
        /*0174*/ 	.word	0x00007280


	//   ....[3]....
        /*0178*/ 	.word	0x00007540


	//   ....[4]....
        /*017c*/ 	.word	0x00007790


	//   ....[5]....
        /*0180*/ 	.word	0x000078d0


	//   ....[6]....
        /*0184*/ 	.word	0x00007970


	//   ....[7]....
        /*0188*/ 	.word	0x000079b0


	//----- nvinfo : EIATTR_CTAIDZ_USED
	.align		4
.L_2665:
        /*018c*/ 	.byte	0x01, 0x04
	.zero		2


	//----- nvinfo : EIATTR_CRS_STACK_SIZE
	.align		4
        /*0190*/ 	.byte	0x04, 0x1e
        /*0192*/ 	.short	(.L_2667 - .L_2666)
.L_2666:
        /*0194*/ 	.word	0x00000000
.L_2667:


//--------------------- .nv.info._Z23gemm_half_q_half_kernelILi2ELi190ELb1ELb0ELi64EEvPK6__halfPKjS4_S2_PS0_iiiiPKtS7_iiiiiibS2_i --------------------------
	.section	.nv.info._Z23gemm_half_q_half_kernelILi2ELi190ELb1ELb0ELi64EEvPK6__halfPKjS4_S2_PS0_iiiiPKtS7_iiiiiibS2_i,"",@"SHT_CUDA_INFO"
	.sectionflags	@""
	.align	4


	//----- nvinfo : EIATTR_CUDA_API_VERSION
	.align		4
        /*0000*/ 	.byte	0x04, 0x37
        /*0002*/ 	.short	(.L_2669 - .L_2668)
.L_2668:
        /*0004*/ 	.word	0x00000082


	//----- nvinfo : EIATTR_SW2861232_WAR
	.align		4
.L_2669:
        /*0008*/ 	.byte	0x01, 0x35
	.zero		2


	//----- nvinfo : EIATTR_PARAM_CBANK
	.align		4
        /*000c*/ 	.byte	0x04, 0x0a
        /*000e*/ 	.short	(.L_2671 - .L_2670)
	.align		4
.L_2670:
        /*0010*/ 	.word	index@(.nv.constant0._Z23gemm_half_q_half_kernelILi2ELi190ELb1ELb0ELi64EEvPK6__halfPKjS4_S2_PS0_iiiiPKtS7_iiiiiibS2_i)
        /*0014*/ 	.short	0x0160
        /*0016*/ 	.short	0x0074


	//----- nvinfo : EIATTR_CBANK_PARAM_SIZE
	.align		4
.L_2671:
        /*0018*/ 	.byte	0x03, 0x19
        /*001a*/ 	.short	0x0074


	//----- nvinfo : EIATTR_KPARAM_INFO
	.align		4
        /*001c*/ 	.byte	0x04, 0x17
        /*001e*/ 	.short	(.L_2673 - .L_2672)
.L_2672:
        /*0020*/ 	.word	0x00000000
        /*0024*/ 	.short	0x0013
        /*0026*/ 	.short	0x0070
        /*0028*/ 	.byte	0x00, 0xf0, 0x11, 0x00


	//----- nvinfo : EIATTR_KPARAM_INFO
	.align		4
.L_2673:
        /*002c*/ 	.byte	0x04, 0x17
        /*002e*/ 	.short	(.L_2675 - .L_2674)
.L_2674:
        /*0030*/ 	.word	0x00000000
        /*0034*/ 	.short	0x0012
        /*0036*/ 	.short	0x0068
        /*0038*/ 	.byte	0x00, 0xf0, 0x21, 0x00


	//----- nvinfo : EIATTR_KPARAM_INFO
	.align		4
.L_2675:
        /*003c*/ 	.byte	0x04, 0x17
        /*003e*/ 	.short	(.L_2677 - .L_2676)
.L_2676:
        /*0040*/ 	.word	0x00000000
        /*0044*/ 	.short	0x0011
        /*0046*/ 	.short	0x0060
        /*0048*/ 	.byte	0x00, 0xf0, 0x05, 0x00


	//----- nvinfo : EIATTR_KPARAM_INFO
	.align		4
.L_2677:
        /*004c*/ 	.byte	0x04, 0x17
        /*004e*/ 	.short	(.L_2679 - .L_2678)
.L_2678:
        /*0050*/ 	.word	0x00000000
        /*0054*/ 	.short	0x0010
        /*0056*/ 	.short	0x005c
        /*0058*/ 	.byte	0x00, 0xf0, 0x11, 0x00


	//----- nvinfo : EIATTR_KPARAM_INFO
	.align		4
.L_2679:
        /*005c*/ 	.byte	0x04, 0x17
        /*005e*/ 	.short	(.L_2681 - .L_2680)
.L_2680:
        /*0060*/ 	.word	0x00000000
        /*0064*/ 	.short	0x000f
        /*0066*/ 	.short	0x0058
        /*0068*/ 	.byte	0x00, 0xf0, 0x11, 0x00


	//----- nvinfo : EIATTR_KPARAM_INFO
	.align		4
.L_2681:
        /*006c*/ 	.byte	0x04, 0x17
        /*006e*/ 	.short	(.L_2683 - .L_2682)
.L_2682:
        /*0070*/ 	.word	0x00000000
        /*0074*/ 	.short	0x000e
        /*0076*/ 	.short	0x0054
        /*0078*/ 	.byte	0x00, 0xf0, 0x11, 0x00


	//----- nvinfo : EIATTR_KPARAM_INFO
	.align		4
.L_2683:
        /*007c*/ 	.byte	0x04, 0x17
        /*007e*/ 	.short	(.L_2685 - .L_2684)
.L_2684:
        /*0080*/ 	.word	0x00000000
        /*0084*/ 	.short	0x000d
        /*0086*/ 	.short	0x0050
        /*0088*/ 	.byte	0x00, 0xf0, 0x11, 0x00


	//----- nvinfo : EIATTR_KPARAM_INFO
	.align		4
.L_2685:
        /*008c*/ 	.byte	0x04, 0x17
        /*008e*/ 	.short	(.L_2687 - .L_2686)
.L_2686:
        /*0090*/ 	.word	0x00000000
        /*0094*/ 	.short	0x000c
        /*0096*/ 	.short	0x004c
        /*0098*/ 	.byte	0x00, 0xf0, 0x11, 0x00


	//----- nvinfo : EIATTR_KPARAM_INFO
	.align		4
.L_2687:
        /*009c*/ 	.byte	0x04, 0x17
        /*009e*/ 	.short	(.L_2689 - .L_2688)
.L_2688:
        /*00a0*/ 	.word	0x00000000
        /*00a4*/ 	.short	0x000b
        /*00a6*/ 	.short	0x0048
        /*00a8*/ 	.byte	0x00, 0xf0, 0x11, 0x00


	//----- nvinfo : EIATTR_KPARAM_INFO
	.align		4
.L_2689:
        /*00ac*/ 	.byte	0x04, 0x17
        /*00ae*/ 	.short	(.L_2691 - .L_2690)
.L_2690:
        /*00b0*/ 	.word	0x00000000
        /*00b4*/ 	.short	0x000a
        /*00b6*/ 	.short	0x0040
        /*00b8*/ 	.byte	0x00, 0xf0, 0x21, 0x00


	//----- nvinfo : EIATTR_KPARAM_INFO
	.align		4
.L_2691:
        /*00bc*/ 	.byte	0x04, 0x17
        /*00be*/ 	.short	(.L_2693 - .L_2692)
.L_2692:
        /*00c0*/ 	.word	0x00000000
        /*00c4*/ 	.short	0x0009
        /*00c6*/ 	.short	0x0038
        /*00c8*/ 	.byte	0x00, 0xf0, 0x21, 0x00


	//----- nvinfo : EIATTR_KPARAM_INFO
	.align		4
.L_2693:
        /*00cc*/ 	.byte	0x04, 0x17
        /*00ce*/ 	.short	(.L_2695 - .L_2694)
.L_2694:
        /*00d0*/ 	.word	0x00000000
        /*00d4*/ 	.short	0x0008
        /*00d6*/ 	.short	0x0034
        /*00d8*/ 	.byte	0x00, 0xf0, 0x11, 0x00


	//----- nvinfo : EIATTR_KPARAM_INFO
	.align		4
.L_2695:
        /*00dc*/ 	.byte	0x04, 0x17
        /*00de*/ 	.short	(.L_2697 - .L_2696)
.L_2696:
        /*00e0*/ 	.word	0x00000000
        /*00e4*/ 	.short	0x0007
        /*00e6*/ 	.short	0x0030
        /*00e8*/ 	.byte	0x00, 0xf0, 0x11, 0x00


	//----- nvinfo : EIATTR_KPARAM_INFO
	.align		4
.L_2697:
        /*00ec*/ 	.byte	0x04, 0x17
        /*00ee*/ 	.short	(.L_2699 - .L_2698)
.L_2698:
        /*00f0*/ 	.word	0x00000000
        /*00f4*/ 	.short	0x0006
        /*00f6*/ 	.short	0x002c
        /*00f8*/ 	.byte	0x00, 0xf0, 0x11, 0x00


	//----- nvinfo : EIATTR_KPARAM_INFO
	.align		4
.L_2699:
        /*00fc*/ 	.byte	0x04, 0x17
        /*00fe*/ 	.short	(.L_2701 - .L_2700)
.L_2700:
        /*0100*/ 	.word	0x00000000
        /*0104*/ 	.short	0x0005
        /*0106*/ 	.short	0x0028
        /*0108*/ 	.byte	0x00, 0xf0, 0x11, 0x00


	//----- nvinfo : EIATTR_KPARAM_INFO
	.align		4
.L_2701:
        /*010c*/ 	.byte	0x04, 0x17
        /*010e*/ 	.short	(.L_2703 - .L_2702)
.L_2702:
        /*0110*/ 	.word	0x00000000
        /*0114*/ 	.short	0x0004
        /*0116*/ 	.short	0x0020
        /*0118*/ 	.byte	0x00, 0xf0, 0x21, 0x00


	//----- nvinfo : EIATTR_KPARAM_INFO
	.align		4
.L_2703:
        /*011c*/ 	.byte	0x04, 0x17
        /*011e*/ 	.short	(.L_2705 - .L_2704)
.L_2704:
        /*0120*/ 	.word	0x00000000
        /*0124*/ 	.short	0x0003
        /*0126*/ 	.short	0x0018
        /*0128*/ 	.byte	0x00, 0xf0, 0x21, 0x00


	//----- nvinfo : EIATTR_KPARAM_INFO
	.align		4
.L_2705:
        /*012c*/ 	.byte	0x04, 0x17
        /*012e*/ 	.short	(.L_2707 - .L_2706)
.L_2706:
        /*0130*/ 	.word	0x00000000
        /*0134*/ 	.short	0x0002
        /*0136*/ 	.short	0x0010
        /*0138*/ 	.byte	0x00, 0xf0, 0x21, 0x00


	//----- nvinfo : EIATTR_KPARAM_INFO
	.align		4
.L_2707:
        /*013c*/ 	.byte	0x04, 0x17
        /*013e*/ 	.short	(.L_2709 - .L_2708)
.L_2708:
        /*0140*/ 	.word	0x00000000
        /*0144*/ 	.short	0x0001
        /*0146*/ 	.short	0x0008
        /*0148*/ 	.byte	0x00, 0xf0, 0x21, 0x00


	//----- nvinfo : EIATTR_KPARAM_INFO
	.align		4
.L_2709:
        /*014c*/ 	.byte	0x04, 0x17
        /*014e*/ 	.short	(.L_2711 - .L_2710)
.L_2710:
        /*0150*/ 	.word	0x00000000
        /*0154*/ 	.short	0x0000
        /*0156*/ 	.short	0x0000
        /*0158*/ 	.byte	0x00, 0xf0, 0x21, 0x00


	//----- nvinfo : EIATTR_MAXREG_COUNT
	.align		4
.L_2711:
        /*015c*/ 	.byte	0x03, 0x1b
        /*015e*/ 	.short	0x00ff


	//----- nvinfo : EIATTR_NUM_BARRIERS
	.align		4
        /*0160*/ 	.byte	0x02, 0x4c
        /*0162*/ 	.byte	0x01
	.zero		1


	//----- nvinfo : EIATTR_MERCURY_ISA_VERSION
	.align		4
        /*0164*/ 	.byte	0x03, 0x5f
        /*0166*/ 	.short	0x0000


	//----- nvinfo : EIATTR_EXIT_INSTR_OFFSETS
	.align		4
        /*0168*/ 	.byte	0x04, 0x1c
        /*016a*/ 	.short	(.L_2713 - .L_2712)


	//   ....[0]....
.L_2712:
        /*016c*/ 	.word	0x000001f0


	//   ....[1]....
        /*0170*/ 	.word	0x00000c80


	//   ....[2]....
        /*0174*/ 	.word	0x00010220


	//   ....[3]....
        /*0178*/ 	.word	0x00010500


	//   ....[4]....
        /*017c*/ 	.word	0x00010650


	//   ....[5]....
        /*0180*/ 	.word	0x000106f0


	//   ....[6]....
        /*0184*/ 	.word	0x00010730


	//----- nvinfo : EIATTR_CTAIDZ_USED
	.align		4
.L_2713:
        /*0188*/ 	.byte	0x01, 0x04
	.zero		2


	//----- nvinfo : EIATTR_CRS_STACK_SIZE
	.align		4
        /*018c*/ 	.byte	0x04, 0x1e
        /*018e*/ 	.short	(.L_2715 - .L_2714)
.L_2714:
        /*0190*/ 	.word	0x00000000
.L_2715:


//--------------------- .nv.info._Z23gemm_half_q_half_kernelILi2ELi160ELb1ELb0ELi64EEvPK6__halfPKjS4_S2_PS0_iiiiPKtS7_iiiiiibS2_i --------------------------
	.section	.nv.info._Z23gemm_half_q_half_kernelILi2ELi160ELb1ELb0ELi64EEvPK6__halfPKjS4_S2_PS0_iiiiPKtS7_iiiiiibS2_i,"",@"SHT_CUDA_INFO"
	.sectionflags	@""
	.align	4


	//----- nvinfo : EIATTR_CUDA_API_VERSION
	.align		4
        /*0000*/ 	.byte	0x04, 0x37
        /*0002*/ 	.short	(.L_2717 - .L_2716)
.L_2716:
        /*0004*/ 	.word	0x00000082


	//----- nvinfo : EIATTR_SW2861232_WAR
	.align		4
.L_2717:
        /*0008*/ 	.byte	0x01, 0x35
	.zero		2


	//----- nvinfo : EIATTR_PARAM_CBANK
	.align		4
        /*000c*/ 	.byte	0x04, 0x0a
        /*000e*/ 	.short	(.L_2719 - .L_2718)
	.align		4
.L_2718:
        /*0010*/ 	.word	index@(.nv.constant0._Z23gemm_half_q_half_kernelILi2ELi160ELb1ELb0ELi64EEvPK6__halfPKjS4_S2_PS0_iiiiPKtS7_iiiiiibS2_i)
        /*0014*/ 	.short	0x0160
        /*0016*/ 	.short	0x0074


	//----- nvinfo : EIATTR_CBANK_PARAM_SIZE
	.align		4
.L_2719:
        /*0018*/ 	.byte	0x03, 0x19
        /*001a*/ 	.short	0x0074


	//----- nvinfo : EIATTR_KPARAM_INFO
	.align		4
        /*001c*/ 	.byte	0x04, 0x17
        /*001e*/ 	.short	(.L_2721 - .L_2720)
.L_2720:
        /*0020*/ 	.word	0x00000000
        /*0024*/ 	.short	0x0013
        /*0026*/ 	.short	0x0070
        /*0028*/ 	.byte	0x00, 0xf0, 0x11, 0x00


	//----- nvinfo : EIATTR_KPARAM_INFO
	.align		4
.L_2721:
        /*002c*/ 	.byte	0x04, 0x17
        /*002e*/ 	.short	(.L_2723 - .L_2722)
.L_2722:
        /*0030*/ 	.word	0x00000000
        /*0034*/ 	.short	0x0012
        /*0036*/ 	.short	0x0068
        /*0038*/ 	.byte	0x00, 0xf0, 0x21, 0x00


	//----- nvinfo : EIATTR_KPARAM_INFO
	.align		4
.L_2723:
        /*003c*/ 	.byte	0x04, 0x17
        /*003e*/ 	.short	(.L_2725 - .L_2724)
.L_2724:
        /*0040*/ 	.word	0x00000000
        /*0044*/ 	.short	0x0011
        /*0046*/ 	.short	0x0060
        /*0048*/ 	.byte	0x00, 0xf0, 0x05, 0x00


	//----- nvinfo : EIATTR_KPARAM_INFO
	.align		4
.L_2725:
        /*004c*/ 	.byte	0x04, 0x17
        /*004e*/ 	.short	(.L_2727 - .L_2726)
.L_2726:
        /*0050*/ 	.word	0x00000000
        /*0054*/ 	.short	0x0010
        /*0056*/ 	.short	0x005c
        /*0058*/ 	.byte	0x00, 0xf0, 0x11, 0x00


	//----- nvinfo : EIATTR_KPARAM_INFO
	.align		4
.L_2727:
        /*005c*/ 	.byte	0x04, 0x17
        /*005e*/ 	.short	(.L_2729 - .L_2728)
.L_2728:
        /*0060*/ 	.word	0x00000000
        /*0064*/ 	.short	0x000f
        /*0066*/ 	.short	0x0058
        /*0068*/ 	.byte	0x00, 0xf0, 0x11, 0x00


	//----- nvinfo : EIATTR_KPARAM_INFO
	.align		4
.L_2729:
        /*006c*/ 	.byte	0x04, 0x17
        /*006e*/ 	.short	(.L_2731 - .L_2730)
.L_2730:
        /*0070*/ 	.word	0x00000000
        /*0074*/ 	.short	0x000e
        /*0076*/ 	.short	0x0054
        /*0078*/ 	.byte	0x00, 0xf0, 0x11, 0x00


	//----- nvinfo : EIATTR_KPARAM_INFO
	.align		4
.L_2731:
        /*007c*/ 	.byte	0x04, 0x17
        /*007e*/ 	.short	(.L_2733 - .L_2732)
.L_2732:
        /*0080*/ 	.word	0x00000000
        /*0084*/ 	.short	0x000d
        /*0086*/ 	.short	0x0050
        /*0088*/ 	.byte	0x00, 0xf0, 0x11, 0x00


	//----- nvinfo : EIATTR_KPARAM_INFO
	.align		4
.L_2733:
        /*008c*/ 	.byte	0x04, 0x17
        /*008e*/ 	.short	(.L_2735 - .L_2734)
.L_2734:
        /*0090*/ 	.word	0x00000000
        /*0094*/ 	.short	0x000c
        /*0096*/ 	.short	0x004c
        /*0098*/ 	.byte	0x00, 0xf0, 0x11, 0x00


	//----- nvinfo : EIATTR_KPARAM_INFO
	.align		4
.L_2735:
        /*009c*/ 	.byte	0x04, 0x17
        /*009e*/ 	.short	(.L_2737 - .L_2736)
.L_2736:
        /*00a0*/ 	.word	0x00000000
        /*00a4*/ 	.short	0x000b
        /*00a6*/ 	.short	0x0048
        /*00a8*/ 	.byte	0x00, 0xf0, 0x11, 0x00


	//----- nvinfo : EIATTR_KPARAM_INFO
	.align		4
.L_2737:
        /*00ac*/ 	.byte	0x04, 0x17
        /*00ae*/ 	.short	(.L_2739 - .L_2738)
.L_2738:
        /*00b0*/ 	.word	0x00000000
        /*00b4*/ 	.short	0x000a
        /*00b6*/ 	.short	0x0040
        /*00b8*/ 	.byte	0x00, 0xf0, 0x21, 0x00


	//----- nvinfo : EIATTR_KPARAM_INFO
	.align		4
.L_2739:
        /*00bc*/ 	.byte	0x04, 0x17
        /*00be*/ 	.short	(.L_2741 - .L_2740)
.L_2740:
        /*00c0*/ 	.word	0x00000000
        /*00c4*/ 	.short	0x0009
        /*00c6*/ 	.short	0x0038
        /*00c8*/ 	.byte	0x00, 0xf0, 0x21, 0x00


	//----- nvinfo : EIATTR_KPARAM_INFO
	.align		4
.L_2741:
        /*00cc*/ 	.byte	0x04, 0x17
        /*00ce*/ 	.short	(.L_2743 - .L_2742)
.L_2742:
        /*00d0*/ 	.word	0x00000000
        /*00d4*/ 	.short	0x0008
        /*00d6*/ 	.short	0x0034
        /*00d8*/ 	.byte	0x00, 0xf0, 0x11, 0x00


	//----- nvinfo : EIATTR_KPARAM_INFO
	.align		4
.L_2743:
        /*00dc*/ 	.byte	0x04, 0x17
        /*00de*/ 	.short	(.L_2745 - .L_2744)
.L_2744:
        /*00e0*/ 	.word	0x00000000
        /*00e4*/ 	.short	0x0007
        /*00e6*/ 	.short	0x0030
        /*00e8*/ 	.byte	0x00, 0xf0, 0x11, 0x00


	//----- nvinfo : EIATTR_KPARAM_INFO
	.align		4
.L_2745:
        /*00ec*/ 	.byte	0x04, 0x17
        /*00ee*/ 	.short	(.L_2747 - .L_2746)
.L_2746:
        /*00f0*/ 	.word	0x00000000
        /*00f4*/ 	.short	0x0006
        /*00f6*/ 	.short	0x002c
        /*00f8*/ 	.byte	0x00, 0xf0, 0x11, 0x00


	//----- nvinfo : EIATTR_KPARAM_INFO
	.align		4
.L_2747:
        /*00fc*/ 	.byte	0x04, 0x17
        /*00fe*/ 	.short	(.L_2749 - .L_2748)
.L_2748:
        /*0100*/ 	.word	0x00000000
        /*0104*/ 	.short	0x0005
        /*0106*/ 	.short	0x0028
        /*0108*/ 	.byte	0x00, 0xf0, 0x11, 0x00


	//----- nvinfo : EIATTR_KPARAM_INFO
	.align		4
.L_2749:
        /*010c*/ 	.byte	0x04, 0x17
        /*010e*/ 	.short	(.L_2751 - .L_2750)
.L_2750:
        /*0110*/ 	.word	0x00000000
        /*0114*/ 	.short	0x0004
        /*0116*/ 	.short	0x0020
        /*0118*/ 	.byte	0x00, 0xf0, 0x21, 0x00


	//----- nvinfo : EIATTR_KPARAM_INFO
	.align		4
.L_2751:
        /*011c*/ 	.byte	0x04, 0x17
        /*011e*/ 	.short	(.L_2753 - .L_2752)
.L_2752:
        /*0120*/ 	.word	0x00000000
        /*0124*/ 	.short	0x0003
        /*0126*/ 	.short	0x0018
        /*0128*/ 	.byte	0x00, 0xf0, 0x21, 0x00


	//----- nvinfo : EIATTR_KPARAM_INFO
	.align		4
.L_2753:
        /*012c*/ 	.byte	0x04, 0x17
        /*012e*/ 	.short	(.L_2755 - .L_2754)
.L_2754:
        /*0130*/ 	.word	0x00000000
        /*0134*/ 	.short	0x0002
        /*0136*/ 	.short	0x0010
        /*0138*/ 	.byte	0x00, 0xf0, 0x21, 0x00


	//----- nvinfo : EIATTR_KPARAM_INFO
	.align		4
.L_2755:
        /*013c*/ 	.byte	0x04, 0x17
        /*013e*/ 	.short	(.L_2757 - .L_2756)
.L_2756:
        /*0140*/ 	.word	0x00000000
        /*0144*/ 	.short	0x0001
        /*0146*/ 	.short	0x0008
        /*0148*/ 	.byte	0x00, 0xf0, 0x21, 0x00


	//----- nvinfo : EIATTR_KPARAM_INFO
	.align		4
.L_2757:
        /*014c*/ 	.byte	0x04, 0x17
        /*014e*/ 	.short	(.L_2759 - .L_2758)
.L_2758:
        /*0150*/ 	.word	0x00000000
        /*0154*/ 	.short	0x0000
        /*0156*/ 	.short	0x0000
        /*0158*/ 	.byte	0x00, 0xf0, 0x21, 0x00


	//----- nvinfo : EIATTR_MAXREG_COUNT
	.align		4
.L_2759:
        /*015c*/ 	.byte	0x03, 0x1b
        /*015e*/ 	.short	0x00ff


	//----- nvinfo : EIATTR_NUM_BARRIERS
	.align		4
        /*0160*/ 	.byte	0x02, 0x4c
        /*0162*/ 	.byte	0x01
	.zero		1


	//----- nvinfo : EIATTR_MERCURY_ISA_VERSION
	.align		4
        /*0164*/ 	.byte	0x03, 0x5f
        /*0166*/ 	.short	0x0000


	//----- nvinfo : EIATTR_EXIT_INSTR_OFFSETS
	.align		4
        /*0168*/ 	.byte	0x04, 0x1c
        /*016a*/ 	.short	(.L_2761 - .L_2760)


	//   ....[0]....
.L_2760:
        /*016c*/ 	.word	0x000001f0


	//   ....[1]....
        /*0170*/ 	.word	0x000008b0


	//   ....[2]....
        /*0174*/ 	.word	0x00007da0


	//   ....[3]....
        /*0178*/ 	.word	0x00008080


	//   ....[4]....
        /*017c*/ 	.word	0x000081c0


	//   ....[5]....
        /*0180*/ 	.word	0x00008260


	//   ....[6]....
        /*0184*/ 	.word	0x000082a0


	//----- nvinfo : EIATTR_CTAIDZ_USED
	.align		4
.L_2761:
        /*0188*/ 	.byte	0x01, 0x04
	.zero		2


	//----- nvinfo : EIATTR_CRS_STACK_SIZE
	.align		4
        /*018c*/ 	.byte	0x04, 0x1e
        /*018e*/ 	.short	(.L_2763 - .L_2762)
.L_2762:
        /*0190*/ 	.word	0x00000000
.L_2763:


//--------------------- .nv.info._Z23gemm_half_q_half_kernelILi2ELi40ELb1ELb0ELi64EEvPK6__halfPKjS4_S2_PS0_iiiiPKtS7_iiiiiibS2_i --------------------------
	.section	.nv.info._Z23gemm_half_q_half_kernelILi2ELi40ELb1ELb0ELi64EEvPK6__halfPKjS4_S2_PS0_iiiiPKtS7_iiiiiibS2_i,"",@"SHT_CUDA_INFO"
	.sectionflags	@""
	.align	4


	//----- nvinfo : EIATTR_CUDA_API_VERSION
	.align		4
        /*0000*/ 	.byte	0x04, 0x37
        /*0002*/ 	.short	(.L_2765 - .L_2764)
.L_2764:
        /*0004*/ 	.word	0x00000082


	//----- nvinfo : EIATTR_SW2861232_WAR
	.align		4
.L_2765:
        /*0008*/ 	.byte	0x01, 0x35
	.zero		2


	//----- nvinfo : EIATTR_PARAM_CBANK
	.align		4
        /*000c*/ 	.byte	0x04, 0x0a
        /*000e*/ 	.short	(.L_2767 - .L_2766)
	.align		4
.L_2766:
        /*0010*/ 	.word	index@(.nv.constant0._Z23gemm_half_q_half_kernelILi2ELi40ELb1ELb0ELi64EEvPK6__halfPKjS4_S2_PS0_iiiiPKtS7_iiiiiibS2_i)
        /*0014*/ 	.short	0x0160
        /*0016*/ 	.short	0x0074


	//----- nvinfo : EIATTR_CBANK_PARAM_SIZE
	.align		4
.L_2767:
        /*0018*/ 	.byte	0x03, 0x19
        /*001a*/ 	.short	0x0074


	//----- nvinfo : EIATTR_KPARAM_INFO
	.align		4
        /*001c*/ 	.byte	0x04, 0x17
        /*001e*/ 	.short	(.L_2769 - .L_2768)
.L_2768:
        /*0020*/ 	.word	0x00000000
        /*0024*/ 	.short	0x0013
        /*0026*/ 	.short	0x0070
        /*0028*/ 	.byte	0x00, 0xf0, 0x11, 0x00


	//----- nvinfo : EIATTR_KPARAM_INFO
	.align		4
.L_2769:
        /*002c*/ 	.byte	0x04, 0x17
        /*002e*/ 	.short	(.L_2771 - .L_2770)
.L_2770:
        /*0030*/ 	.word	0x00000000
        /*0034*/ 	.short	0x0012
        /*0036*/ 	.short	0x0068
        /*0038*/ 	.byte	0x00, 0xf0, 0x21, 0x00


	//----- nvinfo : EIATTR_KPARAM_INFO
	.align		4
.L_2771:
        /*003c*/ 	.byte	0x04, 0x17
        /*003e*/ 	.short	(.L_2773 - .L_2772)
.L_2772:
        /*0040*/ 	.word	0x00000000
        /*0044*/ 	.short	0x0011
        /*0046*/ 	.short	0x0060
        /*0048*/ 	.byte	0x00, 0xf0, 0x05, 0x00


	//----- nvinfo : EIATTR_KPARAM_INFO
	.align		4
.L_2773:
        /*004c*/ 	.byte	0x04, 0x17
        /*004e*/ 	.short	(.L_2775 - .L_2774)
.L_2774:
        /*0050*/ 	.word	0x00000000
        /*0054*/ 	.short	0x0010
        /*0056*/ 	.short	0x005c
        /*0058*/ 	.byte	0x00, 0xf0, 0x11, 0x00


	//----- nvinfo : EIATTR_KPARAM_INFO
	.align		4
.L_2775:
        /*005c*/ 	.byte	0x04, 0x17
        /*005e*/ 	.short	(.L_2777 - .L_2776)
.L_2776:
        /*0060*/ 	.word	0x00000000
        /*0064*/ 	.short	0x000f
        /*0066*/ 	.short	0x0058
        /*0068*/ 	.byte	0x00, 0xf0, 0x11, 0x00


	//----- nvinfo : EIATTR_KPARAM_INFO
	.align		4
.L_2777:
        /*006c*/ 	.byte	0x04, 0x17
        /*006e*/ 	.short	(.L_2779 - .L_2778)
.L_2778:
        /*0070*/ 	.word	0x00000000
        /*0074*/ 	.short	0x000e
        /*0076*/ 	.short	0x0054
        /*0078*/ 	.byte	0x00, 0xf0, 0x11, 0x00


	//----- nvinfo : EIATTR_KPARAM_INFO
	.align		4
.L_2779:
        /*007c*/ 	.byte	0x04, 0x17
        /*007e*/ 	.short	(.L_2781 - .L_2780)
.L_2780:
        /*0080*/ 	.word	0x00000000
        /*0084*/ 	.short	0x000d
        /*0086*/ 	.short	0x0050
        /*0088*/ 	.byte	0x00, 0xf0, 0x11, 0x00


	//----- nvinfo : EIATTR_KPARAM_INFO
	.align		4
.L_2781:
        /*008c*/ 	.byte	0x04, 0x17
        /*008e*/ 	.short	(.L_2783 - .L_2782)
.L_2782:
        /*0090*/ 	.word	0x00000000
        /*0094*/ 	.short	0x000c
        /*0096*/ 	.short	0x004c
        /*0098*/ 	.byte	0x00, 0xf0, 0x11, 0x00


	//----- nvinfo : EIATTR_KPARAM_INFO
	.align		4
.L_2783:
        /*009c*/ 	.byte	0x04, 0x17
        /*009e*/ 	.short	(.L_2785 - .L_2784)
.L_2784:
        /*00a0*/ 	.word	0x00000000
        /*00a4*/ 	.short	0x000b
        /*00a6*/ 	.short	0x0048
        /*00a8*/ 	.byte	0x00, 0xf0, 0x11, 0x00


	//----- nvinfo : EIATTR_KPARAM_INFO
	.align		4
.L_2785:
        /*00ac*/ 	.byte	0x04, 0x17
        /*00ae*/ 	.short	(.L_2787 - .L_2786)
.L_2786:
        /*00b0*/ 	.word	0x00000000
        /*00b4*/ 	.short	0x000a
        /*00b6*/ 	.short	0x0040
        /*00b8*/ 	.byte	0x00, 0xf0, 0x21, 0x00


	//----- nvinfo : EIATTR_KPARAM_INFO
	.align		4
.L_2787:
        /*00bc*/ 	.byte	0x04, 0x17
        /*00be*/ 	.short	(.L_2789 - .L_2788)
.L_2788:
        /*00c0*/ 	.word	0x00000000
        /*00c4*/ 	.short	0x0009
        /*00c6*/ 	.short	0x0038
        /*00c8*/ 	.byte	0x00, 0xf0, 0x21, 0x00


	//----- nvinfo : EIATTR_KPARAM_INFO
	.align		4
.L_2789:
        /*00cc*/ 	.byte	0x04, 0x17
        /*00ce*/ 	.short	(.L_2791 - .L_2790)
.L_2790:
        /*00d0*/ 	.word	0x00000000
        /*00d4*/ 	.short	0x0008
        /*00d6*/ 	.short	0x0034
        /*00d8*/ 	.byte	0x00, 0xf0, 0x11, 0x00


	//----- nvinfo : EIATTR_KPARAM_INFO
	.align		4
.L_2791:
        /*00dc*/ 	.byte	0x04, 0x17
        /*00de*/ 	.short	(.L_2793 - .L_2792)
.L_2792:
        /*00e0*/ 	.word	0x00000000
        /*00e4*/ 	.short	0x0007
        /*00e6*/ 	.short	0x0030
        /*00e8*/ 	.byte	0x00, 0xf0, 0x11, 0x00


	//----- nvinfo : EIATTR_KPARAM_INFO
	.align		4
.L_2793:
        /*00ec*/ 	.byte	0x04, 0x17
        /*00ee*/ 	.short	(.L_2795 - .L_2794)
.L_2794:
        /*00f0*/ 	.word	0x00000000
        /*00f4*/ 	.short	0x0006
        /*00f6*/ 	.short	0x002c
        /*00f8*/ 	.byte	0x00, 0xf0, 0x11, 0x00


	//----- nvinfo : EIATTR_KPARAM_INFO
	.align		4
.L_2795:
        /*00fc*/ 	.byte	0x04, 0x17
        /*00fe*/ 	.short	(.L_2797 - .L_2796)
.L_2796:
        /*0100*/ 	.word	0x00000000
        /*0104*/ 	.short	0x0005
        /*0106*/ 	.short	0x0028
        /*0108*/ 	.byte	0x00, 0xf0, 0x11, 0x00


	//----- nvinfo : EIATTR_KPARAM_INFO
	.align		4
.L_2797:
        /*010c*/ 	.byte	0x04, 0x17
        /*010e*/ 	.short	(.L_2799 - .L_2798)
.L_2798:
        /*0110*/ 	.word	0x00000000
        /*0114*/ 	.short	0x0004
        /*0116*/ 	.short	0x0020
        /*0118*/ 	.byte	0x00, 0xf0, 0x21, 0x00


	//----- nvinfo : EIATTR_KPARAM_INFO
	.align		4
.L_2799:
        /*011c*/ 	.byte	0x04, 0x17
        /*011e*/ 	.short	(.L_2801 - .L_2800)
.L_2800:
        /*0120*/ 	.word	0x00000000
        /*0124*/ 	.short	0x0003
        /*0126*/ 	.short	0x0018
        /*0128*/ 	.byte	0x00, 0xf0, 0x21, 0x00


	//----- nvinfo : EIATTR_KPARAM_INFO
	.align		4
.L_2801:
        /*012c*/ 	.byte	0x04, 0x17
        /*012e*/ 	.short	(.L_2803 - .L_2802)
.L_2802:
        /*0130*/ 	.word	0x00000000
        /*0134*/ 	.short	0x0002
        /*0136*/ 	.short	0x0010
        /*0138*/ 	.byte	0x00, 0xf0, 0x21, 0x00


	//----- nvinfo : EIATTR_KPARAM_INFO
	.align		4
.L_2803:
        /*013c*/ 	.byte	0x04, 0x17
        /*013e*/ 	.short	(.L_2805 - .L_2804)
.L_2804:
        /*0140*/ 	.word	0x00000000
        /*0144*/ 	.short	0x0001
        /*0146*/ 	.short	0x0008
        /*0148*/ 	.byte	0x00, 0xf0, 0x21, 0x00


	//----- nvinfo : EIATTR_KPARAM_INFO
	.align		4
.L_2805:
        /*014c*/ 	.byte	0x04, 0x17
        /*014e*/ 	.short	(.L_2807 - .L_2806)
.L_2806:
        /*0150*/ 	.word	0x00000000
        /*0154*/ 	.short	0x0000
        /*0156*/ 	.short	0x0000
        /*0158*/ 	.byte	0x00, 0xf0, 0x21, 0x00


	//----- nvinfo : EIATTR_MAXREG_COUNT
	.align		4
.L_2807:
        /*015c*/ 	.byte	0x03, 0x1b
        /*015e*/ 	.short	0x00ff


	//----- nvinfo : EIATTR_NUM_BARRIERS
	.align		4
        /*0160*/ 	.byte	0x02, 0x4c
        /*0162*/ 	.byte	0x01
	.zero		1


	//----- nvinfo : EIATTR_MERCURY_ISA_VERSION
	.align		4
        /*0164*/ 	.byte	0x03, 0x5f
        /*0166*/ 	.short	0x0000


	//----- nvinfo : EIATTR_EXIT_INSTR_OFFSETS
	.align		4
        /*0168*/ 	.byte	0x04, 0x1c
        /*016a*/ 	.short	(.L_2809 - .L_2808)


	//   ....[0]....
.L_2808:
        /*016c*/ 	.word	0x000001f0


	//   ....[1]....
        /*0170*/ 	.word	0x000008b0


	//   ....[2]....
        /*0174*/ 	.word	0x00006ef0


	//   ....[3]....
        /*0178*/ 	.word	0x000071d0


	//   ....[4]....
        /*017c*/ 	.word	0x00007310


	//   ....[5]....
        /*0180*/ 	.word	0x000073b0


	//   ....[6]....
        /*0184*/ 	.word	0x000073f0


	//----- nvinfo : EIATTR_CTAIDZ_USED
	.align		4
.L_2809:
        /*0188*/ 	.byte	0x01, 0x04
	.zero		2


	//----- nvinfo : EIATTR_CRS_STACK_SIZE
	.align		4
        /*018c*/ 	.byte	0x04, 0x1e
        /*018e*/ 	.short	(.L_2811 - .L_2810)
.L_2810:
        /*0190*/ 	.word	0x00000000
.L_2811:


//--------------------- .nv.info._Z23gemm_half_q_half_kernelILi2ELi10ELb1ELb0ELi64EEvPK6__halfPKjS4_S2_PS0_iiiiPKtS7_iiiiiibS2_i --------------------------
	.section	.nv.info._Z23gemm_half_q_half_kernelILi2ELi10ELb1ELb0ELi64EEvPK6__halfPKjS4_S2_PS0_iiiiPKtS7_iiiiiibS2_i,"",@"SHT_CUDA_INFO"
	.sectionflags	@""
	.align	4


	//----- nvinfo : EIATTR_CUDA_API_VERSION
	.align		4
        /*0000*/ 	.byte	0x04, 0x37
        /*0002*/ 	.short	(.L_2813 - .L_2812)
.L_2812:
        /*0004*/ 	.word	0x00000082


	//----- nvinfo : EIATTR_SW2861232_WAR
	.align		4
.L_2813:
        /*0008*/ 	.byte	0x01, 0x35
	.zero		2


	//----- nvinfo : EIATTR_PARAM_CBANK
	.align		4
        /*000c*/ 	.byte	0x04, 0x0a
        /*000e*/ 	.short	(.L_2815 - .L_2814)
	.align		4
.L_2814:
        /*0010*/ 	.word	index@(.nv.constant0._Z23gemm_half_q_half_kernelILi2ELi10ELb1ELb0ELi64EEvPK6__halfPKjS4_S2_PS0_iiiiPKtS7_iiiiiibS2_i)
        /*0014*/ 	.short	0x0160
        /*0016*/ 	.short	0x0074


	//----- nvinfo : EIATTR_CBANK_PARAM_SIZE
	.align		4
.L_2815:
        /*0018*/ 	.byte	0x03, 0x19
        /*001a*/ 	.short	0x0074


	//----- nvinfo : EIATTR_KPARAM_INFO
	.align		4
        /*001c*/ 	.byte	0x04, 0x17
        /*001e*/ 	.short	(.L_2817 - .L_2816)
.L_2816:
        /*0020*/ 	.word	0x00000000
        /*0024*/ 	.short	0x0013
        /*0026*/ 	.short	0x0070
        /*0028*/ 	.byte	0x00, 0xf0, 0x11, 0x00


	//----- nvinfo : EIATTR_KPARAM_INFO
	.align		4
.L_2817:
        /*002c*/ 	.byte	0x04, 0x17
        /*002e*/ 	.short	(.L_2819 - .L_2818)
.L_2818:
        /*0030*/ 	.word	0x00000000
        /*0034*/ 	.short	0x0012
        /*0036*/ 	.short	0x0068
        /*0038*/ 	.byte	0x00, 0xf0, 0x21, 0x00


	//----- nvinfo : EIATTR_KPARAM_INFO
	.align		4
.L_2819:
        /*003c*/ 	.byte	0x04, 0x17
        /*003e*/ 	.short	(.L_2821 - .L_2820)
.L_2820:
        /*0040*/ 	.word	0x00000000
        /*0044*/ 	.short	0x0011
        /*0046*/ 	.short	0x0060
        /*0048*/ 	.byte	0x00, 0xf0, 0x05, 0x00


	//----- nvinfo : EIATTR_KPARAM_INFO
	.align		4
.L_2821:
        /*004c*/ 	.byte	0x04, 0x17
        /*004e*/ 	.short	(.L_2823 - .L_2822)
.L_2822:
        /*0050*/ 	.word	0x00000000
        /*0054*/ 	.short	0x0010
        /*0056*/ 	.short	0x005c
        /*0058*/ 	.byte	0x00, 0xf0, 0x11, 0x00


	//----- nvinfo : EIATTR_KPARAM_INFO
	.align		4
.L_2823:
        /*005c*/ 	.byte	0x04, 0x17
        /*005e*/ 	.short	(.L_2825 - .L_2824)
.L_2824:
        /*0060*/ 	.word	0x00000000
        /*0064*/ 	.short	0x000f
        /*0066*/ 	.short	0x0058
        /*0068*/ 	.byte	0x00, 0xf0, 0x11, 0x00


	//----- nvinfo : EIATTR_KPARAM_INFO
	.align		4
.L_2825:
        /*006c*/ 	.byte	0x04, 0x17
        /*006e*/ 	.short	(.L_2827 - .L_2826)
.L_2826:
        /*0070*/ 	.word	0x00000000
        /*0074*/ 	.short	0x000e
        /*0076*/ 	.short	0x0054
        /*0078*/ 	.byte	0x00, 0xf0, 0x11, 0x00


	//----- nvinfo : EIATTR_KPARAM_INFO
	.align		4
.L_2827:
        /*007c*/ 	.byte	0x04, 0x17
        /*007e*/ 	.short	(.L_2829 - .L_2828)
.L_2828:
        /*0080*/ 	.word	0x00000000
        /*0084*/ 	.short	0x000d
        /*0086*/ 	.short	0x0050
        /*0088*/ 	.byte	0x00, 0xf0, 0x11, 0x00


	//----- nvinfo : EIATTR_KPARAM_INFO
	.align		4
.L_2829:
        /*008c*/ 	.byte	0x04, 0x17
        /*008e*/ 	.short	(.L_2831 - .L_2830)
.L_2830:
        /*0090*/ 	.word	0x00000000
        /*0094*/ 	.short	0x000c
        /*0096*/ 	.short	0x004c
        /*0098*/ 	.byte	0x00, 0xf0, 0x11, 0x00


	//----- nvinfo : EIATTR_KPARAM_INFO
	.align		4
.L_2831:
        /*009c*/ 	.byte	0x04, 0x17
        /*009e*/ 	.short	(.L_2833 - .L_2832)
.L_2832:
        /*00a0*/ 	.word	0x00000000
        /*00a4*/ 	.short	0x000b
        /*00a6*/ 	.short	0x0048
        /*00a8*/ 	.byte	0x00, 0xf0, 0x11, 0x00


	//----- nvinfo : EIATTR_KPARAM_INFO
	.align		4
.L_2833:
        /*00ac*/ 	.byte	0x04, 0x17
        /*00ae*/ 	.short	(.L_2835 - .L_2834)
.L_2834:
        /*00b0*/ 	.word	0x00000000
        /*00b4*/ 	.short	0x000a
        /*00b6*/ 	.short	0x0040
        /*00b8*/ 	.byte	0x00, 0xf0, 0x21, 0x00


	//----- nvinfo : EIATTR_KPARAM_INFO
	.align		4
.L_2835:
        /*00bc*/ 	.byte	0x04, 0x17
        /*00be*/ 	.short	(.L_2837 - .L_2836)
.L_2836:
        /*00c0*/ 	.word	0x00000000
        /*00c4*/ 	.short	0x0009
        /*00c6*/ 	.short	0x0038
        /*00c8*/ 	.byte	0x00, 0xf0, 0x21, 0x00


	//----- nvinfo : EIATTR_KPARAM_INFO
	.align		4
.L_2837:
        /*00cc*/ 	.byte	0x04, 0x17
        /*00ce*/ 	.short	(.L_2839 - .L_2838)
.L_2838:
        /*00d0*/ 	.word	0x00000000
        /*00d4*/ 	.short	0x0008
        /*00d6*/ 	.short	0x0034
        /*00d8*/ 	.byte	0x00, 0xf0, 0x11, 0x00


	//----- nvinfo : EIATTR_KPARAM_INFO
	.align		4
.L_2839:
        /*00dc*/ 	.byte	0x04, 0x17
        /*00de*/ 	.short	(.L_2841 - .L_2840)
.L_2840:
        /*00e0*/ 	.word	0x00000000
        /*00e4*/ 	.short	0x0007
        /*00e6*/ 	.short	0x0030
        /*00e8*/ 	.byte	0x00, 0xf0, 0x11, 0x00


	//----- nvinfo : EIATTR_KPARAM_INFO
	.align		4
.L_2841:
        /*00ec*/ 	.byte	0x04, 0x17
        /*00ee*/ 	.short	(.L_2843 - .L_2842)
.L_2842:
        /*00f0*/ 	.word	0x00000000
        /*00f4*/ 	.short	0x0006
        /*00f6*/ 	.short	0x002c
        /*00f8*/ 	.byte	0x00, 0xf0, 0x11, 0x00


	//----- nvinfo : EIATTR_KPARAM_INFO
	.align		4
.L_2843:
        /*00fc*/ 	.byte	0x04, 0x17
        /*00fe*/ 	.short	(.L_2845 - .L_2844)
.L_2844:
        /*0100*/ 	.word	0x00000000
        /*0104*/ 	.short	0x0005
        /*0106*/ 	.short	0x0028
        /*0108*/ 	.byte	0x00, 0xf0, 0x11, 0x00


	//----- nvinfo : EIATTR_KPARAM_INFO
	.align		4
.L_2845:
        /*010c*/ 	.byte	0x04, 0x17
        /*010e*/ 	.short	(.L_2847 - .L_2846)
.L_2846:
        /*0110*/ 	.word	0x00000000
        /*0114*/ 	.short	0x0004
        /*0116*/ 	.short	0x0020
        /*0118*/ 	.byte	0x00, 0xf0, 0x21, 0x00


	//----- nvinfo : EIATTR_KPARAM_INFO
	.align		4
.L_2847:
        /*011c*/ 	.byte	0x04, 0x17
        /*011e*/ 	.short	(.L_2849 - .L_2848)
.L_2848:
        /*0120*/ 	.word	0x00000000
        /*0124*/ 	.short	0x0003
        /*0126*/ 	.short	0x0018
        /*0128*/ 	.byte	0x00, 0xf0, 0x21, 0x00


	//----- nvinfo : EIATTR_KPARAM_INFO
	.align		4
.L_2849:
        /*012c*/ 	.byte	0x04, 0x17
        /*012e*/ 	.short	(.L_2851 - .L_2850)
.L_2850:
        /*0130*/ 	.word	0x00000000
        /*0134*/ 	.short	0x0002
        /*0136*/ 	.short	0x0010
        /*0138*/ 	.byte	0x00, 0xf0, 0x21, 0x00


	//----- nvinfo : EIATTR_KPARAM_INFO
	.align		4
.L_2851:
        /*013c*/ 	.byte	0x04, 0x17
        /*013e*/ 	.short	(.L_2853 - .L_2852)
.L_2852:
        /*0140*/ 	.word	0x00000000
        /*0144*/ 	.short	0x0001
        /*0146*/ 	.short	0x0008
        /*0148*/ 	.byte	0x00, 0xf0, 0x21, 0x00


	//----- nvinfo : EIATTR_KPARAM_INFO
	.align		4
.L_2853:
        /*014c*/ 	.byte	0x04, 0x17
        /*014e*/ 	.short	(.L_2855 - .L_2854)
.L_2854:
        /*0150*/ 	.word	0x00000000
        /*0154*/ 	.short	0x0000
        /*0156*/ 	.short	0x0000
        /*0158*/ 	.byte	0x00, 0xf0, 0x21, 0x00


	//----- nvinfo : EIATTR_MAXREG_COUNT
	.align		4
.L_2855:
        /*015c*/ 	.byte	0x03, 0x1b
        /*015e*/ 	.short	0x00ff


	//----- nvinfo : EIATTR_NUM_BARRIERS
	.align		4
        /*0160*/ 	.byte	0x02, 0x4c
        /*0162*/ 	.byte	0x01
	.zero		1


	//----- nvinfo : EIATTR_MERCURY_ISA_VERSION
	.align		4
        /*0164*/ 	.byte	0x03, 0x5f
        /*0166*/ 	.short	0x0000


	//----- nvinfo : EIATTR_EXIT_INSTR_OFFSETS
	.align		4
        /*0168*/ 	.byte	0x04, 0x1c
        /*016a*/ 	.short	(.L_2857 - .L_2856)


	//   ....[0]....
.L_2856:
        /*016c*/ 	.word	0x000001f0


	//   ....[1]....
        /*0170*/ 	.word	0x000008b0


	//   ....[2]....
        /*0174*/ 	.word	0x00005de0


	//   ....[3]....
        /*0178*/ 	.word	0x000060c0


	//   ....[4]....
        /*017c*/ 	.word	0x00006200


	//   ....[5]....
        /*0180*/ 	.word	0x000062a0


	//   ....[6]....
        /*0184*/ 	.word	0x000062e0


	//----- nvinfo : EIATTR_CTAIDZ_USED
	.align		4
.L_2857:
        /*0188*/ 	.byte	0x01, 0x04
	.zero		2


	//----- nvinfo : EIATTR_CRS_STACK_SIZE
	.align		4
        /*018c*/ 	.byte	0x04, 0x1e
        /*018e*/ 	.short	(.L_2859 - .L_2858)
.L_2858:
        /*0190*/ 	.word	0x00000000
.L_2859:


//--------------------- .nv.info._Z23gemm_half_q_half_kernelILi2ELi172ELb1ELb0ELi64EEvPK6__halfPKjS4_S2_PS0_iiiiPKtS7_iiiiiibS2_i --------------------------
	.section	.nv.info._Z23gemm_half_q_half_kernelILi2ELi172ELb1ELb0ELi64EEvPK6__halfPKjS4_S2_PS0_iiiiPKtS7_iiiiiibS2_i,"",@"SHT_CUDA_INFO"
	.sectionflags	@""
	.align	4


	//----- nvinfo : EIATTR_CUDA_API_VERSION
	.align		4
        /*0000*/ 	.byte	0x04, 0x37
        /*0002*/ 	.short	(.L_2861 - .L_2860)
.L_2860:
        /*0004*/ 	.word	0x00000082


	//----- nvinfo : EIATTR_SW2861232_WAR
	.align		4
.L_2861:
        /*0008*/ 	.byte	0x01, 0x35
	.zero		2


	//----- nvinfo : EIATTR_PARAM_CBANK
	.align		4
        /*000c*/ 	.byte	0x04, 0x0a
        /*000e*/ 	.short	(.L_2863 - .L_2862)
	.align		4
.L_2862:
        /*0010*/ 	.word	index@(.nv.constant0._Z23gemm_half_q_half_kernelILi2ELi172ELb1ELb0ELi64EEvPK6__halfPKjS4_S2_PS0_iiiiPKtS7_iiiiiibS2_i)
        /*0014*/ 	.short	0x0160
        /*0016*/ 	.short	0x0074


	//----- nvinfo : EIATTR_CBANK_PARAM_SIZE
	.align		4
.L_2863:
        /*0018*/ 	.byte	0x03, 0x19
        /*001a*/ 	.short	0x0074


	//----- nvinfo : EIATTR_KPARAM_INFO
	.align		4
        /*001c*/ 	.byte	0x04, 0x17
        /*001e*/ 	.short	(.L_2865 - .L_2864)
.L_2864:
        /*0020*/ 	.word	0x00000000
        /*0024*/ 	.short	0x0013
        /*0026*/ 	.short	0x0070
        /*0028*/ 	.byte	0x00, 0xf0, 0x11, 0x00


	//----- nvinfo : EIATTR_KPARAM_INFO
	.align		4
.L_2865:
        /*002c*/ 	.byte	0x04, 0x17
        /*002e*/ 	.short	(.L_2867 - .L_2866)
.L_2866:
        /*0030*/ 	.word	0x00000000
        /*0034*/ 	.short	0x0012
        /*0036*/ 	.short	0x0068
        /*0038*/ 	.byte	0x00, 0xf0, 0x21, 0x00


	//----- nvinfo : EIATTR_KPARAM_INFO
	.align		4
.L_2867:
        /*003c*/ 	.byte	0x04, 0x17
        /*003e*/ 	.short	(.L_2869 - .L_2868)
.L_2868:
        /*0040*/ 	.word	0x00000000
        /*0044*/ 	.short	0x0011
        /*0046*/ 	.short	0x0060
        /*0048*/ 	.byte	0x00, 0xf0, 0x05, 0x00


	//----- nvinfo : EIATTR_KPARAM_INFO
	.align		4
.L_2869:
        /*004c*/ 	.byte	0x04, 0x17
        /*004e*/ 	.short	(.L_2871 - .L_2870)
.L_2870:
        /*0050*/ 	.word	0x00000000
        /*0054*/ 	.short	0x0010
        /*0056*/ 	.short	0x005c
        /*0058*/ 	.byte	0x00, 0xf0, 0x11, 0x00


	//----- nvinfo : EIATTR_KPARAM_INFO
	.align		4
.L_2871:
        /*005c*/ 	.byte	0x04, 0x17
        /*005e*/ 	.short	(.L_2873 - .L_2872)
.L_2872:
        /*0060*/ 	.word	0x00000000
        /*0064*/ 	.short	0x000f
        /*0066*/ 	.short	0x0058
        /*0068*/ 	.byte	0x00, 0xf0, 0x11, 0x00


	//----- nvinfo : EIATTR_KPARAM_INFO
	.align		4
.L_2873:
        /*006c*/ 	.byte	0x04, 0x17
        /*006e*/ 	.short	(.L_2875 - .L_2874)
.L_2874:
        /*0070*/ 	.word	0x00000000
        /*0074*/ 	.short	0x000e
        /*0076*/ 	.short	0x0054
        /*0078*/ 	.byte	0x00, 0xf0, 0x11, 0x00


	//----- nvinfo : EIATTR_KPARAM_INFO
	.align		4
.L_2875:
        /*007c*/ 	.byte	0x04, 0x17
        /*007e*/ 	.short	(.L_2877 - .L_2876)
.L_2876:
        /*0080*/ 	.word	0x00000000
        /*0084*/ 	.short	0x000d
        /*0086*/ 	.short	0x0050
        /*0088*/ 	.byte	0x00, 0xf0, 0x11, 0x00


	//----- nvinfo : EIATTR_KPARAM_INFO
	.align		4
.L_2877:
        /*008c*/ 	.byte	0x04, 0x17
        /*008e*/ 	.short	(.L_2879 - .L_2878)
.L_2878:
        /*0090*/ 	.word	0x00000000
        /*0094*/ 	.short	0x000c
        /*0096*/ 	.short	0x004c
        /*0098*/ 	.byte	0x00, 0xf0, 0x11, 0x00


	//----- nvinfo : EIATTR_KPARAM_INFO
	.align		4
.L_2879:
        /*009c*/ 	.byte	0x04, 0x17
        /*009e*/ 	.short	(.L_2881 - .L_2880)
.L_2880:
        /*00a0*/ 	.word	0x00000000
        /*00a4*/ 	.short	0x000b
        /*00a6*/ 	.short	0x0048
        /*00a8*/ 	.byte	0x00, 0xf0, 0x11, 0x00


	//----- nvinfo : EIATTR_KPARAM_INFO
	.align		4
.L_2881:
        /*00ac*/ 	.byte	0x04, 0x17
        /*00ae*/ 	.short	(.L_2883 - .L_2882)
.L_2882:
        /*00b0*/ 	.word	0x00000000
        /*00b4*/ 	.short	0x000a
        /*00b6*/ 	.short	0x0040
        /*00b8*/ 	.byte	0x00, 0xf0, 0x21, 0x00


	//----- nvinfo : EIATTR_KPARAM_INFO
	.align		4
.L_2883:
        /*00bc*/ 	.byte	0x04, 0x17
        /*00be*/ 	.short	(.L_2885 - .L_2884)
.L_2884:
        /*00c0*/ 	.word	0x00000000
        /*00c4*/ 	.short	0x0009
        /*00c6*/ 	.short	0x0038
        /*00c8*/ 	.byte	0x00, 0xf0, 0x21, 0x00


	//----- nvinfo : EIATTR_KPARAM_INFO
	.align		4
.L_2885:
        /*00cc*/ 	.byte	0x04, 0x17
        /*00ce*/ 	.short	(.L_2887 - .L_2886)
.L_2886:
        /*00d0*/ 	.word	0x00000000
        /*00d4*/ 	.short	0x0008
        /*00d6*/ 	.short	0x0034
        /*00d8*/ 	.byte	0x00, 0xf0, 0x11, 0x00


	//----- nvinfo : EIATTR_KPARAM_INFO
	.align		4
.L_2887:
        /*00dc*/ 	.byte	0x04, 0x17
        /*00de*/ 	.short	(.L_2889 - .L_2888)
.L_2888:
        /*00e0*/ 	.word	0x00000000
        /*00e4*/ 	.short	0x0007
        /*00e6*/ 	.short	0x0030
        /*00e8*/ 	.byte	0x00, 0xf0, 0x11, 0x00


	//----- nvinfo : EIATTR_KPARAM_INFO
	.align		4
.L_2889:
        /*00ec*/ 	.byte	0x04, 0x17
        /*00ee*/ 	.short	(.L_2891 - .L_2890)
.L_2890:
        /*00f0*/ 	.word	0x00000000
        /*00f4*/ 	.short	0x0006
        /*00f6*/ 	.short	0x002c
        /*00f8*/ 	.byte	0x00, 0xf0, 0x11, 0x00


	//----- nvinfo : EIATTR_KPARAM_INFO
	.align		4
.L_2891:
        /*00fc*/ 	.byte	0x04, 0x17
        /*00fe*/ 	.short	(.L_2893 - .L_2892)
.L_2892:
        /*0100*/ 	.word	0x00000000
        /*0104*/ 	.short	0x0005
        /*0106*/ 	.short	0x0028
        /*0108*/ 	.byte	0x00, 0xf0, 0x11, 0x00


	//----- nvinfo : EIATTR_KPARAM_INFO
	.align		4
.L_2893:
        /*010c*/ 	.byte	0x04, 0x17
        /*010e*/ 	.short	(.L_2895 - .L_2894)
.L_2894:
        /*0110*/ 	.word	0x00000000
        /*0114*/ 	.short	0x0004
        /*0116*/ 	.short	0x0020
        /*0118*/ 	.byte	0x00, 0xf0, 0x21, 0x00


	//----- nvinfo : EIATTR_KPARAM_INFO
	.align		4
.L_2895:
        /*011c*/ 	.byte	0x04, 0x17
        /*011e*/ 	.short	(.L_2897 - .L_2896)
.L_2896:
        /*0120*/ 	.word	0x00000000
        /*0124*/ 	.short	0x0003
        /*0126*/ 	.short	0x0018
        /*0128*/ 	.byte	0x00, 0xf0, 0x21, 0x00


	//----- nvinfo : EIATTR_KPARAM_INFO
	.align		4
.L_2897:
        /*012c*/ 	.byte	0x04, 0x17
        /*012e*/ 	.short	(.L_2899 - .L_2898)
.L_2898:
        /*0130*/ 	.word	0x00000000
        /*0134*/ 	.short	0x0002
        /*0136*/ 	.short	0x0010
        /*0138*/ 	.byte	0x00, 0xf0, 0x21, 0x00


	//----- nvinfo : EIATTR_KPARAM_INFO
	.align		4
.L_2899:
        /*013c*/ 	.byte	0x04, 0x17
        /*013e*/ 	.short	(.L_2901 - .L_2900)
.L_2900:
        /*0140*/ 	.word	0x00000000
        /*0144*/ 	.short	0x0001
        /*0146*/ 	.short	0x0008
        /*0148*/ 	.byte	0x00, 0xf0, 0x21, 0x00


	//----- nvinfo : EIATTR_KPARAM_INFO
	.align		4
.L_2901:
        /*014c*/ 	.byte	0x04, 0x17
        /*014e*/ 	.short	(.L_2903 - .L_2902)
.L_2902:
        /*0150*/ 	.word	0x00000000
        /*0154*/ 	.short	0x0000
        /*0156*/ 	.short	0x0000
        /*0158*/ 	.byte	0x00, 0xf0, 0x21, 0x00


	//----- nvinfo : EIATTR_MAXREG_COUNT
	.align		4
.L_2903:
        /*015c*/ 	.byte	0x03, 0x1b
        /*015e*/ 	.short	0x00ff


	//----- nvinfo : EIATTR_NUM_BARRIERS
	.align		4
        /*0160*/ 	.byte	0x02, 0x4c
        /*0162*/ 	.byte	0x01
	.zero		1


	//----- nvinfo : EIATTR_MERCURY_ISA_VERSION
	.align		4
        /*0164*/ 	.byte	0x03, 0x5f
        /*0166*/ 	.short	0x0000


	//----- nvinfo : EIATTR_EXIT_INSTR_OFFSETS
	.align		4
        /*0168*/ 	.byte	0x04, 0x1c
        /*016a*/ 	.short	(.L_2905 - .L_2904)


	//   ....[0]....
.L_2904:
        /*016c*/ 	.word	0x000001f0


	//   ....[1]....
        /*0170*/ 	.word	0x00000c80


	//   ....[2]....
        /*0174*/ 	.word	0x0000d8c0


	//   ....[3]....
        /*0178*/ 	.word	0x0000dba0


	//   ....[4]....
        /*017c*/ 	.word	0x0000dce0


	//   ....[5]....
        /*0180*/ 	.word	0x0000dd80


	//   ....[6]....
        /*0184*/ 	.word	0x0000ddc0


	//----- nvinfo : EIATTR_CTAIDZ_USED
	.align		4
.L_2905:
        /*0188*/ 	.byte	0x01, 0x04
	.zero		2


	//----- nvinfo : EIATTR_CRS_STACK_SIZE
	.align		4
        /*018c*/ 	.byte	0x04, 0x1e
        /*018e*/ 	.short	(.L_2907 - .L_2906)
.L_2906:
        /*0190*/ 	.word	0x00000000
.L_2907:


//--------------------- .nv.info._Z23gemm_half_q_half_kernelILi2ELi176ELb1ELb0ELi64EEvPK6__halfPKjS4_S2_PS0_iiiiPKtS7_iiiiiibS2_i --------------------------
	.section	.nv.info._Z23gemm_half_q_half_kernelILi2ELi176ELb1ELb0ELi64EEvPK6__halfPKjS4_S2_PS0_iiiiPKtS7_iiiiiibS2_i,"",@"SHT_CUDA_INFO"
	.sectionflags	@""
	.align	4


	//----- nvinfo : EIATTR_CUDA_API_VERSION
	.align		4
        /*0000*/ 	.byte	0x04, 0x37
        /*0002*/ 	.short	(.L_2909 - .L_2908)
.L_2908:
        /*0004*/ 	.word	0x00000082


	//----- nvinfo : EIATTR_SW2861232_WAR
	.align		4
.L_2909:
        /*0008*/ 	.byte	0x01, 0x35
	.zero		2


	//----- nvinfo : EIATTR_PARAM_CBANK
	.align		4
        /*000c*/ 	.byte	0x04, 0x0a
        /*000e*/ 	.short	(.L_2911 - .L_2910)
	.align		4
.L_2910:
        /*0010*/ 	.word	index@(.nv.constant0._Z23gemm_half_q_half_kernelILi2ELi176ELb1ELb0ELi64EEvPK6__halfPKjS4_S2_PS0_iiiiPKtS7_iiiiiibS2_i)
        /*0014*/ 	.short	0x0160
        /*0016*/ 	.short	0x0074


	//----- nvinfo : EIATTR_CBANK_PARAM_SIZE
	.align		4
.L_2911:
        /*0018*/ 	.byte	0x03, 0x19
        /*001a*/ 	.short	0x0074


	//----- nvinfo : EIATTR_KPARAM_INFO
	.align		4
        /*001c*/ 	.byte	0x04, 0x17
        /*001e*/ 	.short	(.L_2913 - .L_2912)
.L_2912:
        /*0020*/ 	.word	0x00000000
        /*0024*/ 	.short	0x0013
        /*0026*/ 	.short	0x0070
        /*0028*/ 	.byte	0x00, 0xf0, 0x11, 0x00


	//----- nvinfo : EIATTR_KPARAM_INFO
	.align		4
.L_2913:
        /*002c*/ 	.byte	0x04, 0x17
        /*002e*/ 	.short	(.L_2915 - .L_2914)
.L_2914:
        /*0030*/ 	.word	0x00000000
        /*0034*/ 	.short	0x0012
        /*0036*/ 	.short	0x0068
        /*0038*/ 	.byte	0x00, 0xf0, 0x21, 0x00


	//----- nvinfo : EIATTR_KPARAM_INFO
	.align		4
.L_2915:
        /*003c*/ 	.byte	0x04, 0x17
        /*003e*/ 	.short	(.L_2917 - .L_2916)
.L_2916:
        /*0040*/ 	.word	0x00000000
        /*0044*/ 	.short	0x0011
        /*0046*/ 	.short	0x0060
        /*0048*/ 	.byte	0x00, 0xf0, 0x05, 0x00


	//----- nvinfo : EIATTR_KPARAM_INFO
	.align		4
.L_2917:
        /*004c*/ 	.byte	0x04, 0x17
        /*004e*/ 	.short	(.L_2919 - .L_2918)
.L_2918:
        /*0050*/ 	.word	0x00000000
        /*0054*/ 	.short	0x0010
        /*0056*/ 	.short	0x005c
        /*0058*/ 	.byte	0x00, 0xf0, 0x11, 0x00


	//----- nvinfo : EIATTR_KPARAM_INFO
	.align		4
.L_2919:
        /*005c*/ 	.byte	0x04, 0x17
        /*005e*/ 	.short	(.L_2921 - .L_2920)
.L_2920:
        /*0060*/ 	.word	0x00000000
        /*0064*/ 	.short	0x000f
        /*0066*/ 	.short	0x0058
        /*0068*/ 	.byte	0x00, 0xf0, 0x11, 0x00


	//----- nvinfo : EIATTR_KPARAM_INFO
	.align		4
.L_2921:
        /*006c*/ 	.byte	0x04, 0x17
        /*006e*/ 	.short	(.L_2923 - .L_2922)
.L_2922:
        /*0070*/ 	.word	0x00000000
        /*0074*/ 	.short	0x000e
        /*0076*/ 	.short	0x0054
        /*0078*/ 	.byte	0x00, 0xf0, 0x11, 0x00


	//----- nvinfo : EIATTR_KPARAM_INFO
	.align		4
.L_2923:
        /*007c*/ 	.byte	0x04, 0x17
        /*007e*/ 	.short	(.L_2925 - .L_2924)
.L_2924:
        /*0080*/ 	.word	0x00000000
        /*0084*/ 	.short	0x000d
        /*0086*/ 	.short	0x0050
        /*0088*/ 	.byte	0x00, 0xf0, 0x11, 0x00


	//----- nvinfo : EIATTR_KPARAM_INFO
	.align		4
.L_2925:
        /*008c*/ 	.byte	0x04, 0x17
        /*008e*/ 	.short	(.L_2927 - .L_2926)
.L_2926:
        /*0090*/ 	.word	0x00000000
        /*0094*/ 	.short	0x000c
        /*0096*/ 	.short	0x004c
        /*0098*/ 	.byte	0x00, 0xf0, 0x11, 0x00


	//----- nvinfo : EIATTR_KPARAM_INFO
	.align		4
.L_2927:
        /*009c*/ 	.byte	0x04, 0x17
        /*009e*/ 	.short	(.L_2929 - .L_2928)
.L_2928:
        /*00a0*/ 	.word	0x00000000
        /*00a4*/ 	.short	0x000b
        /*00a6*/ 	.short	0x0048
        /*00a8*/ 	.byte	0x00, 0xf0, 0x11, 0x00


	//----- nvinfo : EIATTR_KPARAM_INFO
	.align		4
.L_2929:
        /*00ac*/ 	.byte	0x04, 0x17
        /*00ae*/ 	.short	(.L_2931 - .L_2930)
.L_2930:
        /*00b0*/ 	.word	0x00000000
        /*00b4*/ 	.short	0x000a
        /*00b6*/ 	.short	0x0040
        /*00b8*/ 	.byte	0x00, 0xf0, 0x21, 0x00


	//----- nvinfo : EIATTR_KPARAM_INFO
	.align		4
.L_2931:
        /*00bc*/ 	.byte	0x04, 0x17
        /*00be*/ 	.short	(.L_2933 - .L_2932)
.L_2932:
        /*00c0*/ 	.word	0x00000000
        /*00c4*/ 	.short	0x0009
        /*00c6*/ 	.short	0x0038
        /*00c8*/ 	.byte	0x00, 0xf0, 0x21, 0x00


	//----- nvinfo : EIATTR_KPARAM_INFO
	.align		4
.L_2933:
        /*00cc*/ 	.byte	0x04, 0x17
        /*00ce*/ 	.short	(.L_2935 - .L_2934)
.L_2934:
        /*00d0*/ 	.word	0x00000000
        /*00d4*/ 	.short	0x0008
        /*00d6*/ 	.short	0x0034
        /*00d8*/ 	.byte	0x00, 0xf0, 0x11, 0x00


	//----- nvinfo : EIATTR_KPARAM_INFO
	.align		4
.L_2935:
        /*00dc*/ 	.byte	0x04, 0x17
        /*00de*/ 	.short	(.L_2937 - .L_2936)
.L_2936:
        /*00e0*/ 	.word	0x00000000
        /*00e4*/ 	.short	0x0007
        /*00e6*/ 	.short	0x0030
        /*00e8*/ 	.byte	0x00, 0xf0, 0x11, 0x00


	//----- nvinfo : EIATTR_KPARAM_INFO
	.align		4
.L_2937:
        /*00ec*/ 	.byte	0x04, 0x17
        /*00ee*/ 	.short	(.L_2939 - .L_2938)
.L_2938:
        /*00f0*/ 	.word	0x00000000
        /*00f4*/ 	.short	0x0006
        /*00f6*/ 	.short	0x002c
        /*00f8*/ 	.byte	0x00, 0xf0, 0x11, 0x00


	//----- nvinfo : EIATTR_KPARAM_INFO
	.align		4
.L_2939:
        /*00fc*/ 	.byte	0x04, 0x17
        /*00fe*/ 	.short	(.L_2941 - .L_2940)
.L_2940:
        /*0100*/ 	.word	0x00000000
        /*0104*/ 	.short	0x0005
        /*0106*/ 	.short	0x0028
        /*0108*/ 	.byte	0x00, 0xf0, 0x11, 0x00


	//----- nvinfo : EIATTR_KPARAM_INFO
	.align		4
.L_2941:
        /*010c*/ 	.byte	0x04, 0x17
        /*010e*/ 	.short	(.L_2943 - .L_2942)
.L_2942:
        /*0110*/ 	.word	0x00000000
        /*0114*/ 	.short	0x0004
        /*0116*/ 	.short	0x0020
        /*0118*/ 	.byte	0x00, 0xf0, 0x21, 0x00


	//----- nvinfo : EIATTR_KPARAM_INFO
	.align		4
.L_2943:
        /*011c*/ 	.byte	0x04, 0x17
        /*011e*/ 	.short	(.L_2945 - .L_2944)
.L_2944:
        /*0120*/ 	.word	0x00000000
        /*0124*/ 	.short	0x0003
        /*0126*/ 	.short	0x0018
        /*0128*/ 	.byte	0x00, 0xf0, 0x21, 0x00


	//----- nvinfo : EIATTR_KPARAM_INFO
	.align		4
.L_2945:
        /*012c*/ 	.byte	0x04, 0x17
        /*012e*/ 	.short	(.L_2947 - .L_2946)
.L_2946:
        /*0130*/ 	.word	0x00000000
        /*0134*/ 	.short	0x0002
        /*0136*/ 	.short	0x0010
        /*0138*/ 	.byte	0x00, 0xf0, 0x21, 0x00


	//----- nvinfo : EIATTR_KPARAM_INFO
	.align		4
.L_2947:
        /*013c*/ 	.byte	0x04, 0x17
        /*013e*/ 	.short	(.L_2949 - .L_2948)
.L_2948:
        /*0140*/ 	.word	0x00000000
        /*0144*/ 	.short	0x0001
        /*0146*/ 	.short	0x0008
        /*0148*/ 	.byte	0x00, 0xf0, 0x21, 0x00


	//----- nvinfo : EIATTR_KPARAM_INFO
	.align		4
.L_2949:
        /*014c*/ 	.byte	0x04, 0x17
        /*014e*/ 	.short	(.L_2951 - .L_2950)
.L_2950:
        /*0150*/ 	.word	0x00000000
        /*0154*/ 	.short	0x0000
        /*0156*/ 	.short	0x0000
        /*0158*/ 	.byte	0x00, 0xf0, 0x21, 0x00


	//----- nvinfo : EIATTR_MAXREG_COUNT
	.align		4
.L_2951:
        /*015c*/ 	.byte	0x03, 0x1b
        /*015e*/ 	.short	0x00ff


	//----- nvinfo : EIATTR_NUM_BARRIERS
	.align		4
        /*0160*/ 	.byte	0x02, 0x4c
        /*0162*/ 	.byte	0x01
	.zero		1


	//----- nvinfo : EIATTR_MERCURY_ISA_VERSION
	.align		4
        /*0164*/ 	.byte	0x03, 0x5f
        /*0166*/ 	.short	0x0000


	//----- nvinfo : EIATTR_EXIT_INSTR_OFFSETS
	.align		4
        /*0168*/ 	.byte	0x04, 0x1c
        /*016a*/ 	.short	(.L_2953 - .L_2952)


	//   ....[0]....
.L_2952:
        /*016c*/ 	.word	0x000001f0


	//   ....[1]....
        /*0170*/ 	.word	0x00000c80


	//   ....[2]....
        /*0174*/ 	.word	0x00009e50


	//   ....[3]....
        /*0178*/ 	.word	0x0000a130


	//   ....[4]....
        /*017c*/ 	.word	0x0000a270


	//   ....[5]....
        /*0180*/ 	.word	0x0000a310


	//   ....[6]....
        /*0184*/ 	.word	0x0000a350


	//----- nvinfo : EIATTR_CTAIDZ_USED
	.align		4
.L_2953:
        /*0188*/ 	.byte	0x01, 0x04
	.zero		2


	//----- nvinfo : EIATTR_CRS_STACK_SIZE
	.align		4
        /*018c*/ 	.byte	0x04, 0x1e
        /*018e*/ 	.short	(.L_2955 - .L_2954)
.L_2954:
        /*0190*/ 	.word	0x00000000
.L_2955:


//--------------------- .nv.info._Z23gemm_half_q_half_kernelILi2ELi152ELb1ELb0ELi64EEvPK6__halfPKjS4_S2_PS0_iiiiPKtS7_iiiiiibS2_i --------------------------
	.section	.nv.info._Z23gemm_half_q_half_kernelILi2ELi152ELb1ELb0ELi64EEvPK6__halfPKjS4_S2_PS0_iiiiPKtS7_iiiiiibS2_i,"",@"SHT_CUDA_INFO"
	.sectionflags	@""
	.align	4


	//----- nvinfo : EIATTR_CUDA_API_VERSION
	.align		4
        /*0000*/ 	.byte	0x04, 0x37
        /*0002*/ 	.short	(.L_2957 - .L_2956)
.L_2956:
        /*0004*/ 	.word	0x00000082


	//----- nvinfo : EIATTR_SW2861232_WAR
	.align		4
.L_2957:
        /*0008*/ 	.byte	0x01, 0x35
	.zero		2


	//----- nvinfo : EIATTR_PARAM_CBANK
	.align		4
        /*000c*/ 	.byte	0x04, 0x0a
        /*000e*/ 	.short	(.L_2959 - .L_2958)
	.align		4
.L_2958:
        /*0010*/ 	.word	index@(.nv.constant0._Z23gemm_half_q_half_kernelILi2ELi152ELb1ELb0ELi64EEvPK6__halfPKjS4_S2_PS0_iiiiPKtS7_iiiiiibS2_i)
        /*0014*/ 	.short	0x0160
        /*0016*/ 	.short	0x0074


	//----- nvinfo : EIATTR_CBANK_PARAM_SIZE
	.align		4
.L_2959:
        /*0018*/ 	.byte	0x03, 0x19
        /*001a*/ 	.short	0x0074


	//----- nvinfo : EIATTR_KPARAM_INFO
	.align		4
        /*001c*/ 	.byte	0x04, 0x17
        /*001e*/ 	.short	(.L_2961 - .L_2960)
.L_2960:
        /*0020*/ 	.word	0x00000000
        /*0024*/ 	.short	0x0013
        /*0026*/ 	.short	0x0070
        /*0028*/ 	.byte	0x00, 0xf0, 0x11, 0x00


	//----- nvinfo : EIATTR_KPARAM_INFO
	.align		4
.L_2961:
        /*002c*/ 	.byte	0x04, 0x17
        /*002e*/ 	.short	(.L_2963 - .L_2962)
.L_2962:
        /*0030*/ 	.word	0x00000000
        /*0034*/ 	.short	0x0012
        /*0036*/ 	.short	0x0068
        /*0038*/ 	.byte	0x00, 0xf0, 0x21, 0x00


	//----- nvinfo : EIATTR_KPARAM_INFO
	.align		4
.L_2963:
        /*003c*/ 	.byte	0x04, 0x17
        /*003e*/ 	.short	(.L_2965 - .L_2964)
.L_2964:
        /*0040*/ 	.word	0x00000000
        /*0044*/ 	.short	0x0011
        /*0046*/ 	.short	0x0060
        /*0048*/ 	.byte	0x00, 0xf0, 0x05, 0x00


	//----- nvinfo : EIATTR_KPARAM_INFO
	.align		4
.L_2965:
        /*004c*/ 	.byte	0x04, 0x17
        /*004e*/ 	.short	(.L_2967 - .L_2966)
.L_2966:
        /*0050*/ 	.word	0x00000000
        /*0054*/ 	.short	0x0010
        /*0056*/ 	.short	0x005c
        /*0058*/ 	.byte	0x00, 0xf0, 0x11, 0x00


	//----- nvinfo : EIATTR_KPARAM_INFO
	.align		4
.L_2967:
        /*005c*/ 	.byte	0x04, 0x17
        /*005e*/ 	.short	(.L_2969 - .L_2968)
.L_2968:
        /*0060*/ 	.word	0x00000000
        /*0064*/ 	.short	0x000f
        /*0066*/ 	.short	0x0058
        /*0068*/ 	.byte	0x00, 0xf0, 0x11, 0x00


	//----- nvinfo : EIATTR_KPARAM_INFO
	.align		4
.L_2969:
        /*006c*/ 	.byte	0x04, 0x17
        /*006e*/ 	.short	(.L_2971 - .L_2970)
.L_2970:
        /*0070*/ 	.word	0x00000000
        /*0074*/ 	.short	0x000e
        /*0076*/ 	.short	0x0054
        /*0078*/ 	.byte	0x00, 0xf0, 0x11, 0x00


	//----- nvinfo : EIATTR_KPARAM_INFO
	.align		4
.L_2971:
        /*007c*/ 	.byte	0x04, 0x17
        /*007e*/ 	.short	(.L_2973 - .L_2972)
.L_2972:
        /*0080*/ 	.word	0x00000000
        /*0084*/ 	.short	0x000d
        /*0086*/ 	.short	0x0050
        /*0088*/ 	.byte	0x00, 0xf0, 0x11, 0x00


	//----- nvinfo : EIATTR_KPARAM_INFO
	.align		4
.L_2973:
        /*008c*/ 	.byte	0x04, 0x17
        /*008e*/ 	.short	(.L_2975 - .L_2974)
.L_2974:
        /*0090*/ 	.word	0x00000000
        /*0094*/ 	.short	0x000c
        /*0096*/ 	.short	0x004c
        /*0098*/ 	.byte	0x00, 0xf0, 0x11, 0x00


	//----- nvinfo : EIATTR_KPARAM_INFO
	.align		4
.L_2975:
        /*009c*/ 	.byte	0x04, 0x17
        /*009e*/ 	.short	(.L_2977 - .L_2976)
.L_2976:
        /*00a0*/ 	.word	0x00000000
        /*00a4*/ 	.short	0x000b
        /*00a6*/ 	.short	0x0048
        /*00a8*/ 	.byte	0x00, 0xf0, 0x11, 0x00


	//----- nvinfo : EIATTR_KPARAM_INFO
	.align		4
.L_2977:
        /*00ac*/ 	.byte	0x04, 0x17
        /*00ae*/ 	.short	(.L_2979 - .L_2978)
.L_2978:
        /*00b0*/ 	.word	0x00000000
        /*00b4*/ 	.short	0x000a
        /*00b6*/ 	.short	0x0040
        /*00b8*/ 	.byte	0x00, 0xf0, 0x21, 0x00


	//----- nvinfo : EIATTR_KPARAM_INFO
	.align		4
.L_2979:
        /*00bc*/ 	.byte	0x04, 0x17
        /*00be*/ 	.short	(.L_2981 - .L_2980)
.L_2980:
        /*00c0*/ 	.word	0x00000000
        /*00c4*/ 	.short	0x0009
        /*00c6*/ 	.short	0x0038
        /*00c8*/ 	.byte	0x00, 0xf0, 0x21, 0x00


	//----- nvinfo : EIATTR_KPARAM_INFO
	.align		4
.L_2981:
        /*00cc*/ 	.byte	0x04, 0x17
        /*00ce*/ 	.short	(.L_2983 - .L_2982)
.L_2982:
        /*00d0*/ 	.word	0x00000000
        /*00d4*/ 	.short	0x0008
        /*00d6*/ 	.short	0x0034
        /*00d8*/ 	.byte	0x00, 0xf0, 0x11, 0x00


	//----- nvinfo : EIATTR_KPARAM_INFO
	.align		4
.L_2983:
        /*00dc*/ 	.byte	0x04, 0x17
        /*00de*/ 	.short	(.L_2985 - .L_2984)
.L_2984:
        /*00e0*/ 	.word	0x00000000
        /*00e4*/ 	.short	0x0007
        /*00e6*/ 	.short	0x0030
        /*00e8*/ 	.byte	0x00, 0xf0, 0x11, 0x00


	//----- nvinfo : EIATTR_KPARAM_INFO
	.align		4
.L_2985:
        /*00ec*/ 	.byte	0x04, 0x17
        /*00ee*/ 	.short	(.L_2987 - .L_2986)
.L_2986:
        /*00f0*/ 	.word	0x00000000
        /*00f4*/ 	.short	0x0006
        /*00f6*/ 	.short	0x002c
        /*00f8*/ 	.byte	0x00, 0xf0, 0x11, 0x00


	//----- nvinfo : EIATTR_KPARAM_INFO
	.align		4
.L_2987:
        /*00fc*/ 	.byte	0x04, 0x17
        /*00fe*/ 	.short	(.L_2989 - .L_2988)
.L_2988:
        /*0100*/ 	.word	0x00000000
        /*0104*/ 	.short	0x0005
        /*0106*/ 	.short	0x0028
        /*0108*/ 	.byte	0x00, 0xf0, 0x11, 0x00


	//----- nvinfo : EIATTR_KPARAM_INFO
	.align		4
.L_2989:
        /*010c*/ 	.byte	0x04, 0x17
        /*010e*/ 	.short	(.L_2991 - .L_2990)
.L_2990:
        /*0110*/ 	.word	0x00000000
        /*0114*/ 	.short	0x0004
        /*0116*/ 	.short	0x0020
        /*0118*/ 	.byte	0x00, 0xf0, 0x21, 0x00


	//----- nvinfo : EIATTR_KPARAM_INFO
	.align		4
.L_2991:
        /*011c*/ 	.byte	0x04, 0x17
        /*011e*/ 	.short	(.L_2993 - .L_2992)
.L_2992:
        /*0120*/ 	.word	0x00000000
        /*0124*/ 	.short	0x0003
        /*0126*/ 	.short	0x0018
        /*0128*/ 	.byte	0x00, 0xf0, 0x21, 0x00


	//----- nvinfo : EIATTR_KPARAM_INFO
	.align		4
.L_2993:
        /*012c*/ 	.byte	0x04, 0x17
        /*012e*/ 	.short	(.L_2995 - .L_2994)
.L_2994:
        /*0130*/ 	.word	0x00000000
        /*0134*/ 	.short	0x0002
        /*0136*/ 	.short	0x0010
        /*0138*/ 	.byte	0x00, 0xf0, 0x21, 0x00


	//----- nvinfo : EIATTR_KPARAM_INFO
	.align		4
.L_2995:
        /*013c*/ 	.byte	0x04, 0x17
        /*013e*/ 	.short	(.L_2997 - .L_2996)
.L_2996:
        /*0140*/ 	.word	0x00000000
        /*0144*/ 	.short	0x0001
        /*0146*/ 	.short	0x0008
        /*0148*/ 	.byte	0x00, 0xf0, 0x21, 0x00


	//----- nvinfo : EIATTR_KPARAM_INFO
	.align		4
.L_2997:
        /*014c*/ 	.byte	0x04, 0x17
        /*014e*/ 	.short	(.L_2999 - .L_2998)
.L_2998:
        /*0150*/ 	.word	0x00000000
        /*0154*/ 	.short	0x0000
        /*0156*/ 	.short	0x0000
        /*0158*/ 	.byte	0x00, 0xf0, 0x21, 0x00


	//----- nvinfo : EIATTR_MAXREG_COUNT
	.align		4
.L_2999:
        /*015c*/ 	.byte	0x03, 0x1b
        /*015e*/ 	.short	0x00ff


	//----- nvinfo : EIATTR_NUM_BARRIERS
	.align		4
        /*0160*/ 	.byte	0x02, 0x4c
        /*0162*/ 	.byte	0x01
	.zero		1


	//----- nvinfo : EIATTR_MERCURY_ISA_VERSION
	.align		4
        /*0164*/ 	.byte	0x03, 0x5f
        /*0166*/ 	.short	0x0000


	//----- nvinfo : EIATTR_EXIT_INSTR_OFFSETS
	.align		4
        /*0168*/ 	.byte	0x04, 0x1c
        /*016a*/ 	.short	(.L_3001 - .L_3000)


	//   ....[0]....
.L_3000:
        /*016c*/ 	.word	0x000001f0


	//   ....[1]....
        /*0170*/ 	.word	0x00000c80


	//   ....[2]....
        /*0174*/ 	.word	0x0000bb90


	//   ....[3]....
        /*0178*/ 	.word	0x0000be70


	//   ....[4]....
        /*017c*/ 	.word	0x0000bfb0


	//   ....[5]....
        /*0180*/ 	.word	0x0000c060


	//   ....[6]....
        /*0184*/ 	.word	0x0000c0a0


	//----- nvinfo : EIATTR_CTAIDZ_USED
	.align		4
.L_3001:
        /*0188*/ 	.byte	0x01, 0x04
	.zero		2


	//----- nvinfo : EIATTR_CRS_STACK_SIZE
	.align		4
        /*018c*/ 	.byte	0x04, 0x1e
        /*018e*/ 	.short	(.L_3003 - .L_3002)
.L_3002:
        /*0190*/ 	.word	0x00000000
.L_3003:


//--------------------- .nv.info._Z23gemm_half_q_half_kernelILi2ELi140ELb1ELb0ELi64EEvPK6__halfPKjS4_S2_PS0_iiiiPKtS7_iiiiiibS2_i --------------------------
	.section	.nv.info._Z23gemm_half_q_half_kernelILi2ELi140ELb1ELb0ELi64EEvPK6__halfPKjS4_S2_PS0_iiiiPKtS7_iiiiiibS2_i,"",@"SHT_CUDA_INFO"
	.sectionflags	@""
	.align	4


	//----- nvinfo : EIATTR_CUDA_API_VERSION
	.align		4
        /*0000*/ 	.byte	0x04, 0x37
        /*0002*/ 	.short	(.L_3005 - .L_3004)
.L_3004:
        /*0004*/ 	.word	0x00000082


	//----- nvinfo : EIATTR_SW2861232_WAR
	.align		4
.L_3005:
        /*0008*/ 	.byte	0x01, 0x35
	.zero		2


	//----- nvinfo : EIATTR_PARAM_CBANK
	.align		4
        /*000c*/ 	.byte	0x04, 0x0a
        /*000e*/ 	.short	(.L_3007 - .L_3006)
	.align		4
.L_3006:
        /*0010*/ 	.word	index@(.nv.constant0._Z23gemm_half_q_half_kernelILi2ELi140ELb1ELb0ELi64EEvPK6__halfPKjS4_S2_PS0_iiiiPKtS7_iiiiiibS2_i)
        /*0014*/ 	.short	0x0160
        /*0016*/ 	.short	0x0074


	//----- nvinfo : EIATTR_CBANK_PARAM_SIZE
	.align		4
.L_3007:
        /*0018*/ 	.byte	0x03, 0x19
        /*001a*/ 	.short	0x0074


	//----- nvinfo : EIATTR_KPARAM_INFO
	.align		4
        /*001c*/ 	.byte	0x04, 0x17
        /*001e*/ 	.short	(.L_3009 - .L_3008)
.L_3008:
        /*0020*/ 	.word	0x00000000
        /*0024*/ 	.short	0x0013
        /*0026*/ 	.short	0x0070
        /*0028*/ 	.byte	0x00, 0xf0, 0x11, 0x00


	//----- nvinfo : EIATTR_KPARAM_INFO
	.align		4
.L_3009:
        /*002c*/ 	.byte	0x04, 0x17
        /*002e*/ 	.short	(.L_3011 - .L_3010)
.L_3010:
        /*0030*/ 	.word	0x00000000
        /*0034*/ 	.short	0x0012
        /*0036*/ 	.short	0x0068
        /*0038*/ 	.byte	0x00, 0xf0, 0x21, 0x00


	//----- nvinfo : EIATTR_KPARAM_INFO
	.align		4
.L_3011:
        /*003c*/ 	.byte	0x04, 0x17
        /*003e*/ 	.short	(.L_3013 - .L_3012)
.L_3012:
        /*0040*/ 	.word	0x00000000
        /*0044*/ 	.short	0x0011
        /*0046*/ 	.short	0x0060
        /*0048*/ 	.byte	0x00, 0xf0, 0x05, 0x00


	//----- nvinfo : EIATTR_KPARAM_INFO
	.align		4
.L_3013:
        /*004c*/ 	.byte	0x04, 0x17
        /*004e*/ 	.short	(.L_3015 - .L_3014)
.L_3014:
        /*0050*/ 	.word	0x00000000
        /*0054*/ 	.short	0x0010
        /*0056*/ 	.short	0x005c
        /*0058*/ 	.byte	0x00, 0xf0, 0x11, 0x00


	//----- nvinfo : EIATTR_KPARAM_INFO
	.align		4
.L_3015:
        /*005c*/ 	.byte	0x04, 0x17
        /*005e*/ 	.short	(.L_3017 - .L_3016)
.L_3016:
        /*0060*/ 	.word	0x00000000
        /*0064*/ 	.short	0x000f
        /*0066*/ 	.short	0x0058
        /*0068*/ 	.byte	0x00, 0xf0, 0x11, 0x00


	//----- nvinfo : EIATTR_KPARAM_INFO
	.align		4
.L_3017:
        /*006c*/ 	.byte	0x04, 0x17
        /*006e*/ 	.short	(.L_3019 - .L_3018)
.L_3018:
        /*0070*/ 	.word	0x00000000
        /*0074*/ 	.short	0x000e
        /*0076*/ 	.short	0x0054
        /*0078*/ 	.byte	0x00, 0xf0, 0x11, 0x00


	//----- nvinfo : EIATTR_KPARAM_INFO
	.align		4
.L_3019:
        /*007c*/ 	.byte	0x04, 0x17
        /*007e*/ 	.short	(.L_3021 - .L_3020)
.L_3020:
        /*0080*/ 	.word	0x00000000
        /*0084*/ 	.short	0x000d
        /*0086*/ 	.short	0x0050
        /*0088*/ 	.byte	0x00, 0xf0, 0x11, 0x00


	//----- nvinfo : EIATTR_KPARAM_INFO
	.align		4
.L_3021:
        /*008c*/ 	.byte	0x04, 0x17
        /*008e*/ 	.short	(.L_3023 - .L_3022)
.L_3022:
        /*0090*/ 	.word	0x00000000
        /*0094*/ 	.short	0x000c
        /*0096*/ 	.short	0x004c
        /*0098*/ 	.byte	0x00, 0xf0, 0x11, 0x00


	//----- nvinfo : EIATTR_KPARAM_INFO
	.align		4
.L_3023:
        /*009c*/ 	.byte	0x04, 0x17
        /*009e*/ 	.short	(.L_3025 - .L_3024)
.L_3024:
        /*00a0*/ 	.word	0x00000000
        /*00a4*/ 	.short	0x000b
        /*00a6*/ 	.short	0x0048
        /*00a8*/ 	.byte	0x00, 0xf0, 0x11, 0x00


	//----- nvinfo : EIATTR_KPARAM_INFO
	.align		4
.L_3025:
        /*00ac*/ 	.byte	0x04, 0x17
        /*00ae*/ 	.short	(.L_3027 - .L_3026)
.L_3026:
        /*00b0*/ 	.word	0x00000000
        /*00b4*/ 	.short	0x000a
        /*00b6*/ 	.short	0x0040
        /*00b8*/ 	.byte	0x00, 0xf0, 0x21, 0x00


	//----- nvinfo : EIATTR_KPARAM_INFO
	.align		4
.L_3027:
        /*00bc*/ 	.byte	0x04, 0x17
        /*00be*/ 	.short	(.L_3029 - .L_3028)
.L_3028:
        /*00c0*/ 	.word	0x00000000
        /*00c4*/ 	.short	0x0009
        /*00c6*/ 	.short	0x0038
        /*00c8*/ 	.byte	0x00, 0xf0, 0x21, 0x00


	//----- nvinfo : EIATTR_KPARAM_INFO
	.align		4
.L_3029:
        /*00cc*/ 	.byte	0x04, 0x17
        /*00ce*/ 	.short	(.L_3031 - .L_3030)
.L_3030:
        /*00d0*/ 	.word	0x00000000
        /*00d4*/ 	.short	0x0008
        /*00d6*/ 	.short	0x0034
        /*00d8*/ 	.byte	0x00, 0xf0, 0x11, 0x00


	//----- nvinfo : EIATTR_KPARAM_INFO
	.align		4
.L_3031:
        /*00dc*/ 	.byte	0x04, 0x17
        /*00de*/ 	.short	(.L_3033 - .L_3032)
.L_3032:
        /*00e0*/ 	.word	0x00000000
        /*00e4*/ 	.short	0x0007
        /*00e6*/ 	.short	0x0030
        /*00e8*/ 	.byte	0x00, 0xf0, 0x11, 0x00


	//----- nvinfo : EIATTR_KPARAM_INFO
	.align		4
.L_3033:
        /*00ec*/ 	.byte	0x04, 0x17
        /*00ee*/ 	.short	(.L_3035 - .L_3034)
.L_3034:
        /*00f0*/ 	.word	0x00000000
        /*00f4*/ 	.short	0x0006
        /*00f6*/ 	.short	0x002c
        /*00f8*/ 	.byte	0x00, 0xf0, 0x11, 0x00


	//----- nvinfo : EIATTR_KPARAM_INFO
	.align		4
.L_3035:
        /*00fc*/ 	.byte	0x04, 0x17
        /*00fe*/ 	.short	(.L_3037 - .L_3036)
.L_3036:
        /*0100*/ 	.word	0x00000000
        /*0104*/ 	.short	0x0005
        /*0106*/ 	.short	0x0028
        /*0108*/ 	.byte	0x00, 0xf0, 0x11, 0x00


	//----- nvinfo : EIATTR_KPARAM_INFO
	.align		4
.L_3037:
        /*010c*/ 	.byte	0x04, 0x17
        /*010e*/ 	.short	(.L_3039 - .L_3038)
.L_3038:
        /*0110*/ 	.word	0x00000000
        /*0114*/ 	.short	0x0004
        /*0116*/ 	.short	0x0020
        /*0118*/ 	.byte	0x00, 0xf0, 0x21, 0x00


	//----- nvinfo : EIATTR_KPARAM_INFO
	.align		4
.L_3039:
        /*011c*/ 	.byte	0x04, 0x17
        /*011e*/ 	.short	(.L_3041 - .L_3040)
.L_3040:
        /*0120*/ 	.word	0x00000000
        /*0124*/ 	.short	0x0003
        /*0126*/ 	.short	0x0018
        /*0128*/ 	.byte	0x00, 0xf0, 0x21, 0x00


	//----- nvinfo : EIATTR_KPARAM_INFO
	.align		4
.L_3041:
        /*012c*/ 	.byte	0x04, 0x17
        /*012e*/ 	.short	(.L_3043 - .L_3042)
.L_3042:
        /*0130*/ 	.word	0x00000000
        /*0134*/ 	.short	0x0002
        /*0136*/ 	.short	0x0010
        /*0138*/ 	.byte	0x00, 0xf0, 0x21, 0x00


	//----- nvinfo : EIATTR_KPARAM_INFO
	.align		4
.L_3043:
        /*013c*/ 	.byte	0x04, 0x17
        /*013e*/ 	.short	(.L_3045 - .L_3044)
.L_3044:
        /*0140*/ 	.word	0x00000000
        /*0144*/ 	.short	0x0001
        /*0146*/ 	.short	0x0008
        /*0148*/ 	.byte	0x00, 0xf0, 0x21, 0x00


	//----- nvinfo : EIATTR_KPARAM_INFO
	.align		4
.L_3045:
        /*014c*/ 	.byte	0x04, 0x17
        /*014e*/ 	.short	(.L_3047 - .L_3046)
.L_3046:
        /*0150*/ 	.word	0x00000000
        /*0154*/ 	.short	0x0000
        /*0156*/ 	.short	0x0000
        /*0158*/ 	.byte	0x00, 0xf0, 0x21, 0x00


	//----- nvinfo : EIATTR_MAXREG_COUNT
	.align		4
.L_3047:
        /*015c*/ 	.byte	0x03, 0x1b
        /*015e*/ 	.short	0x00ff


	//----- nvinfo : EIATTR_NUM_BARRIERS
	.align		4
        /*0160*/ 	.byte	0x02, 0x4c
        /*0162*/ 	.byte	0x01
	.zero		1


	//----- nvinfo : EIATTR_MERCURY_ISA_VERSION
	.align		4
        /*0164*/ 	.byte	0x03, 0x5f
        /*0166*/ 	.short	0x0000


	//----- nvinfo : EIATTR_EXIT_INSTR_OFFSETS
	.align		4
        /*0168*/ 	.byte	0x04, 0x1c
        /*016a*/ 	.short	(.L_3049 - .L_3048)


	//   ....[0]....
.L_3048:
        /*016c*/ 	.word	0x000001f0


	//   ....[1]....
        /*0170*/ 	.word	0x00000c80


	//   ....[2]....
        /*0174*/ 	.word	0x0000ba30


	//   ....[3]....
        /*0178*/ 	.word	0x0000bd10


	//   ....[4]....
        /*017c*/ 	.word	0x0000be50


	//   ....[5]....
        /*0180*/ 	.word	0x0000bef0


	//   ....[6]....
        /*0184*/ 	.word	0x0000bf30


	//----- nvinfo : EIATTR_CTAIDZ_USED
	.align		4
.L_3049:
        /*0188*/ 	.byte	0x01, 0x04
	.zero		2


	//----- nvinfo : EIATTR_CRS_STACK_SIZE
	.align		4
        /*018c*/ 	.byte	0x04, 0x1e
        /*018e*/ 	.short	(.L_3051 - .L_3050)
.L_3050:
        /*0190*/ 	.word	0x00000000
.L_3051:


//--------------------- .nv.info._Z23gemm_half_q_half_kernelILi2ELi20ELb1ELb0ELi64EEvPK6__halfPKjS4_S2_PS0_iiiiPKtS7_iiiiiibS2_i --------------------------
	.section	.nv.info._Z23gemm_half_q_half_kernelILi2ELi20ELb1ELb0ELi64EEvPK6__halfPKjS4_S2_PS0_iiiiPKtS7_iiiiiibS2_i,"",@"SHT_CUDA_INFO"
	.sectionflags	@""
	.align	4


	//----- nvinfo : EIATTR_CUDA_API_VERSION
	.align		4
        /*0000*/ 	.byte	0x04, 0x37
        /*0002*/ 	.short	(.L_3053 - .L_3052)
.L_3052:
        /*0004*/ 	.word	0x00000082


	//----- nvinfo : EIATTR_SW2861232_WAR
	.align		4
.L_3053:
        /*0008*/ 	.byte	0x01, 0x35
	.zero		2


	//----- nvinfo : EIATTR_PARAM_CBANK
	.align		4
        /*000c*/ 	.byte	0x04, 0x0a
        /*000e*/ 	.short	(.L_3055 - .L_3054)
	.align		4
.L_3054:
        /*0010*/ 	.word	index@(.nv.constant0._Z23gemm_half_q_half_kernelILi2ELi20ELb1ELb0ELi64EEvPK6__halfPKjS4_S2_PS0_iiiiPKtS7_iiiiiibS2_i)
        /*0014*/ 	.short	0x0160
        /*0016*/ 	.short	0x0074


	//----- nvinfo : EIATTR_CBANK_PARAM_SIZE
	.align		4
.L_3055:
        /*0018*/ 	.byte	0x03, 0x19
        /*001a*/ 	.short	0x0074


	//----- nvinfo : EIATTR_KPARAM_INFO
	.align		4
        /*001c*/ 	.byte	0x04, 0x17
        /*001e*/ 	.short	(.L_3057 - .L_3056)
.L_3056:
        /*0020*/ 	.word	0x00000000
        /*0024*/ 	.short	0x0013
        /*0026*/ 	.short	0x0070
        /*0028*/ 	.byte	0x00, 0xf0, 0x11, 0x00


	//----- nvinfo : EIATTR_KPARAM_INFO
	.align		4
.L_3057:
        /*002c*/ 	.byte	0x04, 0x17
        /*002e*/ 	.short	(.L_3059 - .L_3058)
.L_3058:
        /*0030*/ 	.word	0x00000000
        /*0034*/ 	.short	0x0012
        /*0036*/ 	.short	0x0068
        /*0038*/ 	.byte	0x00, 0xf0, 0x21, 0x00


	//----- nvinfo : EIATTR_KPARAM_INFO
	.align		4
.L_3059:
        /*003c*/ 	.byte	0x04, 0x17
        /*003e*/ 	.short	(.L_3061 - .L_3060)
.L_3060:
        /*0040*/ 	.word	0x00000000
        /*0044*/ 	.short	0x0011
        /*0046*/ 	.short	0x0060
        /*0048*/ 	.byte	0x00, 0xf0, 0x05, 0x00


	//----- nvinfo : EIATTR_KPARAM_INFO
	.align		4
.L_3061:
        /*004c*/ 	.byte	0x04, 0x17
        /*004e*/ 	.short	(.L_3063 - .L_3062)
.L_3062:
        /*0050*/ 	.word	0x00000000
        /*0054*/ 	.short	0x0010
        /*0056*/ 	.short	0x005c
        /*0058*/ 	.byte	0x00, 0xf0, 0x11, 0x00


	//----- nvinfo : EIATTR_KPARAM_INFO
	.align		4
.L_3063:
        /*005c*/ 	.byte	0x04, 0x17
        /*005e*/ 	.short	(.L_3065 - .L_3064)
.L_3064:
        /*0060*/ 	.word	0x00000000
        /*0064*/ 	.short	0x000f
        /*0066*/ 	.short	0x0058
        /*0068*/ 	.byte	0x00, 0xf0, 0x11, 0x00


	//----- nvinfo : EIATTR_KPARAM_INFO
	.align		4
.L_3065:
        /*006c*/ 	.byte	0x04, 0x17
        /*006e*/ 	.short	(.L_3067 - .L_3066)
.L_3066:
        /*0070*/ 	.word	0x00000000
        /*0074*/ 	.short	0x000e
        /*0076*/ 	.short	0x0054
        /*0078*/ 	.byte	0x00, 0xf0, 0x11, 0x00


	//----- nvinfo : EIATTR_KPARAM_INFO
	.align		4
.L_3067:
        /*007c*/ 	.byte	0x04, 0x17
        /*007e*/ 	.short	(.L_3069 - .L_3068)
.L_3068:
        /*0080*/ 	.word	0x00000000
        /*0084*/ 	.short	0x000d
        /*0086*/ 	.short	0x0050
        /*0088*/ 	.byte	0x00, 0xf0, 0x11, 0x00


	//----- nvinfo : EIATTR_KPARAM_INFO
	.align		4
.L_3069:
        /*008c*/ 	.byte	0x04, 0x17
        /*008e*/ 	.short	(.L_3071 - .L_3070)
.L_3070:
        /*0090*/ 	.word	0x00000000
        /*0094*/ 	.short	0x000c
        /*0096*/ 	.short	0x004c
        /*0098*/ 	.byte	0x00, 0xf0, 0x11, 0x00


	//----- nvinfo : EIATTR_KPARAM_INFO
	.align		4
.L_3071:
        /*009c*/ 	.byte	0x04, 0x17
        /*009e*/ 	.short	(.L_3073 - .L_3072)
.L_3072:
        /*00a0*/ 	.word	0x00000000
        /*00a4*/ 	.short	0x000b
        /*00a6*/ 	.short	0x0048
        /*00a8*/ 	.byte	0x00, 0xf0, 0x11, 0x00


	//----- nvinfo : EIATTR_KPARAM_INFO
	.align		4
.L_3073:
        /*00ac*/ 	.byte	0x04, 0x17
        /*00ae*/ 	.short	(.L_3075 - .L_3074)
.L_3074:
        /*00b0*/ 	.word	0x00000000
        /*00b4*/ 	.short	0x000a
        /*00b6*/ 	.short	0x0040
        /*00b8*/ 	.byte	0x00, 0xf0, 0x21, 0x00


	//----- nvinfo : EIATTR_KPARAM_INFO
	.align		4
.L_3075:
        /*00bc*/ 	.byte	0x04, 0x17
        /*00be*/ 	.short	(.L_3077 - .L_3076)
.L_3076:
        /*00c0*/ 	.word	0x00000000
        /*00c4*/ 	.short	0x0009
        /*00c6*/ 	.short	0x0038
        /*00c8*/ 	.byte	0x00, 0xf0, 0x21, 0x00


	//----- nvinfo : EIATTR_KPARAM_INFO
	.align		4
.L_3077:
        /*00cc*/ 	.byte	0x04, 0x17
        /*00ce*/ 	.short	(.L_3079 - .L_3078)
.L_3078:
        /*00d0*/ 	.word	0x00000000
        /*00d4*/ 	.short	0x0008
        /*00d6*/ 	.short	0x0034
        /*00d8*/ 	.byte	0x00, 0xf0, 0x11, 0x00


	//----- nvinfo : EIATTR_KPARAM_INFO
	.align		4
.L_3079:
        /*00dc*/ 	.byte	0x04, 0x17
        /*00de*/ 	.short	(.L_3081 - .L_3080)
.L_3080:
        /*00e0*/ 	.word	0x00000000
        /*00e4*/ 	.short	0x0007
        /*00e6*/ 	.short	0x0030
        /*00e8*/ 	.byte	0x00, 0xf0, 0x11, 0x00


	//----- nvinfo : EIATTR_KPARAM_INFO
	.align		4
.L_3081:
        /*00ec*/ 	.byte	0x04, 0x17
        /*00ee*/ 	.short	(.L_3083 - .L_3082)
.L_3082:
        /*00f0*/ 	.word	0x00000000
        /*00f4*/ 	.short	0x0006
        /*00f6*/ 	.short	0x002c
        /*00f8*/ 	.byte	0x00, 0xf0, 0x11, 0x00


	//----- nvinfo : EIATTR_KPARAM_INFO
	.align		4
.L_3083:
        /*00fc*/ 	.byte	0x04, 0x17
        /*00fe*/ 	.short	(.L_3085 - .L_3084)
.L_3084:
        /*0100*/ 	.word	0x00000000
        /*0104*/ 	.short	0x0005
        /*0106*/ 	.short	0x0028
        /*0108*/ 	.byte	0x00, 0xf0, 0x11, 0x00


	//----- nvinfo : EIATTR_KPARAM_INFO
	.align		4
.L_3085:
        /*010c*/ 	.byte	0x04, 0x17
        /*010e*/ 	.short	(.L_3087 - .L_3086)
.L_3086:
        /*0110*/ 	.word	0x00000000
        /*0114*/ 	.short	0x0004
        /*0116*/ 	.short	0x0020
        /*0118*/ 	.byte	0x00, 0xf0, 0x21, 0x00


	//----- nvinfo : EIATTR_KPARAM_INFO
	.align		4
.L_3087:
        /*011c*/ 	.byte	0x04, 0x17
        /*011e*/ 	.short	(.L_3089 - .L_3088)
.L_3088:
        /*0120*/ 	.word	0x00000000
        /*0124*/ 	.short	0x0003
        /*0126*/ 	.short	0x0018
        /*0128*/ 	.byte	0x00, 0xf0, 0x21, 0x00


	//----- nvinfo : EIATTR_KPARAM_INFO
	.align		4
.L_3089:
        /*012c*/ 	.byte	0x04, 0x17
        /*012e*/ 	.short	(.L_3091 - .L_3090)
.L_3090:
        /*0130*/ 	.word	0x00000000
        /*0134*/ 	.short	0x0002
        /*0136*/ 	.short	0x0010
        /*0138*/ 	.byte	0x00, 0xf0, 0x21, 0x00


	//----- nvinfo : EIATTR_KPARAM_INFO
	.align		4
.L_3091:
        /*013c*/ 	.byte	0x04, 0x17
        /*013e*/ 	.short	(.L_3093 - .L_3092)
.L_3092:
        /*0140*/ 	.word	0x00000000
        /*0144*/ 	.short	0x0001
        /*0146*/ 	.short	0x0008
        /*0148*/ 	.byte	0x00, 0xf0, 0x21, 0x00


	//----- nvinfo : EIATTR_KPARAM_INFO
	.align		4
.L_3093:
        /*014c*/ 	.byte	0x04, 0x17
        /*014e*/ 	.short	(.L_3095 - .L_3094)
.L_3094:
        /*0150*/ 	.word	0x00000000
        /*0154*/ 	.short	0x0000
        /*0156*/ 	.short	0x0000
        /*0158*/ 	.byte	0x00, 0xf0, 0x21, 0x00


	//----- nvinfo : EIATTR_MAXREG_COUNT
	.align		4
.L_3095:
        /*015c*/ 	.byte	0x03, 0x1b
        /*015e*/ 	.short	0x00ff


	//----- nvinfo : EIATTR_NUM_BARRIERS
	.align		4
        /*0160*/ 	.byte	0x02, 0x4c
        /*0162*/ 	.byte	0x01
	.zero		1


	//----- nvinfo : EIATTR_MERCURY_ISA_VERSION
	.align		4
        /*0164*/ 	.byte	0x03, 0x5f
        /*0166*/ 	.short	0x0000


	//----- nvinfo : EIATTR_EXIT_INSTR_OFFSETS
	.align		4
        /*0168*/ 	.byte	0x04, 0x1c
        /*016a*/ 	.short	(.L_3097 - .L_3096)


	//   ....[0]....
.L_3096:
        /*016c*/ 	.word	0x000001f0


	//   ....[1]....
        /*0170*/ 	.word	0x000008b0


	//   ....[2]....
        /*0174*/ 	.word	0x00004870


	//   ....[3]....
        /*0178*/ 	.word	0x00004b50


	//   ....[4]....
        /*017c*/ 	.word	0x00004c90


	//   ....[5]....
        /*0180*/ 	.word	0x00004d30


	//   ....[6]....
        /*0184*/ 	.word	0x00004d70


	//----- nvinfo : EIATTR_CTAIDZ_USED
	.align		4
.L_3097:
        /*0188*/ 	.byte	0x01, 0x04
	.zero		2


	//----- nvinfo : EIATTR_CRS_STACK_SIZE
	.align		4
        /*018c*/ 	.byte	0x04, 0x1e
        /*018e*/ 	.short	(.L_3099 - .L_3098)
.L_3098:
        /*0190*/ 	.word	0x00000000
.L_3099:


//--------------------- .nv.info._Z23gemm_half_q_half_kernelILi2ELi38ELb1ELb0ELi64EEvPK6__halfPKjS4_S2_PS0_iiiiPKtS7_iiiiiibS2_i --------------------------
	.section	.nv.info._Z23gemm_half_q_half_kernelILi2ELi38ELb1ELb0ELi64EEvPK6__halfPKjS4_S2_PS0_iiiiPKtS7_iiiiiibS2_i,"",@"SHT_CUDA_INFO"
	.sectionflags	@""
	.align	4


	//----- nvinfo : EIATTR_CUDA_API_VERSION
	.align		4
        /*0000*/ 	.byte	0x04, 0x37
        /*0002*/ 	.short	(.L_3101 - .L_3100)
.L_3100:
        /*0004*/ 	.word	0x00000082


	//----- nvinfo : EIATTR_SW2861232_WAR
	.align		4
.L_3101:
        /*0008*/ 	.byte	0x01, 0x35
	.zero		2


	//----- nvinfo : EIATTR_PARAM_CBANK
	.align		4
        /*000c*/ 	.byte	0x04, 0x0a
        /*000e*/ 	.short	(.L_3103 - .L_3102)
	.align		4
.L_3102:
        /*0010*/ 	.word	index@(.nv.constant0._Z23gemm_half_q_half_kernelILi2ELi38ELb1ELb0ELi64EEvPK6__halfPKjS4_S2_PS0_iiiiPKtS7_iiiiiibS2_i)
        /*0014*/ 	.short	0x0160
        /*0016*/ 	.short	0x0074


	//----- nvinfo : EIATTR_CBANK_PARAM_SIZE
	.align		4
.L_3103:
        /*0018*/ 	.byte	0x03, 0x19
        /*001a*/ 	.short	0x0074


	//----- nvinfo : EIATTR_KPARAM_INFO
	.align		4
        /*001c*/ 	.byte	0x04, 0x17
        /*001e*/ 	.short	(.L_3105 - .L_3104)
.L_3104:
        /*0020*/ 	.word	0x00000000
        /*0024*/ 	.short	0x0013
        /*0026*/ 	.short	0x0070
        /*0028*/ 	.byte	0x00, 0xf0, 0x11, 0x00


	//----- nvinfo : EIATTR_KPARAM_INFO
	.align		4
.L_3105:
        /*002c*/ 	.byte	0x04, 0x17
        /*002e*/ 	.short	(.L_3107 - .L_3106)
.L_3106:
        /*0030*/ 	.word	0x00000000
        /*0034*/ 	.short	0x0012
        /*0036*/ 	.short	0x0068
        /*0038*/ 	.byte	0x00, 0xf0, 0x21, 0x00


	//----- nvinfo : EIATTR_KPARAM_INFO
	.align		4
.L_3107:
        /*003c*/ 	.byte	0x04, 0x17
        /*003e*/ 	.short	(.L_3109 - .L_3108)
.L_3108:
        /*0040*/ 	.word	0x00000000
        /*0044*/ 	.short	0x0011
        /*0046*/ 	.short	0x0060
        /*0048*/ 	.byte	0x00, 0xf0, 0x05, 0x00


	//----- nvinfo : EIATTR_KPARAM_INFO
	.align		4
.L_3109:
        /*004c*/ 	.byte	0x04, 0x17
        /*004e*/ 	.short	(.L_3111 - .L_3110)
.L_3110:
        /*0050*/ 	.word	0x00000000
        /*0054*/ 	.short	0x0010
        /*0056*/ 	.short	0x005c
        /*0058*/ 	.byte	0x00, 0xf0, 0x11, 0x00


	//----- nvinfo : EIATTR_KPARAM_INFO
	.align		4
.L_3111:
        /*005c*/ 	.byte	0x04, 0x17
        /*005e*/ 	.short	(.L_3113 - .L_3112)
.L_3112:
        /*0060*/ 	.word	0x00000000
        /*0064*/ 	.short	0x000f
        /*0066*/ 	.short	0x0058
        /*0068*/ 	.byte	0x00, 0xf0, 0x11, 0x00


	//----- nvinfo : EIATTR_KPARAM_INFO
	.align		4
.L_3113:
        /*006c*/ 	.byte	0x04, 0x17
        /*006e*/ 	.short	(.L_3115 - .L_3114)
.L_3114:
        /*0070*/ 	.word	0x00000000
        /*0074*/ 	.short	0x000e
        /*0076*/ 	.short	0x0054
        /*0078*/ 	.byte	0x00, 0xf0, 0x11, 0x00


	//----- nvinfo : EIATTR_KPARAM_INFO
	.align		4
.L_3115:
        /*007c*/ 	.byte	0x04, 0x17
        /*007e*/ 	.short	(.L_3117 - .L_3116)
.L_3116:
        /*0080*/ 	.word	0x00000000
        /*0084*/ 	.short	0x000d
        /*0086*/ 	.short	0x0050
        /*0088*/ 	.byte	0x00, 0xf0, 0x11, 0x00


	//----- nvinfo : EIATTR_KPARAM_INFO
	.align		4
.L_3117:
        /*008c*/ 	.byte	0x04, 0x17
        /*008e*/ 	.short	(.L_3119 - .L_3118)
.L_3118:
        /*0090*/ 	.word	0x00000000
        /*0094*/ 	.short	0x000c
        /*0096*/ 	.short	0x004c
        /*0098*/ 	.byte	0x00, 0xf0, 0x11, 0x00


	//----- nvinfo : EIATTR_KPARAM_INFO
	.align		4
.L_3119:
        /*009c*/ 	.byte	0x04, 0x17
        /*009e*/ 	.short	(.L_3121 - .L_3120)
.L_3120:
        /*00a0*/ 	.word	0x00000000
        /*00a4*/ 	.short	0x000b
        /*00a6*/ 	.short	0x0048
        /*00a8*/ 	.byte	0x00, 0xf0, 0x11, 0x00


	//----- nvinfo : EIATTR_KPARAM_INFO
	.align		4
.L_3121:
        /*00ac*/ 	.byte	0x04, 0x17
        /*00ae*/ 	.short	(.L_3123 - .L_3122)
.L_3122:
        /*00b0*/ 	.word	0x00000000
        /*00b4*/ 	.short	0x000a
        /*00b6*/ 	.short	0x0040
        /*00b8*/ 	.byte	0x00, 0xf0, 0x21, 0x00


	//----- nvinfo : EIATTR_KPARAM_INFO
	.align		4
.L_3123:
        /*00bc*/ 	.byte	0x04, 0x17
        /*00be*/ 	.short	(.L_3125 - .L_3124)
.L_3124:
        /*00c0*/ 	.word	0x00000000
        /*00c4*/ 	.short	0x0009
        /*00c6*/ 	.short	0x0038
        /*00c8*/ 	.byte	0x00, 0xf0, 0x21, 0x00


	//----- nvinfo : EIATTR_KPARAM_INFO
	.align		4
.L_3125:
        /*00cc*/ 	.byte	0x04, 0x17
        /*00ce*/ 	.short	(.L_3127 - .L_3126)
.L_3126:
        /*00d0*/ 	.word	0x00000000
        /*00d4*/ 	.short	0x0008
        /*00d6*/ 	.short	0x0034
        /*00d8*/ 	.byte	0x00, 0xf0, 0x11, 0x00


	//----- nvinfo : EIATTR_KPARAM_INFO
	.align		4
.L_3127:
        /*00dc*/ 	.byte	0x04, 0x17
        /*00de*/ 	.short	(.L_3129 - .L_3128)
.L_3128:
        /*00e0*/ 	.word	0x00000000
        /*00e4*/ 	.short	0x0007
        /*00e6*/ 	.short	0x0030
        /*00e8*/ 	.byte	0x00, 0xf0, 0x11, 0x00


	//----- nvinfo : EIATTR_KPARAM_INFO
	.align		4
.L_3129:
        /*00ec*/ 	.byte	0x04, 0x17
        /*00ee*/ 	.short	(.L_3131 - .L_3130)
.L_3130:
        /*00f0*/ 	.word	0x00000000
        /*00f4*/ 	.short	0x0006
        /*00f6*/ 	.short	0x002c
        /*00f8*/ 	.byte	0x00, 0xf0, 0x11, 0x00


	//----- nvinfo : EIATTR_KPARAM_INFO
	.align		4
.L_3131:
        /*00fc*/ 	.byte	0x04, 0x17
        /*00fe*/ 	.short	(.L_3133 - .L_3132)
.L_3132:
        /*0100*/ 	.word	0x00000000
        /*0104*/ 	.short	0x0005
        /*0106*/ 	.short	0x0028
        /*0108*/ 	.byte	0x00, 0xf0, 0x11, 0x00


	//----- nvinfo : EIATTR_KPARAM_INFO
	.align		4
.L_3133:
        /*010c*/ 	.byte	0x04, 0x17
        /*010e*/ 	.short	(.L_3135 - .L_3134)
.L_3134:
        /*0110*/ 	.word	0x00000000
        /*0114*/ 	.short	0x0004
        /*0116*/ 	.short	0x0020
        /*0118*/ 	.byte	0x00, 0xf0, 0x21, 0x00


	//----- nvinfo : EIATTR_KPARAM_INFO
	.align		4
.L_3135:
        /*011c*/ 	.byte	0x04, 0x17
        /*011e*/ 	.short	(.L_3137 - .L_3136)
.L_3136:
        /*0120*/ 	.word	0x00000000
        /*0124*/ 	.short	0x0003
        /*0126*/ 	.short	0x0018
        /*0128*/ 	.byte	0x00, 0xf0, 0x21, 0x00


	//----- nvinfo : EIATTR_KPARAM_INFO
	.align		4
.L_3137:
        /*012c*/ 	.byte	0x04, 0x17
        /*012e*/ 	.short	(.L_3139 - .L_3138)
.L_3138:
        /*0130*/ 	.word	0x00000000
        /*0134*/ 	.short	0x0002
        /*0136*/ 	.short	0x0010
        /*0138*/ 	.byte	0x00, 0xf0, 0x21, 0x00


	//----- nvinfo : EIATTR_KPARAM_INFO
	.align		4
.L_3139:
        /*013c*/ 	.byte	0x04, 0x17
        /*013e*/ 	.short	(.L_3141 - .L_3140)
.L_3140:
        /*0140*/ 	.word	0x00000000
        /*0144*/ 	.short	0x0001
        /*0146*/ 	.short	0x0008
        /*0148*/ 	.byte	0x00, 0xf0, 0x21, 0x00


	//----- nvinfo : EIATTR_KPARAM_INFO
	.align		4
.L_3141:
        /*014c*/ 	.byte	0x04, 0x17
        /*014e*/ 	.short	(.L_3143 - .L_3142)
.L_3142:
        /*0150*/ 	.word	0x00000000
        /*0154*/ 	.short	0x0000
        /*0156*/ 	.short	0x0000
        /*0158*/ 	.byte	0x00, 0xf0, 0x21, 0x00


	//----- nvinfo : EIATTR_MAXREG_COUNT
	.align		4
.L_3143:
        /*015c*/ 	.byte	0x03, 0x1b
        /*015e*/ 	.short	0x00ff


	//----- nvinfo : EIATTR_NUM_BARRIERS
	.align		4
        /*0160*/ 	.byte	0x02, 0x4c
        /*0162*/ 	.byte	0x01
	.zero		1


	//----- nvinfo : EIATTR_MERCURY_ISA_VERSION
	.align		4
        /*0164*/ 	.byte	0x03, 0x5f
        /*0166*/ 	.short	0x0000


	//----- nvinfo : EIATTR_EXIT_INSTR_OFFSETS
	.align		4
        /*0168*/ 	.byte	0x04, 0x1c
        /*016a*/ 	.short	(.L_3145 - .L_3144)


	//   ....[0]....
.L_3144:
        /*016c*/ 	.word	0x000001f0


	//   ....[1]....
        /*0170*/ 	.word	0x000008b0


	//   ....[2]....
        /*0174*/ 	.word	0x00005940


	//   ....[3]....
        /*0178*/ 	.word	0x00005c20


	//   ....[4]....
        /*017c*/ 	.word	0x00005d60


	//   ....[5]....
        /*0180*/ 	.word	0x00005e10


	//   ....[6]....
        /*0184*/ 	.word	0x00005e50


	//----- nvinfo : EIATTR_CTAIDZ_USED
	.align		4
.L_3145:
        /*0188*/ 	.byte	0x01, 0x04
	.zero		2


	//----- nvinfo : EIATTR_CRS_STACK_SIZE
	.align		4
        /*018c*/ 	.byte	0x04, 0x1e
        /*018e*/ 	.short	(.L_3147 - .L_3146)
.L_3146:
        /*0190*/ 	.word	0x00000000
.L_3147:


//--------------------- .nv.info._Z23gemm_half_q_half_kernelILi2ELi128ELb1ELb0ELi64EEvPK6__halfPKjS4_S2_PS0_iiiiPKtS7_iiiiiibS2_i --------------------------
	.section	.nv.info._Z23gemm_half_q_half_kernelILi2ELi128ELb1ELb0ELi64EEvPK6__halfPKjS4_S2_PS0_iiiiPKtS7_iiiiiibS2_i,"",@"SHT_CUDA_INFO"
	.sectionflags	@""
	.align	4


	//----- nvinfo : EIATTR_CUDA_API_VERSION
	.align		4
        /*0000*/ 	.byte	0x04, 0x37
        /*0002*/ 	.short	(.L_3149 - .L_3148)
.L_3148:
        /*0004*/ 	.word	0x00000082


	//----- nvinfo : EIATTR_SW2861232_WAR
	.align		4
.L_3149:
        /*0008*/ 	.byte	0x01, 0x35
	.zero		2


	//----- nvinfo : EIATTR_PARAM_CBANK
	.align		4
        /*000c*/ 	.byte	0x04, 0x0a
        /*000e*/ 	.short	(.L_3151 - .L_3150)
	.align		4
.L_3150:
        /*0010*/ 	.word	index@(.nv.constant0._Z23gemm_half_q_half_kernelILi2ELi128ELb1ELb0ELi64EEvPK6__halfPKjS4_S2_PS0_iiiiPKtS7_iiiiiibS2_i)
        /*0014*/ 	.short	0x0160
        /*0016*/ 	.short	0x0074


	//----- nvinfo : EIATTR_CBANK_PARAM_SIZE
	.align		4
.L_3151:
        /*0018*/ 	.byte	0x03, 0x19
        /*001a*/ 	.short	0x0074


	//----- nvinfo : EIATTR_KPARAM_INFO
	.align		4
        /*001c*/ 	.byte	0x04, 0x17
        /*001e*/ 	.short	(.L_3153 - .L_3152)
.L_3152:
        /*0020*/ 	.word	0x00000000
        /*0024*/ 	.short	0x0013
        /*0026*/ 	.short	0x0070
        /*0028*/ 	.byte	0x00, 0xf0, 0x11, 0x00


	//----- nvinfo : EIATTR_KPARAM_INFO
	.align		4
.L_3153:
        /*002c*/ 	.byte	0x04, 0x17
        /*002e*/ 	.short	(.L_3155 - .L_3154)
.L_3154:
        /*0030*/ 	.word	0x00000000
        /*0034*/ 	.short	0x0012
        /*0036*/ 	.short	0x0068
        /*0038*/ 	.byte	0x00, 0xf0, 0x21, 0x00


	//----- nvinfo : EIATTR_KPARAM_INFO
	.align		4
.L_3155:
        /*003c*/ 	.byte	0x04, 0x17
        /*003e*/ 	.short	(.L_3157 - .L_3156)
.L_3156:
        /*0040*/ 	.word	0x00000000
        /*0044*/ 	.short	0x0011
        /*0046*/ 	.short	0x0060
        /*0048*/ 	.byte	0x00, 0xf0, 0x05, 0x00


	//----- nvinfo : EIATTR_KPARAM_INFO
	.align		4
.L_3157:
        /*004c*/ 	.byte	0x04, 0x17
        /*004e*/ 	.short	(.L_3159 - .L_3158)
.L_3158:
        /*0050*/ 	.word	0x00000000
        /*0054*/ 	.short	0x0010
        /*0056*/ 	.short	0x005c
        /*0058*/ 	.byte	0x00, 0xf0, 0x11, 0x00


	//----- nvinfo : EIATTR_KPARAM_INFO
	.align		4
.L_3159:
        /*005c*/ 	.byte	0x04, 0x17
        /*005e*/ 	.short	(.L_3161 - .L_3160)
.L_3160:
        /*0060*/ 	.word	0x00000000
        /*0064*/ 	.short	0x000f
        /*0066*/ 	.short	0x0058
        /*0068*/ 	.byte	0x00, 0xf0, 0x11, 0x00


	//----- nvinfo : EIATTR_KPARAM_INFO
	.align		4
.L_3161:
        /*006c*/ 	.byte	0x04, 0x17
        /*006e*/ 	.short	(.L_3163 - .L_3162)
.L_3162:
        /*0070*/ 	.word	0x00000000
        /*0074*/ 	.short	0x000e
        /*0076*/ 	.short	0x0054
        /*0078*/ 	.byte	0x00, 0xf0, 0x11, 0x00


	//----- nvinfo : EIATTR_KPARAM_INFO
	.align		4
.L_3163:
        /*007c*/ 	.byte	0x04, 0x17
        /*007e*/ 	.short	(.L_3165 - .L_3164)
.L_3164:
        /*0080*/ 	.word	0x00000000
        /*0084*/ 	.short	0x000d
        /*0086*/ 	.short	0x0050
        /*0088*/ 	.byte	0x00, 0xf0, 0x11, 0x00


	//----- nvinfo : EIATTR_KPARAM_INFO
	.align		4
.L_3165:
        /*008c*/ 	.byte	0x04, 0x17
        /*008e*/ 	.short	(.L_3167 - .L_3166)
.L_3166:
        /*0090*/ 	.word	0x00000000
        /*0094*/ 	.short	0x000c
        /*0096*/ 	.short	0x004c
        /*0098*/ 	.byte	0x00, 0xf0, 0x11, 0x00


	//----- nvinfo : EIATTR_KPARAM_INFO
	.align		4
.L_3167:
        /*009c*/ 	.byte	0x04, 0x17
        /*009e*/ 	.short	(.L_3169 - .L_3168)
.L_3168:
        /*00a0*/ 	.word	0x00000000
        /*00a4*/ 	.short	0x000b
        /*00a6*/ 	.short	0x0048
        /*00a8*/ 	.byte	0x00, 0xf0, 0x11, 0x00


	//----- nvinfo : EIATTR_KPARAM_INFO
	.align		4
.L_3169:
        /*00ac*/ 	.byte	0x04, 0x17
        /*00ae*/ 	.short	(.L_3171 - .L_3170)
.L_3170:
        /*00b0*/ 	.word	0x00000000
        /*00b4*/ 	.short	0x000a
        /*00b6*/ 	.short	0x0040
        /*00b8*/ 	.byte	0x00, 0xf0, 0x21, 0x00


	//----- nvinfo : EIATTR_KPARAM_INFO
	.align		4
.L_3171:
        /*00bc*/ 	.byte	0x04, 0x17
        /*00be*/ 	.short	(.L_3173 - .L_3172)
.L_3172:
        /*00c0*/ 	.word	0x00000000
        /*00c4*/ 	.short	0x0009
        /*00c6*/ 	.short	0x0038
        /*00c8*/ 	.byte	0x00, 0xf0, 0x21, 0x00


	//----- nvinfo : EIATTR_KPARAM_INFO
	.align		4
.L_3173:
        /*00cc*/ 	.byte	0x04, 0x17
        /*00ce*/ 	.short	(.L_3175 - .L_3174)
.L_3174:
        /*00d0*/ 	.word	0x00000000
        /*00d4*/ 	.short	0x0008
        /*00d6*/ 	.short	0x0034
        /*00d8*/ 	.byte	0x00, 0xf0, 0x11, 0x00


	//----- nvinfo : EIATTR_KPARAM_INFO
	.align		4
.L_3175:
        /*00dc*/ 	.byte	0x04, 0x17
        /*00de*/ 	.short	(.L_3177 - .L_3176)
.L_3176:
        /*00e0*/ 	.word	0x00000000
        /*00e4*/ 	.short	0x0007
        /*00e6*/ 	.short	0x0030
        /*00e8*/ 	.byte	0x00, 0xf0, 0x11, 0x00


	//----- nvinfo : EIATTR_KPARAM_INFO
	.align		4
.L_3177:
        /*00ec*/ 	.byte	0x04, 0x17
        /*00ee*/ 	.short	(.L_3179 - .L_3178)
.L_3178:
        /*00f0*/ 	.word	0x00000000
        /*00f4*/ 	.short	0x0006
        /*00f6*/ 	.short	0x002c
        /*00f8*/ 	.byte	0x00, 0xf0, 0x11, 0x00


	//----- nvinfo : EIATTR_KPARAM_INFO
	.align		4
.L_3179:
        /*00fc*/ 	.byte	0x04, 0x17
        /*00fe*/ 	.short	(.L_3181 - .L_3180)
.L_3180:
        /*0100*/ 	.word	0x00000000
        /*0104*/ 	.short	0x0005
        /*0106*/ 	.short	0x0028
        /*0108*/ 	.byte	0x00, 0xf0, 0x11, 0x00


	//----- nvinfo : EIATTR_KPARAM_INFO
	.align		4
.L_3181:
        /*010c*/ 	.byte	0x04, 0x17
        /*010e*/ 	.short	(.L_3183 - .L_3182)
.L_3182:
        /*0110*/ 	.word	0x00000000
        /*0114*/ 	.short	0x0004
        /*0116*/ 	.short	0x0020
        /*0118*/ 	.byte	0x00, 0xf0, 0x21, 0x00


	//----- nvinfo : EIATTR_KPARAM_INFO
	.align		4
.L_3183:
        /*011c*/ 	.byte	0x04, 0x17
        /*011e*/ 	.short	(.L_3185 - .L_3184)
.L_3184:
        /*0120*/ 	.word	0x00000000
        /*0124*/ 	.short	0x0003
        /*0126*/ 	.short	0x0018
        /*0128*/ 	.byte	0x00, 0xf0, 0x21, 0x00


	//----- nvinfo : EIATTR_KPARAM_INFO
	.align		4
.L_3185:
        /*012c*/ 	.byte	0x04, 0x17
        /*012e*/ 	.short	(.L_3187 - .L_3186)
.L_3186:
        /*0130*/ 	.word	0x00000000
        /*0134*/ 	.short	0x0002
        /*0136*/ 	.short	0x0010
        /*0138*/ 	.byte	0x00, 0xf0, 0x21, 0x00


	//----- nvinfo : EIATTR_KPARAM_INFO
	.align		4
.L_3187:
        /*013c*/ 	.byte	0x04, 0x17
        /*013e*/ 	.short	(.L_3189 - .L_3188)
.L_3188:
        /*0140*/ 	.word	0x00000000
        /*0144*/ 	.short	0x0001
        /*0146*/ 	.short	0x0008
        /*0148*/ 	.byte	0x00, 0xf0, 0x21, 0x00


	//----- nvinfo : EIATTR_KPARAM_INFO
	.align		4
.L_3189:
        /*014c*/ 	.byte	0x04, 0x17
        /*014e*/ 	.short	(.L_3191 - .L_3190)
.L_3190:
        /*0150*/ 	.word	0x00000000
        /*0154*/ 	.short	0x0000
        /*0156*/ 	.short	0x0000
        /*0158*/ 	.byte	0x00, 0xf0, 0x21, 0x00


	//----- nvinfo : EIATTR_MAXREG_COUNT
	.align		4
.L_3191:
        /*015c*/ 	.byte	0x03, 0x1b
        /*015e*/ 	.short	0x00ff


	//----- nvinfo : EIATTR_NUM_BARRIERS
	.align		4
        /*0160*/ 	.byte	0x02, 0x4c
        /*0162*/ 	.byte	0x01
	.zero		1


	//----- nvinfo : EIATTR_MERCURY_ISA_VERSION
	.align		4
        /*0164*/ 	.byte	0x03, 0x5f
        /*0166*/ 	.short	0x0000


	//----- nvinfo : EIATTR_EXIT_INSTR_OFFSETS
	.align		4
        /*0168*/ 	.byte	0x04, 0x1c
        /*016a*/ 	.short	(.L_3193 - .L_3192)


	//   ....[0]....
.L_3192:
        /*016c*/ 	.word	0x000001a0


	//   ....[1]....
        /*0170*/ 	.word	0x000008b0


	//   ....[2]....
        /*0174*/ 	.word	0x00005e30


	//   ....[3]....
        /*0178*/ 	.word	0x00006110


	//   ....[4]....
        /*017c*/ 	.word	0x00006250


	//   ....[5]....
        /*0180*/ 	.word	0x000062f0


	//   ....[6]....
        /*0184*/ 	.word	0x00006330


	//----- nvinfo : EIATTR_CTAIDZ_USED
	.align		4
.L_3193:
        /*0188*/ 	.byte	0x01, 0x04
	.zero		2


	//----- nvinfo : EIATTR_CRS_STACK_SIZE
	.align		4
        /*018c*/ 	.byte	0x04, 0x1e
        /*018e*/ 	.short	(.L_3195 - .L_3194)
.L_3194:
        /*0190*/ 	.word	0x00000000
.L_3195:


//--------------------- .nv.info._Z23gemm_half_q_half_kernelILi2ELi190ELb1ELb0ELi32EEvPK6__halfPKjS4_S2_PS0_iiiiPKtS7_iiiiiibS2_i --------------------------
	.section	.nv.info._Z23gemm_half_q_half_kernelILi2ELi190ELb1ELb0ELi32EEvPK6__halfPKjS4_S2_PS0_iiiiPKtS7_iiiiiibS2_i,"",@"SHT_CUDA_INFO"
	.sectionflags	@""
	.align	4


	//----- nvinfo : EIATTR_CUDA_API_VERSION
	.align		4
        /*0000*/ 	.byte	0x04, 0x37
        /*0002*/ 	.short	(.L_3197 - .L_3196)
.L_3196:
        /*0004*/ 	.word	0x00000082


	//----- nvinfo : EIATTR_SW2861232_WAR
	.align		4
.L_3197:
        /*0008*/ 	.byte	0x01, 0x35
	.zero		2


	//----- nvinfo : EIATTR_PARAM_CBANK
	.align		4
        /*000c*/ 	.byte	0x04, 0x0a
        /*000e*/ 	.short	(.L_3199 - .L_3198)
	.align		4
.L_3198:
        /*0010*/ 	.word	index@(.nv.constant0._Z23gemm_half_q_half_kernelILi2ELi190ELb1ELb0ELi32EEvPK6__halfPKjS4_S2_PS0_iiiiPKtS7_iiiiiibS2_i)
        /*0014*/ 	.short	0x0160
        /*0016*/ 	.short	0x0074


	//----- nvinfo : EIATTR_CBANK_PARAM_SIZE
	.align		4
.L_3199:
        /*0018*/ 	.byte	0x03, 0x19
        /*001a*/ 	.short	0x0074


	//----- nvinfo : EIATTR_KPARAM_INFO
	.align		4
        /*001c*/ 	.byte	0x04, 0x17
        /*001e*/ 	.short	(.L_3201 - .L_3200)
.L_3200:
        /*0020*/ 	.word	0x00000000
        /*0024*/ 	.short	0x0013
        /*0026*/ 	.short	0x0070
        /*0028*/ 	.byte	0x00, 0xf0, 0x11, 0x00


	//----- nvinfo : EIATTR_KPARAM_INFO
	.align		4
.L_3201:
        /*002c*/ 	.byte	0x04, 0x17
        /*002e*/ 	.short	(.L_3203 - .L_3202)
.L_3202:
        /*0030*/ 	.word	0x00000000
        /*0034*/ 	.short	0x0012
        /*0036*/ 	.short	0x0068
        /*0038*/ 	.byte	0x00, 0xf0, 0x21, 0x00


	//----- nvinfo : EIATTR_KPARAM_INFO
	.align		4
.L_3203:
        /*003c*/ 	.byte	0x04, 0x17
        /*003e*/ 	.short	(.L_3205 - .L_3204)
.L_3204:
        /*0040*/ 	.word	0x00000000
        /*0044*/ 	.short	0x0011
        /*0046*/ 	.short	0x0060
        /*0048*/ 	.byte	0x00, 0xf0, 0x05, 0x00


	//----- nvinfo : EIATTR_KPARAM_INFO
	.align		4
.L_3205:
        /*004c*/ 	.byte	0x04, 0x17
        /*004e*/ 	.short	(.L_3207 - .L_3206)
.L_3206:
        /*0050*/ 	.word	0x00000000
        /*0054*/ 	.short	0x0010
        /*0056*/ 	.short	0x005c
        /*0058*/ 	.byte	0x00, 0xf0, 0x11, 0x00


	//----- nvinfo : EIATTR_KPARAM_INFO
	.align		4
.L_3207:
        /*005c*/ 	.byte	0x04, 0x17
        /*005e*/ 	.short	(.L_3209 - .L_3208)
.L_3208:
        /*0060*/ 	.word	0x00000000
        /*0064*/ 	.short	0x000f
        /*0066*/ 	.short	0x0058
        /*0068*/ 	.byte	0x00, 0xf0, 0x11, 0x00


	//----- nvinfo : EIATTR_KPARAM_INFO
	.align		4
.L_3209:
        /*006c*/ 	.byte	0x04, 0x17
        /*006e*/ 	.short	(.L_3211 - .L_3210)
.L_3210:
        /*0070*/ 	.word	0x00000000
        /*0074*/ 	.short	0x000e
        /*0076*/ 	.short	0x0054
        /*0078*/ 	.byte	0x00, 0xf0, 0x11, 0x00


	//----- nvinfo : EIATTR_KPARAM_INFO
	.align		4
.L_3211:
        /*007c*/ 	.byte	0x04, 0x17
        /*007e*/ 	.short	(.L_3213 - .L_3212)
.L_3212:
        /*0080*/ 	.word	0x00000000
        /*0084*/ 	.short	0x000d
        /*0086*/ 	.short	0x0050
        /*0088*/ 	.byte	0x00, 0xf0, 0x11, 0x00


	//----- nvinfo : EIATTR_KPARAM_INFO
	.align		4
.L_3213:
        /*008c*/ 	.byte	0x04, 0x17
        /*008e*/ 	.short	(.L_3215 - .L_3214)
.L_3214:
        /*0090*/ 	.word	0x00000000
        /*0094*/ 	.short	0x000c
        /*0096*/ 	.short	0x004c
        /*0098*/ 	.byte	0x00, 0xf0, 0x11, 0x00


	//----- nvinfo : EIATTR_KPARAM_INFO
	.align		4
.L_3215:
        /*009c*/ 	.byte	0x04, 0x17
        /*009e*/ 	.short	(.L_3217 - .L_3216)
.L_3216:
        /*00a0*/ 	.word	0x00000000
        /*00a4*/ 	.short	0x000b
        /*00a6*/ 	.short	0x0048
        /*00a8*/ 	.byte	0x00, 0xf0, 0x11, 0x00


	//----- nvinfo : EIATTR_KPARAM_INFO
	.align		4
.L_3217:
        /*00ac*/ 	.byte	0x04, 0x17
        /*00ae*/ 	.short	(.L_3219 - .L_3218)
.L_3218:
        /*00b0*/ 	.word	0x00000000
        /*00b4*/ 	.short	0x000a
        /*00b6*/ 	.short	0x0040
        /*00b8*/ 	.byte	0x00, 0xf0, 0x21, 0x00


	//----- nvinfo : EIATTR_KPARAM_INFO
	.align		4
.L_3219:
        /*00bc*/ 	.byte	0x04, 0x17
        /*00be*/ 	.short	(.L_3221 - .L_3220)
.L_3220:
        /*00c0*/ 	.word	0x00000000
        /*00c4*/ 	.short	0x0009
        /*00c6*/ 	.short	0x0038
        /*00c8*/ 	.byte	0x00, 0xf0, 0x21, 0x00


	//----- nvinfo : EIATTR_KPARAM_INFO
	.align		4
.L_3221:
        /*00cc*/ 	.byte	0x04, 0x17
        /*00ce*/ 	.short	(.L_3223 - .L_3222)
.L_3222:
        /*00d0*/ 	.word	0x00000000
        /*00d4*/ 	.short	0x0008
        /*00d6*/ 	.short	0x0034
        /*00d8*/ 	.byte	0x00, 0xf0, 0x11, 0x00


	//----- nvinfo : EIATTR_KPARAM_INFO
	.align		4
.L_3223:
        /*00dc*/ 	.byte	0x04, 0x17
        /*00de*/ 	.short	(.L_3225 - .L_3224)
.L_3224:
        /*00e0*/ 	.word	0x00000000
        /*00e4*/ 	.short	0x0007
        /*00e6*/ 	.short	0x0030
        /*00e8*/ 	.byte	0x00, 0xf0, 0x11, 0x00


	//----- nvinfo : EIATTR_KPARAM_INFO
	.align		4
.L_3225:
        /*00ec*/ 	.byte	0x04, 0x17
        /*00ee*/ 	.short	(.L_3227 - .L_3226)
.L_3226:
        /*00f0*/ 	.word	0x00000000
        /*00f4*/ 	.short	0x0006
        /*00f6*/ 	.short	0x002c
        /*00f8*/ 	.byte	0x00, 0xf0, 0x11, 0x00


	//----- nvinfo : EIATTR_KPARAM_INFO
	.align		4
.L_3227:
        /*00fc*/ 	.byte	0x04, 0x17
        /*00fe*/ 	.short	(.L_3229 - .L_3228)
.L_3228:
        /*0100*/ 	.word	0x00000000
        /*0104*/ 	.short	0x0005
        /*0106*/ 	.short	0x0028
        /*0108*/ 	.byte	0x00, 0xf0, 0x11, 0x00


	//----- nvinfo : EIATTR_KPARAM_INFO
	.align		4
.L_3229:
        /*010c*/ 	.byte	0x04, 0x17
        /*010e*/ 	.short	(.L_3231 - .L_3230)
.L_3230:
        /*0110*/ 	.word	0x00000000
        /*0114*/ 	.short	0x0004
        /*0116*/ 	.short	0x0020
        /*0118*/ 	.byte	0x00, 0xf0, 0x21, 0x00


	//----- nvinfo : EIATTR_KPARAM_INFO
	.align		4
.L_3231:
        /*011c*/ 	.byte	0x04, 0x17
        /*011e*/ 	.short	(.L_3233 - .L_3232)
.L_3232:
        /*0120*/ 	.word	0x00000000
        /*0124*/ 	.short	0x0003
        /*0126*/ 	.short	0x0018
        /*0128*/ 	.byte	0x00, 0xf0, 0x21, 0x00


	//----- nvinfo : EIATTR_KPARAM_INFO
	.align		4
.L_3233:
        /*012c*/ 	.byte	0x04, 0x17
        /*012e*/ 	.short	(.L_3235 - .L_3234)
.L_3234:
        /*0130*/ 	.word	0x00000000
        /*0134*/ 	.short	0x0002
        /*0136*/ 	.short	0x0010
        /*0138*/ 	.byte	0x00, 0xf0, 0x21, 0x00


	//----- nvinfo : EIATTR_KPARAM_INFO
	.align		4
.L_3235:
        /*013c*/ 	.byte	0x04, 0x17
        /*013e*/ 	.short	(.L_3237 - .L_3236)
.L_3236:
        /*0140*/ 	.word	0x00000000
        /*0144*/ 	.short	0x0001
        /*0146*/ 	.short	0x0008
        /*0148*/ 	.byte	0x00, 0xf0, 0x21, 0x00


	//----- nvinfo : EIATTR_KPARAM_INFO
	.align		4
.L_3237:
        /*014c*/ 	.byte	0x04, 0x17
        /*014e*/ 	.short	(.L_3239 - .L_3238)
.L_3238:
        /*0150*/ 	.word	0x00000000
        /*0154*/ 	.short	0x0000
        /*0156*/ 	.short	0x0000
        /*0158*/ 	.byte	0x00, 0xf0, 0x21, 0x00


	//----- nvinfo : EIATTR_MAXREG_COUNT
	.align		4
.L_3239:
        /*015c*/ 	.byte	0x03, 0x1b
        /*015e*/ 	.short	0x00ff


	//----- nvinfo : EIATTR_NUM_BARRIERS
	.align		4
        /*0160*/ 	.byte	0x02, 0x4c
        /*0162*/ 	.byte	0x01
	.zero		1


	//----- nvinfo : EIATTR_MERCURY_ISA_VERSION
	.align		4
        /*0164*/ 	.byte	0x03, 0x5f
        /*0166*/ 	.short	0x0000


	//----- nvinfo : EIATTR_EXIT_INSTR_OFFSETS
	.align		4
        /*0168*/ 	.byte	0x04, 0x1c
        /*016a*/ 	.short	(.L_3241 - .L_3240)


	//   ....[0]....
.L_3240:
        /*016c*/ 	.word	0x000001e0


	//   ....[1]....
        /*0170*/ 	.word	0x00000c70


	//   ....[2]....
        /*0174*/ 	.word	0x0000fa60


	//   ....[3]....
        /*0178*/ 	.word	0x0000fd70


	//   ....[4]....
        /*017c*/ 	.word	0x0000feb0


	//   ....[5]....
        /*0180*/ 	.word	0x0000ff60


	//   ....[6]....
        /*0184*/ 	.word	0x0000ffa0


	//----- nvinfo : EIATTR_CTAIDZ_USED
	.align		4
.L_3241:
        /*0188*/ 	.byte	0x01, 0x04
	.zero		2


	//----- nvinfo : EIATTR_CRS_STACK_SIZE
	.align		4
        /*018c*/ 	.byte	0x04, 0x1e
        /*018e*/ 	.short	(.L_3243 - .L_3242)
.L_3242:
        /*0190*/ 	.word	0x00000000
.L_3243:


//--------------------- .nv.info._Z23gemm_half_q_half_kernelILi2ELi160ELb1ELb0ELi32EEvPK6__halfPKjS4_S2_PS0_iiiiPKtS7_iiiiiibS2_i --------------------------
	.section	.nv.info._Z23gemm_half_q_half_kernelILi2ELi160ELb1ELb0ELi32EEvPK6__halfPKjS4_S2_PS0_iiiiPKtS7_iiiiiibS2_i,"",@"SHT_CUDA_INFO"
	.sectionflags	@""
	.align	4


	//----- nvinfo : EIATTR_CUDA_API_VERSION
	.align		4
        /*0000*/ 	.byte	0x04, 0x37
        /*0002*/ 	.short	(.L_3245 - .L_3244)
.L_3244:
        /*0004*/ 	.word	0x00000082


	//----- nvinfo : EIATTR_SW2861232_WAR
	.align		4
.L_3245:
        /*0008*/ 	.byte	0x01, 0x35
	.zero		2


	//----- nvinfo : EIATTR_PARAM_CBANK
	.align		4
        /*000c*/ 	.byte	0x04, 0x0a
        /*000e*/ 	.short	(.L_3247 - .L_3246)
	.align		4
.L_3246:
        /*0010*/ 	.word	index@(.nv.constant0._Z23gemm_half_q_half_kernelILi2ELi160ELb1ELb0ELi32EEvPK6__halfPKjS4_S2_PS0_iiiiPKtS7_iiiiiibS2_i)
        /*0014*/ 	.short	0x0160
        /*0016*/ 	.short	0x0074


	//----- nvinfo : EIATTR_CBANK_PARAM_SIZE
	.align		4
.L_3247:
        /*0018*/ 	.byte	0x03, 0x19
        /*001a*/ 	.short	0x0074


	//----- nvinfo : EIATTR_KPARAM_INFO
	.align		4
        /*001c*/ 	.byte	0x04, 0x17
        /*001e*/ 	.short	(.L_3249 - .L_3248)
.L_3248:
        /*0020*/ 	.word	0x00000000
        /*0024*/ 	.short	0x0013
        /*0026*/ 	.short	0x0070
        /*0028*/ 	.byte	0x00, 0xf0, 0x11, 0x00


	//----- nvinfo : EIATTR_KPARAM_INFO
	.align		4
.L_3249:
        /*002c*/ 	.byte	0x04, 0x17
        /*002e*/ 	.short	(.L_3251 - .L_3250)
.L_3250:
        /*0030*/ 	.word	0x00000000
        /*0034*/ 	.short	0x0012
        /*0036*/ 	.short	0x0068
        /*0038*/ 	.byte	0x00, 0xf0, 0x21, 0x00


	//----- nvinfo : EIATTR_KPARAM_INFO
	.align		4
.L_3251:
        /*003c*/ 	.byte	0x04, 0x17
        /*003e*/ 	.short	(.L_3253 - .L_3252)
.L_3252:
        /*0040*/ 	.word	0x00000000
        /*0044*/ 	.short	0x0011
        /*0046*/ 	.short	0x0060
        /*0048*/ 	.byte	0x00, 0xf0, 0x05, 0x00


	//----- nvinfo : EIATTR_KPARAM_INFO
	.align		4
.L_3253:
        /*004c*/ 	.byte	0x04, 0x17
        /*004e*/ 	.short	(.L_3255 - .L_3254)
.L_3254:
        /*0050*/ 	.word	0x00000000
        /*0054*/ 	.short	0x0010
        /*0056*/ 	.short	0x005c
        /*0058*/ 	.byte	0x00, 0xf0, 0x11, 0x00


	//----- nvinfo : EIATTR_KPARAM_INFO
	.align		4
.L_3255:
        /*005c*/ 	.byte	0x04, 0x17
        /*005e*/ 	.short	(.L_3257 - .L_3256)
.L_3256:
        /*0060*/ 	.word	0x00000000
        /*0064*/ 	.short	0x000f
        /*0066*/ 	.short	0x0058
        /*0068*/ 	.byte	0x00, 0xf0, 0x11, 0x00


	//----- nvinfo : EIATTR_KPARAM_INFO
	.align		4
.L_3257:
        /*006c*/ 	.byte	0x04, 0x17
        /*006e*/ 	.short	(.L_3259 - .L_3258)
.L_3258:
        /*0070*/ 	.word	0x00000000
        /*0074*/ 	.short	0x000e
        /*0076*/ 	.short	0x0054
        /*0078*/ 	.byte	0x00, 0xf0, 0x11, 0x00


	//----- nvinfo : EIATTR_KPARAM_INFO
	.align		4
.L_3259:
        /*007c*/ 	.byte	0x04, 0x17
        /*007e*/ 	.short	(.L_3261 - .L_3260)
.L_3260:
        /*0080*/ 	.word	0x00000000
        /*0084*/ 	.short	0x000d
        /*0086*/ 	.short	0x0050
        /*0088*/ 	.byte	0x00, 0xf0, 0x11, 0x00


	//----- nvinfo : EIATTR_KPARAM_INFO
	.align		4
.L_3261:
        /*008c*/ 	.byte	0x04, 0x17
        /*008e*/ 	.short	(.L_3263 - .L_3262)
.L_3262:
        /*0090*/ 	.word	0x00000000
        /*0094*/ 	.short	0x000c
        /*0096*/ 	.short	0x004c
        /*0098*/ 	.byte	0x00, 0xf0, 0x11, 0x00


	//----- nvinfo : EIATTR_KPARAM_INFO
	.align		4
.L_3263:
        /*009c*/ 	.byte	0x04, 0x17
        /*009e*/ 	.short	(.L_3265 - .L_3264)
.L_3264:
        /*00a0*/ 	.word	0x00000000
        /*00a4*/ 	.short	0x000b
        /*00a6*/ 	.short	0x0048
        /*00a8*/ 	.byte	0x00, 0xf0, 0x11, 0x00


	//----- nvinfo : EIATTR_KPARAM_INFO
	.align		4
.L_3265:
        /*00ac*/ 	.byte	0x04, 0x17
        /*00ae*/ 	.short	(.L_3267 - .L_3266)
.L_3266:
        /*00b0*/ 	.word	0x00000000
        /*00b4*/ 	.short	0x000a
        /*00b6*/ 	.short	0x0040
        /*00b8*/ 	.byte	0x00, 0xf0, 0x21, 0x00


	//----- nvinfo : EIATTR_KPARAM_INFO
	.align		4
.L_3267:
        /*00bc*/ 	.byte	0x04, 0x17
        /*00be*/ 	.short	(.L_3269 - .L_3268)
.L_3268:
        /*00c0*/ 	.word	0x00000000
        /*00c4*/ 	.short	0x0009
        /*00c6*/ 	.short	0x0038
        /*00c8*/ 	.byte	0x00, 0xf0, 0x21, 0x00


	//----- nvinfo : EIATTR_KPARAM_INFO
	.align		4
.L_3269:
        /*00cc*/ 	.byte	0x04, 0x17
        /*00ce*/ 	.short	(.L_3271 - .L_3270)
.L_3270:
        /*00d0*/ 	.word	0x00000000
        /*00d4*/ 	.short	0x0008
        /*00d6*/ 	.short	0x0034
        /*00d8*/ 	.byte	0x00, 0xf0, 0x11, 0x00


	//----- nvinfo : EIATTR_KPARAM_INFO
	.align		4
.L_3271:
        /*00dc*/ 	.byte	0x04, 0x17
        /*00de*/ 	.short	(.L_3273 - .L_3272)
.L_3272:
        /*00e0*/ 	.word	0x00000000
        /*00e4*/ 	.short	0x0007
        /*00e6*/ 	.short	0x0030
        /*00e8*/ 	.byte	0x00, 0xf0, 0x11, 0x00


	//----- nvinfo : EIATTR_KPARAM_INFO
	.align		4
.L_3273:
        /*00ec*/ 	.byte	0x04, 0x17
        /*00ee*/ 	.short	(.L_3275 - .L_3274)
.L_3274:
        /*00f0*/ 	.word	0x00000000
        /*00f4*/ 	.short	0x0006
        /*00f6*/ 	.short	0x002c
        /*00f8*/ 	.byte	0x00, 0xf0, 0x11, 0x00


	//----- nvinfo : EIATTR_KPARAM_INFO
	.align		4
.L_3275:
        /*00fc*/ 	.byte	0x04, 0x17
        /*00fe*/ 	.short	(.L_3277 - .L_3276)
.L_3276:
        /*0100*/ 	.word	0x00000000
        /*0104*/ 	.short	0x0005
        /*0106*/ 	.short	0x0028
        /*0108*/ 	.byte	0x00, 0xf0, 0x11, 0x00


	//----- nvinfo : EIATTR_KPARAM_INFO
	.align		4
.L_3277:
        /*010c*/ 	.byte	0x04, 0x17
        /*010e*/ 	.short	(.L_3279 - .L_3278)
.L_3278:
        /*0110*/ 	.word	0x00000000
        /*0114*/ 	.short	0x0004
        /*0116*/ 	.short	0x0020
        /*0118*/ 	.byte	0x00, 0xf0, 0x21, 0x00


	//----- nvinfo : EIATTR_KPARAM_INFO
	.align		4
.L_3279:
        /*011c*/ 	.byte	0x04, 0x17
        /*011e*/ 	.short	(.L_3281 - .L_3280)
.L_3280:
        /*0120*/ 	.word	0x00000000
        /*0124*/ 	.short	0x0003
        /*0126*/ 	.short	0x0018
        /*0128*/ 	.byte	0x00, 0xf0, 0x21, 0x00


	//----- nvinfo : EIATTR_KPARAM_INFO
	.align		4
.L_3281:
        /*012c*/ 	.byte	0x04, 0x17
        /*012e*/ 	.short	(.L_3283 - .L_3282)
.L_3282:
        /*0130*/ 	.word	0x00000000
        /*0134*/ 	.short	0x0002
        /*0136*/ 	.short	0x0010
        /*0138*/ 	.byte	0x00, 0xf0, 0x21, 0x00


	//----- nvinfo : EIATTR_KPARAM_INFO
	.align		4
.L_3283:
        /*013c*/ 	.byte	0x04, 0x17
        /*013e*/ 	.short	(.L_3285 - .L_3284)
.L_3284:
        /*0140*/ 	.word	0x00000000
        /*0144*/ 	.short	0x0001
        /*0146*/ 	.short	0x0008
        /*0148*/ 	.byte	0x00, 0xf0, 0x21, 0x00


	//----- nvinfo : EIATTR_KPARAM_INFO
	.align		4
.L_3285:
        /*014c*/ 	.byte	0x04, 0x17
        /*014e*/ 	.short	(.L_3287 - .L_3286)
.L_3286:
        /*0150*/ 	.word	0x00000000
        /*0154*/ 	.short	0x0000
        /*0156*/ 	.short	0x0000
        /*0158*/ 	.byte	0x00, 0xf0, 0x21, 0x00


	//----- nvinfo : EIATTR_MAXREG_COUNT
	.align		4
.L_3287:
        /*015c*/ 	.byte	0x03, 0x1b
        /*015e*/ 	.short	0x00ff


	//----- nvinfo : EIATTR_NUM_BARRIERS
	.align		4
        /*0160*/ 	.byte	0x02, 0x4c
        /*0162*/ 	.byte	0x01
	.zero		1


	//----- nvinfo : EIATTR_MERCURY_ISA_VERSION
	.align		4
        /*0164*/ 	.byte	0x03, 0x5f
        /*0166*/ 	.short	0x0000


	//----- nvinfo : EIATTR_EXIT_INSTR_OFFSETS
	.align		4
        /*0168*/ 	.byte	0x04, 0x1c
        /*016a*/ 	.short	(.L_3289 - .L_3288)


	//   ....[0]....
.L_3288:
        /*016c*/ 	.word	0x000001e0


	//   ....[1]....
        /*0170*/ 	.word	0x000008a0


	//   ....[2]....
        /*0174*/ 	.word	0x00007950


	//   ....[3]....
        /*0178*/ 	.word	0x00007c30


	//   ....[4]....
        /*017c*/ 	.word	0x00007d70


	//   ....[5]....
        /*0180*/ 	.word	0x00007e10


	//   ....[6]....
        /*0184*/ 	.word	0x00007e50


	//----- nvinfo : EIATTR_CTAIDZ_USED
	.align		4
.L_3289:
        /*0188*/ 	.byte	0x01, 0x04
	.zero		2


	//----- nvinfo : EIATTR_CRS_STACK_SIZE
	.align		4
        /*018c*/ 	.byte	0x04, 0x1e
        /*018e*/ 	.short	(.L_3291 - .L_3290)
.L_3290:
        /*0190*/ 	.word	0x00000000
.L_3291:


//--------------------- .nv.info._Z23gemm_half_q_half_kernelILi2ELi40ELb1ELb0ELi32EEvPK6__halfPKjS4_S2_PS0_iiiiPKtS7_iiiiiibS2_i --------------------------
	.section	.nv.info._Z23gemm_half_q_half_kernelILi2ELi40ELb1ELb0ELi32EEvPK6__halfPKjS4_S2_PS0_iiiiPKtS7_iiiiiibS2_i,"",@"SHT_CUDA_INFO"
	.sectionflags	@""
	.align	4


	//----- nvinfo : EIATTR_CUDA_API_VERSION
	.align		4
        /*0000*/ 	.byte	0x04, 0x37
        /*0002*/ 	.short	(.L_3293 - .L_3292)
.L_3292:
        /*0004*/ 	.word	0x00000082


	//----- nvinfo : EIATTR_SW2861232_WAR
	.align		4
.L_3293:
        /*0008*/ 	.byte	0x01, 0x35
	.zero		2


	//----- nvinfo : EIATTR_PARAM_CBANK
	.align		4
        /*000c*/ 	.byte	0x04, 0x0a
        /*000e*/ 	.short	(.L_3295 - .L_3294)
	.align		4
.L_3294:
        /*0010*/ 	.word	index@(.nv.constant0._Z23gemm_half_q_half_kernelILi2ELi40ELb1ELb0ELi32EEvPK6__halfPKjS4_S2_PS0_iiiiPKtS7_iiiiiibS2_i)
        /*0014*/ 	.short	0x0160
        /*0016*/ 	.short	0x0074


	//----- nvinfo : EIATTR_CBANK_PARAM_SIZE
	.align		4
.L_3295:
        /*0018*/ 	.byte	0x03, 0x19
        /*001a*/ 	.short	0x0074


	//----- nvinfo : EIATTR_KPARAM_INFO
	.align		4
        /*001c*/ 	.byte	0x04, 0x17
        /*001e*/ 	.short	(.L_3297 - .L_3296)
.L_3296:
        /*0020*/ 	.word	0x00000000
        /*0024*/ 	.short	0x0013
        /*0026*/ 	.short	0x0070
        /*0028*/ 	.byte	0x00, 0xf0, 0x11, 0x00


	//----- nvinfo : EIATTR_KPARAM_INFO
	.align		4
.L_3297:
        /*002c*/ 	.byte	0x04, 0x17
        /*002e*/ 	.short	(.L_3299 - .L_3298)
.L_3298:
        /*0030*/ 	.word	0x00000000
        /*0034*/ 	.short	0x0012
        /*0036*/ 	.short	0x0068
        /*0038*/ 	.byte	0x00, 0xf0, 0x21, 0x00


	//----- nvinfo : EIATTR_KPARAM_INFO
	.align		4
.L_3299:
        /*003c*/ 	.byte	0x04, 0x17
        /*003e*/ 	.short	(.L_3301 - .L_3300)
.L_3300:
        /*0040*/ 	.word	0x00000000
        /*0044*/ 	.short	0x0011
        /*0046*/ 	.short	0x0060
        /*0048*/ 	.byte	0x00, 0xf0, 0x05, 0x00


	//----- nvinfo : EIATTR_KPARAM_INFO
	.align		4
.L_3301:
        /*004c*/ 	.byte	0x04, 0x17
        /*004e*/ 	.short	(.L_3303 - .L_3302)
.L_3302:
        /*0050*/ 	.word	0x00000000
        /*0054*/ 	.short	0x0010
        /*0056*/ 	.short	0x005c
        /*0058*/ 	.byte	0x00, 0xf0, 0x11, 0x00


	//----- nvinfo : EIATTR_KPARAM_INFO
	.align		4
.L_3303:
        /*005c*/ 	.byte	0x04, 0x17
        /*005e*/ 	.short	(.L_3305 - .L_3304)
.L_3304:
        /*0060*/ 	.word	0x00000000
        /*0064*/ 	.short	0x000f
        /*0066*/ 	.short	0x0058
        /*0068*/ 	.byte	0x00, 0xf0, 0x11, 0x00


	//----- nvinfo : EIATTR_KPARAM_INFO
	.align		4
.L_3305:
        /*006c*/ 	.byte	0x04, 0x17
        /*006e*/ 	.short	(.L_3307 - .L_3306)
.L_3306:
        /*0070*/ 	.word	0x00000000
        /*0074*/ 	.short	0x000e
        /*0076*/ 	.short	0x0054
        /*0078*/ 	.byte	0x00, 0xf0, 0x11, 0x00


	//----- nvinfo : EIATTR_KPARAM_INFO
	.align		4
.L_3307:
        /*007c*/ 	.byte	0x04, 0x17
        /*007e*/ 	.short	(.L_3309 - .L_3308)
.L_3308:
        /*0080*/ 	.word	0x00000000
        /*0084*/ 	.short	0x000d
        /*0086*/ 	.short	0x0050
        /*0088*/ 	.byte	0x00, 0xf0, 0x11, 0x00


	//----- nvinfo : EIATTR_KPARAM_INFO
	.align		4
.L_3309:
        /*008c*/ 	.byte	0x04, 0x17
        /*008e*/ 	.short	(.L_3311 - .L_3310)
.L_3310:
        /*0090*/ 	.word	0x00000000
        /*0094*/ 	.short	0x000c
        /*0096*/ 	.short	0x004c
        /*0098*/ 	.byte	0x00, 0xf0, 0x11, 0x00


	//----- nvinfo : EIATTR_KPARAM_INFO
	.align		4
.L_3311:
        /*009c*/ 	.byte	0x04, 0x17
        /*009e*/ 	.short	(.L_3313 - .L_3312)
.L_3312:
        /*00a0*/ 	.word	0x00000000
        /*00a4*/ 	.short	0x000b
        /*00a6*/ 	.short	0x0048
        /*00a8*/ 	.byte	0x00, 0xf0, 0x11, 0x00


	//----- nvinfo : EIATTR_KPARAM_INFO
	.align		4
.L_3313:
        /*00ac*/ 	.byte	0x04, 0x17
        /*00ae*/ 	.short	(.L_3315 - .L_3314)
.L_3314:
        /*00b0*/ 	.word	0x00000000
        /*00b4*/ 	.short	0x000a
        /*00b6*/ 	.short	0x0040
        /*00b8*/ 	.byte	0x00, 0xf0, 0x21, 0x00


	//----- nvinfo : EIATTR_KPARAM_INFO
	.align		4
.L_3315:
        /*00bc*/ 	.byte	0x04, 0x17
        /*00be*/ 	.short	(.L_3317 - .L_3316)
.L_3316:
        /*00c0*/ 	.word	0x00000000
        /*00c4*/ 	.short	0x0009
        /*00c6*/ 	.short	0x0038
        /*00c8*/ 	.byte	0x00, 0xf0, 0x21, 0x00


	//----- nvinfo : EIATTR_KPARAM_INFO
	.align		4
.L_3317:
        /*00cc*/ 	.byte	0x04, 0x17
        /*00ce*/ 	.short	(.L_3319 - .L_3318)
.L_3318:
        /*00d0*/ 	.word	0x00000000
        /*00d4*/ 	.short	0x0008
        /*00d6*/ 	.short	0x0034
        /*00d8*/ 	.byte	0x00, 0xf0, 0x11, 0x00


	//----- nvinfo : EIATTR_KPARAM_INFO
	.align		4
.L_3319:
        /*00dc*/ 	.byte	0x04, 0x17
        /*00de*/ 	.short	(.L_3321 - .L_3320)
.L_3320:
        /*00e0*/ 	.word	0x00000000
        /*00e4*/ 	.short	0x0007
        /*00e6*/ 	.short	0x0030
        /*00e8*/ 	.byte	0x00, 0xf0, 0x11, 0x00


	//----- nvinfo : EIATTR_KPARAM_INFO
	.align		4
.L_3321:
        /*00ec*/ 	.byte	0x04, 0x17
        /*00ee*/ 	.short	(.L_3323 - .L_3322)
.L_3322:
        /*00f0*/ 	.word	0x00000000
        /*00f4*/ 	.short	0x0006
        /*00f6*/ 	.short	0x002c
        /*00f8*/ 	.byte	0x00, 0xf0, 0x11, 0x00


	//----- nvinfo : EIATTR_KPARAM_INFO
	.align		4
.L_3323:
        /*00fc*/ 	.byte	0x04, 0x17
        /*00fe*/ 	.short	(.L_3325 - .L_3324)
.L_3324:
        /*0100*/ 	.word	0x00000000
        /*0104*/ 	.short	0x0005
        /*0106*/ 	.short	0x0028
        /*0108*/ 	.byte	0x00, 0xf0, 0x11, 0x00


	//----- nvinfo : EIATTR_KPARAM_INFO
	.align		4
.L_3325:
        /*010c*/ 	.byte	0x04, 0x17
        /*010e*/ 	.short	(.L_3327 - .L_3326)
.L_3326:
        /*0110*/ 	.word	0x00000000
        /*0114*/ 	.short	0x0004
        /*0116*/ 	.short	0x0020
        /*0118*/ 	.byte	0x00, 0xf0, 0x21, 0x00


	//----- nvinfo : EIATTR_KPARAM_INFO
	.align		4
.L_3327:
        /*011c*/ 	.byte	0x04, 0x17
        /*011e*/ 	.short	(.L_3329 - .L_3328)
.L_3328:
        /*0120*/ 	.word	0x00000000
        /*0124*/ 	.short	0x0003
        /*0126*/ 	.short	0x0018
        /*0128*/ 	.byte	0x00, 0xf0, 0x21, 0x00


	//----- nvinfo : EIATTR_KPARAM_INFO
	.align		4
.L_3329:
        /*012c*/ 	.byte	0x04, 0x17
        /*012e*/ 	.short	(.L_3331 - .L_3330)
.L_3330:
        /*0130*/ 	.word	0x00000000
        /*0134*/ 	.short	0x0002
        /*0136*/ 	.short	0x0010
        /*0138*/ 	.byte	0x00, 0xf0, 0x21, 0x00


	//----- nvinfo : EIATTR_KPARAM_INFO
	.align		4
.L_3331:
        /*013c*/ 	.byte	0x04, 0x17
        /*013e*/ 	.short	(.L_3333 - .L_3332)
.L_3332:
        /*0140*/ 	.word	0x00000000
        /*0144*/ 	.short	0x0001
        /*0146*/ 	.short	0x0008
        /*0148*/ 	.byte	0x00, 0xf0, 0x21, 0x00


	//----- nvinfo : EIATTR_KPARAM_INFO
	.align		4
.L_3333:
        /*014c*/ 	.byte	0x04, 0x17
        /*014e*/ 	.short	(.L_3335 - .L_3334)
.L_3334:
        /*0150*/ 	.word	0x00000000
        /*0154*/ 	.short	0x0000
        /*0156*/ 	.short	0x0000
        /*0158*/ 	.byte	0x00, 0xf0, 0x21, 0x00


	//----- nvinfo : EIATTR_MAXREG_COUNT
	.align		4
.L_3335:
        /*015c*/ 	.byte	0x03, 0x1b
        /*015e*/ 	.short	0x00ff


	//----- nvinfo : EIATTR_NUM_BARRIERS
	.align		4
        /*0160*/ 	.byte	0x02, 0x4c
        /*0162*/ 	.byte	0x01
	.zero		1


	//----- nvinfo : EIATTR_MERCURY_ISA_VERSION
	.align		4
        /*0164*/ 	.byte	0x03, 0x5f
        /*0166*/ 	.short	0x0000


	//----- nvinfo : EIATTR_EXIT_INSTR_OFFSETS
	.align		4
        /*0168*/ 	.byte	0x04, 0x1c
        /*016a*/ 	.short	(.L_3337 - .L_3336)


	//   ....[0]....
.L_3336:
        /*016c*/ 	.word	0x000001e0


	//   ....[1]....
        /*0170*/ 	.word	0x000008a0


	//   ....[2]....
        /*0174*/ 	.word	0x00006ac0


	//   ....[3]....
        /*0178*/ 	.word	0x00006da0


	//   ....[4]....
        /*017c*/ 	.word	0x00006ee0


	//   ....[5]....
        /*0180*/ 	.word	0x00006f80


	//   ....[6]....
        /*0184*/ 	.word	0x00006fc0


	//----- nvinfo : EIATTR_CTAIDZ_USED
	.align		4
.L_3337:
        /*0188*/ 	.byte	0x01, 0x04
	.zero		2


	//----- nvinfo : EIATTR_CRS_STACK_SIZE
	.align		4
        /*018c*/ 	.byte	0x04, 0x1e
        /*018e*/ 	.short	(.L_3339 - .L_3338)
.L_3338:
        /*0190*/ 	.word	0x00000000
.L_3339:


//--------------------- .nv.info._Z23gemm_half_q_half_kernelILi2ELi10ELb1ELb0ELi32EEvPK6__halfPKjS4_S2_PS0_iiiiPKtS7_iiiiiibS2_i --------------------------
	.section	.nv.info._Z23gemm_half_q_half_kernelILi2ELi10ELb1ELb0ELi32EEvPK6__halfPKjS4_S2_PS0_iiiiPKtS7_iiiiiibS2_i,"",@"SHT_CUDA_INFO"
	.sectionflags	@""
	.align	4


	//----- nvinfo : EIATTR_CUDA_API_VERSION
	.align		4
        /*0000*/ 	.byte	0x04, 0x37
        /*0002*/ 	.short	(.L_3341 - .L_3340)
.L_3340:
        /*0004*/ 	.word	0x00000082


	//----- nvinfo : EIATTR_SW2861232_WAR
	.align		4
.L_3341:
        /*0008*/ 	.byte	0x01, 0x35
	.zero		2


	//----- nvinfo : EIATTR_PARAM_CBANK
	.align		4
        /*000c*/ 	.byte	0x04, 0x0a
        /*000e*/ 	.short	(.L_3343 - .L_3342)
	.align		4
.L_3342:
        /*0010*/ 	.word	index@(.nv.constant0._Z23gemm_half_q_half_kernelILi2ELi10ELb1ELb0ELi32EEvPK6__halfPKjS4_S2_PS0_iiiiPKtS7_iiiiiibS2_i)
        /*0014*/ 	.short	0x0160
        /*0016*/ 	.short	0x0074


	//----- nvinfo : EIATTR_CBANK_PARAM_SIZE
	.align		4
.L_3343:
        /*0018*/ 	.byte	0x03, 0x19
        /*001a*/ 	.short	0x0074


	//----- nvinfo : EIATTR_KPARAM_INFO
	.align		4
        /*001c*/ 	.byte	0x04, 0x17
        /*001e*/ 	.short	(.L_3345 - .L_3344)
.L_3344:
        /*0020*/ 	.word	0x00000000
        /*0024*/ 	.short	0x0013
        /*0026*/ 	.short	0x0070
        /*0028*/ 	.byte	0x00, 0xf0, 0x11, 0x00


	//----- nvinfo : EIATTR_KPARAM_INFO
	.align		4
.L_3345:
        /*002c*/ 	.byte	0x04, 0x17
        /*002e*/ 	.short	(.L_3347 - .L_3346)
.L_3346:
        /*0030*/ 	.word	0x00000000
        /*0034*/ 	.short	0x0012
        /*0036*/ 	.short	0x0068
        /*0038*/ 	.byte	0x00, 0xf0, 0x21, 0x00


	//----- nvinfo : EIATTR_KPARAM_INFO
	.align		4
.L_3347:
        /*003c*/ 	.byte	0x04, 0x17
        /*003e*/ 	.short	(.L_3349 - .L_3348)
.L_3348:
        /*0040*/ 	.word	0x00000000
        /*0044*/ 	.short	0x0011
        /*0046*/ 	.short	0x0060
        /*0048*/ 	.byte	0x00, 0xf0, 0x05, 0x00


	//----- nvinfo : EIATTR_KPARAM_INFO
	.align		4
.L_3349:
        /*004c*/ 	.byte	0x04, 0x17
        /*004e*/ 	.short	(.L_3351 - .L_3350)
.L_3350:
        /*0050*/ 	.word	0x00000000
        /*0054*/ 	.short	0x0010
        /*0056*/ 	.short	0x005c
        /*0058*/ 	.byte	0x00, 0xf0, 0x11, 0x00


	//----- nvinfo : EIATTR_KPARAM_INFO
	.align		4
.L_3351:
        /*005c*/ 	.byte	0x04, 0x17
        /*005e*/ 	.short	(.L_3353 - .L_3352)
.L_3352:
        /*0060*/ 	.word	0x00000000
        /*0064*/ 	.short	0x000f
        /*0066*/ 	.short	0x0058
        /*0068*/ 	.byte	0x00, 0xf0, 0x11, 0x00


	//----- nvinfo : EIATTR_KPARAM_INFO
	.align		4
.L_3353:
        /*006c*/ 	.byte	0x04, 0x17
        /*006e*/ 	.short	(.L_3355 - .L_3354)
.L_3354:
        /*0070*/ 	.word	0x00000000
        /*0074*/ 	.short	0x000e
        /*0076*/ 	.short	0x0054
        /*0078*/ 	.byte	0x00, 0xf0, 0x11, 0x00


	//----- nvinfo : EIATTR_KPARAM_INFO
	.align		4
.L_3355:
        /*007c*/ 	.byte	0x04, 0x17
        /*007e*/ 	.short	(.L_3357 - .L_3356)
.L_3356:
        /*0080*/ 	.word	0x00000000
        /*0084*/ 	.short	0x000d
        /*0086*/ 	.short	0x0050
        /*0088*/ 	.byte	0x00, 0xf0, 0x11, 0x00


	//----- nvinfo : EIATTR_KPARAM_INFO
	.align		4
.L_3357:
        /*008c*/ 	.byte	0x04, 0x17
        /*008e*/ 	.short	(.L_3359 - .L_3358)
.L_3358:
        /*0090*/ 	.word	0x00000000
        /*0094*/ 	.short	0x000c
        /*0096*/ 	.short	0x004c
        /*0098*/ 	.byte	0x00, 0xf0, 0x11, 0x00


	//----- nvinfo : EIATTR_KPARAM_INFO
	.align		4
.L_3359:
        /*009c*/ 	.byte	0x04, 0x17
        /*009e*/ 	.short	(.L_3361 - .L_3360)
.L_3360:
        /*00a0*/ 	.word	0x00000000
        /*00a4*/ 	.short	0x000b
        /*00a6*/ 	.short	0x0048
        /*00a8*/ 	.byte	0x00, 0xf0, 0x11, 0x00


	//----- nvinfo : EIATTR_KPARAM_INFO
	.align		4
.L_3361:
        /*00ac*/ 	.byte	0x04, 0x17
        /*00ae*/ 	.short	(.L_3363 - .L_3362)
.L_3362:
        /*00b0*/ 	.word	0x00000000
        /*00b4*/ 	.short	0x000a
        /*00b6*/ 	.short	0x0040
        /*00b8*/ 	.byte	0x00, 0xf0, 0x21, 0x00


	//----- nvinfo : EIATTR_KPARAM_INFO
	.align		4
.L_3363:
        /*00bc*/ 	.byte	0x04, 0x17
        /*00be*/ 	.short	(.L_3365 - .L_3364)
.L_3364:
        /*00c0*/ 	.word	0x00000000
        /*00c4*/ 	.short	0x0009
        /*00c6*/ 	.short	0x0038
        /*00c8*/ 	.byte	0x00, 0xf0, 0x21, 0x00


	//----- nvinfo : EIATTR_KPARAM_INFO
	.align		4
.L_3365:
        /*00cc*/ 	.byte	0x04, 0x17
        /*00ce*/ 	.short	(.L_3367 - .L_3366)
.L_3366:
        /*00d0*/ 	.word	0x00000000
        /*00d4*/ 	.short	0x0008
        /*00d6*/ 	.short	0x0034
        /*00d8*/ 	.byte	0x00, 0xf0, 0x11, 0x00


	//----- nvinfo : EIATTR_KPARAM_INFO
	.align		4
.L_3367:
        /*00dc*/ 	.byte	0x04, 0x17
        /*00de*/ 	.short	(.L_3369 - .L_3368)
.L_3368:
        /*00e0*/ 	.word	0x00000000
        /*00e4*/ 	.short	0x0007
        /*00e6*/ 	.short	0x0030
        /*00e8*/ 	.byte	0x00, 0xf0, 0x11, 0x00


	//----- nvinfo : EIATTR_KPARAM_INFO
	.align		4
.L_3369:
        /*00ec*/ 	.byte	0x04, 0x17
        /*00ee*/ 	.short	(.L_3371 - .L_3370)
.L_3370:
        /*00f0*/ 	.word	0x00000000
        /*00f4*/ 	.short	0x0006
        /*00f6*/ 	.short	0x002c
        /*00f8*/ 	.byte	0x00, 0xf0, 0x11, 0x00


	//----- nvinfo : EIATTR_KPARAM_INFO
	.align		4
.L_3371:
        /*00fc*/ 	.byte	0x04, 0x17
        /*00fe*/ 	.short	(.L_3373 - .L_3372)
.L_3372:
        /*0100*/ 	.word	0x00000000
        /*0104*/ 	.short	0x0005
        /*0106*/ 	.short	0x0028
        /*0108*/ 	.byte	0x00, 0xf0, 0x11, 0x00


	//----- nvinfo : EIATTR_KPARAM_INFO
	.align		4
.L_3373:
        /*010c*/ 	.byte	0x04, 0x17
        /*010e*/ 	.short	(.L_3375 - .L_3374)
.L_3374:
        /*0110*/ 	.word	0x00000000
        /*0114*/ 	.short	0x0004
        /*0116*/ 	.short	0x0020
        /*0118*/ 	.byte	0x00, 0xf0, 0x21, 0x00


	//----- nvinfo : EIATTR_KPARAM_INFO
	.align		4
.L_3375:
        /*011c*/ 	.byte	0x04, 0x17
        /*011e*/ 	.short	(.L_3377 - .L_3376)
.L_3376:
        /*0120*/ 	.word	0x00000000
        /*0124*/ 	.short	0x0003
        /*0126*/ 	.short	0x0018
        /*0128*/ 	.byte	0x00, 0xf0, 0x21, 0x00


	//----- nvinfo : EIATTR_KPARAM_INFO
	.align		4
.L_3377:
        /*012c*/ 	.byte	0x04, 0x17
        /*012e*/ 	.short	(.L_3379 - .L_3378)
.L_3378:
        /*0130*/ 	.word	0x00000000
        /*0134*/ 	.short	0x0002
        /*0136*/ 	.short	0x0010
        /*0138*/ 	.byte	0x00, 0xf0, 0x21, 0x00


	//----- nvinfo : EIATTR_KPARAM_INFO
	.align		4
.L_3379:
        /*013c*/ 	.byte	0x04, 0x17
        /*013e*/ 	.short	(.L_3381 - .L_3380)
.L_3380:
        /*0140*/ 	.word	0x00000000
        /*0144*/ 	.short	0x0001
        /*0146*/ 	.short	0x0008
        /*0148*/ 	.byte	0x00, 0xf0, 0x21, 0x00


	//----- nvinfo : EIATTR_KPARAM_INFO
	.align		4
.L_3381:
        /*014c*/ 	.byte	0x04, 0x17
        /*014e*/ 	.short	(.L_3383 - .L_3382)
.L_3382:
        /*0150*/ 	.word	0x00000000
        /*0154*/ 	.short	0x0000
        /*0156*/ 	.short	0x0000
        /*0158*/ 	.byte	0x00, 0xf0, 0x21, 0x00


	//----- nvinfo : EIATTR_MAXREG_COUNT
	.align		4
.L_3383:
        /*015c*/ 	.byte	0x03, 0x1b
        /*015e*/ 	.short	0x00ff


	//----- nvinfo : EIATTR_NUM_BARRIERS
	.align		4
        /*0160*/ 	.byte	0x02, 0x4c
        /*0162*/ 	.byte	0x01
	.zero		1


	//----- nvinfo : EIATTR_MERCURY_ISA_VERSION
	.align		4
        /*0164*/ 	.byte	0x03, 0x5f
        /*0166*/ 	.short	0x0000


	//----- nvinfo : EIATTR_EXIT_INSTR_OFFSETS
	.align		4
        /*0168*/ 	.byte	0x04, 0x1c
        /*016a*/ 	.short	(.L_3385 - .L_3384)


	//   ....[0]....
.L_3384:
        /*016c*/ 	.word	0x000001e0


	//   ....[1]....
        /*0170*/ 	.word	0x000008a0


	//   ....[2]....
        /*0174*/ 	.word	0x00005a40


	//   ....[3]....
        /*0178*/ 	.word	0x00005d20


	//   ....[4]....
        /*017c*/ 	.word	0x00005e60


	//   ....[5]....
        /*0180*/ 	.word	0x00005f00


	//   ....[6]....
        /*0184*/ 	.word	0x00005f40


	//----- nvinfo : EIATTR_CTAIDZ_USED
	.align		4
.L_3385:
        /*0188*/ 	.byte	0x01, 0x04
	.zero		2


	//----- nvinfo : EIATTR_CRS_STACK_SIZE
	.align		4
        /*018c*/ 	.byte	0x04, 0x1e
        /*018e*/ 	.short	(.L_3387 - .L_3386)
.L_3386:
        /*0190*/ 	.word	0x00000000
.L_3387:


//--------------------- .nv.info._Z23gemm_half_q_half_kernelILi2ELi172ELb1ELb0ELi32EEvPK6__halfPKjS4_S2_PS0_iiiiPKtS7_iiiiiibS2_i --------------------------
	.section	.nv.info._Z23gemm_half_q_half_kernelILi2ELi172ELb1ELb0ELi32EEvPK6__halfPKjS4_S2_PS0_iiiiPKtS7_iiiiiibS2_i,"",@"SHT_CUDA_INFO"
	.sectionflags	@""
	.align	4


	//----- nvinfo : EIATTR_CUDA_API_VERSION
	.align		4
        /*0000*/ 	.byte	0x04, 0x37
        /*0002*/ 	.short	(.L_3389 - .L_3388)
.L_3388:
        /*0004*/ 	.word	0x00000082


	//----- nvinfo : EIATTR_SW2861232_WAR
	.align		4
.L_3389:
        /*0008*/ 	.byte	0x01, 0x35
	.zero		2


	//----- nvinfo : EIATTR_PARAM_CBANK
	.align		4
        /*000c*/ 	.byte	0x04, 0x0a
        /*000e*/ 	.short	(.L_3391 - .L_3390)
	.align		4
.L_3390:
        /*0010*/ 	.word	index@(.nv.constant0._Z23gemm_half_q_half_kernelILi2ELi172ELb1ELb0ELi32EEvPK6__halfPKjS4_S2_PS0_iiiiPKtS7_iiiiiibS2_i)
        /*0014*/ 	.short	0x0160
        /*0016*/ 	.short	0x0074


	//----- nvinfo : EIATTR_CBANK_PARAM_SIZE
	.align		4
.L_3391:
        /*0018*/ 	.byte	0x03, 0x19
        /*001a*/ 	.short	0x0074


	//----- nvinfo : EIATTR_KPARAM_INFO
	.align		4
        /*001c*/ 	.byte	0x04, 0x17
        /*001e*/ 	.short	(.L_3393 - .L_3392)
.L_3392:
        /*0020*/ 	.word	0x00000000
        /*0024*/ 	.short	0x0013
        /*0026*/ 	.short	0x0070
        /*0028*/ 	.byte	0x00, 0xf0, 0x11, 0x00


	//----- nvinfo : EIATTR_KPARAM_INFO
	.align		4
.L_3393:
        /*002c*/ 	.byte	0x04, 0x17
        /*002e*/ 	.short	(.L_3395 - .L_3394)
.L_3394:
        /*0030*/ 	.word	0x00000000
        /*0034*/ 	.short	0x0012
        /*0036*/ 	.short	0x0068
        /*0038*/ 	.byte	0x00, 0xf0, 0x21, 0x00


	//----- nvinfo : EIATTR_KPARAM_INFO
	.align		4
.L_3395:
        /*003c*/ 	.byte	0x04, 0x17
        /*003e*/ 	.short	(.L_3397 - .L_3396)
.L_3396:
        /*0040*/ 	.word	0x00000000
        /*0044*/ 	.short	0x0011
        /*0046*/ 	.short	0x0060
        /*0048*/ 	.byte	0x00, 0xf0, 0x05, 0x00


	//----- nvinfo : EIATTR_KPARAM_INFO
	.align		4
.L_3397:
        /*004c*/ 	.byte	0x04, 0x17
        /*004e*/ 	.short	(.L_3399 - .L_3398)
.L_3398:
        /*0050*/ 	.word	0x00000000
        /*0054*/ 	.short	0x0010
        /*0056*/ 	.short	0x005c
        /*0058*/ 	.byte	0x00, 0xf0, 0x11, 0x00


	//----- nvinfo : EIATTR_KPARAM_INFO
	.align		4
.L_3399:
        /*005c*/ 	.byte	0x04, 0x17
        /*005e*/ 	.short	(.L_3401 - .L_3400)
.L_3400:
        /*0060*/ 	.word	0x00000000
        /*0064*/ 	.short	0x000f
        /*0066*/ 	.short	0x0058
        /*0068*/ 	.byte	0x00, 0xf0, 0x11, 0x00


	//----- nvinfo : EIATTR_KPARAM_INFO
	.align		4
.L_3401:
        /*006c*/ 	.byte	0x04, 0x17
        /*006e*/ 	.short	(.L_3403 - .L_3402)
.L_3402:
        /*0070*/ 	.word	0x00000000
        /*0074*/ 	.short	0x000e
        /*0076*/ 	.short	0x0054
        /*0078*/ 	.byte	0x00, 0xf0, 0x11, 0x00


	//----- nvinfo : EIATTR_KPARAM_INFO
	.align		4
.L_3403:
        /*007c*/ 	.byte	0x04, 0x17
        /*007e*/ 	.short	(.L_3405 - .L_3404)
.L_3404:
        /*0080*/ 	.word	0x00000000
        /*0084*/ 	.short	0x000d
        /*0086*/ 	.short	0x0050
        /*0088*/ 	.byte	0x00, 0xf0, 0x11, 0x00


	//----- nvinfo : EIATTR_KPARAM_INFO
	.align		4
.L_3405:
        /*008c*/ 	.byte	0x04, 0x17
        /*008e*/ 	.short	(.L_3407 - .L_3406)
.L_3406:
        /*0090*/ 	.word	0x00000000
        /*0094*/ 	.short	0x000c
        /*0096*/ 	.short	0x004c
        /*0098*/ 	.byte	0x00, 0xf0, 0x11, 0x00


	//----- nvinfo : EIATTR_KPARAM_INFO
	.align		4
.L_3407:
        /*009c*/ 	.byte	0x04, 0x17
        /*009e*/ 	.short	(.L_3409 - .L_3408)
.L_3408:
        /*00a0*/ 	.word	0x00000000
        /*00a4*/ 	.short	0x000b
        /*00a6*/ 	.short	0x0048
        /*00a8*/ 	.byte	0x00, 0xf0, 0x11, 0x00


	//----- nvinfo : EIATTR_KPARAM_INFO
	.align		4
.L_3409:
        /*00ac*/ 	.byte	0x04, 0x17
        /*00ae*/ 	.short	(.L_3411 - .L_3410)
.L_3410:
        /*00b0*/ 	.word	0x00000000
        /*00b4*/ 	.short	0x000a
        /*00b6*/ 	.short	0x0040
        /*00b8*/ 	.byte	0x00, 0xf0, 0x21, 0x00


	//----- nvinfo : EIATTR_KPARAM_INFO
	.align		4
.L_3411:
        /*00bc*/ 	.byte	0x04, 0x17
        /*00be*/ 	.short	(.L_3413 - .L_3412)
.L_3412:
        /*00c0*/ 	.word	0x00000000
        /*00c4*/ 	.short	0x0009
        /*00c6*/ 	.short	0x0038
        /*00c8*/ 	.byte	0x00, 0xf0, 0x21, 0x00


	//----- nvinfo : EIATTR_KPARAM_INFO
	.align		4
.L_3413:
        /*00cc*/ 	.byte	0x04, 0x17
        /*00ce*/ 	.short	(.L_3415 - .L_3414)
.L_3414:
        /*00d0*/ 	.word	0x00000000
        /*00d4*/ 	.short	0x0008
        /*00d6*/ 	.short	0x0034
        /*00d8*/ 	.byte	0x00, 0xf0, 0x11, 0x00


	//----- nvinfo : EIATTR_KPARAM_INFO
	.align		4
.L_3415:
        /*00dc*/ 	.byte	0x04, 0x17
        /*00de*/ 	.short	(.L_3417 - .L_3416)
.L_3416:
        /*00e0*/ 	.word	0x00000000
        /*00e4*/ 	.short	0x0007
        /*00e6*/ 	.short	0x0030
        /*00e8*/ 	.byte	0x00, 0xf0, 0x11, 0x00


	//----- nvinfo : EIATTR_KPARAM_INFO
	.align		4
.L_3417:
        /*00ec*/ 	.byte	0x04, 0x17
        /*00ee*/ 	.short	(.L_3419 - .L_3418)
.L_3418:
        /*00f0*/ 	.word	0x00000000
        /*00f4*/ 	.short	0x0006
        /*00f6*/ 	.short	0x002c
        /*00f8*/ 	.byte	0x00, 0xf0, 0x11, 0x00


	//----- nvinfo : EIATTR_KPARAM_INFO
	.align		4
.L_3419:
        /*00fc*/ 	.byte	0x04, 0x17
        /*00fe*/ 	.short	(.L_3421 - .L_3420)
.L_3420:
        /*0100*/ 	.word	0x00000000
        /*0104*/ 	.short	0x0005
        /*0106*/ 	.short	0x0028
        /*0108*/ 	.byte	0x00, 0xf0, 0x11, 0x00


	//----- nvinfo : EIATTR_KPARAM_INFO
	.align		4
.L_3421:
        /*010c*/ 	.byte	0x04, 0x17
        /*010e*/ 	.short	(.L_3423 - .L_3422)
.L_3422:
        /*0110*/ 	.word	0x00000000
        /*0114*/ 	.short	0x0004
        /*0116*/ 	.short	0x0020
        /*0118*/ 	.byte	0x00, 0xf0, 0x21, 0x00


	//----- nvinfo : EIATTR_KPARAM_INFO
	.align		4
.L_3423:
        /*011c*/ 	.byte	0x04, 0x17
        /*011e*/ 	.short	(.L_3425 - .L_3424)
.L_3424:
        /*0120*/ 	.word	0x00000000
        /*0124*/ 	.short	0x0003
        /*0126*/ 	.short	0x0018
        /*0128*/ 	.byte	0x00, 0xf0, 0x21, 0x00


	//----- nvinfo : EIATTR_KPARAM_INFO
	.align		4
.L_3425:
        /*012c*/ 	.byte	0x04, 0x17
        /*012e*/ 	.short	(.L_3427 - .L_3426)
.L_3426:
        /*0130*/ 	.word	0x00000000
        /*0134*/ 	.short	0x0002
        /*0136*/ 	.short	0x0010
        /*0138*/ 	.byte	0x00, 0xf0, 0x21, 0x00


	//----- nvinfo : EIATTR_KPARAM_INFO
	.align		4
.L_3427:
        /*013c*/ 	.byte	0x04, 0x17
        /*013e*/ 	.short	(.L_3429 - .L_3428)
.L_3428:
        /*0140*/ 	.word	0x00000000
        /*0144*/ 	.short	0x0001
        /*0146*/ 	.short	0x0008
        /*0148*/ 	.byte	0x00, 0xf0, 0x21, 0x00


	//----- nvinfo : EIATTR_KPARAM_INFO
	.align		4
.L_3429:
        /*014c*/ 	.byte	0x04, 0x17
        /*014e*/ 	.short	(.L_3431 - .L_3430)
.L_3430:
        /*0150*/ 	.word	0x00000000
        /*0154*/ 	.short	0x0000
        /*0156*/ 	.short	0x0000
        /*0158*/ 	.byte	0x00, 0xf0, 0x21, 0x00


	//----- nvinfo : EIATTR_MAXREG_COUNT
	.align		4
.L_3431:
        /*015c*/ 	.byte	0x03, 0x1b
        /*015e*/ 	.short	0x00ff


	//----- nvinfo : EIATTR_NUM_BARRIERS
	.align		4
        /*0160*/ 	.byte	0x02, 0x4c
        /*0162*/ 	.byte	0x01
	.zero		1


	//----- nvinfo : EIATTR_MERCURY_ISA_VERSION
	.align		4
        /*0164*/ 	.byte	0x03, 0x5f
        /*0166*/ 	.short	0x0000


	//----- nvinfo : EIATTR_EXIT_INSTR_OFFSETS
	.align		4
        /*0168*/ 	.byte	0x04, 0x1c
        /*016a*/ 	.short	(.L_3433 - .L_3432)


	//   ....[0]....
.L_3432:
        /*016c*/ 	.word	0x000001e0


	//   ....[1]....
        /*0170*/ 	.word	0x00000c70


	//   ....[2]....
        /*0174*/ 	.word	0x0000d200


	//   ....[3]....
        /*0178*/ 	.word	0x0000d4f0


	//   ....[4]....
        /*017c*/ 	.word	0x0000d640


	//   ....[5]....
        /*0180*/ 	.word	0x0000d6f0


	//   ....[6]....
        /*0184*/ 	.word	0x0000d730


	//----- nvinfo : EIATTR_CTAIDZ_USED
	.align		4
.L_3433:
        /*0188*/ 	.byte	0x01, 0x04
	.zero		2


	//----- nvinfo : EIATTR_CRS_STACK_SIZE
	.align		4
        /*018c*/ 	.byte	0x04, 0x1e
        /*018e*/ 	.short	(.L_3435 - .L_3434)
.L_3434:
        /*0190*/ 	.word	0x00000000
.L_3435:


//--------------------- .nv.info._Z23gemm_half_q_half_kernelILi2ELi176ELb1ELb0ELi32EEvPK6__halfPKjS4_S2_PS0_iiiiPKtS7_iiiiiibS2_i --------------------------
	.section	.nv.info._Z23gemm_half_q_half_kernelILi2ELi176ELb1ELb0ELi32EEvPK6__halfPKjS4_S2_PS0_iiiiPKtS7_iiiiiibS2_i,"",@"SHT_CUDA_INFO"
	.sectionflags	@""
	.align	4


	//----- nvinfo : EIATTR_CUDA_API_VERSION
	.align		4
        /*0000*/ 	.byte	0x04, 0x37
        /*0002*/ 	.short	(.L_3437 - .L_3436)
.L_3436:
        /*0004*/ 	.word	0x00000082


	//----- nvinfo : EIATTR_SW2861232_WAR
	.align		4
.L_3437:
        /*0008*/ 	.byte	0x01, 0x35
	.zero		2


	//----- nvinfo : EIATTR_PARAM_CBANK
	.align		4
        /*000c*/ 	.byte	0x04, 0x0a
        /*000e*/ 	.short	(.L_3439 - .L_3438)
	.align		4
.L_3438:
        /*0010*/ 	.word	index@(.nv.constant0._Z23gemm_half_q_half_kernelILi2ELi176ELb1ELb0ELi32EEvPK6__halfPKjS4_S2_PS0_iiiiPKtS7_iiiiiibS2_i)
        /*0014*/ 	.short	0x0160
        /*0016*/ 	.short	0x0074


	//----- nvinfo : EIATTR_CBANK_PARAM_SIZE
	.align		4
.L_3439:
        /*0018*/ 	.byte	0x03, 0x19
        /*001a*/ 	.short	0x0074


	//----- nvinfo : EIATTR_KPARAM_INFO
	.align		4
        /*001c*/ 	.byte	0x04, 0x17
        /*001e*/ 	.short	(.L_3441 - .L_3440)
.L_3440:
        /*0020*/ 	.word	0x00000000
        /*0024*/ 	.short	0x0013
        /*0026*/ 	.short	0x0070
        /*0028*/ 	.byte	0x00, 0xf0, 0x11, 0x00


	//----- nvinfo : EIATTR_KPARAM_INFO
	.align		4
.L_3441:
        /*002c*/ 	.byte	0x04, 0x17
        /*002e*/ 	.short	(.L_3443 - .L_3442)
.L_3442:
        /*0030*/ 	.word	0x00000000
        /*0034*/ 	.short	0x0012
        /*0036*/ 	.short	0x0068
        /*0038*/ 	.byte	0x00, 0xf0, 0x21, 0x00


	//----- nvinfo : EIATTR_KPARAM_INFO
	.align		4
.L_3443:
        /*003c*/ 	.byte	0x04, 0x17
        /*003e*/ 	.short	(.L_3445 - .L_3444)
.L_3444:
        /*0040*/ 	.word	0x00000000
        /*0044*/ 	.short	0x0011
        /*0046*/ 	.short	0x0060
        /*0048*/ 	.byte	0x00, 0xf0, 0x05, 0x00


	//----- nvinfo : EIATTR_KPARAM_INFO
	.align		4
.L_3445:
        /*004c*/ 	.byte	0x04, 0x17
        /*004e*/ 	.short	(.L_3447 - .L_3446)
.L_3446:
        /*0050*/ 	.word	0x00000000
        /*0054*/ 	.short	0x0010
        /*0056*/ 	.short	0x005c
        /*0058*/ 	.byte	0x00, 0xf0, 0x11, 0x00


	//----- nvinfo : EIATTR_KPARAM_INFO
	.align		4
.L_3447:
        /*005c*/ 	.byte	0x04, 0x17
        /*005e*/ 	.short	(.L_3449 - .L_3448)
.L_3448:
        /*0060*/ 	.word	0x00000000
        /*0064*/ 	.short	0x000f
        /*0066*/ 	.short	0x0058
        /*0068*/ 	.byte	0x00, 0xf0, 0x11, 0x00


	//----- nvinfo : EIATTR_KPARAM_INFO
	.align		4
.L_3449:
        /*006c*/ 	.byte	0x04, 0x17
        /*006e*/ 	.short	(.L_3451 - .L_3450)
.L_3450:
        /*0070*/ 	.word	0x00000000
        /*0074*/ 	.short	0x000e
        /*0076*/ 	.short	0x0054
        /*0078*/ 	.byte	0x00, 0xf0, 0x11, 0x00


	//----- nvinfo : EIATTR_KPARAM_INFO
	.align		4
.L_3451:
        /*007c*/ 	.byte	0x04, 0x17
        /*007e*/ 	.short	(.L_3453 - .L_3452)
.L_3452:
        /*0080*/ 	.word	0x00000000
        /*0084*/ 	.short	0x000d
        /*0086*/ 	.short	0x0050
        /*0088*/ 	.byte	0x00, 0xf0, 0x11, 0x00


	//----- nvinfo : EIATTR_KPARAM_INFO
	.align		4
.L_3453:
        /*008c*/ 	.byte	0x04, 0x17
        /*008e*/ 	.short	(.L_3455 - .L_3454)
.L_3454:
        /*0090*/ 	.word	0x00000000
        /*0094*/ 	.short	0x000c
        /*0096*/ 	.short	0x004c
        /*0098*/ 	.byte	0x00, 0xf0, 0x11, 0x00


	//----- nvinfo : EIATTR_KPARAM_INFO
	.align		4
.L_3455:
        /*009c*/ 	.byte	0x04, 0x17
        /*009e*/ 	.short	(.L_3457 - .L_3456)
.L_3456:
        /*00a0*/ 	.word	0x00000000
        /*00a4*/ 	.short	0x000b
        /*00a6*/ 	.short	0x0048
        /*00a8*/ 	.byte	0x00, 0xf0, 0x11, 0x00


	//----- nvinfo : EIATTR_KPARAM_INFO
	.align		4
.L_3457:
        /*00ac*/ 	.byte	0x04, 0x17
        /*00ae*/ 	.short	(.L_3459 - .L_3458)
.L_3458:
        /*00b0*/ 	.word	0x00000000
        /*00b4*/ 	.short	0x000a
        /*00b6*/ 	.short	0x0040
        /*00b8*/ 	.byte	0x00, 0xf0, 0x21, 0x00


	//----- nvinfo : EIATTR_KPARAM_INFO
	.align		4
.L_3459:
        /*00bc*/ 	.byte	0x04, 0x17
        /*00be*/ 	.short	(.L_3461 - .L_3460)
.L_3460:
        /*00c0*/ 	.word	0x00000000
        /*00c4*/ 	.short	0x0009
        /*00c6*/ 	.short	0x0038
        /*00c8*/ 	.byte	0x00, 0xf0, 0x21, 0x00


	//----- nvinfo : EIATTR_KPARAM_INFO
	.align		4
.L_3461:
        /*00cc*/ 	.byte	0x04, 0x17
        /*00ce*/ 	.short	(.L_3463 - .L_3462)
.L_3462:
        /*00d0*/ 	.word	0x00000000
        /*00d4*/ 	.short	0x0008
        /*00d6*/ 	.short	0x0034
        /*00d8*/ 	.byte	0x00, 0xf0, 0x11, 0x00


	//----- nvinfo : EIATTR_KPARAM_INFO
	.align		4
.L_3463:
        /*00dc*/ 	.byte	0x04, 0x17
        /*00de*/ 	.short	(.L_3465 - .L_3464)
.L_3464:
        /*00e0*/ 	.word	0x00000000
        /*00e4*/ 	.short	0x0007
        /*00e6*/ 	.short	0x0030
        /*00e8*/ 	.byte	0x00, 0xf0, 0x11, 0x00


	//----- nvinfo : EIATTR_KPARAM_INFO
	.align		4
.L_3465:
        /*00ec*/ 	.byte	0x04, 0x17
        /*00ee*/ 	.short	(.L_3467 - .L_3466)
.L_3466:
        /*00f0*/ 	.word	0x00000000
        /*00f4*/ 	.short	0x0006
        /*00f6*/ 	.short	0x002c
        /*00f8*/ 	.byte	0x00, 0xf0, 0x11, 0x00


	//----- nvinfo : EIATTR_KPARAM_INFO
	.align		4
.L_3467:
        /*00fc*/ 	.byte	0x04, 0x17
        /*00fe*/ 	.short	(.L_3469 - .L_3468)
.L_3468:
        /*0100*/ 	.word	0x00000000
        /*0104*/ 	.short	0x0005
        /*0106*/ 	.short	0x0028
        /*0108*/ 	.byte	0x00, 0xf0, 0x11, 0x00


	//----- nvinfo : EIATTR_KPARAM_INFO
	.align		4
.L_3469:
        /*010c*/ 	.byte	0x04, 0x17
        /*010e*/ 	.short	(.L_3471 - .L_3470)
.L_3470:
        /*0110*/ 	.word	0x00000000
        /*0114*/ 	.short	0x0004
        /*0116*/ 	.short	0x0020
        /*0118*/ 	.byte	0x00, 0xf0, 0x21, 0x00


	//----- nvinfo : EIATTR_KPARAM_INFO
	.align		4
.L_3471:
        /*011c*/ 	.byte	0x04, 0x17
        /*011e*/ 	.short	(.L_3473 - .L_3472)
.L_3472:
        /*0120*/ 	.word	0x00000000
        /*0124*/ 	.short	0x0003
        /*0126*/ 	.short	0x0018
        /*0128*/ 	.byte	0x00, 0xf0, 0x21, 0x00


	//----- nvinfo : EIATTR_KPARAM_INFO
	.align		4
.L_3473:
        /*012c*/ 	.byte	0x04, 0x17
        /*012e*/ 	.short	(.L_3475 - .L_3474)
.L_3474:
        /*0130*/ 	.word	0x00000000
        /*0134*/ 	.short	0x0002
        /*0136*/ 	.short	0x0010
        /*0138*/ 	.byte	0x00, 0xf0, 0x21, 0x00


	//----- nvinfo : EIATTR_KPARAM_INFO
	.align		4
.L_3475:
        /*013c*/ 	.byte	0x04, 0x17
        /*013e*/ 	.short	(.L_3477 - .L_3476)
.L_3476:
        /*0140*/ 	.word	0x00000000
        /*0144*/ 	.short	0x0001
        /*0146*/ 	.short	0x0008
        /*0148*/ 	.byte	0x00, 0xf0, 0x21, 0x00


	//----- nvinfo : EIATTR_KPARAM_INFO
	.align		4
.L_3477:
        /*014c*/ 	.byte	0x04, 0x17
        /*014e*/ 	.short	(.L_3479 - .L_3478)
.L_3478:
        /*0150*/ 	.word	0x00000000
        /*0154*/ 	.short	0x0000
        /*0156*/ 	.short	0x0000
        /*0158*/ 	.byte	0x00, 0xf0, 0x21, 0x00


	//----- nvinfo : EIATTR_MAXREG_COUNT
	.align		4
.L_3479:
        /*015c*/ 	.byte	0x03, 0x1b
        /*015e*/ 	.short	0x00ff


	//----- nvinfo : EIATTR_NUM_BARRIERS
	.align		4
        /*0160*/ 	.byte	0x02, 0x4c
        /*0162*/ 	.byte	0x01
	.zero		1


	//----- nvinfo : EIATTR_MERCURY_ISA_VERSION
	.align		4
        /*0164*/ 	.byte	0x03, 0x5f
        /*0166*/ 	.short	0x0000


	//----- nvinfo : EIATTR_EXIT_INSTR_OFFSETS
	.align		4
        /*0168*/ 	.byte	0x04, 0x1c
        /*016a*/ 	.short	(.L_3481 - .L_3480)


	//   ....[0]....
.L_3480:
        /*016c*/ 	.word	0x000001e0


	//   ....[1]....
        /*0170*/ 	.word	0x00000c70


	//   ....[2]....
        /*0174*/ 	.word	0x00009a00


	//   ....[3]....
        /*0178*/ 	.word	0x00009ce0


	//   ....[4]....
        /*017c*/ 	.word	0x00009e20


	//   ....[5]....
        /*0180*/ 	.word	0x00009ec0


	//   ....[6]....
        /*0184*/ 	.word	0x00009f00


	//----- nvinfo : EIATTR_CTAIDZ_USED
	.align		4
.L_3481:
        /*0188*/ 	.byte	0x01, 0x04
	.zero		2


	//----- nvinfo : EIATTR_CRS_STACK_SIZE
	.align		4
        /*018c*/ 	.byte	0x04, 0x1e
        /*018e*/ 	.short	(.L_3483 - .L_3482)
.L_3482:
        /*0190*/ 	.word	0x00000000
.L_3483:


//--------------------- .nv.info._Z23gemm_half_q_half_kernelILi2ELi152ELb1ELb0ELi32EEvPK6__halfPKjS4_S2_PS0_iiiiPKtS7_iiiiiibS2_i --------------------------
	.section	.nv.info._Z23gemm_half_q_half_kernelILi2ELi152ELb1ELb0ELi32EEvPK6__halfPKjS4_S2_PS0_iiiiPKtS7_iiiiiibS2_i,"",@"SHT_CUDA_INFO"
	.sectionflags	@""
	.align	4


	//----- nvinfo : EIATTR_CUDA_API_VERSION
	.align		4
        /*0000*/ 	.byte	0x04, 0x37
        /*0002*/ 	.short	(.L_3485 - .L_3484)
.L_3484:
        /*0004*/ 	.word	0x00000082


	//----- nvinfo : EIATTR_SW2861232_WAR
	.align		4
.L_3485:
        /*0008*/ 	.byte	0x01, 0x35
	.zero		2


	//----- nvinfo : EIATTR_PARAM_CBANK
	.align		4
        /*000c*/ 	.byte	0x04, 0x0a
        /*000e*/ 	.short	(.L_3487 - .L_3486)
	.align		4
.L_3486:
        /*0010*/ 	.word	index@(.nv.constant0._Z23gemm_half_q_half_kernelILi2ELi152ELb1ELb0ELi32EEvPK6__halfPKjS4_S2_PS0_iiiiPKtS7_iiiiiibS2_i)
        /*0014*/ 	.short	0x0160
        /*0016*/ 	.short	0x0074


	//----- nvinfo : EIATTR_CBANK_PARAM_SIZE
	.align		4
.L_3487:
        /*0018*/ 	.byte	0x03, 0x19
        /*001a*/ 	.short	0x0074


	//----- nvinfo : EIATTR_KPARAM_INFO
	.align		4
        /*001c*/ 	.byte	0x04, 0x17
        /*001e*/ 	.short	(.L_3489 - .L_3488)
.L_3488:
        /*0020*/ 	.word	0x00000000
        /*0024*/ 	.short	0x0013
        /*0026*/ 	.short	0x0070
        /*0028*/ 	.byte	0x00, 0xf0, 0x11, 0x00


	//----- nvinfo : EIATTR_KPARAM_INFO
	.align		4
.L_3489:
        /*002c*/ 	.byte	0x04, 0x17
        /*002e*/ 	.short	(.L_3491 - .L_3490)
.L_3490:
        /*0030*/ 	.word	0x00000000
        /*0034*/ 	.short	0x0012
        /*0036*/ 	.short	0x0068
        /*0038*/ 	.byte	0x00, 0xf0, 0x21, 0x00


	//----- nvinfo : EIATTR_KPARAM_INFO
	.align		4
.L_3491:
        /*003c*/ 	.byte	0x04, 0x17
        /*003e*/ 	.short	(.L_3493 - .L_3492)
.L_3492:
        /*0040*/ 	.word	0x00000000
        /*0044*/ 	.short	0x0011
        /*0046*/ 	.short	0x0060
        /*0048*/ 	.byte	0x00, 0xf0, 0x05, 0x00


	//----- nvinfo : EIATTR_KPARAM_INFO
	.align		4
.L_3493:
        /*004c*/ 	.byte	0x04, 0x17
        /*004e*/ 	.short	(.L_3495 - .L_3494)
.L_3494:
        /*0050*/ 	.word	0x00000000
        /*0054*/ 	.short	0x0010
        /*0056*/ 	.short	0x005c
        /*0058*/ 	.byte	0x00, 0xf0, 0x11, 0x00


	//----- nvinfo : EIATTR_KPARAM_INFO
	.align		4
.L_3495:
        /*005c*/ 	.byte	0x04, 0x17
        /*005e*/ 	.short	(.L_3497 - .L_3496)
.L_3496:
        /*0060*/ 	.word	0x00000000
        /*0064*/ 	.short	0x000f
        /*0066*/ 	.short	0x0058
        /*0068*/ 	.byte	0x00, 0xf0, 0x11, 0x00


	//----- nvinfo : EIATTR_KPARAM_INFO
	.align		4
.L_3497:
        /*006c*/ 	.byte	0x04, 0x17
        /*006e*/ 	.short	(.L_3499 - .L_3498)
.L_3498:
        /*0070*/ 	.word	0x00000000
        /*0074*/ 	.short	0x000e
        /*0076*/ 	.short	0x0054
        /*0078*/ 	.byte	0x00, 0xf0, 0x11, 0x00


	//----- nvinfo : EIATTR_KPARAM_INFO
	.align		4
.L_3499:
        /*007c*/ 	.byte	0x04, 0x17
        /*007e*/ 	.short	(.L_3501 - .L_3500)
.L_3500:
        /*0080*/ 	.word	0x00000000
        /*0084*/ 	.short	0x000d
        /*0086*/ 	.short	0x0050
        /*0088*/ 	.byte	0x00, 0xf0, 0x11, 0x00


	//----- nvinfo : EIATTR_KPARAM_INFO
	.align		4
.L_3501:
        /*008c*/ 	.byte	0x04, 0x17
        /*008e*/ 	.short	(.L_3503 - .L_3502)
.L_3502:
        /*0090*/ 	.word	0x00000000
        /*0094*/ 	.short	0x000c
        /*0096*/ 	.short	0x004c
        /*0098*/ 	.byte	0x00, 0xf0, 0x11, 0x00


	//----- nvinfo : EIATTR_KPARAM_INFO
	.align		4
.L_3503:
        /*009c*/ 	.byte	0x04, 0x17
        /*009e*/ 	.short	(.L_3505 - .L_3504)
.L_3504:
        /*00a0*/ 	.word	0x00000000
        /*00a4*/ 	.short	0x000b
        /*00a6*/ 	.short	0x0048
        /*00a8*/ 	.byte	0x00, 0xf0, 0x11, 0x00


	//----- nvinfo : EIATTR_KPARAM_INFO
	.align		4
.L_3505:
        /*00ac*/ 	.byte	0x04, 0x17
        /*00ae*/ 	.short	(.L_3507 - .L_3506)
.L_3506:
        /*00b0*/ 	.word	0x00000000
        /*00b4*/ 	.short	0x000a
        /*00b6*/ 	.short	0x0040
        /*00b8*/ 	.byte	0x00, 0xf0, 0x21, 0x00


	//----- nvinfo : EIATTR_KPARAM_INFO
	.align		4
.L_3507:
        /*00bc*/ 	.byte	0x04, 0x17
        /*00be*/ 	.short	(.L_3509 - .L_3508)
.L_3508:
        /*00c0*/ 	.word	0x00000000
        /*00c4*/ 	.short	0x0009
        /*00c6*/ 	.short	0x0038
        /*00c8*/ 	.byte	0x00, 0xf0, 0x21, 0x00


	//----- nvinfo : EIATTR_KPARAM_INFO
	.align		4
.L_3509:
        /*00cc*/ 	.byte	0x04, 0x17
        /*00ce*/ 	.short	(.L_3511 - .L_3510)
.L_3510:
        /*00d0*/ 	.word	0x00000000
        /*00d4*/ 	.short	0x0008
        /*00d6*/ 	.short	0x0034
        /*00d8*/ 	.byte	0x00, 0xf0, 0x11, 0x00


	//----- nvinfo : EIATTR_KPARAM_INFO
	.align		4
.L_3511:
        /*00dc*/ 	.byte	0x04, 0x17
        /*00de*/ 	.short	(.L_3513 - .L_3512)
.L_3512:
        /*00e0*/ 	.word	0x00000000
        /*00e4*/ 	.short	0x0007
        /*00e6*/ 	.short	0x0030
        /*00e8*/ 	.byte	0x00, 0xf0, 0x11, 0x00


	//----- nvinfo : EIATTR_KPARAM_INFO
	.align		4
.L_3513:
        /*00ec*/ 	.byte	0x04, 0x17
        /*00ee*/ 	.short	(.L_3515 - .L_3514)
.L_3514:
        /*00f0*/ 	.word	0x00000000
        /*00f4*/ 	.short	0x0006
        /*00f6*/ 	.short	0x002c
        /*00f8*/ 	.byte	0x00, 0xf0, 0x11, 0x00


	//----- nvinfo : EIATTR_KPARAM_INFO
	.align		4
.L_3515:
        /*00fc*/ 	.byte	0x04, 0x17
        /*00fe*/ 	.short	(.L_3517 - .L_3516)
.L_3516:
        /*0100*/ 	.word	0x00000000
        /*0104*/ 	.short	0x0005
        /*0106*/ 	.short	0x0028
        /*0108*/ 	.byte	0x00, 0xf0, 0x11, 0x00


	//----- nvinfo : EIATTR_KPARAM_INFO
	.align		4
.L_3517:
        /*010c*/ 	.byte	0x04, 0x17
        /*010e*/ 	.short	(.L_3519 - .L_3518)
.L_3518:
        /*0110*/ 	.word	0x00000000
        /*0114*/ 	.short	0x0004
        /*0116*/ 	.short	0x0020
        /*0118*/ 	.byte	0x00, 0xf0, 0x21, 0x00


	//----- nvinfo : EIATTR_KPARAM_INFO
	.align		4
.L_3519:
        /*011c*/ 	.byte	0x04, 0x17
        /*011e*/ 	.short	(.L_3521 - .L_3520)
.L_3520:
        /*0120*/ 	.word	0x00000000
        /*0124*/ 	.short	0x0003
        /*0126*/ 	.short	0x0018
        /*0128*/ 	.byte	0x00, 0xf0, 0x21, 0x00


	//----- nvinfo : EIATTR_KPARAM_INFO
	.align		4
.L_3521:
        /*012c*/ 	.byte	0x04, 0x17
        /*012e*/ 	.short	(.L_3523 - .L_3522)
.L_3522:
        /*0130*/ 	.word	0x00000000
        /*0134*/ 	.short	0x0002
        /*0136*/ 	.short	0x0010
        /*0138*/ 	.byte	0x00, 0xf0, 0x21, 0x00


	//----- nvinfo : EIATTR_KPARAM_INFO
	.align		4
.L_3523:
        /*013c*/ 	.byte	0x04, 0x17
        /*013e*/ 	.short	(.L_3525 - .L_3524)
.L_3524:
        /*0140*/ 	.word	0x00000000
        /*0144*/ 	.short	0x0001
        /*0146*/ 	.short	0x0008
        /*0148*/ 	.byte	0x00, 0xf0, 0x21, 0x00


	//----- nvinfo : EIATTR_KPARAM_INFO
	.align		4
.L_3525:
        /*014c*/ 	.byte	0x04, 0x17
        /*014e*/ 	.short	(.L_3527 - .L_3526)
.L_3526:
        /*0150*/ 	.word	0x00000000
        /*0154*/ 	.short	0x0000
        /*0156*/ 	.short	0x0000
        /*0158*/ 	.byte	0x00, 0xf0, 0x21, 0x00


	//----- nvinfo : EIATTR_MAXREG_COUNT
	.align		4
.L_3527:
        /*015c*/ 	.byte	0x03, 0x1b
        /*015e*/ 	.short	0x00ff


	//----- nvinfo : EIATTR_NUM_BARRIERS
	.align		4
        /*0160*/ 	.byte	0x02, 0x4c
        /*0162*/ 	.byte	0x01
	.zero		1


	//----- nvinfo : EIATTR_MERCURY_ISA_VERSION
	.align		4
        /*0164*/ 	.byte	0x03, 0x5f
        /*0166*/ 	.short	0x0000


	//----- nvinfo : EIATTR_EXIT_INSTR_OFFSETS
	.align		4
        /*0168*/ 	.byte	0x04, 0x1c
        /*016a*/ 	.short	(.L_3529 - .L_3528)


	//   ....[0]....
.L_3528:
        /*016c*/ 	.word	0x000001e0


	//   ....[1]....
        /*0170*/ 	.word	0x00000c70


	//   ....[2]....
        /*0174*/ 	.word	0x0000b530


	//   ....[3]....
        /*0178*/ 	.word	0x0000b810


	//   ....[4]....
        /*017c*/ 	.word	0x0000b950


	//   ....[5]....
        /*0180*/ 	.word	0x0000b9f0


	//   ....[6]....
        /*0184*/ 	.word	0x0000ba30


	//----- nvinfo : EIATTR_CTAIDZ_USED
	.align		4
.L_3529:
        /*0188*/ 	.byte	0x01, 0x04
	.zero		2


	//----- nvinfo : EIATTR_CRS_STACK_SIZE
	.align		4
        /*018c*/ 	.byte	0x04, 0x1e
        /*018e*/ 	.short	(.L_3531 - .L_3530)
.L_3530:
        /*0190*/ 	.word	0x00000000
.L_3531:


//--------------------- .nv.info._Z23gemm_half_q_half_kernelILi2ELi140ELb1ELb0ELi32EEvPK6__halfPKjS4_S2_PS0_iiiiPKtS7_iiiiiibS2_i --------------------------
	.section	.nv.info._Z23gemm_half_q_half_kernelILi2ELi140ELb1ELb0ELi32EEvPK6__halfPKjS4_S2_PS0_iiiiPKtS7_iiiiiibS2_i,"",@"SHT_CUDA_INFO"
	.sectionflags	@""
	.align	4


	//----- nvinfo : EIATTR_CUDA_API_VERSION
	.align		4
        /*0000*/ 	.byte	0x04, 0x37
        /*0002*/ 	.short	(.L_3533 - .L_3532)
.L_3532:
        /*0004*/ 	.word	0x00000082


	//----- nvinfo : EIATTR_SW2861232_WAR
	.align		4
.L_3533:
        /*0008*/ 	.byte	0x01, 0x35
	.zero		2


	//----- nvinfo : EIATTR_PARAM_CBANK
	.align		4
        /*000c*/ 	.byte	0x04, 0x0a
        /*000e*/ 	.short	(.L_3535 - .L_3534)
	.align		4
.L_3534:
        /*0010*/ 	.word	index@(.nv.constant0._Z23gemm_half_q_half_kernelILi2ELi140ELb1ELb0ELi32EEvPK6__halfPKjS4_S2_PS0_iiiiPKtS7_iiiiiibS2_i)
        /*0014*/ 	.short	0x0160
        /*0016*/ 	.short	0x0074


	//----- nvinfo : EIATTR_CBANK_PARAM_SIZE
	.align		4
.L_3535:
        /*0018*/ 	.byte	0x03, 0x19
        /*001a*/ 	.short	0x0074


	//----- nvinfo : EIATTR_KPARAM_INFO
	.align		4
        /*001c*/ 	.byte	0x04, 0x17
        /*001e*/ 	.short	(.L_3537 - .L_3536)
.L_3536:
        /*0020*/ 	.word	0x00000000
        /*0024*/ 	.short	0x0013
        /*0026*/ 	.short	0x0070
        /*0028*/ 	.byte	0x00, 0xf0, 0x11, 0x00


	//----- nvinfo : EIATTR_KPARAM_INFO
	.align		4
.L_3537:
        /*002c*/ 	.byte	0x04, 0x17
        /*002e*/ 	.short	(.L_3539 - .L_3538)
.L_3538:
        /*0030*/ 	.word	0x00000000
        /*0034*/ 	.short	0x0012
        /*0036*/ 	.short	0x0068
        /*0038*/ 	.byte	0x00, 0xf0, 0x21, 0x00


	//----- nvinfo : EIATTR_KPARAM_INFO
	.align		4
.L_3539:
        /*003c*/ 	.byte	0x04, 0x17
        /*003e*/ 	.short	(.L_3541 - .L_3540)
.L_3540:
        /*0040*/ 	.word	0x00000000
        /*0044*/ 	.short	0x0011
        /*0046*/ 	.short	0x0060
        /*0048*/ 	.byte	0x00, 0xf0, 0x05, 0x00


	//----- nvinfo : EIATTR_KPARAM_INFO
	.align		4
.L_3541:
        /*004c*/ 	.byte	0x04, 0x17
        /*004e*/ 	.short	(.L_3543 - .L_3542)
.L_3542:
        /*0050*/ 	.word	0x00000000
        /*0054*/ 	.short	0x0010
        /*0056*/ 	.short	0x005c
        /*0058*/ 	.byte	0x00, 0xf0, 0x11, 0x00


	//----- nvinfo : EIATTR_KPARAM_INFO
	.align		4
.L_3543:
        /*005c*/ 	.byte	0x04, 0x17
        /*005e*/ 	.short	(.L_3545 - .L_3544)
.L_3544:
        /*0060*/ 	.word	0x00000000
        /*0064*/ 	.short	0x000f
        /*0066*/ 	.short	0x0058
        /*0068*/ 	.byte	0x00, 0xf0, 0x11, 0x00


	//----- nvinfo : EIATTR_KPARAM_INFO
	.align		4
.L_3545:
        /*006c*/ 	.byte	0x04, 0x17
        /*006e*/ 	.short	(.L_3547 - .L_3546)
.L_3546:
        /*0070*/ 	.word	0x00000000
        /*0074*/ 	.short	0x000e
        /*0076*/ 	.short	0x0054
        /*0078*/ 	.byte	0x00, 0xf0, 0x11, 0x00


	//----- nvinfo : EIATTR_KPARAM_INFO
	.align		4
.L_3547:
        /*007c*/ 	.byte	0x04, 0x17
        /*007e*/ 	.short	(.L_3549 - .L_3548)
.L_3548:
        /*0080*/ 	.word	0x00000000
        /*0084*/ 	.short	0x000d
        /*0086*/ 	.short	0x0050
        /*0088*/ 	.byte	0x00, 0xf0, 0x11, 0x00


	//----- nvinfo : EIATTR_KPARAM_INFO
	.align		4
.L_3549:
        /*008c*/ 	.byte	0x04, 0x17
        /*008e*/ 	.short	(.L_3551 - .L_3550)
.L_3550:
        /*0090*/ 	.word	0x00000000
        /*0094*/ 	.short	0x000c
        /*0096*/ 	.short	0x004c
        /*0098*/ 	.byte	0x00, 0xf0, 0x11, 0x00


	//----- nvinfo : EIATTR_KPARAM_INFO
	.align		4
.L_3551:
        /*009c*/ 	.byte	0x04, 0x17
        /*009e*/ 	.short	(.L_3553 - .L_3552)
.L_3552:
        /*00a0*/ 	.word	0x00000000
        /*00a4*/ 	.short	0x000b
        /*00a6*/ 	.short	0x0048
        /*00a8*/ 	.byte	0x00, 0xf0, 0x11, 0x00


	//----- nvinfo : EIATTR_KPARAM_INFO
	.align		4
.L_3553:
        /*00ac*/ 	.byte	0x04, 0x17
        /*00ae*/ 	.short	(.L_3555 - .L_3554)
.L_3554:
        /*00b0*/ 	.word	0x00000000
        /*00b4*/ 	.short	0x000a
        /*00b6*/ 	.short	0x0040
        /*00b8*/ 	.byte	0x00, 0xf0, 0x21, 0x00


	//----- nvinfo : EIATTR_KPARAM_INFO
	.align		4
.L_3555:
        /*00bc*/ 	.byte	0x04, 0x17
        /*00be*/ 	.short	(.L_3557 - .L_3556)
.L_3556:
        /*00c0*/ 	.word	0x00000000
        /*00c4*/ 	.short	0x0009
        /*00c6*/ 	.short	0x0038
        /*00c8*/ 	.byte	0x00, 0xf0, 0x21, 0x00


	//----- nvinfo : EIATTR_KPARAM_INFO
	.align		4
.L_3557:
        /*00cc*/ 	.byte	0x04, 0x17
        /*00ce*/ 	.short	(.L_3559 - .L_3558)
.L_3558:
        /*00d0*/ 	.word	0x00000000
        /*00d4*/ 	.short	0x0008
        /*00d6*/ 	.short	0x0034
        /*00d8*/ 	.byte	0x00, 0xf0, 0x11, 0x00


	//----- nvinfo : EIATTR_KPARAM_INFO
	.align		4
.L_3559:
        /*00dc*/ 	.byte	0x04, 0x17
        /*00de*/ 	.short	(.L_3561 - .L_3560)
.L_3560:
        /*00e0*/ 	.word	0x00000000
        /*00e4*/ 	.short	0x0007
        /*00e6*/ 	.short	0x0030
        /*00e8*/ 	.byte	0x00, 0xf0, 0x11, 0x00


	//----- nvinfo : EIATTR_KPARAM_INFO
	.align		4
.L_3561:
        /*00ec*/ 	.byte	0x04, 0x17
        /*00ee*/ 	.short	(.L_3563 - .L_3562)
.L_3562:
        /*00f0*/ 	.word	0x00000000
        /*00f4*/ 	.short	0x0006
        /*00f6*/ 	.short	0x002c
        /*00f8*/ 	.byte	0x00, 0xf0, 0x11, 0x00


	//----- nvinfo : EIATTR_KPARAM_INFO
	.align		4
.L_3563:
        /*00fc*/ 	.byte	0x04, 0x17
        /*00fe*/ 	.short	(.L_3565 - .L_3564)
.L_3564:
        /*0100*/ 	.word	0x00000000
        /*0104*/ 	.short	0x0005
        /*0106*/ 	.short	0x0028
        /*0108*/ 	.byte	0x00, 0xf0, 0x11, 0x00


	//----- nvinfo : EIATTR_KPARAM_INFO
	.align		4
.L_3565:
        /*010c*/ 	.byte	0x04, 0x17
        /*010e*/ 	.short	(.L_3567 - .L_3566)
.L_3566:
        /*0110*/ 	.word	0x00000000
        /*0114*/ 	.short	0x0004
        /*0116*/ 	.short	0x0020
        /*0118*/ 	.byte	0x00, 0xf0, 0x21, 0x00


	//----- nvinfo : EIATTR_KPARAM_INFO
	.align		4
.L_3567:
        /*011c*/ 	.byte	0x04, 0x17
        /*011e*/ 	.short	(.L_3569 - .L_3568)
.L_3568:
        /*0120*/ 	.word	0x00000000
        /*0124*/ 	.short	0x0003
        /*0126*/ 	.short	0x0018
        /*0128*/ 	.byte	0x00, 0xf0, 0x21, 0x00


	//----- nvinfo : EIATTR_KPARAM_INFO
	.align		4
.L_3569:
        /*012c*/ 	.byte	0x04, 0x17
        /*012e*/ 	.short	(.L_3571 - .L_3570)
.L_3570:
        /*0130*/ 	.word	0x00000000
        /*0134*/ 	.short	0x0002
        /*0136*/ 	.short	0x0010
        /*0138*/ 	.byte	0x00, 0xf0, 0x21, 0x00


	//----- nvinfo : EIATTR_KPARAM_INFO
	.align		4
.L_3571:
        /*013c*/ 	.byte	0x04, 0x17
        /*013e*/ 	.short	(.L_3573 - .L_3572)
.L_3572:
        /*0140*/ 	.word	0x00000000
        /*0144*/ 	.short	0x0001
        /*0146*/ 	.short	0x0008
        /*0148*/ 	.byte	0x00, 0xf0, 0x21, 0x00


	//----- nvinfo : EIATTR_KPARAM_INFO
	.align		4
.L_3573:
        /*014c*/ 	.byte	0x04, 0x17
        /*014e*/ 	.short	(.L_3575 - .L_3574)
.L_3574:
        /*0150*/ 	.word	0x00000000
        /*0154*/ 	.short	0x0000
        /*0156*/ 	.short	0x0000
        /*0158*/ 	.byte	0x00, 0xf0, 0x21, 0x00


	//----- nvinfo : EIATTR_MAXREG_COUNT
	.align		4
.L_3575:
        /*015c*/ 	.byte	0x03, 0x1b
        /*015e*/ 	.short	0x00ff


	//----- nvinfo : EIATTR_NUM_BARRIERS
	.align		4
        /*0160*/ 	.byte	0x02, 0x4c
        /*0162*/ 	.byte	0x01
	.zero		1


	//----- nvinfo : EIATTR_MERCURY_ISA_VERSION
	.align		4
        /*0164*/ 	.byte	0x03, 0x5f
        /*0166*/ 	.short	0x0000


	//----- nvinfo : EIATTR_EXIT_INSTR_OFFSETS
	.align		4
        /*0168*/ 	.byte	0x04, 0x1c
        /*016a*/ 	.short	(.L_3577 - .L_3576)


	//   ....[0]....
.L_3576:
        /*016c*/ 	.word	0x000001e0


	//   ....[1]....
        /*0170*/ 	.word	0x00000c70


	//   ....[2]....
        /*0174*/ 	.word	0x0000b3a0


	//   ....[3]....
        /*0178*/ 	.word	0x0000b6b0


	//   ....[4]....
        /*017c*/ 	.word	0x0000b7f0


	//   ....[5]....
        /*0180*/ 	.word	0x0000b8a0


	//   ....[6]....
        /*0184*/ 	.word	0x0000b8e0


	//----- nvinfo : EIATTR_CTAIDZ_USED
	.align		4
.L_3577:
        /*0188*/ 	.byte	0x01, 0x04
	.zero		2


	//----- nvinfo : EIATTR_CRS_STACK_SIZE
	.align		4
        /*018c*/ 	.byte	0x04, 0x1e
        /*018e*/ 	.short	(.L_3579 - .L_3578)
.L_3578:
        /*0190*/ 	.word	0x00000000
.L_3579:


//--------------------- .nv.info._Z23gemm_half_q_half_kernelILi2ELi20ELb1ELb0ELi32EEvPK6__halfPKjS4_S2_PS0_iiiiPKtS7_iiiiiibS2_i --------------------------
	.section	.nv.info._Z23gemm_half_q_half_kernelILi2ELi20ELb1ELb0ELi32EEvPK6__halfPKjS4_S2_PS0_iiiiPKtS7_iiiiiibS2_i,"",@"SHT_CUDA_INFO"
	.sectionflags	@""
	.align	4


	//----- nvinfo : EIATTR_CUDA_API_VERSION
	.align		4
        /*0000*/ 	.byte	0x04, 0x37
        /*0002*/ 	.short	(.L_3581 - .L_3580)
.L_3580:
        /*0004*/ 	.word	0x00000082


	//----- nvinfo : EIATTR_SW2861232_WAR
	.align		4
.L_3581:
        /*0008*/ 	.byte	0x01, 0x35
	.zero		2


	//----- nvinfo : EIATTR_PARAM_CBANK
	.align		4
        /*000c*/ 	.byte	0x04, 0x0a
        /*000e*/ 	.short	(.L_3583 - .L_3582)
	.align		4
.L_3582:
        /*0010*/ 	.word	index@(.nv.constant0._Z23gemm_half_q_half_kernelILi2ELi20ELb1ELb0ELi32EEvPK6__halfPKjS4_S2_PS0_iiiiPKtS7_iiiiiibS2_i)
        /*0014*/ 	.short	0x0160
        /*0016*/ 	.short	0x0074


	//----- nvinfo : EIATTR_CBANK_PARAM_SIZE
	.align		4
.L_3583:
        /*0018*/ 	.byte	0x03, 0x19
        /*001a*/ 	.short	0x0074


	//----- nvinfo : EIATTR_KPARAM_INFO
	.align		4
        /*001c*/ 	.byte	0x04, 0x17
        /*001e*/ 	.short	(.L_3585 - .L_3584)
.L_3584:
        /*0020*/ 	.word	0x00000000
        /*0024*/ 	.short	0x0013
        /*0026*/ 	.short	0x0070
        /*0028*/ 	.byte	0x00, 0xf0, 0x11, 0x00


	//----- nvinfo : EIATTR_KPARAM_INFO
	.align		4
.L_3585:
        /*002c*/ 	.byte	0x04, 0x17
        /*002e*/ 	.short	(.L_3587 - .L_3586)
.L_3586:
        /*0030*/ 	.word	0x00000000
        /*0034*/ 	.short	0x0012
        /*0036*/ 	.short	0x0068
        /*0038*/ 	.byte	0x00, 0xf0, 0x21, 0x00


	//----- nvinfo : EIATTR_KPARAM_INFO
	.align		4
.L_3587:
        /*003c*/ 	.byte	0x04, 0x17
        /*003e*/ 	.short	(.L_3589 - .L_3588)
.L_3588:
        /*0040*/ 	.word	0x00000000
        /*0044*/ 	.short	0x0011
        /*0046*/ 	.short	0x0060
        /*0048*/ 	.byte	0x00, 0xf0, 0x05, 0x00


	//----- nvinfo : EIATTR_KPARAM_INFO
	.align		4
.L_3589:
        /*004c*/ 	.byte	0x04, 0x17
        /*004e*/ 	.short	(.L_3591 - .L_3590)
.L_3590:
        /*0050*/ 	.word	0x00000000
        /*0054*/ 	.short	0x0010
        /*0056*/ 	.short	0x005c
        /*0058*/ 	.byte	0x00, 0xf0, 0x11, 0x00


	//----- nvinfo : EIATTR_KPARAM_INFO
	.align		4
.L_3591:
        /*005c*/ 	.byte	0x04, 0x17
        /*005e*/ 	.short	(.L_3593 - .L_3592)
.L_3592:
        /*0060*/ 	.word	0x00000000
        /*0064*/ 	.short	0x000f
        /*0066*/ 	.short	0x0058
        /*0068*/ 	.byte	0x00, 0xf0, 0x11, 0x00


	//----- nvinfo : EIATTR_KPARAM_INFO
	.align		4
.L_3593:
        /*006c*/ 	.byte	0x04, 0x17
        /*006e*/ 	.short	(.L_3595 - .L_3594)
.L_3594:
        /*0070*/ 	.word	0x00000000
        /*0074*/ 	.short	0x000e
        /*0076*/ 	.short	0x0054
        /*0078*/ 	.byte	0x00, 0xf0, 0x11, 0x00


	//----- nvinfo : EIATTR_KPARAM_INFO
	.align		4
.L_3595:
        /*007c*/ 	.byte	0x04, 0x17
        /*007e*/ 	.short	(.L_3597 - .L_3596)
.L_3596:
        /*0080*/ 	.word	0x00000000
        /*0084*/ 	.short	0x000d
        /*0086*/ 	.short	0x0050
        /*0088*/ 	.byte	0x00, 0xf0, 0x11, 0x00


	//----- nvinfo : EIATTR_KPARAM_INFO
	.align		4
.L_3597:
        /*008c*/ 	.byte	0x04, 0x17
        /*008e*/ 	.short	(.L_3599 - .L_3598)
.L_3598:
        /*0090*/ 	.word	0x00000000
        /*0094*/ 	.short	0x000c
        /*0096*/ 	.short	0x004c
        /*0098*/ 	.byte	0x00, 0xf0, 0x11, 0x00


	//----- nvinfo : EIATTR_KPARAM_INFO
	.align		4
.L_3599:
        /*009c*/ 	.byte	0x04, 0x17
        /*009e*/ 	.short	(.L_3601 - .L_3600)
.L_3600:
        /*00a0*/ 	.word	0x00000000
        /*00a4*/ 	.short	0x000b
        /*00a6*/ 	.short	0x0048
        /*00a8*/ 	.byte	0x00, 0xf0, 0x11, 0x00


	//----- nvinfo : EIATTR_KPARAM_INFO
	.align		4
.L_3601:
        /*00ac*/ 	.byte	0x04, 0x17
        /*00ae*/ 	.short	(.L_3603 - .L_3602)
.L_3602:
        /*00b0*/ 	.word	0x00000000
        /*00b4*/ 	.short	0x000a
        /*00b6*/ 	.short	0x0040
        /*00b8*/ 	.byte	0x00, 0xf0, 0x21, 0x00


	//----- nvinfo : EIATTR_KPARAM_INFO
	.align		4
.L_3603:
        /*00bc*/ 	.byte	0x04, 0x17
        /*00be*/ 	.short	(.L_3605 - .L_3604)
.L_3604:
        /*00c0*/ 	.word	0x00000000
        /*00c4*/ 	.short	0x0009
        /*00c6*/ 	.short	0x0038
        /*00c8*/ 	.byte	0x00, 0xf0, 0x21, 0x00


	//----- nvinfo : EIATTR_KPARAM_INFO
	.align		4
.L_3605:
        /*00cc*/ 	.byte	0x04, 0x17
        /*00ce*/ 	.short	(.L_3607 - .L_3606)
.L_3606:
        /*00d0*/ 	.word	0x00000000
        /*00d4*/ 	.short	0x0008
        /*00d6*/ 	.short	0x0034
        /*00d8*/ 	.byte	0x00, 0xf0, 0x11, 0x00


	//----- nvinfo : EIATTR_KPARAM_INFO
	.align		4
.L_3607:
        /*00dc*/ 	.byte	0x04, 0x17
        /*00de*/ 	.short	(.L_3609 - .L_3608)
.L_3608:
        /*00e0*/ 	.word	0x00000000
        /*00e4*/ 	.short	0x0007
        /*00e6*/ 	.short	0x0030
        /*00e8*/ 	.byte	0x00, 0xf0, 0x11, 0x00


	//----- nvinfo : EIATTR_KPARAM_INFO
	.align		4
.L_3609:
        /*00ec*/ 	.byte	0x04, 0x17
        /*00ee*/ 	.short	(.L_3611 - .L_3610)
.L_3610:
        /*00f0*/ 	.word	0x00000000
        /*00f4*/ 	.short	0x0006
        /*00f6*/ 	.short	0x002c
        /*00f8*/ 	.byte	0x00, 0xf0, 0x11, 0x00


	//----- nvinfo : EIATTR_KPARAM_INFO
	.align		4
.L_3611:
        /*00fc*/ 	.byte	0x04, 0x17
        /*00fe*/ 	.short	(.L_3613 - .L_3612)
.L_3612:
        /*0100*/ 	.word	0x00000000
        /*0104*/ 	.short	0x0005
        /*0106*/ 	.short	0x0028
        /*0108*/ 	.byte	0x00, 0xf0, 0x11, 0x00


	//----- nvinfo : EIATTR_KPARAM_INFO
	.align		4
.L_3613:
        /*010c*/ 	.byte	0x04, 0x17
        /*010e*/ 	.short	(.L_3615 - .L_3614)
.L_3614:
        /*0110*/ 	.word	0x00000000
        /*0114*/ 	.short	0x0004
        /*0116*/ 	.short	0x0020
        /*0118*/ 	.byte	0x00, 0xf0, 0x21, 0x00


	//----- nvinfo : EIATTR_KPARAM_INFO
	.align		4
.L_3615:
        /*011c*/ 	.byte	0x04, 0x17
        /*011e*/ 	.short	(.L_3617 - .L_3616)
.L_3616:
        /*0120*/ 	.word	0x00000000
        /*0124*/ 	.short	0x0003
        /*0126*/ 	.short	0x0018
        /*0128*/ 	.byte	0x00, 0xf0, 0x21, 0x00


	//----- nvinfo : EIATTR_KPARAM_INFO
	.align		4
.L_3617:
        /*012c*/ 	.byte	0x04, 0x17
        /*012e*/ 	.short	(.L_3619 - .L_3618)
.L_3618:
        /*0130*/ 	.word	0x00000000
        /*0134*/ 	.short	0x0002
        /*0136*/ 	.short	0x0010
        /*0138*/ 	.byte	0x00, 0xf0, 0x21, 0x00


	//----- nvinfo : EIATTR_KPARAM_INFO
	.align		4
.L_3619:
        /*013c*/ 	.byte	0x04, 0x17
        /*013e*/ 	.short	(.L_3621 - .L_3620)
.L_3620:
        /*0140*/ 	.word	0x00000000
        /*0144*/ 	.short	0x0001
        /*0146*/ 	.short	0x0008
        /*0148*/ 	.byte	0x00, 0xf0, 0x21, 0x00


	//----- nvinfo : EIATTR_KPARAM_INFO
	.align		4
.L_3621:
        /*014c*/ 	.byte	0x04, 0x17
        /*014e*/ 	.short	(.L_3623 - .L_3622)
.L_3622:
        /*0150*/ 	.word	0x00000000
        /*0154*/ 	.short	0x0000
        /*0156*/ 	.short	0x0000
        /*0158*/ 	.byte	0x00, 0xf0, 0x21, 0x00


	//----- nvinfo : EIATTR_MAXREG_COUNT
	.align		4
.L_3623:
        /*015c*/ 	.byte	0x03, 0x1b
        /*015e*/ 	.short	0x00ff


	//----- nvinfo : EIATTR_NUM_BARRIERS
	.align		4
        /*0160*/ 	.byte	0x02, 0x4c
        /*0162*/ 	.byte	0x01
	.zero		1


	//----- nvinfo : EIATTR_MERCURY_ISA_VERSION
	.align		4
        /*0164*/ 	.byte	0x03, 0x5f
        /*0166*/ 	.short	0x0000


	//----- nvinfo : EIATTR_EXIT_INSTR_OFFSETS
	.align		4
        /*0168*/ 	.byte	0x04, 0x1c
        /*016a*/ 	.short	(.L_3625 - .L_3624)


	//   ....[0]....
.L_3624:
        /*016c*/ 	.word	0x000001e0


	//   ....[1]....
        /*0170*/ 	.word	0x000008a0


	//   ....[2]....
        /*0174*/ 	.word	0x00004690


	//   ....[3]....
        /*0178*/ 	.word	0x000049a0


	//   ....[4]....
        /*017c*/ 	.word	0x00004ae0


	//   ....[5]....
        /*0180*/ 	.word	0x00004b90


	//   ....[6]....
        /*0184*/ 	.word	0x00004bd0


	//----- nvinfo : EIATTR_CTAIDZ_USED
	.align		4
.L_3625:
        /*0188*/ 	.byte	0x01, 0x04
	.zero		2


	//----- nvinfo : EIATTR_CRS_STACK_SIZE
	.align		4
        /*018c*/ 	.byte	0x04, 0x1e
        /*018e*/ 	.short	(.L_3627 - .L_3626)
.L_3626:
        /*0190*/ 	.word	0x00000000
.L_3627:


//--------------------- .nv.info._Z23gemm_half_q_half_kernelILi2ELi38ELb1ELb0ELi32EEvPK6__halfPKjS4_S2_PS0_iiiiPKtS7_iiiiiibS2_i --------------------------
	.section	.nv.info._Z23gemm_half_q_half_kernelILi2ELi38ELb1ELb0ELi32EEvPK6__halfPKjS4_S2_PS0_iiiiPKtS7_iiiiiibS2_i,"",@"SHT_CUDA_INFO"
	.sectionflags	@""
	.align	4


	//----- nvinfo : EIATTR_CUDA_API_VERSION
	.align		4
        /*0000*/ 	.byte	0x04, 0x37
        /*0002*/ 	.short	(.L_3629 - .L_3628)
.L_3628:
        /*0004*/ 	.word	0x00000082


	//----- nvinfo : EIATTR_SW2861232_WAR
	.align		4
.L_3629:
        /*0008*/ 	.byte	0x01, 0x35
	.zero		2


	//----- nvinfo : EIATTR_PARAM_CBANK
	.align		4
        /*000c*/ 	.byte	0x04, 0x0a
        /*000e*/ 	.short	(.L_3631 - .L_3630)
	.align		4
.L_3630:
        /*0010*/ 	.word	index@(.nv.constant0._Z23gemm_half_q_half_kernelILi2ELi38ELb1ELb0ELi32EEvPK6__halfPKjS4_S2_PS0_iiiiPKtS7_iiiiiibS2_i)
        /*0014*/ 	.short	0x0160
        /*0016*/ 	.short	0x0074


	//----- nvinfo : EIATTR_CBANK_PARAM_SIZE
	.align		4
.L_3631:
        /*0018*/ 	.byte	0x03, 0x19
        /*001a*/ 	.short	0x0074


	//----- nvinfo : EIATTR_KPARAM_INFO
	.align		4
        /*001c*/ 	.byte	0x04, 0x17
        /*001e*/ 	.short	(.L_3633 - .L_3632)
.L_3632:
        /*0020*/ 	.word	0x00000000
        /*0024*/ 	.short	0x0013
        /*0026*/ 	.short	0x0070
        /*0028*/ 	.byte	0x00, 0xf0, 0x11, 0x00


	//----- nvinfo : EIATTR_KPARAM_INFO
	.align		4
.L_3633:
        /*002c*/ 	.byte	0x04, 0x17
        /*002e*/ 	.short	(.L_3635 - .L_3634)
.L_3634:
        /*0030*/ 	.word	0x00000000
        /*0034*/ 	.short	0x0012
        /*0036*/ 	.short	0x0068
        /*0038*/ 	.byte	0x00, 0xf0, 0x21, 0x00


	//----- nvinfo : EIATTR_KPARAM_INFO
	.align		4
.L_3635:
        /*003c*/ 	.byte	0x04, 0x17
        /*003e*/ 	.short	(.L_3637 - .L_3636)
.L_3636:
        /*0040*/ 	.word	0x00000000
        /*0044*/ 	.short	0x0011
        /*0046*/ 	.short	0x0060
        /*0048*/ 	.byte	0x00, 0xf0, 0x05, 0x00


	//----- nvinfo : EIATTR_KPARAM_INFO
	.align		4
.L_3637:
        /*004c*/ 	.byte	0x04, 0x17
        /*004e*/ 	.short	(.L_3639 - .L_3638)
.L_3638:
        /*0050*/ 	.word	0x00000000
        /*0054*/ 	.short	0x0010
        /*0056*/ 	.short	0x005c
        /*0058*/ 	.byte	0x00, 0xf0, 0x11, 0x00


	//----- nvinfo : EIATTR_KPARAM_INFO
	.align		4
.L_3639:
        /*005c*/ 	.byte	0x04, 0x17
        /*005e*/ 	.short	(.L_3641 - .L_3640)
.L_3640:
        /*0060*/ 	.word	0x00000000
        /*0064*/ 	.short	0x000f
        /*0066*/ 	.short	0x0058
        /*0068*/ 	.byte	0x00, 0xf0, 0x11, 0x00


	//----- nvinfo : EIATTR_KPARAM_INFO
	.align		4
.L_3641:
        /*006c*/ 	.byte	0x04, 0x17
        /*006e*/ 	.short	(.L_3643 - .L_3642)
.L_3642:
        /*0070*/ 	.word	0x00000000
        /*0074*/ 	.short	0x000e
        /*0076*/ 	.short	0x0054
        /*0078*/ 	.byte	0x00, 0xf0, 0x11, 0x00


	//----- nvinfo : EIATTR_KPARAM_INFO
	.align		4
.L_3643:
        /*007c*/ 	.byte	0x04, 0x17
        /*007e*/ 	.short	(.L_3645 - .L_3644)
.L_3644:
        /*0080*/ 	.word	0x00000000
        /*0084*/ 	.short	0x000d
        /*0086*/ 	.short	0x0050
        /*0088*/ 	.byte	0x00, 0xf0, 0x11, 0x00


	//----- nvinfo : EIATTR_KPARAM_INFO
	.align		4
.L_3645:
        /*008c*/ 	.byte	0x04, 0x17
        /*008e*/ 	.short	(.L_3647 - .L_3646)
.L_3646:
        /*0090*/ 	.word	0x00000000
        /*0094*/ 	.short	0x000c
        /*0096*/ 	.short	0x004c
        /*0098*/ 	.byte	0x00, 0xf0, 0x11, 0x00


	//----- nvinfo : EIATTR_KPARAM_INFO
	.align		4
.L_3647:
        /*009c*/ 	.byte	0x04, 0x17
        /*009e*/ 	.short	(.L_3649 - .L_3648)
.L_3648:
        /*00a0*/ 	.word	0x00000000
        /*00a4*/ 	.short	0x000b
        /*00a6*/ 	.short	0x0048
        /*00a8*/ 	.byte	0x00, 0xf0, 0x11, 0x00


	//----- nvinfo : EIATTR_KPARAM_INFO
	.align		4
.L_3649:
        /*00ac*/ 	.byte	0x04, 0x17
        /*00ae*/ 	.short	(.L_3651 - .L_3650)
.L_3650:
        /*00b0*/ 	.word	0x00000000
        /*00b4*/ 	.short	0x000a
        /*00b6*/ 	.short	0x0040
        /*00b8*/ 	.byte	0x00, 0xf0, 0x21, 0x00


	//----- nvinfo : EIATTR_KPARAM_INFO
	.align		4
.L_3651:
        /*00bc*/ 	.byte	0x04, 0x17
        /*00be*/ 	.short	(.L_3653 - .L_3652)
.L_3652:
        /*00c0*/ 	.word	0x00000000
        /*00c4*/ 	.short	0x0009
        /*00c6*/ 	.short	0x0038
        /*00c8*/ 	.byte	0x00, 0xf0, 0x21, 0x00


	//----- nvinfo : EIATTR_KPARAM_INFO
	.align		4
.L_3653:
        /*00cc*/ 	.byte	0x04, 0x17
        /*00ce*/ 	.short	(.L_3655 - .L_3654)
.L_3654:
        /*00d0*/ 	.word	0x00000000
        /*00d4*/ 	.short	0x0008
        /*00d6*/ 	.short	0x0034
        /*00d8*/ 	.byte	0x00, 0xf0, 0x11, 0x00


	//----- nvinfo : EIATTR_KPARAM_INFO
	.align		4
.L_3655:
        /*00dc*/ 	.byte	0x04, 0x17
        /*00de*/ 	.short	(.L_3657 - .L_3656)
.L_3656:
        /*00e0*/ 	.word	0x00000000
        /*00e4*/ 	.short	0x0007
        /*00e6*/ 	.short	0x0030
        /*00e8*/ 	.byte	0x00, 0xf0, 0x11, 0x00


	//----- nvinfo : EIATTR_KPARAM_INFO
	.align		4
.L_3657:
        /*00ec*/ 	.byte	0x04, 0x17
        /*00ee*/ 	.short	(.L_3659 - .L_3658)
.L_3658:
        /*00f0*/ 	.word	0x00000000
        /*00f4*/ 	.short	0x0006
        /*00f6*/ 	.short	0x002c
        /*00f8*/ 	.byte	0x00, 0xf0, 0x11, 0x00


	//----- nvinfo : EIATTR_KPARAM_INFO
	.align		4
.L_3659:
        /*00fc*/ 	.byte	0x04, 0x17
        /*00fe*/ 	.short	(.L_3661 - .L_3660)
.L_3660:
        /*0100*/ 	.word	0x00000000
        /*0104*/ 	.short	0x0005
        /*0106*/ 	.short	0x0028
        /*0108*/ 	.byte	0x00, 0xf0, 0x11, 0x00


	//----- nvinfo : EIATTR_KPARAM_INFO
	.align		4
.L_3661:
        /*010c*/ 	.byte	0x04, 0x17
        /*010e*/ 	.short	(.L_3663 - .L_3662)
.L_3662:
        /*0110*/ 	.word	0x00000000
        /*0114*/ 	.short	0x0004
        /*0116*/ 	.short	0x0020
        /*0118*/ 	.byte	0x00, 0xf0, 0x21, 0x00


	//----- nvinfo : EIATTR_KPARAM_INFO
	.align		4
.L_3663:
        /*011c*/ 	.byte	0x04, 0x17
        /*011e*/ 	.short	(.L_3665 - .L_3664)
.L_3664:
        /*0120*/ 	.word	0x00000000
        /*0124*/ 	.short	0x0003
        /*0126*/ 	.short	0x0018
        /*0128*/ 	.byte	0x00, 0xf0, 0x21, 0x00


	//----- nvinfo : EIATTR_KPARAM_INFO
	.align		4
.L_3665:
        /*012c*/ 	.byte	0x04, 0x17
        /*012e*/ 	.short	(.L_3667 - .L_3666)
.L_3666:
        /*0130*/ 	.word	0x00000000
        /*0134*/ 	.short	0x0002
        /*0136*/ 	.short	0x0010
        /*0138*/ 	.byte	0x00, 0xf0, 0x21, 0x00


	//----- nvinfo : EIATTR_KPARAM_INFO
	.align		4
.L_3667:
        /*013c*/ 	.byte	0x04, 0x17
        /*013e*/ 	.short	(.L_3669 - .L_3668)
.L_3668:
        /*0140*/ 	.word	0x00000000
        /*0144*/ 	.short	0x0001
        /*0146*/ 	.short	0x0008
        /*0148*/ 	.byte	0x00, 0xf0, 0x21, 0x00


	//----- nvinfo : EIATTR_KPARAM_INFO
	.align		4
.L_3669:
        /*014c*/ 	.byte	0x04, 0x17
        /*014e*/ 	.short	(.L_3671 - .L_3670)
.L_3670:
        /*0150*/ 	.word	0x00000000
        /*0154*/ 	.short	0x0000
        /*0156*/ 	.short	0x0000
        /*0158*/ 	.byte	0x00, 0xf0, 0x21, 0x00


	//----- nvinfo : EIATTR_MAXREG_COUNT
	.align		4
.L_3671:
        /*015c*/ 	.byte	0x03, 0x1b
        /*015e*/ 	.short	0x00ff


	//----- nvinfo : EIATTR_NUM_BARRIERS
	.align		4
        /*0160*/ 	.byte	0x02, 0x4c
        /*0162*/ 	.byte	0x01
	.zero		1


	//----- nvinfo : EIATTR_MERCURY_ISA_VERSION
	.align		4
        /*0164*/ 	.byte	0x03, 0x5f
        /*0166*/ 	.short	0x0000


	//----- nvinfo : EIATTR_EXIT_INSTR_OFFSETS
	.align		4
        /*0168*/ 	.byte	0x04, 0x1c
        /*016a*/ 	.short	(.L_3673 - .L_3672)


	//   ....[0]....
.L_3672:
        /*016c*/ 	.word	0x000001e0


	//   ....[1]....
        /*0170*/ 	.word	0x000008a0


	//   ....[2]....
        /*0174*/ 	.word	0x00005760


	//   ....[3]....
        /*0178*/ 	.word	0x00005a70


	//   ....[4]....
        /*017c*/ 	.word	0x00005bb0


	//   ....[5]....
        /*0180*/ 	.word	0x00005c60


	//   ....[6]....
        /*0184*/ 	.word	0x00005ca0


	//----- nvinfo : EIATTR_CTAIDZ_USED
	.align		4
.L_3673:
        /*0188*/ 	.byte	0x01, 0x04
	.zero		2


	//----- nvinfo : EIATTR_CRS_STACK_SIZE
	.align		4
        /*018c*/ 	.byte	0x04, 0x1e
        /*018e*/ 	.short	(.L_3675 - .L_3674)
.L_3674:
        /*0190*/ 	.word	0x00000000
.L_3675:


//--------------------- .nv.info._Z23gemm_half_q_half_kernelILi2ELi128ELb1ELb0ELi32EEvPK6__halfPKjS4_S2_PS0_iiiiPKtS7_iiiiiibS2_i --------------------------
	.section	.nv.info._Z23gemm_half_q_half_kernelILi2ELi128ELb1ELb0ELi32EEvPK6__halfPKjS4_S2_PS0_iiiiPKtS7_iiiiiibS2_i,"",@"SHT_CUDA_INFO"
	.sectionflags	@""
	.align	4


	//----- nvinfo : EIATTR_CUDA_API_VERSION
	.align		4
        /*0000*/ 	.byte	0x04, 0x37
        /*0002*/ 	.short	(.L_3677 - .L_3676)
.L_3676:
        /*0004*/ 	.word	0x00000082


	//----- nvinfo : EIATTR_SW2861232_WAR
	.align		4
.L_3677:
        /*0008*/ 	.byte	0x01, 0x35
	.zero		2


	//----- nvinfo : EIATTR_PARAM_CBANK
	.align		4
        /*000c*/ 	.byte	0x04, 0x0a
        /*000e*/ 	.short	(.L_3679 - .L_3678)
	.align		4
.L_3678:
        /*0010*/ 	.word	index@(.nv.constant0._Z23gemm_half_q_half_kernelILi2ELi128ELb1ELb0ELi32EEvPK6__halfPKjS4_S2_PS0_iiiiPKtS7_iiiiiibS2_i)
        /*0014*/ 	.short	0x0160
        /*0016*/ 	.short	0x0074


	//----- nvinfo : EIATTR_CBANK_PARAM_SIZE
	.align		4
.L_3679:
        /*0018*/ 	.byte	0x03, 0x19
        /*001a*/ 	.short	0x0074


	//----- nvinfo : EIATTR_KPARAM_INFO
	.align		4
        /*001c*/ 	.byte	0x04, 0x17
        /*001e*/ 	.short	(.L_3681 - .L_3680)
.L_3680:
        /*0020*/ 	.word	0x00000000
        /*0024*/ 	.short	0x0013
        /*0026*/ 	.short	0x0070
        /*0028*/ 	.byte	0x00, 0xf0, 0x11, 0x00


	//----- nvinfo : EIATTR_KPARAM_INFO
	.align		4
.L_3681:
        /*002c*/ 	.byte	0x04, 0x17
        /*002e*/ 	.short	(.L_3683 - .L_3682)
.L_3682:
        /*0030*/ 	.word	0x00000000
        /*0034*/ 	.short	0x0012
        /*0036*/ 	.short	0x0068
        /*0038*/ 	.byte	0x00, 0xf0, 0x21, 0x00


	//----- nvinfo : EIATTR_KPARAM_INFO
	.align		4
.L_3683:
        /*003c*/ 	.byte	0x04, 0x17
        /*003e*/ 	.short	(.L_3685 - .L_3684)
.L_3684:
        /*0040*/ 	.word	0x00000000
        /*0044*/ 	.short	0x0011
        /*0046*/ 	.short	0x0060
        /*0048*/ 	.byte	0x00, 0xf0, 0x05, 0x00


	//----- nvinfo : EIATTR_KPARAM_INFO
	.align		4
.L_3685:
        /*004c*/ 	.byte	0x04, 0x17
        /*004e*/ 	.short	(.L_3687 - .L_3686)
.L_3686:
        /*0050*/ 	.word	0x00000000
        /*0054*/ 	.short	0x0010
        /*0056*/ 	.short	0x005c
        /*0058*/ 	.byte	0x00, 0xf0, 0x11, 0x00


	//----- nvinfo : EIATTR_KPARAM_INFO
	.align		4
.L_3687:
        /*005c*/ 	.byte	0x04, 0x17
        /*005e*/ 	.short	(.L_3689 - .L_3688)
.L_3688:
        /*0060*/ 	.word	0x00000000
        /*0064*/ 	.short	0x000f
        /*0066*/ 	.short	0x0058
        /*0068*/ 	.byte	0x00, 0xf0, 0x11, 0x00


	//----- nvinfo : EIATTR_KPARAM_INFO
	.align		4
.L_3689:
        /*006c*/ 	.byte	0x04, 0x17
        /*006e*/ 	.short	(.L_3691 - .L_3690)
.L_3690:
        /*0070*/ 	.word	0x00000000
        /*0074*/ 	.short	0x000e
        /*0076*/ 	.short	0x0054
        /*0078*/ 	.byte	0x00, 0xf0, 0x11, 0x00


	//----- nvinfo : EIATTR_KPARAM_INFO
	.align		4
.L_3691:
        /*007c*/ 	.byte	0x04, 0x17
        /*007e*/ 	.short	(.L_3693 - .L_3692)
.L_3692:
        /*0080*/ 	.word	0x00000000
        /*0084*/ 	.short	0x000d
        /*0086*/ 	.short	0x0050
        /*0088*/ 	.byte	0x00, 0xf0, 0x11, 0x00


	//----- nvinfo : EIATTR_KPARAM_INFO
	.align		4
.L_3693:
        /*008c*/ 	.byte	0x04, 0x17
        /*008e*/ 	.short	(.L_3695 - .L_3694)
.L_3694:
        /*0090*/ 	.word	0x00000000
        /*0094*/ 	.short	0x000c
        /*0096*/ 	.short	0x004c
        /*0098*/ 	.byte	0x00, 0xf0, 0x11, 0x00


	//----- nvinfo : EIATTR_KPARAM_INFO
	.align		4
.L_3695:
        /*009c*/ 	.byte	0x04, 0x17
        /*009e*/ 	.short	(.L_3697 - .L_3696)
.L_3696:
        /*00a0*/ 	.word	0x00000000
        /*00a4*/ 	.short	0x000b
        /*00a6*/ 	.short	0x0048
        /*00a8*/ 	.byte	0x00, 0xf0, 0x11, 0x00


	//----- nvinfo : EIATTR_KPARAM_INFO
	.align		4
.L_3697:
        /*00ac*/ 	.byte	0x04, 0x17
        /*00ae*/ 	.short	(.L_3699 - .L_3698)
.L_3698:
        /*00b0*/ 	.word	0x00000000
        /*00b4*/ 	.short	0x000a
        /*00b6*/ 	.short	0x0040
        /*00b8*/ 	.byte	0x00, 0xf0, 0x21, 0x00


	//----- nvinfo : EIATTR_KPARAM_INFO
	.align		4
.L_3699:
        /*00bc*/ 	.byte	0x04, 0x17
        /*00be*/ 	.short	(.L_3701 - .L_3700)
.L_3700:
        /*00c0*/ 	.word	0x00000000
        /*00c4*/ 	.short	0x0009
        /*00c6*/ 	.short	0x0038
        /*00c8*/ 	.byte	0x00, 0xf0, 0x21, 0x00


	//----- nvinfo : EIATTR_KPARAM_INFO
	.align		4
.L_3701:
        /*00cc*/ 	.byte	0x04, 0x17
        /*00ce*/ 	.short	(.L_3703 - .L_3702)
.L_3702:
        /*00d0*/ 	.word	0x00000000
        /*00d4*/ 	.short	0x0008
        /*00d6*/ 	.short	0x0034
        /*00d8*/ 	.byte	0x00, 0xf0, 0x11, 0x00


	//----- nvinfo : EIATTR_KPARAM_INFO
	.align		4
.L_3703:
        /*00dc*/ 	.byte	0x04, 0x17
        /*00de*/ 	.short	(.L_3705 - .L_3704)
.L_3704:
        /*00e0*/ 	.word	0x00000000
        /*00e4*/ 	.short	0x0007
        /*00e6*/ 	.short	0x0030
        /*00e8*/ 	.byte	0x00, 0xf0, 0x11, 0x00


	//----- nvinfo : EIATTR_KPARAM_INFO
	.align		4
.L_3705:
        /*00ec*/ 	.byte	0x04, 0x17
        /*00ee*/ 	.short	(.L_3707 - .L_3706)
.L_3706:
        /*00f0*/ 	.word	0x00000000
        /*00f4*/ 	.short	0x0006
        /*00f6*/ 	.short	0x002c
        /*00f8*/ 	.byte	0x00, 0xf0, 0x11, 0x00


	//----- nvinfo : EIATTR_KPARAM_INFO
	.align		4
.L_3707:
        /*00fc*/ 	.byte	0x04, 0x17
        /*00fe*/ 	.short	(.L_3709 - .L_3708)
.L_3708:
        /*0100*/ 	.word	0x00000000
        /*0104*/ 	.short	0x0005
        /*0106*/ 	.short	0x0028
        /*0108*/ 	.byte	0x00, 0xf0, 0x11, 0x00


	//----- nvinfo : EIATTR_KPARAM_INFO
	.align		4
.L_3709:
        /*010c*/ 	.byte	0x04, 0x17
        /*010e*/ 	.short	(.L_3711 - .L_3710)
.L_3710:
        /*0110*/ 	.word	0x00000000
        /*0114*/ 	.short	0x0004
        /*0116*/ 	.short	0x0020
        /*0118*/ 	.byte	0x00, 0xf0, 0x21, 0x00


	//----- nvinfo : EIATTR_KPARAM_INFO
	.align		4
.L_3711:
        /*011c*/ 	.byte	0x04, 0x17
        /*011e*/ 	.short	(.L_3713 - .L_3712)
.L_3712:
        /*0120*/ 	.word	0x00000000
        /*0124*/ 	.short	0x0003
        /*0126*/ 	.short	0x0018
        /*0128*/ 	.byte	0x00, 0xf0, 0x21, 0x00


	//----- nvinfo : EIATTR_KPARAM_INFO
	.align		4
.L_3713:
        /*012c*/ 	.byte	0x04, 0x17
        /*012e*/ 	.short	(.L_3715 - .L_3714)
.L_3714:
        /*0130*/ 	.word	0x00000000
        /*0134*/ 	.short	0x0002
        /*0136*/ 	.short	0x0010
        /*0138*/ 	.byte	0x00, 0xf0, 0x21, 0x00


	//----- nvinfo : EIATTR_KPARAM_INFO
	.align		4
.L_3715:
        /*013c*/ 	.byte	0x04, 0x17
        /*013e*/ 	.short	(.L_3717 - .L_3716)
.L_3716:
        /*0140*/ 	.word	0x00000000
        /*0144*/ 	.short	0x0001
        /*0146*/ 	.short	0x0008
        /*0148*/ 	.byte	0x00, 0xf0, 0x21, 0x00


	//----- nvinfo : EIATTR_KPARAM_INFO
	.align		4
.L_3717:
        /*014c*/ 	.byte	0x04, 0x17
        /*014e*/ 	.short	(.L_3719 - .L_3718)
.L_3718:
        /*0150*/ 	.word	0x00000000
        /*0154*/ 	.short	0x0000
        /*0156*/ 	.short	0x0000
        /*0158*/ 	.byte	0x00, 0xf0, 0x21, 0x00


	//----- nvinfo : EIATTR_MAXREG_COUNT
	.align		4
.L_3719:
        /*015c*/ 	.byte	0x03, 0x1b
        /*015e*/ 	.short	0x00ff


	//----- nvinfo : EIATTR_NUM_BARRIERS
	.align		4
        /*0160*/ 	.byte	0x02, 0x4c
        /*0162*/ 	.byte	0x01
	.zero		1


	//----- nvinfo : EIATTR_MERCURY_ISA_VERSION
	.align		4
        /*0164*/ 	.byte	0x03, 0x5f
        /*0166*/ 	.short	0x0000


	//----- nvinfo : EIATTR_EXIT_INSTR_OFFSETS
	.align		4
        /*0168*/ 	.byte	0x04, 0x1c
        /*016a*/ 	.short	(.L_3721 - .L_3720)


	//   ....[0]....
.L_3720:
        /*016c*/ 	.word	0x000001e0


	//   ....[1]....
        /*0170*/ 	.word	0x000008a0


	//   ....[2]....
        /*0174*/ 	.word	0x00005ae0


	//   ....[3]....
        /*0178*/ 	.word	0x00005dd0


	//   ....[4]....
        /*017c*/ 	.word	0x00005f10


	//   ....[5]....
        /*0180*/ 	.word	0x00005fb0


	//   ....[6]....
        /*0184*/ 	.word	0x00005ff0


	//----- nvinfo : EIATTR_CTAIDZ_USED
	.align		4
.L_3721:
        /*0188*/ 	.byte	0x01, 0x04
	.zero		2


	//----- nvinfo : EIATTR_CRS_STACK_SIZE
	.align		4
        /*018c*/ 	.byte	0x04, 0x1e
        /*018e*/ 	.short	(.L_3723 - .L_3722)
.L_3722:
        /*0190*/ 	.word	0x00000000
.L_3723:


//--------------------- .nv.info._Z23gemm_half_q_half_kernelILi1ELi190ELb1ELb0ELi64EEvPK6__halfPKjS4_S2_PS0_iiiiPKtS7_iiiiiibS2_i --------------------------
	.section	.nv.info._Z23gemm_half_q_half_kernelILi1ELi190ELb1ELb0ELi64EEvPK6__halfPKjS4_S2_PS0_iiiiPKtS7_iiiiiibS2_i,"",@"SHT_CUDA_INFO"
	.sectionflags	@""
	.align	4


	//----- nvinfo : EIATTR_CUDA_API_VERSION
	.align		4
        /*0000*/ 	.byte	0x04, 0x37
        /*0002*/ 	.short	(.L_3725 - .L_3724)
.L_3724:
        /*0004*/ 	.word	0x00000082


	//----- nvinfo : EIATTR_SW2861232_WAR
	.align		4
.L_3725:
        /*0008*/ 	.byte	0x01, 0x35
	.zero		2


	//----- nvinfo : EIATTR_PARAM_CBANK
	.align		4
        /*000c*/ 	.byte	0x04, 0x0a
        /*000e*/ 	.short	(.L_3727 - .L_3726)
	.align		4
.L_3726:
        /*0010*/ 	.word	index@(.nv.constant0._Z23gemm_half_q_half_kernelILi1ELi190ELb1ELb0ELi64EEvPK6__halfPKjS4_S2_PS0_iiiiPKtS7_iiiiiibS2_i)
        /*0014*/ 	.short	0x0160
        /*0016*/ 	.short	0x0074


	//----- nvinfo : EIATTR_CBANK_PARAM_SIZE
	.align		4
.L_3727:
        /*0018*/ 	.byte	0x03, 0x19
        /*001a*/ 	.short	0x0074


	//----- nvinfo : EIATTR_KPARAM_INFO
	.align		4
        /*001c*/ 	.byte	0x04, 0x17
        /*001e*/ 	.short	(.L_3729 - .L_3728)
.L_3728:
        /*0020*/ 	.word	0x00000000
        /*0024*/ 	.short	0x0013
        /*0026*/ 	.short	0x0070
        /*0028*/ 	.byte	0x00, 0xf0, 0x11, 0x00


	//----- nvinfo : EIATTR_KPARAM_INFO
	.align		4
.L_3729:
        /*002c*/ 	.byte	0x04, 0x17
        /*002e*/ 	.short	(.L_3731 - .L_3730)
.L_3730:
        /*0030*/ 	.word	0x00000000
        /*0034*/ 	.short	0x0012
        /*0036*/ 	.short	0x0068
        /*0038*/ 	.byte	0x00, 0xf0, 0x21, 0x00


	//----- nvinfo : EIATTR_KPARAM_INFO
	.align		4
.L_3731:
        /*003c*/ 	.byte	0x04, 0x17
        /*003e*/ 	.short	(.L_3733 - .L_3732)
.L_3732:
        /*0040*/ 	.word	0x00000000
        /*0044*/ 	.short	0x0011
        /*0046*/ 	.short	0x0060
        /*0048*/ 	.byte	0x00, 0xf0, 0x05, 0x00


	//----- nvinfo : EIATTR_KPARAM_INFO
	.align		4
.L_3733:
        /*004c*/ 	.byte	0x04, 0x17
        /*004e*/ 	.short	(.L_3735 - .L_3734)
.L_3734:
        /*0050*/ 	.word	0x00000000
        /*0054*/ 	.short	0x0010
        /*0056*/ 	.short	0x005c
        /*0058*/ 	.byte	0x00, 0xf0, 0x11, 0x00


	//----- nvinfo : EIATTR_KPARAM_INFO
	.align		4
.L_3735:
        /*005c*/ 	.byte	0x04, 0x17
        /*005e*/ 	.short	(.L_3737 - .L_3736)
.L_3736:
        /*0060*/ 	.word	0x00000000
        /*0064*/ 	.short	0x000f
        /*0066*/ 	.short	0x0058
        /*0068*/ 	.byte	0x00, 0xf0, 0x11, 0x00


	//----- nvinfo : EIATTR_KPARAM_INFO
	.align		4
.L_3737:
        /*006c*/ 	.byte	0x04, 0x17
        /*006e*/ 	.short	(.L_3739 - .L_3738)
.L_3738:
        /*0070*/ 	.word	0x00000000
        /*0074*/ 	.short	0x000e
        /*0076*/ 	.short	0x0054
        /*0078*/ 	.byte	0x00, 0xf0, 0x11, 0x00


	//----- nvinfo : EIATTR_KPARAM_INFO
	.align		4
.L_3739:
        /*007c*/ 	.byte	0x04, 0x17
        /*007e*/ 	.short	(.L_3741 - .L_3740)
.L_3740:
        /*0080*/ 	.word	0x00000000
        /*0084*/ 	.short	0x000d
        /*0086*/ 	.short	0x0050
        /*0088*/ 	.byte	0x00, 0xf0, 0x11, 0x00


	//----- nvinfo : EIATTR_KPARAM_INFO
	.align		4
.L_3741:
        /*008c*/ 	.byte	0x04, 0x17
        /*008e*/ 	.short	(.L_3743 - .L_3742)
.L_3742:
        /*0090*/ 	.word	0x00000000
        /*0094*/ 	.short	0x000c
        /*0096*/ 	.short	0x004c
        /*0098*/ 	.byte	0x00, 0xf0, 0x11, 0x00


	//----- nvinfo : EIATTR_KPARAM_INFO
	.align		4
.L_3743:
        /*009c*/ 	.byte	0x04, 0x17
        /*009e*/ 	.short	(.L_3745 - .L_3744)
.L_3744:
        /*00a0*/ 	.word	0x00000000
        /*00a4*/ 	.short	0x000b
        /*00a6*/ 	.short	0x0048
        /*00a8*/ 	.byte	0x00, 0xf0, 0x11, 0x00


	//----- nvinfo : EIATTR_KPARAM_INFO
	.align		4
.L_3745:
        /*00ac*/ 	.byte	0x04, 0x17
        /*00ae*/ 	.short	(.L_3747 - .L_3746)
.L_3746:
        /*00b0*/ 	.word	0x00000000
        /*00b4*/ 	.short	0x000a
        /*00b6*/ 	.short	0x0040
        /*00b8*/ 	.byte	0x00, 0xf0, 0x21, 0x00


	//----- nvinfo : EIATTR_KPARAM_INFO
	.align		4
.L_3747:
        /*00bc*/ 	.byte	0x04, 0x17
        /*00be*/ 	.short	(.L_3749 - .L_3748)
.L_3748:
        /*00c0*/ 	.word	0x00000000
        /*00c4*/ 	.short	0x0009
        /*00c6*/ 	.short	0x0038
        /*00c8*/ 	.byte	0x00, 0xf0, 0x21, 0x00


	//----- nvinfo : EIATTR_KPARAM_INFO
	.align		4
.L_3749:
        /*00cc*/ 	.byte	0x04, 0x17
        /*00ce*/ 	.short	(.L_3751 - .L_3750)
.L_3750:
        /*00d0*/ 	.word	0x00000000
        /*00d4*/ 	.short	0x0008
        /*00d6*/ 	.short	0x0034
        /*00d8*/ 	.byte	0x00, 0xf0, 0x11, 0x00


	//----- nvinfo : EIATTR_KPARAM_INFO
	.align		4
.L_3751:
        /*00dc*/ 	.byte	0x04, 0x17
        /*00de*/ 	.short	(.L_3753 - .L_3752)
.L_3752:
        /*00e0*/ 	.word	0x00000000
        /*00e4*/ 	.short	0x0007
        /*00e6*/ 	.short	0x0030
        /*00e8*/ 	.byte	0x00, 0xf0, 0x11, 0x00


	//----- nvinfo : EIATTR_KPARAM_INFO
	.align		4
.L_3753:
        /*00ec*/ 	.byte	0x04, 0x17
        /*00ee*/ 	.short	(.L_3755 - .L_3754)
.L_3754:
        /*00f0*/ 	.word	0x00000000
        /*00f4*/ 	.short	0x0006
        /*00f6*/ 	.short	0x002c
        /*00f8*/ 	.byte	0x00, 0xf0, 0x11, 0x00


	//----- nvinfo : EIATTR_KPARAM_INFO
	.align		4
.L_3755:
        /*00fc*/ 	.byte	0x04, 0x17
        /*00fe*/ 	.short	(.L_3757 - .L_3756)
.L_3756:
        /*0100*/ 	.word	0x00000000
        /*0104*/ 	.short	0x0005
        /*0106*/ 	.short	0x0028
        /*0108*/ 	.byte	0x00, 0xf0, 0x11, 0x00


	//----- nvinfo : EIATTR_KPARAM_INFO
	.align		4
.L_3757:
        /*010c*/ 	.byte	0x04, 0x17
        /*010e*/ 	.short	(.L_3759 - .L_3758)
.L_3758:
        /*0110*/ 	.word	0x00000000
        /*0114*/ 	.short	0x0004
        /*0116*/ 	.short	0x0020
        /*0118*/ 	.byte	0x00, 0xf0, 0x21, 0x00


	//----- nvinfo : EIATTR_KPARAM_INFO
	.align		4
.L_3759:
        /*011c*/ 	.byte	0x04, 0x17
        /*011e*/ 	.short	(.L_3761 - .L_3760)
.L_3760:
        /*0120*/ 	.word	0x00000000
        /*0124*/ 	.short	0x0003
        /*0126*/ 	.short	0x0018
        /*0128*/ 	.byte	0x00, 0xf0, 0x21, 0x00


	//----- nvinfo : EIATTR_KPARAM_INFO
	.align		4
.L_3761:
        /*012c*/ 	.byte	0x04, 0x17
        /*012e*/ 	.short	(.L_3763 - .L_3762)
.L_3762:
        /*0130*/ 	.word	0x00000000
        /*0134*/ 	.short	0x0002
        /*0136*/ 	.short	0x0010
        /*0138*/ 	.byte	0x00, 0xf0, 0x21, 0x00


	//----- nvinfo : EIATTR_KPARAM_INFO
	.align		4
.L_3763:
        /*013c*/ 	.byte	0x04, 0x17
        /*013e*/ 	.short	(.L_3765 - .L_3764)
.L_3764:
        /*0140*/ 	.word	0x00000000
        /*0144*/ 	.short	0x0001
        /*0146*/ 	.short	0x0008
        /*0148*/ 	.byte	0x00, 0xf0, 0x21, 0x00


	//----- nvinfo : EIATTR_KPARAM_INFO
	.align		4
.L_3765:
        /*014c*/ 	.byte	0x04, 0x17
        /*014e*/ 	.short	(.L_3767 - .L_3766)
.L_3766:
        /*0150*/ 	.word	0x00000000
        /*0154*/ 	.short	0x0000
        /*0156*/ 	.short	0x0000
        /*0158*/ 	.byte	0x00, 0xf0, 0x21, 0x00


	//----- nvinfo : EIATTR_MAXREG_COUNT
	.align		4
.L_3767:
        /*015c*/ 	.byte	0x03, 0x1b
        /*015e*/ 	.short	0x00ff


	//----- nvinfo : EIATTR_NUM_BARRIERS
	.align		4
        /*0160*/ 	.byte	0x02, 0x4c
        /*0162*/ 	.byte	0x01
	.zero		1


	//----- nvinfo : EIATTR_MERCURY_ISA_VERSION
	.align		4
        /*0164*/ 	.byte	0x03, 0x5f
        /*0166*/ 	.short	0x0000


	//----- nvinfo : EIATTR_EXIT_INSTR_OFFSETS
	.align		4
        /*0168*/ 	.byte	0x04, 0x1c
        /*016a*/ 	.short	(.L_3769 - .L_3768)


	//   ....[0]....
.L_3768:
        /*016c*/ 	.word	0x000000b0


	//   ....[1]....
        /*0170*/ 	.word	0x000002f0


	//   ....[2]....
        /*0174*/ 	.word	0x0000b2d0


	//   ....[3]....
        /*0178*/ 	.word	0x0000b470


	//   ....[4]....
        /*017c*/ 	.word	0x0000b520


	//   ....[5]....
        /*0180*/ 	.word	0x0000b560


	//----- nvinfo : EIATTR_CTAIDZ_USED
	.align		4
.L_3769:
        /*0184*/ 	.byte	0x01, 0x04
	.zero		2


	//----- nvinfo : EIATTR_CRS_STACK_SIZE
	.align		4
        /*0188*/ 	.byte	0x04, 0x1e
        /*018a*/ 	.short	(.L_3771 - .L_3770)
.L_3770:
        /*018c*/ 	.word	0x00000000
.L_3771:


//--------------------- .nv.info._Z23gemm_half_q_half_kernelILi1ELi160ELb1ELb0ELi64EEvPK6__halfPKjS4_S2_PS0_iiiiPKtS7_iiiiiibS2_i --------------------------
	.section	.nv.info._Z23gemm_half_q_half_kernelILi1ELi160ELb1ELb0ELi64EEvPK6__halfPKjS4_S2_PS0_iiiiPKtS7_iiiiiibS2_i,"",@"SHT_CUDA_INFO"
	.sectionflags	@""
	.align	4


	//----- nvinfo : EIATTR_CUDA_API_VERSION
	.align		4
        /*0000*/ 	.byte	0x04, 0x37
        /*0002*/ 	.short	(.L_3773 - .L_3772)
.L_3772:
        /*0004*/ 	.word	0x00000082


	//----- nvinfo : EIATTR_SW2861232_WAR
	.align		4
.L_3773:
        /*0008*/ 	.byte	0x01, 0x35
	.zero		2


	//----- nvinfo : EIATTR_PARAM_CBANK
	.align		4
        /*000c*/ 	.byte	0x04, 0x0a
        /*000e*/ 	.short	(.L_3775 - .L_3774)
	.align		4
.L_3774:
        /*0010*/ 	.word	index@(.nv.constant0._Z23gemm_half_q_half_kernelILi1ELi160ELb1ELb0ELi64EEvPK6__halfPKjS4_S2_PS0_iiiiPKtS7_iiiiiibS2_i)
        /*0014*/ 	.short	0x0160
        /*0016*/ 	.short	0x0074


	//----- nvinfo : EIATTR_CBANK_PARAM_SIZE
	.align		4
.L_3775:
        /*0018*/ 	.byte	0x03, 0x19
        /*001a*/ 	.short	0x0074


	//----- nvinfo : EIATTR_KPARAM_INFO
	.align		4
        /*001c*/ 	.byte	0x04, 0x17
        /*001e*/ 	.short	(.L_3777 - .L_3776)
.L_3776:
        /*0020*/ 	.word	0x00000000
        /*0024*/ 	.short	0x0013
        /*0026*/ 	.short	0x0070
        /*0028*/ 	.byte	0x00, 0xf0, 0x11, 0x00


	//----- nvinfo : EIATTR_KPARAM_INFO
	.align		4
.L_3777:
        /*002c*/ 	.byte	0x04, 0x17
        /*002e*/ 	.short	(.L_3779 - .L_3778)
.L_3778:
        /*0030*/ 	.word	0x00000000
        /*0034*/ 	.short	0x0012
        /*0036*/ 	.short	0x0068
        /*0038*/ 	.byte	0x00, 0xf0, 0x21, 0x00


	//----- nvinfo : EIATTR_KPARAM_INFO
	.align		4
.L_3779:
        /*003c*/ 	.byte	0x04, 0x17
        /*003e*/ 	.short	(.L_3781 - .L_3780)
.L_3780:
        /*0040*/ 	.word	0x00000000
        /*0044*/ 	.short	0x0011
        /*0046*/ 	.short	0x0060
        /*0048*/ 	.byte	0x00, 0xf0, 0x05, 0x00


	//----- nvinfo : EIATTR_KPARAM_INFO
	.align		4
.L_3781:
        /*004c*/ 	.byte	0x04, 0x17
        /*004e*/ 	.short	(.L_3783 - .L_3782)
.L_3782:
        /*0050*/ 	.word	0x00000000
        /*0054*/ 	.short	0x0010
        /*0056*/ 	.short	0x005c
        /*0058*/ 	.byte	0x00, 0xf0, 0x11, 0x00


	//----- nvinfo : EIATTR_KPARAM_INFO
	.align		4
.L_3783:
        /*005c*/ 	.byte	0x04, 0x17
        /*005e*/ 	.short	(.L_3785 - .L_3784)
.L_3784:
        /*0060*/ 	.word	0x00000000
        /*0064*/ 	.short	0x000f
        /*0066*/ 	.short	0x0058
        /*0068*/ 	.byte	0x00, 0xf0, 0x11, 0x00


	//----- nvinfo : EIATTR_KPARAM_INFO
	.align		4
.L_3785:
        /*006c*/ 	.byte	0x04, 0x17
        /*006e*/ 	.short	(.L_3787 - .L_3786)
.L_3786:
        /*0070*/ 	.word	0x00000000
        /*0074*/ 	.short	0x000e
        /*0076*/ 	.short	0x0054
        /*0078*/ 	.byte	0x00, 0xf0, 0x11, 0x00


	//----- nvinfo : EIATTR_KPARAM_INFO
	.align		4
.L_3787:
        /*007c*/ 	.byte	0x04, 0x17
        /*007e*/ 	.short	(.L_3789 - .L_3788)
.L_3788:
        /*0080*/ 	.word	0x00000000
        /*0084*/ 	.short	0x000d
        /*0086*/ 	.short	0x0050
        /*0088*/ 	.byte	0x00, 0xf0, 0x11, 0x00


	//----- nvinfo : EIATTR_KPARAM_INFO
	.align		4
.L_3789:
        /*008c*/ 	.byte	0x04, 0x17
        /*008e*/ 	.short	(.L_3791 - .L_3790)
.L_3790:
        /*0090*/ 	.word	0x00000000
        /*0094*/ 	.short	0x000c
        /*0096*/ 	.short	0x004c
        /*0098*/ 	.byte	0x00, 0xf0, 0x11, 0x00


	//----- nvinfo : EIATTR_KPARAM_INFO
	.align		4
.L_3791:
        /*009c*/ 	.byte	0x04, 0x17
        /*009e*/ 	.short	(.L_3793 - .L_3792)
.L_3792:
        /*00a0*/ 	.word	0x00000000
        /*00a4*/ 	.short	0x000b
        /*00a6*/ 	.short	0x0048
        /*00a8*/ 	.byte	0x00, 0xf0, 0x11, 0x00


	//----- nvinfo : EIATTR_KPARAM_INFO
	.align		4
.L_3793:
        /*00ac*/ 	.byte	0x04, 0x17
        /*00ae*/ 	.short	(.L_3795 - .L_3794)
.L_3794:
        /*00b0*/ 	.word	0x00000000
        /*00b4*/ 	.short	0x000a
        /*00b6*/ 	.short	0x0040
        /*00b8*/ 	.byte	0x00, 0xf0, 0x21, 0x00


	//----- nvinfo : EIATTR_KPARAM_INFO
	.align		4
.L_3795:
        /*00bc*/ 	.byte	0x04, 0x17
        /*00be*/ 	.short	(.L_3797 - .L_3796)
.L_3796:
        /*00c0*/ 	.word	0x00000000
        /*00c4*/ 	.short	0x0009
        /*00c6*/ 	.short	0x0038
        /*00c8*/ 	.byte	0x00, 0xf0, 0x21, 0x00


	//----- nvinfo : EIATTR_KPARAM_INFO
	.align		4
.L_3797:
        /*00cc*/ 	.byte	0x04, 0x17
        /*00ce*/ 	.short	(.L_3799 - .L_3798)
.L_3798:
        /*00d0*/ 	.word	0x00000000
        /*00d4*/ 	.short	0x0008
        /*00d6*/ 	.short	0x0034
        /*00d8*/ 	.byte	0x00, 0xf0, 0x11, 0x00


	//----- nvinfo : EIATTR_KPARAM_INFO
	.align		4
.L_3799:
        /*00dc*/ 	.byte	0x04, 0x17
        /*00de*/ 	.short	(.L_3801 - .L_3800)
.L_3800:
        /*00e0*/ 	.word	0x00000000
        /*00e4*/ 	.short	0x0007
        /*00e6*/ 	.short	0x0030
        /*00e8*/ 	.byte	0x00, 0xf0, 0x11, 0x00


	//----- nvinfo : EIATTR_KPARAM_INFO
	.align		4
.L_3801:
        /*00ec*/ 	.byte	0x04, 0x17
        /*00ee*/ 	.short	(.L_3803 - .L_3802)
.L_3802:
        /*00f0*/ 	.word	0x00000000
        /*00f4*/ 	.short	0x0006
        /*00f6*/ 	.short	0x002c
        /*00f8*/ 	.byte	0x00, 0xf0, 0x11, 0x00


	//----- nvinfo : EIATTR_KPARAM_INFO
	.align		4
.L_3803:
        /*00fc*/ 	.byte	0x04, 0x17
        /*00fe*/ 	.short	(.L_3805 - .L_3804)
.L_3804:
        /*0100*/ 	.word	0x00000000
        /*0104*/ 	.short	0x0005
        /*0106*/ 	.short	0x0028
        /*0108*/ 	.byte	0x00, 0xf0, 0x11, 0x00


	//----- nvinfo : EIATTR_KPARAM_INFO
	.align		4
.L_3805:
        /*010c*/ 	.byte	0x04, 0x17
        /*010e*/ 	.short	(.L_3807 - .L_3806)
.L_3806:
        /*0110*/ 	.word	0x00000000
        /*0114*/ 	.short	0x0004
        /*0116*/ 	.short	0x0020
        /*0118*/ 	.byte	0x00, 0xf0, 0x21, 0x00


	//----- nvinfo : EIATTR_KPARAM_INFO
	.align		4
.L_3807:
        /*011c*/ 	.byte	0x04, 0x17
        /*011e*/ 	.short	(.L_3809 - .L_3808)
.L_3808:
        /*0120*/ 	.word	0x00000000
        /*0124*/ 	.short	0x0003
        /*0126*/ 	.short	0x0018
        /*0128*/ 	.byte	0x00, 0xf0, 0x21, 0x00


	//----- nvinfo : EIATTR_KPARAM_INFO
	.align		4
.L_3809:
        /*012c*/ 	.byte	0x04, 0x17
        /*012e*/ 	.short	(.L_3811 - .L_3810)
.L_3810:
        /*0130*/ 	.word	0x00000000
        /*0134*/ 	.short	0x0002
        /*0136*/ 	.short	0x0010
        /*0138*/ 	.byte	0x00, 0xf0, 0x21, 0x00


	//----- nvinfo : EIATTR_KPARAM_INFO
	.align		4
.L_3811:
        /*013c*/ 	.byte	0x04, 0x17
        /*013e*/ 	.short	(.L_3813 - .L_3812)
.L_3812:
        /*0140*/ 	.word	0x00000000
        /*0144*/ 	.short	0x0001
        /*0146*/ 	.short	0x0008
        /*0148*/ 	.byte	0x00, 0xf0, 0x21, 0x00


	//----- nvinfo : EIATTR_KPARAM_INFO
	.align		4
.L_3813:
        /*014c*/ 	.byte	0x04, 0x17
        /*014e*/ 	.short	(.L_3815 - .L_3814)
.L_3814:
        /*0150*/ 	.word	0x00000000
        /*0154*/ 	.short	0x0000
        /*0156*/ 	.short	0x0000
        /*0158*/ 	.byte	0x00, 0xf0, 0x21, 0x00


	//----- nvinfo : EIATTR_MAXREG_COUNT
	.align		4
.L_3815:
        /*015c*/ 	.byte	0x03, 0x1b
        /*015e*/ 	.short	0x00ff


	//----- nvinfo : EIATTR_NUM_BARRIERS
	.align		4
        /*0160*/ 	.byte	0x02, 0x4c
        /*0162*/ 	.byte	0x01
	.zero		1


	//----- nvinfo : EIATTR_MERCURY_ISA_VERSION
	.align		4
        /*0164*/ 	.byte	0x03, 0x5f
        /*0166*/ 	.short	0x0000


	//----- nvinfo : EIATTR_EXIT_INSTR_OFFSETS
	.align		4
        /*0168*/ 	.byte	0x04, 0x1c
        /*016a*/ 	.short	(.L_3817 - .L_3816)


	//   ....[0]....
.L_3816:
        /*016c*/ 	.word	0x000000a0


	//   ....[1]....
        /*0170*/ 	.word	0x000002e0


	//   ....[2]....
        /*0174*/ 	.word	0x00005790


	//   ....[3]....
        /*0178*/ 	.word	0x00005930


	//   ....[4]....
        /*017c*/ 	.word	0x000059e0


	//   ....[5]....
        /*0180*/ 	.word	0x00005a20


	//----- nvinfo : EIATTR_CTAIDZ_USED
	.align		4
.L_3817:
        /*0184*/ 	.byte	0x01, 0x04
	.zero		2


	//----- nvinfo : EIATTR_CRS_STACK_SIZE
	.align		4
        /*0188*/ 	.byte	0x04, 0x1e
        /*018a*/ 	.short	(.L_3819 - .L_3818)
.L_3818:
        /*018c*/ 	.word	0x00000000
.L_3819:


//--------------------- .nv.info._Z23gemm_half_q_half_kernelILi1ELi40ELb1ELb0ELi64EEvPK6__halfPKjS4_S2_PS0_iiiiPKtS7_iiiiiibS2_i --------------------------
	.section	.nv.info._Z23gemm_half_q_half_kernelILi1ELi40ELb1ELb0ELi64EEvPK6__halfPKjS4_S2_PS0_iiiiPKtS7_iiiiiibS2_i,"",@"SHT_CUDA_INFO"
	.sectionflags	@""
	.align	4


	//----- nvinfo : EIATTR_CUDA_API_VERSION
	.align		4
        /*0000*/ 	.byte	0x04, 0x37
        /*0002*/ 	.short	(.L_3821 - .L_3820)
.L_3820:
        /*0004*/ 	.word	0x00000082


	//----- nvinfo : EIATTR_SW2861232_WAR
	.align		4
.L_3821:
        /*0008*/ 	.byte	0x01, 0x35
	.zero		2


	//----- nvinfo : EIATTR_PARAM_CBANK
	.align		4
        /*000c*/ 	.byte	0x04, 0x0a
        /*000e*/ 	.short	(.L_3823 - .L_3822)
	.align		4
.L_3822:
        /*0010*/ 	.word	index@(.nv.constant0._Z23gemm_half_q_half_kernelILi1ELi40ELb1ELb0ELi64EEvPK6__halfPKjS4_S2_PS0_iiiiPKtS7_iiiiiibS2_i)
        /*0014*/ 	.short	0x0160
        /*0016*/ 	.short	0x0074


	//----- nvinfo : EIATTR_CBANK_PARAM_SIZE
	.align		4
.L_3823:
        /*0018*/ 	.byte	0x03, 0x19
        /*001a*/ 	.short	0x0074


	//----- nvinfo : EIATTR_KPARAM_INFO
	.align		4
        /*001c*/ 	.byte	0x04, 0x17
        /*001e*/ 	.short	(.L_3825 - .L_3824)
.L_3824:
        /*0020*/ 	.word	0x00000000
        /*0024*/ 	.short	0x0013
        /*0026*/ 	.short	0x0070
        /*0028*/ 	.byte	0x00, 0xf0, 0x11, 0x00


	//----- nvinfo : EIATTR_KPARAM_INFO
	.align		4
.L_3825:
        /*002c*/ 	.byte	0x04, 0x17
        /*002e*/ 	.short	(.L_3827 - .L_3826)
.L_3826:
        /*0030*/ 	.word	0x00000000
        /*0034*/ 	.short	0x0012
        /*0036*/ 	.short	0x0068
        /*0038*/ 	.byte	0x00, 0xf0, 0x21, 0x00


	//----- nvinfo : EIATTR_KPARAM_INFO
	.align		4
.L_3827:
        /*003c*/ 	.byte	0x04, 0x17
        /*003e*/ 	.short	(.L_3829 - .L_3828)
.L_3828:
        /*0040*/ 	.word	0x00000000
        /*0044*/ 	.short	0x0011
        /*0046*/ 	.short	0x0060
        /*0048*/ 	.byte	0x00, 0xf0, 0x05, 0x00


	//----- nvinfo : EIATTR_KPARAM_INFO
	.align		4
.L_3829:
        /*004c*/ 	.byte	0x04, 0x17
        /*004e*/ 	.short	(.L_3831 - .L_3830)
.L_3830:
        /*0050*/ 	.word	0x00000000
        /*0054*/ 	.short	0x0010
        /*0056*/ 	.short	0x005c
        /*0058*/ 	.byte	0x00, 0xf0, 0x11, 0x00


	//----- nvinfo : EIATTR_KPARAM_INFO
	.align		4
.L_3831:
        /*005c*/ 	.byte	0x04, 0x17
        /*005e*/ 	.short	(.L_3833 - .L_3832)
.L_3832:
        /*0060*/ 	.word	0x00000000
        /*0064*/ 	.short	0x000f
        /*0066*/ 	.short	0x0058
        /*0068*/ 	.byte	0x00, 0xf0, 0x11, 0x00


	//----- nvinfo : EIATTR_KPARAM_INFO
	.align		4
.L_3833:
        /*006c*/ 	.byte	0x04, 0x17
        /*006e*/ 	.short	(.L_3835 - .L_3834)
.L_3834:
        /*0070*/ 	.word	0x00000000
        /*0074*/ 	.short	0x000e
        /*0076*/ 	.short	0x0054
        /*0078*/ 	.byte	0x00, 0xf0, 0x11, 0x00


	//----- nvinfo : EIATTR_KPARAM_INFO
	.align		4
.L_3835:
        /*007c*/ 	.byte	0x04, 0x17
        /*007e*/ 	.short	(.L_3837 - .L_3836)
.L_3836:
        /*0080*/ 	.word	0x00000000
        /*0084*/ 	.short	0x000d
        /*0086*/ 	.short	0x0050
        /*0088*/ 	.byte	0x00, 0xf0, 0x11, 0x00


	//----- nvinfo : EIATTR_KPARAM_INFO
	.align		4
.L_3837:
        /*008c*/ 	.byte	0x04, 0x17
        /*008e*/ 	.short	(.L_3839 - .L_3838)
.L_3838:
        /*0090*/ 	.word	0x00000000
        /*0094*/ 	.short	0x000c
        /*0096*/ 	.short	0x004c
        /*0098*/ 	.byte	0x00, 0xf0, 0x11, 0x00


	//----- nvinfo : EIATTR_KPARAM_INFO
	.align		4
.L_3839:
        /*009c*/ 	.byte	0x04, 0x17
        /*009e*/ 	.short	(.L_3841 - .L_3840)
.L_3840:
        /*00a0*/ 	.word	0x00000000
        /*00a4*/ 	.short	0x000b
        /*00a6*/ 	.short	0x0048
        /*00a8*/ 	.byte	0x00, 0xf0, 0x11, 0x00


	//----- nvinfo : EIATTR_KPARAM_INFO
	.align		4
.L_3841:
        /*00ac*/ 	.byte	0x04, 0x17
        /*00ae*/ 	.short	(.L_3843 - .L_3842)
.L_3842:
        /*00b0*/ 	.word	0x00000000
        /*00b4*/ 	.short	0x000a
        /*00b6*/ 	.short	0x0040
        /*00b8*/ 	.byte	0x00, 0xf0, 0x21, 0x00


	//----- nvinfo : EIATTR_KPARAM_INFO
	.align		4
.L_3843:
        /*00bc*/ 	.byte	0x04, 0x17
        /*00be*/ 	.short	(.L_3845 - .L_3844)
.L_3844:
        /*00c0*/ 	.word	0x00000000
        /*00c4*/ 	.short	0x0009
        /*00c6*/ 	.short	0x0038
        /*00c8*/ 	.byte	0x00, 0xf0, 0x21, 0x00


	//----- nvinfo : EIATTR_KPARAM_INFO
	.align		4
.L_3845:
        /*00cc*/ 	.byte	0x04, 0x17
        /*00ce*/ 	.short	(.L_3847 - .L_3846)
.L_3846:
        /*00d0*/ 	.word	0x00000000
        /*00d4*/ 	.short	0x0008
        /*00d6*/ 	.short	0x0034
        /*00d8*/ 	.byte	0x00, 0xf0, 0x11, 0x00


	//----- nvinfo : EIATTR_KPARAM_INFO
	.align		4
.L_3847:
        /*00dc*/ 	.byte	0x04, 0x17
        /*00de*/ 	.short	(.L_3849 - .L_3848)
.L_3848:
        /*00e0*/ 	.word	0x00000000
        /*00e4*/ 	.short	0x0007
        /*00e6*/ 	.short	0x0030
        /*00e8*/ 	.byte	0x00, 0xf0, 0x11, 0x00


	//----- nvinfo : EIATTR_KPARAM_INFO
	.align		4
.L_3849:
        /*00ec*/ 	.byte	0x04, 0x17
        /*00ee*/ 	.short	(.L_3851 - .L_3850)
.L_3850:
        /*00f0*/ 	.word	0x00000000
        /*00f4*/ 	.short	0x0006
        /*00f6*/ 	.short	0x002c
        /*00f8*/ 	.byte	0x00, 0xf0, 0x11, 0x00


	//----- nvinfo : EIATTR_KPARAM_INFO
	.align		4
.L_3851:
        /*00fc*/ 	.byte	0x04, 0x17
        /*00fe*/ 	.short	(.L_3853 - .L_3852)
.L_3852:
        /*0100*/ 	.word	0x00000000
        /*0104*/ 	.short	0x0005
        /*0106*/ 	.short	0x0028
        /*0108*/ 	.byte	0x00, 0xf0, 0x11, 0x00


	//----- nvinfo : EIATTR_KPARAM_INFO
	.align		4
.L_3853:
        /*010c*/ 	.byte	0x04, 0x17
        /*010e*/ 	.short	(.L_3855 - .L_3854)
.L_3854:
        /*0110*/ 	.word	0x00000000
        /*0114*/ 	.short	0x0004
        /*0116*/ 	.short	0x0020
        /*0118*/ 	.byte	0x00, 0xf0, 0x21, 0x00


	//----- nvinfo : EIATTR_KPARAM_INFO
	.align		4
.L_3855:
        /*011c*/ 	.byte	0x04, 0x17
        /*011e*/ 	.short	(.L_3857 - .L_3856)
.L_3856:
        /*0120*/ 	.word	0x00000000
        /*0124*/ 	.short	0x0003
        /*0126*/ 	.short	0x0018
        /*0128*/ 	.byte	0x00, 0xf0, 0x21, 0x00


	//----- nvinfo : EIATTR_KPARAM_INFO
	.align		4
.L_3857:
        /*012c*/ 	.byte	0x04, 0x17
        /*012e*/ 	.short	(.L_3859 - .L_3858)
.L_3858:
        /*0130*/ 	.word	0x00000000
        /*0134*/ 	.short	0x0002
        /*0136*/ 	.short	0x0010
        /*0138*/ 	.byte	0x00, 0xf0, 0x21, 0x00


	//----- nvinfo : EIATTR_KPARAM_INFO
	.align		4
.L_3859:
        /*013c*/ 	.byte	0x04, 0x17
        /*013e*/ 	.short	(.L_3861 - .L_3860)
.L_3860:
        /*0140*/ 	.word	0x00000000
        /*0144*/ 	.short	0x0001
        /*0146*/ 	.short	0x0008
        /*0148*/ 	.byte	0x00, 0xf0, 0x21, 0x00


	//----- nvinfo : EIATTR_KPARAM_INFO
	.align		4
.L_3861:
        /*014c*/ 	.byte	0x04, 0x17
        /*014e*/ 	.short	(.L_3863 - .L_3862)
.L_3862:
        /*0150*/ 	.word	0x00000000
        /*0154*/ 	.short	0x0000
        /*0156*/ 	.short	0x0000
        /*0158*/ 	.byte	0x00, 0xf0, 0x21, 0x00


	//----- nvinfo : EIATTR_MAXREG_COUNT
	.align		4
.L_3863:
        /*015c*/ 	.byte	0x03, 0x1b
        /*015e*/ 	.short	0x00ff


	//----- nvinfo : EIATTR_NUM_BARRIERS
	.align		4
        /*0160*/ 	.byte	0x02, 0x4c
        /*0162*/ 	.byte	0x01
	.zero		1


	//----- nvinfo : EIATTR_MERCURY_ISA_VERSION
	.align		4
        /*0164*/ 	.byte	0x03, 0x5f
        /*0166*/ 	.short	0x0000


	//----- nvinfo : EIATTR_EXIT_INSTR_OFFSETS
	.align		4
        /*0168*/ 	.byte	0x04, 0x1c
        /*016a*/ 	.short	(.L_3865 - .L_3864)


	//   ....[0]....
.L_3864:
        /*016c*/ 	.word	0x000000a0


	//   ....[1]....
        /*0170*/ 	.word	0x000002e0


	//   ....[2]....
        /*0174*/ 	.word	0x000049c0


	//   ....[3]....
        /*0178*/ 	.word	0x00004b60


	//   ....[4]....
        /*017c*/ 	.word	0x00004c00


	//   ....[5]....
        /*0180*/ 	.word	0x00004c40


	//----- nvinfo : EIATTR_CTAIDZ_USED
	.align		4
.L_3865:
        /*0184*/ 	.byte	0x01, 0x04
	.zero		2


	//----- nvinfo : EIATTR_CRS_STACK_SIZE
	.align		4
        /*0188*/ 	.byte	0x04, 0x1e
        /*018a*/ 	.short	(.L_3867 - .L_3866)
.L_3866:
        /*018c*/ 	.word	0x00000000
.L_3867:


//--------------------- .nv.info._Z23gemm_half_q_half_kernelILi1ELi10ELb1ELb0ELi64EEvPK6__halfPKjS4_S2_PS0_iiiiPKtS7_iiiiiibS2_i --------------------------
	.section	.nv.info._Z23gemm_half_q_half_kernelILi1ELi10ELb1ELb0ELi64EEvPK6__halfPKjS4_S2_PS0_iiiiPKtS7_iiiiiibS2_i,"",@"SHT_CUDA_INFO"
	.sectionflags	@""
	.align	4


	//----- nvinfo : EIATTR_CUDA_API_VERSION
	.align		4
        /*0000*/ 	.byte	0x04, 0x37
        /*0002*/ 	.short	(.L_3869 - .L_3868)
.L_3868:
        /*0004*/ 	.word	0x00000082


	//----- nvinfo : EIATTR_SW2861232_WAR
	.align		4
.L_3869:
        /*0008*/ 	.byte	0x01, 0x35
	.zero		2


	//----- nvinfo : EIATTR_PARAM_CBANK
	.align		4
        /*000c*/ 	.byte	0x04, 0x0a
        /*000e*/ 	.short	(.L_3871 - .L_3870)
	.align		4
.L_3870:
        /*0010*/ 	.word	index@(.nv.constant0._Z23gemm_half_q_half_kernelILi1ELi10ELb1ELb0ELi64EEvPK6__halfPKjS4_S2_PS0_iiiiPKtS7_iiiiiibS2_i)
        /*0014*/ 	.short	0x0160
        /*0016*/ 	.short	0x0074


	//----- nvinfo : EIATTR_CBANK_PARAM_SIZE
	.align		4
.L_3871:
        /*0018*/ 	.byte	0x03, 0x19
        /*001a*/ 	.short	0x0074


	//----- nvinfo : EIATTR_KPARAM_INFO
	.align		4
        /*001c*/ 	.byte	0x04, 0x17
        /*001e*/ 	.short	(.L_3873 - .L_3872)
.L_3872:
        /*0020*/ 	.word	0x00000000
        /*0024*/ 	.short	0x0013
        /*0026*/ 	.short	0x0070
        /*0028*/ 	.byte	0x00, 0xf0, 0x11, 0x00


	//----- nvinfo : EIATTR_KPARAM_INFO
	.align		4
.L_3873:
        /*002c*/ 	.byte	0x04, 0x17
        /*002e*/ 	.short	(.L_3875 - .L_3874)
.L_3874:
        /*0030*/ 	.word	0x00000000
        /*0034*/ 	.short	0x0012
        /*0036*/ 	.short	0x0068
        /*0038*/ 	.byte	0x00, 0xf0, 0x21, 0x00


	//----- nvinfo : EIATTR_KPARAM_INFO
	.align		4
.L_3875:
        /*003c*/ 	.byte	0x04, 0x17
        /*003e*/ 	.short	(.L_3877 - .L_3876)
.L_3876:
        /*0040*/ 	.word	0x00000000
        /*0044*/ 	.short	0x0011
        /*0046*/ 	.short	0x0060
        /*0048*/ 	.byte	0x00, 0xf0, 0x05, 0x00


	//----- nvinfo : EIATTR_KPARAM_INFO
	.align		4
.L_3877:
        /*004c*/ 	.byte	0x04, 0x17
        /*004e*/ 	.short	(.L_3879 - .L_3878)
.L_3878:
        /*0050*/ 	.word	0x00000000
        /*0054*/ 	.short	0x0010
        /*0056*/ 	.short	0x005c
        /*0058*/ 	.byte	0x00, 0xf0, 0x11, 0x00


	//----- nvinfo : EIATTR_KPARAM_INFO
	.align		4
.L_3879:
        /*005c*/ 	.byte	0x04, 0x17
        /*005e*/ 	.short	(.L_3881 - .L_3880)
.L_3880:
        /*0060*/ 	.word	0x00000000
        /*0064*/ 	.short	0x000f
        /*0066*/ 	.short	0x0058
        /*0068*/ 	.byte	0x00, 0xf0, 0x11, 0x00


	//----- nvinfo : EIATTR_KPARAM_INFO
	.align		4
.L_3881:
        /*006c*/ 	.byte	0x04, 0x17
        /*006e*/ 	.short	(.L_3883 - .L_3882)
.L_3882:
        /*0070*/ 	.word	0x00000000
        /*0074*/ 	.short	0x000e
        /*0076*/ 	.short	0x0054
        /*0078*/ 	.byte	0x00, 0xf0, 0x11, 0x00


	//----- nvinfo : EIATTR_KPARAM_INFO
	.align		4
.L_3883:
        /*007c*/ 	.byte	0x04, 0x17
        /*007e*/ 	.short	(.L_3885 - .L_3884)
.L_3884:
        /*0080*/ 	.word	0x00000000
        /*0084*/ 	.short	0x000d
        /*0086*/ 	.short	0x0050
        /*0088*/ 	.byte	0x00, 0xf0, 0x11, 0x00


	//----- nvinfo : EIATTR_KPARAM_INFO
	.align		4
.L_3885:
        /*008c*/ 	.byte	0x04, 0x17
        /*008e*/ 	.short	(.L_3887 - .L_3886)
.L_3886:
        /*0090*/ 	.word	0x00000000
        /*0094*/ 	.short	0x000c
        /*0096*/ 	.short	0x004c
        /*0098*/ 	.byte	0x00, 0xf0, 0x11, 0x00


	//----- nvinfo : EIATTR_KPARAM_INFO
	.align		4
.L_3887:
        /*009c*/ 	.byte	0x04, 0x17
        /*009e*/ 	.short	(.L_3889 - .L_3888)
.L_3888:
        /*00a0*/ 	.word	0x00000000
        /*00a4*/ 	.short	0x000b
        /*00a6*/ 	.short	0x0048
        /*00a8*/ 	.byte	0x00, 0xf0, 0x11, 0x00


	//----- nvinfo : EIATTR_KPARAM_INFO
	.align		4
.L_3889:
        /*00ac*/ 	.byte	0x04, 0x17
        /*00ae*/ 	.short	(.L_3891 - .L_3890)
.L_3890:
        /*00b0*/ 	.word	0x00000000
        /*00b4*/ 	.short	0x000a
        /*00b6*/ 	.short	0x0040
        /*00b8*/ 	.byte	0x00, 0xf0, 0x21, 0x00


	//----- nvinfo : EIATTR_KPARAM_INFO
	.align		4
.L_3891:
        /*00bc*/ 	.byte	0x04, 0x17
        /*00be*/ 	.short	(.L_3893 - .L_3892)
.L_3892:
        /*00c0*/ 	.word	0x00000000
        /*00c4*/ 	.short	0x0009
        /*00c6*/ 	.short	0x0038
        /*00c8*/ 	.byte	0x00, 0xf0, 0x21, 0x00


	//----- nvinfo : EIATTR_KPARAM_INFO
	.align		4
.L_3893:
        /*00cc*/ 	.byte	0x04, 0x17
        /*00ce*/ 	.short	(.L_3895 - .L_3894)
.L_3894:
        /*00d0*/ 	.word	0x00000000
        /*00d4*/ 	.short	0x0008
        /*00d6*/ 	.short	0x0034
        /*00d8*/ 	.byte	0x00, 0xf0, 0x11, 0x00


	//----- nvinfo : EIATTR_KPARAM_INFO
	.align		4
.L_3895:
        /*00dc*/ 	.byte	0x04, 0x17
        /*00de*/ 	.short	(.L_3897 - .L_3896)
.L_3896:
        /*00e0*/ 	.word	0x00000000
        /*00e4*/ 	.short	0x0007
        /*00e6*/ 	.short	0x0030
        /*00e8*/ 	.byte	0x00, 0xf0, 0x11, 0x00


	//----- nvinfo : EIATTR_KPARAM_INFO
	.align		4
.L_3897:
        /*00ec*/ 	.byte	0x04, 0x17
        /*00ee*/ 	.short	(.L_3899 - .L_3898)
.L_3898:
        /*00f0*/ 	.word	0x00000000
        /*00f4*/ 	.short	0x0006
        /*00f6*/ 	.short	0x002c
        /*00f8*/ 	.byte	0x00, 0xf0, 0x11, 0x00


	//----- nvinfo : EIATTR_KPARAM_INFO
	.align		4
.L_3899:
        /*00fc*/ 	.byte	0x04, 0x17
        /*00fe*/ 	.short	(.L_3901 - .L_3900)
.L_3900:
        /*0100*/ 	.word	0x00000000
        /*0104*/ 	.short	0x0005
        /*0106*/ 	.short	0x0028
        /*0108*/ 	.byte	0x00, 0xf0, 0x11, 0x00


	//----- nvinfo : EIATTR_KPARAM_INFO
	.align		4
.L_3901:
        /*010c*/ 	.byte	0x04, 0x17
        /*010e*/ 	.short	(.L_3903 - .L_3902)
.L_3902:
        /*0110*/ 	.word	0x00000000
        /*0114*/ 	.short	0x0004
        /*0116*/ 	.short	0x0020
        /*0118*/ 	.byte	0x00, 0xf0, 0x21, 0x00


	//----- nvinfo : EIATTR_KPARAM_INFO
	.align		4
.L_3903:
        /*011c*/ 	.byte	0x04, 0x17
        /*011e*/ 	.short	(.L_3905 - .L_3904)
.L_3904:
        /*0120*/ 	.word	0x00000000
        /*0124*/ 	.short	0x0003
        /*0126*/ 	.short	0x0018
        /*0128*/ 	.byte	0x00, 0xf0, 0x21, 0x00


	//----- nvinfo : EIATTR_KPARAM_INFO
	.align		4
.L_3905:
        /*012c*/ 	.byte	0x04, 0x17
        /*012e*/ 	.short	(.L_3907 - .L_3906)
.L_3906:
        /*0130*/ 	.word	0x00000000
        /*0134*/ 	.short	0x0002
        /*0136*/ 	.short	0x0010
        /*0138*/ 	.byte	0x00, 0xf0, 0x21, 0x00


	//----- nvinfo : EIATTR_KPARAM_INFO
	.align		4
.L_3907:
        /*013c*/ 	.byte	0x04, 0x17
        /*013e*/ 	.short	(.L_3909 - .L_3908)
.L_3908:
        /*0140*/ 	.word	0x00000000
        /*0144*/ 	.short	0x0001
        /*0146*/ 	.short	0x0008
        /*0148*/ 	.byte	0x00, 0xf0, 0x21, 0x00


	//----- nvinfo : EIATTR_KPARAM_INFO
	.align		4
.L_3909:
        /*014c*/ 	.byte	0x04, 0x17
        /*014e*/ 	.short	(.L_3911 - .L_3910)
.L_3910:
        /*0150*/ 	.word	0x00000000
        /*0154*/ 	.short	0x0000
        /*0156*/ 	.short	0x0000
        /*0158*/ 	.byte	0x00, 0xf0, 0x21, 0x00


	//----- nvinfo : EIATTR_MAXREG_COUNT
	.align		4
.L_3911:
        /*015c*/ 	.byte	0x03, 0x1b
        /*015e*/ 	.short	0x00ff


	//----- nvinfo : EIATTR_NUM_BARRIERS
	.align		4
        /*0160*/ 	.byte	0x02, 0x4c
        /*0162*/ 	.byte	0x01
	.zero		1


	//----- nvinfo : EIATTR_MERCURY_ISA_VERSION
	.align		4
        /*0164*/ 	.byte	0x03, 0x5f
        /*0166*/ 	.short	0x0000


	//----- nvinfo : EIATTR_EXIT_INSTR_OFFSETS
	.align		4
        /*0168*/ 	.byte	0x04, 0x1c
        /*016a*/ 	.short	(.L_3913 - .L_3912)


	//   ....[0]....
.L_3912:
        /*016c*/ 	.word	0x000000a0


	//   ....[1]....
        /*0170*/ 	.word	0x000002e0


	//   ....[2]....
        /*0174*/ 	.word	0x00003c70


	//   ....[3]....
        /*0178*/ 	.word	0x00003e10


	//   ....[4]....
        /*017c*/ 	.word	0x00003eb0


	//   ....[5]....
        /*0180*/ 	.word	0x00003ef0


	//----- nvinfo : EIATTR_CTAIDZ_USED
	.align		4
.L_3913:
        /*0184*/ 	.byte	0x01, 0x04
	.zero		2


	//----- nvinfo : EIATTR_CRS_STACK_SIZE
	.align		4
        /*0188*/ 	.byte	0x04, 0x1e
        /*018a*/ 	.short	(.L_3915 - .L_3914)
.L_3914:
        /*018c*/ 	.word	0x00000000
.L_3915:


//--------------------- .nv.info._Z23gemm_half_q_half_kernelILi1ELi172ELb1ELb0ELi64EEvPK6__halfPKjS4_S2_PS0_iiiiPKtS7_iiiiiibS2_i --------------------------
	.section	.nv.info._Z23gemm_half_q_half_kernelILi1ELi172ELb1ELb0ELi64EEvPK6__halfPKjS4_S2_PS0_iiiiPKtS7_iiiiiibS2_i,"",@"SHT_CUDA_INFO"
	.sectionflags	@""
	.align	4


	//----- nvinfo : EIATTR_CUDA_API_VERSION
	.align		4
        /*0000*/ 	.byte	0x04, 0x37
        /*0002*/ 	.short	(.L_3917 - .L_3916)
.L_3916:
        /*0004*/ 	.word	0x00000082


	//----- nvinfo : EIATTR_SW2861232_WAR
	.align		4
.L_3917:
        /*0008*/ 	.byte	0x01, 0x35
	.zero		2


	//----- nvinfo : EIATTR_PARAM_CBANK
	.align		4
        /*000c*/ 	.byte	0x04, 0x0a
        /*000e*/ 	.short	(.L_3919 - .L_3918)
	.align		4
.L_3918:
        /*0010*/ 	.word	index@(.nv.constant0._Z23gemm_half_q_half_kernelILi1ELi172ELb1ELb0ELi64EEvPK6__halfPKjS4_S2_PS0_iiiiPKtS7_iiiiiibS2_i)
        /*0014*/ 	.short	0x0160
        /*0016*/ 	.short	0x0074


	//----- nvinfo : EIATTR_CBANK_PARAM_SIZE
	.align		4
.L_3919:
        /*0018*/ 	.byte	0x03, 0x19
        /*001a*/ 	.short	0x0074


	//----- nvinfo : EIATTR_KPARAM_INFO
	.align		4
        /*001c*/ 	.byte	0x04, 0x17
        /*001e*/ 	.short	(.L_3921 - .L_3920)
.L_3920:
        /*0020*/ 	.word	0x00000000
        /*0024*/ 	.short	0x0013
        /*0026*/ 	.short	0x0070
        /*0028*/ 	.byte	0x00, 0xf0, 0x11, 0x00


	//----- nvinfo : EIATTR_KPARAM_INFO
	.align		4
.L_3921:
        /*002c*/ 	.byte	0x04, 0x17
        /*002e*/ 	.short	(.L_3923 - .L_3922)
.L_3922:
        /*0030*/ 	.word	0x00000000
        /*0034*/ 	.short	0x0012
        /*0036*/ 	.short	0x0068
        /*0038*/ 	.byte	0x00, 0xf0, 0x21, 0x00


	//----- nvinfo : EIATTR_KPARAM_INFO
	.align		4
.L_3923:
        /*003c*/ 	.byte	0x04, 0x17
        /*003e*/ 	.short	(.L_3925 - .L_3924)
.L_3924:
        /*0040*/ 	.word	0x00000000
        /*0044*/ 	.short	0x0011
        /*0046*/ 	.short	0x0060
        /*0048*/ 	.byte	0x00, 0xf0, 0x05, 0x00


	//----- nvinfo : EIATTR_KPARAM_INFO
	.align		4
.L_3925:
        /*004c*/ 	.byte	0x04, 0x17
        /*004e*/ 	.short	(.L_3927 - .L_3926)
.L_3926:
        /*0050*/ 	.word	0x00000000
        /*0054*/ 	.short	0x0010
        /*0056*/ 	.short	0x005c
        /*0058*/ 	.byte	0x00, 0xf0, 0x11, 0x00


	//----- nvinfo : EIATTR_KPARAM_INFO
	.align		4
.L_3927:
        /*005c*/ 	.byte	0x04, 0x17
        /*005e*/ 	.short	(.L_3929 - .L_3928)
.L_3928:
        /*0060*/ 	.word	0x00000000
        /*0064*/ 	.short	0x000f
        /*0066*/ 	.short	0x0058
        /*0068*/ 	.byte	0x00, 0xf0, 0x11, 0x00


	//----- nvinfo : EIATTR_KPARAM_INFO
	.align		4
.L_3929:
        /*006c*/ 	.byte	0x04, 0x17
        /*006e*/ 	.short	(.L_3931 - .L_3930)
.L_3930:
        /*0070*/ 	.word	0x00000000
        /*0074*/ 	.short	0x000e
        /*0076*/ 	.short	0x0054
        /*0078*/ 	.byte	0x00, 0xf0, 0x11, 0x00


	//----- nvinfo : EIATTR_KPARAM_INFO
	.align		4
.L_3931:
        /*007c*/ 	.byte	0x04, 0x17
        /*007e*/ 	.short	(.L_3933 - .L_3932)
.L_3932:
        /*0080*/ 	.word	0x00000000
        /*0084*/ 	.short	0x000d
        /*0086*/ 	.short	0x0050
        /*0088*/ 	.byte	0x00, 0xf0, 0x11, 0x00


	//----- nvinfo : EIATTR_KPARAM_INFO
	.align		4
.L_3933:
        /*008c*/ 	.byte	0x04, 0x17
        /*008e*/ 	.short	(.L_3935 - .L_3934)
.L_3934:
        /*0090*/ 	.word	0x00000000
        /*0094*/ 	.short	0x000c
        /*0096*/ 	.short	0x004c
        /*0098*/ 	.byte	0x00, 0xf0, 0x11, 0x00


	//----- nvinfo : EIATTR_KPARAM_INFO
	.align		4
.L_3935:
        /*009c*/ 	.byte	0x04, 0x17
        /*009e*/ 	.short	(.L_3937 - .L_3936)
.L_3936:
        /*00a0*/ 	.word	0x00000000
        /*00a4*/ 	.short	0x000b
        /*00a6*/ 	.short	0x0048
        /*00a8*/ 	.byte	0x00, 0xf0, 0x11, 0x00


	//----- nvinfo : EIATTR_KPARAM_INFO
	.align		4
.L_3937:
        /*00ac*/ 	.byte	0x04, 0x17
        /*00ae*/ 	.short	(.L_3939 - .L_3938)
.L_3938:
        /*00b0*/ 	.word	0x00000000
        /*00b4*/ 	.short	0x000a
        /*00b6*/ 	.short	0x0040
        /*00b8*/ 	.byte	0x00, 0xf0, 0x21, 0x00


	//----- nvinfo : EIATTR_KPARAM_INFO
	.align		4
.L_3939:
        /*00bc*/ 	.byte	0x04, 0x17
        /*00be*/ 	.short	(.L_3941 - .L_3940)
.L_3940:
        /*00c0*/ 	.word	0x00000000
        /*00c4*/ 	.short	0x0009
        /*00c6*/ 	.short	0x0038
        /*00c8*/ 	.byte	0x00, 0xf0, 0x21, 0x00


	//----- nvinfo : EIATTR_KPARAM_INFO
	.align		4
.L_3941:
        /*00cc*/ 	.byte	0x04, 0x17
        /*00ce*/ 	.short	(.L_3943 - .L_3942)
.L_3942:
        /*00d0*/ 	.word	0x00000000
        /*00d4*/ 	.short	0x0008
        /*00d6*/ 	.short	0x0034
        /*00d8*/ 	.byte	0x00, 0xf0, 0x11, 0x00


	//----- nvinfo : EIATTR_KPARAM_INFO
	.align		4
.L_3943:
        /*00dc*/ 	.byte	0x04, 0x17
        /*00de*/ 	.short	(.L_3945 - .L_3944)
.L_3944:
        /*00e0*/ 	.word	0x00000000
        /*00e4*/ 	.short	0x0007
        /*00e6*/ 	.short	0x0030
        /*00e8*/ 	.byte	0x00, 0xf0, 0x11, 0x00


	//----- nvinfo : EIATTR_KPARAM_INFO
	.align		4
.L_3945:
        /*00ec*/ 	.byte	0x04, 0x17
        /*00ee*/ 	.short	(.L_3947 - .L_3946)
.L_3946:
        /*00f0*/ 	.word	0x00000000
        /*00f4*/ 	.short	0x0006
        /*00f6*/ 	.short	0x002c
        /*00f8*/ 	.byte	0x00, 0xf0, 0x11, 0x00


	//----- nvinfo : EIATTR_KPARAM_INFO
	.align		4
.L_3947:
        /*00fc*/ 	.byte	0x04, 0x17
        /*00fe*/ 	.short	(.L_3949 - .L_3948)
.L_3948:
        /*0100*/ 	.word	0x00000000
        /*0104*/ 	.short	0x0005
        /*0106*/ 	.short	0x0028
        /*0108*/ 	.byte	0x00, 0xf0, 0x11, 0x00


	//----- nvinfo : EIATTR_KPARAM_INFO
	.align		4
.L_3949:
        /*010c*/ 	.byte	0x04, 0x17
        /*010e*/ 	.short	(.L_3951 - .L_3950)
.L_3950:
        /*0110*/ 	.word	0x00000000
        /*0114*/ 	.short	0x0004
        /*0116*/ 	.short	0x0020
        /*0118*/ 	.byte	0x00, 0xf0, 0x21, 0x00


	//----- nvinfo : EIATTR_KPARAM_INFO
	.align		4
.L_3951:
        /*011c*/ 	.byte	0x04, 0x17
        /*011e*/ 	.short	(.L_3953 - .L_3952)
.L_3952:
        /*0120*/ 	.word	0x00000000
        /*0124*/ 	.short	0x0003
        /*0126*/ 	.short	0x0018
        /*0128*/ 	.byte	0x00, 0xf0, 0x21, 0x00


	//----- nvinfo : EIATTR_KPARAM_INFO
	.align		4
.L_3953:
        /*012c*/ 	.byte	0x04, 0x17
        /*012e*/ 	.short	(.L_3955 - .L_3954)
.L_3954:
        /*0130*/ 	.word	0x00000000
        /*0134*/ 	.short	0x0002
        /*0136*/ 	.short	0x0010
        /*0138*/ 	.byte	0x00, 0xf0, 0x21, 0x00


	//----- nvinfo : EIATTR_KPARAM_INFO
	.align		4
.L_3955:
        /*013c*/ 	.byte	0x04, 0x17
        /*013e*/ 	.short	(.L_3957 - .L_3956)
.L_3956:
        /*0140*/ 	.word	0x00000000
        /*0144*/ 	.short	0x0001
        /*0146*/ 	.short	0x0008
        /*0148*/ 	.byte	0x00, 0xf0, 0x21, 0x00


	//----- nvinfo : EIATTR_KPARAM_INFO
	.align		4
.L_3957:
        /*014c*/ 	.byte	0x04, 0x17
        /*014e*/ 	.short	(.L_3959 - .L_3958)
.L_3958:
        /*0150*/ 	.word	0x00000000
        /*0154*/ 	.short	0x0000
        /*0156*/ 	.short	0x0000
        /*0158*/ 	.byte	0x00, 0xf0, 0x21, 0x00


	//----- nvinfo : EIATTR_MAXREG_COUNT
	.align		4
.L_3959:
        /*015c*/ 	.byte	0x03, 0x1b
        /*015e*/ 	.short	0x00ff


	//----- nvinfo : EIATTR_NUM_BARRIERS
	.align		4
        /*0160*/ 	.byte	0x02, 0x4c
        /*0162*/ 	.byte	0x01
	.zero		1


	//----- nvinfo : EIATTR_MERCURY_ISA_VERSION
	.align		4
        /*0164*/ 	.byte	0x03, 0x5f
        /*0166*/ 	.short	0x0000


	//----- nvinfo : EIATTR_EXIT_INSTR_OFFSETS
	.align		4
        /*0168*/ 	.byte	0x04, 0x1c
        /*016a*/ 	.short	(.L_3961 - .L_3960)


	//   ....[0]....
.L_3960:
        /*016c*/ 	.word	0x000000b0


	//   ....[1]....
        /*0170*/ 	.word	0x000002f0


	//   ....[2]....
        /*0174*/ 	.word	0x00009170


	//   ....[3]....
        /*0178*/ 	.word	0x00009310


	//   ....[4]....
        /*017c*/ 	.word	0x000093b0


	//   ....[5]....
        /*0180*/ 	.word	0x000093f0


	//----- nvinfo : EIATTR_CTAIDZ_USED
	.align		4
.L_3961:
        /*0184*/ 	.byte	0x01, 0x04
	.zero		2


	//----- nvinfo : EIATTR_CRS_STACK_SIZE
	.align		4
        /*0188*/ 	.byte	0x04, 0x1e
        /*018a*/ 	.short	(.L_3963 - .L_3962)
.L_3962:
        /*018c*/ 	.word	0x00000000
.L_3963:


//--------------------- .nv.info._Z23gemm_half_q_half_kernelILi1ELi176ELb1ELb0ELi64EEvPK6__halfPKjS4_S2_PS0_iiiiPKtS7_iiiiiibS2_i --------------------------
	.section	.nv.info._Z23gemm_half_q_half_kernelILi1ELi176ELb1ELb0ELi64EEvPK6__halfPKjS4_S2_PS0_iiiiPKtS7_iiiiiibS2_i,"",@"SHT_CUDA_INFO"
	.sectionflags	@""
	.align	4


	//----- nvinfo : EIATTR_CUDA_API_VERSION
	.align		4
        /*0000*/ 	.byte	0x04, 0x37
        /*0002*/ 	.short	(.L_3965 - .L_3964)
.L_3964:
        /*0004*/ 	.word	0x00000082


	//----- nvinfo : EIATTR_SW2861232_WAR
	.align		4
.L_3965:
        /*0008*/ 	.byte	0x01, 0x35
	.zero		2


	//----- nvinfo : EIATTR_PARAM_CBANK
	.align		4
        /*000c*/ 	.byte	0x04, 0x0a
        /*000e*/ 	.short	(.L_3967 - .L_3966)
	.align		4
.L_3966:
        /*0010*/ 	.word	index@(.nv.constant0._Z23gemm_half_q_half_kernelILi1ELi176ELb1ELb0ELi64EEvPK6__halfPKjS4_S2_PS0_iiiiPKtS7_iiiiiibS2_i)
        /*0014*/ 	.short	0x0160
        /*0016*/ 	.short	0x0074


	//----- nvinfo : EIATTR_CBANK_PARAM_SIZE
	.align		4
.L_3967:
        /*0018*/ 	.byte	0x03, 0x19
        /*001a*/ 	.short	0x0074


	//----- nvinfo : EIATTR_KPARAM_INFO
	.align		4
        /*001c*/ 	.byte	0x04, 0x17
        /*001e*/ 	.short	(.L_3969 - .L_3968)
.L_3968:
        /*0020*/ 	.word	0x00000000
        /*0024*/ 	.short	0x0013
        /*0026*/ 	.short	0x0070
        /*0028*/ 	.byte	0x00, 0xf0, 0x11, 0x00


	//----- nvinfo : EIATTR_KPARAM_INFO
	.align		4
.L_3969:
        /*002c*/ 	.byte	0x04, 0x17
        /*002e*/ 	.short	(.L_3971 - .L_3970)
.L_3970:
        /*0030*/ 	.word	0x00000000
        /*0034*/ 	.short	0x0012
        /*0036*/ 	.short	0x0068
        /*0038*/ 	.byte	0x00, 0xf0, 0x21, 0x00


	//----- nvinfo : EIATTR_KPARAM_INFO
	.align		4
.L_3971:
        /*003c*/ 	.byte	0x04, 0x17
        /*003e*/ 	.short	(.L_3973 - .L_3972)
.L_3972:
        /*0040*/ 	.word	0x00000000
        /*0044*/ 	.short	0x0011
        /*0046*/ 	.short	0x0060
        /*0048*/ 	.byte	0x00, 0xf0, 0x05, 0x00


	//----- nvinfo : EIATTR_KPARAM_INFO
	.align		4
.L_3973:
        /*004c*/ 	.byte	0x04, 0x17
        /*004e*/ 	.short	(.L_3975 - .L_3974)
.L_3974:
        /*0050*/ 	.word	0x00000000
        /*0054*/ 	.short	0x0010
        /*0056*/ 	.short	0x005c
        /*0058*/ 	.byte	0x00, 0xf0, 0x11, 0x00


	//----- nvinfo : EIATTR_KPARAM_INFO
	.align		4
.L_3975:
        /*005c*/ 	.byte	0x04, 0x17
        /*005e*/ 	.short	(.L_3977 - .L_3976)
.L_3976:
        /*0060*/ 	.word	0x00000000
        /*0064*/ 	.short	0x000f
        /*0066*/ 	.short	0x0058
        /*0068*/ 	.byte	0x00, 0xf0, 0x11, 0x00


	//----- nvinfo : EIATTR_KPARAM_INFO
	.align		4
.L_3977:
        /*006c*/ 	.byte	0x04, 0x17
        /*006e*/ 	.short	(.L_3979 - .L_3978)
.L_3978:
        /*0070*/ 	.word	0x00000000
        /*0074*/ 	.short	0x000e
        /*0076*/ 	.short	0x0054
        /*0078*/ 	.byte	0x00, 0xf0, 0x11, 0x00


	//----- nvinfo : EIATTR_KPARAM_INFO
	.align		4
.L_3979:
        /*007c*/ 	.byte	0x04, 0x17
        /*007e*/ 	.short	(.L_3981 - .L_3980)
.L_3980:
        /*0080*/ 	.word	0x00000000
        /*0084*/ 	.short	0x000d
        /*0086*/ 	.short	0x0050
        /*0088*/ 	.byte	0x00, 0xf0, 0x11, 0x00


	//----- nvinfo : EIATTR_KPARAM_INFO
	.align		4
.L_3981:
        /*008c*/ 	.byte	0x04, 0x17
        /*008e*/ 	.short	(.L_3983 - .L_3982)
.L_3982:
        /*0090*/ 	.word	0x00000000
        /*0094*/ 	.short	0x000c
        /*0096*/ 	.short	0x004c
        /*0098*/ 	.byte	0x00, 0xf0, 0x11, 0x00


	//----- nvinfo : EIATTR_KPARAM_INFO
	.align		4
.L_3983:
        /*009c*/ 	.byte	0x04, 0x17
        /*009e*/ 	.short	(.L_3985 - .L_3984)
.L_3984:
        /*00a0*/ 	.word	0x00000000
        /*00a4*/ 	.short	0x000b
        /*00a6*/ 	.short	0x0048
        /*00a8*/ 	.byte	0x00, 0xf0, 0x11, 0x00


	//----- nvinfo : EIATTR_KPARAM_INFO
	.align		4
.L_3985:
        /*00ac*/ 	.byte	0x04, 0x17
        /*00ae*/ 	.short	(.L_3987 - .L_3986)
.L_3986:
        /*00b0*/ 	.word	0x00000000
        /*00b4*/ 	.short	0x000a
        /*00b6*/ 	.short	0x0040
        /*00b8*/ 	.byte	0x00, 0xf0, 0x21, 0x00


	//----- nvinfo : EIATTR_KPARAM_INFO
	.align		4
.L_3987:
        /*00bc*/ 	.byte	0x04, 0x17
        /*00be*/ 	.short	(.L_3989 - .L_3988)
.L_3988:
        /*00c0*/ 	.word	0x00000000
        /*00c4*/ 	.short	0x0009
        /*00c6*/ 	.short	0x0038
        /*00c8*/ 	.byte	0x00, 0xf0, 0x21, 0x00


	//----- nvinfo : EIATTR_KPARAM_INFO
	.align		4
.L_3989:
        /*00cc*/ 	.byte	0x04, 0x17
        /*00ce*/ 	.short	(.L_3991 - .L_3990)
.L_3990:
        /*00d0*/ 	.word	0x00000000
        /*00d4*/ 	.short	0x0008
        /*00d6*/ 	.short	0x0034
        /*00d8*/ 	.byte	0x00, 0xf0, 0x11, 0x00


	//----- nvinfo : EIATTR_KPARAM_INFO
	.align		4
.L_3991:
        /*00dc*/ 	.byte	0x04, 0x17
        /*00de*/ 	.short	(.L_3993 - .L_3992)
.L_3992:
        /*00e0*/ 	.word	0x00000000
        /*00e4*/ 	.short	0x0007
        /*00e6*/ 	.short	0x0030
        /*00e8*/ 	.byte	0x00, 0xf0, 0x11, 0x00


	//----- nvinfo : EIATTR_KPARAM_INFO
	.align		4
.L_3993:
        /*00ec*/ 	.byte	0x04, 0x17
        /*00ee*/ 	.short	(.L_3995 - .L_3994)
.L_3994:
        /*00f0*/ 	.word	0x00000000
        /*00f4*/ 	.short	0x0006
        /*00f6*/ 	.short	0x002c
        /*00f8*/ 	.byte	0x00, 0xf0, 0x11, 0x00


	//----- nvinfo : EIATTR_KPARAM_INFO
	.align		4
.L_3995:
        /*00fc*/ 	.byte	0x04, 0x17
        /*00fe*/ 	.short	(.L_3997 - .L_3996)
.L_3996:
        /*0100*/ 	.word	0x00000000
        /*0104*/ 	.short	0x0005
        /*0106*/ 	.short	0x0028
        /*0108*/ 	.byte	0x00, 0xf0, 0x11, 0x00


	//----- nvinfo : EIATTR_KPARAM_INFO
	.align		4
.L_3997:
        /*010c*/ 	.byte	0x04, 0x17
        /*010e*/ 	.short	(.L_3999 - .L_3998)
.L_3998:
        /*0110*/ 	.word	0x00000000
        /*0114*/ 	.short	0x0004
        /*0116*/ 	.short	0x0020
        /*0118*/ 	.byte	0x00, 0xf0, 0x21, 0x00


	//----- nvinfo : EIATTR_KPARAM_INFO
	.align		4
.L_3999:
        /*011c*/ 	.byte	0x04, 0x17
        /*011e*/ 	.short	(.L_4001 - .L_4000)
.L_4000:
        /*0120*/ 	.word	0x00000000
        /*0124*/ 	.short	0x0003
        /*0126*/ 	.short	0x0018
        /*0128*/ 	.byte	0x00, 0xf0, 0x21, 0x00


	//----- nvinfo : EIATTR_KPARAM_INFO
	.align		4
.L_4001:
        /*012c*/ 	.byte	0x04, 0x17
        /*012e*/ 	.short	(.L_4003 - .L_4002)
.L_4002:
        /*0130*/ 	.word	0x00000000
        /*0134*/ 	.short	0x0002
        /*0136*/ 	.short	0x0010
        /*0138*/ 	.byte	0x00, 0xf0, 0x21, 0x00


	//----- nvinfo : EIATTR_KPARAM_INFO
	.align		4
.L_4003:
        /*013c*/ 	.byte	0x04, 0x17
        /*013e*/ 	.short	(.L_4005 - .L_4004)
.L_4004:
        /*0140*/ 	.word	0x00000000
        /*0144*/ 	.short	0x0001
        /*0146*/ 	.short	0x0008
        /*0148*/ 	.byte	0x00, 0xf0, 0x21, 0x00


	//----- nvinfo : EIATTR_KPARAM_INFO
	.align		4
.L_4005:
        /*014c*/ 	.byte	0x04, 0x17
        /*014e*/ 	.short	(.L_4007 - .L_4006)
.L_4006:
        /*0150*/ 	.word	0x00000000
        /*0154*/ 	.short	0x0000
        /*0156*/ 	.short	0x0000
        /*0158*/ 	.byte	0x00, 0xf0, 0x21, 0x00


	//----- nvinfo : EIATTR_MAXREG_COUNT
	.align		4
.L_4007:
        /*015c*/ 	.byte	0x03, 0x1b
        /*015e*/ 	.short	0x00ff


	//----- nvinfo : EIATTR_NUM_BARRIERS
	.align		4
        /*0160*/ 	.byte	0x02, 0x4c
        /*0162*/ 	.byte	0x01
	.zero		1


	//----- nvinfo : EIATTR_MERCURY_ISA_VERSION
	.align		4
        /*0164*/ 	.byte	0x03, 0x5f
        /*0166*/ 	.short	0x0000


	//----- nvinfo : EIATTR_EXIT_INSTR_OFFSETS
	.align		4
        /*0168*/ 	.byte	0x04, 0x1c
        /*016a*/ 	.short	(.L_4009 - .L_4008)


	//   ....[0]....
.L_4008:
        /*016c*/ 	.word	0x000000b0


	//   ....[1]....
        /*0170*/ 	.word	0x000002f0


	//   ....[2]....
        /*0174*/ 	.word	0x00006e70


	//   ....[3]....
        /*0178*/ 	.word	0x00007010


	//   ....[4]....
        /*017c*/ 	.word	0x000070b0


	//   ....[5]....
        /*0180*/ 	.word	0x000070f0


	//----- nvinfo : EIATTR_CTAIDZ_USED
	.align		4
.L_4009:
        /*0184*/ 	.byte	0x01, 0x04
	.zero		2


	//----- nvinfo : EIATTR_CRS_STACK_SIZE
	.align		4
        /*0188*/ 	.byte	0x04, 0x1e
        /*018a*/ 	.short	(.L_4011 - .L_4010)
.L_4010:
        /*018c*/ 	.word	0x00000000
.L_4011:


//--------------------- .nv.info._Z23gemm_half_q_half_kernelILi1ELi152ELb1ELb0ELi64EEvPK6__halfPKjS4_S2_PS0_iiiiPKtS7_iiiiiibS2_i --------------------------
	.section	.nv.info._Z23gemm_half_q_half_kernelILi1ELi152ELb1ELb0ELi64EEvPK6__halfPKjS4_S2_PS0_iiiiPKtS7_iiiiiibS2_i,"",@"SHT_CUDA_INFO"
	.sectionflags	@""
	.align	4


	//----- nvinfo : EIATTR_CUDA_API_VERSION
	.align		4
        /*0000*/ 	.byte	0x04, 0x37
        /*0002*/ 	.short	(.L_4013 - .L_4012)
.L_4012:
        /*0004*/ 	.word	0x00000082


	//----- nvinfo : EIATTR_SW2861232_WAR
	.align		4
.L_4013:
        /*0008*/ 	.byte	0x01, 0x35
	.zero		2


	//----- nvinfo : EIATTR_PARAM_CBANK
	.align		4
        /*000c*/ 	.byte	0x04, 0x0a
        /*000e*/ 	.short	(.L_4015 - .L_4014)
	.align		4
.L_4014:
        /*0010*/ 	.word	index@(.nv.constant0._Z23gemm_half_q_half_kernelILi1ELi152ELb1ELb0ELi64EEvPK6__halfPKjS4_S2_PS0_iiiiPKtS7_iiiiiibS2_i)
        /*0014*/ 	.short	0x0160
        /*0016*/ 	.short	0x0074


	//----- nvinfo : EIATTR_CBANK_PARAM_SIZE
	.align		4
.L_4015:
        /*0018*/ 	.byte	0x03, 0x19
        /*001a*/ 	.short	0x0074


	//----- nvinfo : EIATTR_KPARAM_INFO
	.align		4
        /*001c*/ 	.byte	0x04, 0x17
        /*001e*/ 	.short	(.L_4017 - .L_4016)
.L_4016:
        /*0020*/ 	.word	0x00000000
        /*0024*/ 	.short	0x0013
        /*0026*/ 	.short	0x0070
        /*0028*/ 	.byte	0x00, 0xf0, 0x11, 0x00


	//----- nvinfo : EIATTR_KPARAM_INFO
	.align		4
.L_4017:
        /*002c*/ 	.byte	0x04, 0x17
        /*002e*/ 	.short	(.L_4019 - .L_4018)
.L_4018:
        /*0030*/ 	.word	0x00000000
        /*0034*/ 	.short	0x0012
        /*0036*/ 	.short	0x0068
        /*0038*/ 	.byte	0x00, 0xf0, 0x21, 0x00


	//----- nvinfo : EIATTR_KPARAM_INFO
	.align		4
.L_4019:
        /*003c*/ 	.byte	0x04, 0x17
        /*003e*/ 	.short	(.L_4021 - .L_4020)
.L_4020:
        /*0040*/ 	.word	0x00000000
        /*0044*/ 	.short	0x0011
        /*0046*/ 	.short	0x0060
        /*0048*/ 	.byte	0x00, 0xf0, 0x05, 0x00


	//----- nvinfo : EIATTR_KPARAM_INFO
	.align		4
.L_4021:
        /*004c*/ 	.byte	0x04, 0x17
        /*004e*/ 	.short	(.L_4023 - .L_4022)
.L_4022:
        /*0050*/ 	.word	0x00000000
        /*0054*/ 	.short	0x0010
        /*0056*/ 	.short	0x005c
        /*0058*/ 	.byte	0x00, 0xf0, 0x11, 0x00


	//----- nvinfo : EIATTR_KPARAM_INFO
	.align		4
.L_4023:
        /*005c*/ 	.byte	0x04, 0x17
        /*005e*/ 	.short	(.L_4025 - .L_4024)
.L_4024:
        /*0060*/ 	.word	0x00000000
        /*0064*/ 	.short	0x000f
        /*0066*/ 	.short	0x0058
        /*0068*/ 	.byte	0x00, 0xf0, 0x11, 0x00


	//----- nvinfo : EIATTR_KPARAM_INFO
	.align		4
.L_4025:
        /*006c*/ 	.byte	0x04, 0x17
        /*006e*/ 	.short	(.L_4027 - .L_4026)
.L_4026:
        /*0070*/ 	.word	0x00000000
        /*0074*/ 	.short	0x000e
        /*0076*/ 	.short	0x0054
        /*0078*/ 	.byte	0x00, 0xf0, 0x11, 0x00


	//----- nvinfo : EIATTR_KPARAM_INFO
	.align		4
.L_4027:
        /*007c*/ 	.byte	0x04, 0x17
        /*007e*/ 	.short	(.L_4029 - .L_4028)
.L_4028:
        /*0080*/ 	.word	0x00000000
        /*0084*/ 	.short	0x000d
        /*0086*/ 	.short	0x0050
        /*0088*/ 	.byte	0x00, 0xf0, 0x11, 0x00


	//----- nvinfo : EIATTR_KPARAM_INFO
	.align		4
.L_4029:
        /*008c*/ 	.byte	0x04, 0x17
        /*008e*/ 	.short	(.L_4031 - .L_4030)
.L_4030:
        /*0090*/ 	.word	0x00000000
        /*0094*/ 	.short	0x000c
        /*0096*/ 	.short	0x004c
        /*0098*/ 	.byte	0x00, 0xf0, 0x11, 0x00


	//----- nvinfo : EIATTR_KPARAM_INFO
	.align		4
.L_4031:
        /*009c*/ 	.byte	0x04, 0x17
        /*009e*/ 	.short	(.L_4033 - .L_4032)
.L_4032:
        /*00a0*/ 	.word	0x00000000
        /*00a4*/ 	.short	0x000b
        /*00a6*/ 	.short	0x0048
        /*00a8*/ 	.byte	0x00, 0xf0, 0x11, 0x00


	//----- nvinfo : EIATTR_KPARAM_INFO
	.align		4
.L_4033:
        /*00ac*/ 	.byte	0x04, 0x17
        /*00ae*/ 	.short	(.L_4035 - .L_4034)
.L_4034:
        /*00b0*/ 	.word	0x00000000
        /*00b4*/ 	.short	0x000a
        /*00b6*/ 	.short	0x0040
        /*00b8*/ 	.byte	0x00, 0xf0, 0x21, 0x00


	//----- nvinfo : EIATTR_KPARAM_INFO
	.align		4
.L_4035:
        /*00bc*/ 	.byte	0x04, 0x17
        /*00be*/ 	.short	(.L_4037 - .L_4036)
.L_4036:
        /*00c0*/ 	.word	0x00000000
        /*00c4*/ 	.short	0x0009
        /*00c6*/ 	.short	0x0038
        /*00c8*/ 	.byte	0x00, 0xf0, 0x21, 0x00


	//----- nvinfo : EIATTR_KPARAM_INFO
	.align		4
.L_4037:
        /*00cc*/ 	.byte	0x04, 0x17
        /*00ce*/ 	.short	(.L_4039 - .L_4038)
.L_4038:
        /*00d0*/ 	.word	0x00000000
        /*00d4*/ 	.short	0x0008
        /*00d6*/ 	.short	0x0034
        /*00d8*/ 	.byte	0x00, 0xf0, 0x11, 0x00


	//----- nvinfo : EIATTR_KPARAM_INFO
	.align		4
.L_4039:
        /*00dc*/ 	.byte	0x04, 0x17
        /*00de*/ 	.short	(.L_4041 - .L_4040)
.L_4040:
        /*00e0*/ 	.word	0x00000000
        /*00e4*/ 	.short	0x0007
        /*00e6*/ 	.short	0x0030
        /*00e8*/ 	.byte	0x00, 0xf0, 0x11, 0x00


	//----- nvinfo : EIATTR_KPARAM_INFO
	.align		4
.L_4041:
        /*00ec*/ 	.byte	0x04, 0x17
        /*00ee*/ 	.short	(.L_4043 - .L_4042)
.L_4042:
        /*00f0*/ 	.word	0x00000000
        /*00f4*/ 	.short	0x0006
        /*00f6*/ 	.short	0x002c
        /*00f8*/ 	.byte	0x00, 0xf0, 0x11, 0x00


	//----- nvinfo : EIATTR_KPARAM_INFO
	.align		4
.L_4043:
        /*00fc*/ 	.byte	0x04, 0x17
        /*00fe*/ 	.short	(.L_4045 - .L_4044)
.L_4044:
        /*0100*/ 	.word	0x00000000
        /*0104*/ 	.short	0x0005
        /*0106*/ 	.short	0x0028
        /*0108*/ 	.byte	0x00, 0xf0, 0x11, 0x00


	//----- nvinfo : EIATTR_KPARAM_INFO
	.align		4
.L_4045:
        /*010c*/ 	.byte	0x04, 0x17
        /*010e*/ 	.short	(.L_4047 - .L_4046)
.L_4046:
        /*0110*/ 	.word	0x00000000
        /*0114*/ 	.short	0x0004
        /*0116*/ 	.short	0x0020
        /*0118*/ 	.byte	0x00, 0xf0, 0x21, 0x00


	//----- nvinfo : EIATTR_KPARAM_INFO
	.align		4
.L_4047:
        /*011c*/ 	.byte	0x04, 0x17
        /*011e*/ 	.short	(.L_4049 - .L_4048)
.L_4048:
        /*0120*/ 	.word	0x00000000
        /*0124*/ 	.short	0x0003
        /*0126*/ 	.short	0x0018
        /*0128*/ 	.byte	0x00, 0xf0, 0x21, 0x00


	//----- nvinfo : EIATTR_KPARAM_INFO
	.align		4
.L_4049:
        /*012c*/ 	.byte	0x04, 0x17
        /*012e*/ 	.short	(.L_4051 - .L_4050)
.L_4050:
        /*0130*/ 	.word	0x00000000
        /*0134*/ 	.short	0x0002
        /*0136*/ 	.short	0x0010
        /*0138*/ 	.byte	0x00, 0xf0, 0x21, 0x00


	//----- nvinfo : EIATTR_KPARAM_INFO
	.align		4
.L_4051:
        /*013c*/ 	.byte	0x04, 0x17
        /*013e*/ 	.short	(.L_4053 - .L_4052)
.L_4052:
        /*0140*/ 	.word	0x00000000
        /*0144*/ 	.short	0x0001
        /*0146*/ 	.short	0x0008
        /*0148*/ 	.byte	0x00, 0xf0, 0x21, 0x00


	//----- nvinfo : EIATTR_KPARAM_INFO
	.align		4
.L_4053:
        /*014c*/ 	.byte	0x04, 0x17
        /*014e*/ 	.short	(.L_4055 - .L_4054)
.L_4054:
        /*0150*/ 	.word	0x00000000
        /*0154*/ 	.short	0x0000
        /*0156*/ 	.short	0x0000
        /*0158*/ 	.byte	0x00, 0xf0, 0x21, 0x00


	//----- nvinfo : EIATTR_MAXREG_COUNT
	.align		4
.L_4055:
        /*015c*/ 	.byte	0x03, 0x1b
        /*015e*/ 	.short	0x00ff


	//----- nvinfo : EIATTR_NUM_BARRIERS
	.align		4
        /*0160*/ 	.byte	0x02, 0x4c
        /*0162*/ 	.byte	0x01
	.zero		1


	//----- nvinfo : EIATTR_MERCURY_ISA_VERSION
	.align		4
        /*0164*/ 	.byte	0x03, 0x5f
        /*0166*/ 	.short	0x0000


	//----- nvinfo : EIATTR_EXIT_INSTR_OFFSETS
	.align		4
        /*0168*/ 	.byte	0x04, 0x1c
        /*016a*/ 	.short	(.L_4057 - .L_4056)


	//   ....[0]....
.L_4056:
        /*016c*/ 	.word	0x000000b0


	//   ....[1]....
        /*0170*/ 	.word	0x000002f0


	//   ....[2]....
        /*0174*/ 	.word	0x00007ab0


	//   ....[3]....
        /*0178*/ 	.word	0x00007c50


	//   ....[4]....
        /*017c*/ 	.word	0x00007d00


	//   ....[5]....
        /*0180*/ 	.word	0x00007d40


	//----- nvinfo : EIATTR_CTAIDZ_USED
	.align		4
.L_4057:
        /*0184*/ 	.byte	0x01, 0x04
	.zero		2


	//----- nvinfo : EIATTR_CRS_STACK_SIZE
	.align		4
        /*0188*/ 	.byte	0x04, 0x1e
        /*018a*/ 	.short	(.L_4059 - .L_4058)
.L_4058:
        /*018c*/ 	.word	0x00000000
.L_4059:


//--------------------- .nv.info._Z23gemm_half_q_half_kernelILi1ELi140ELb1ELb0ELi64EEvPK6__halfPKjS4_S2_PS0_iiiiPKtS7_iiiiiibS2_i --------------------------
	.section	.nv.info._Z23gemm_half_q_half_kernelILi1ELi140ELb1ELb0ELi64EEvPK6__halfPKjS4_S2_PS0_iiiiPKtS7_iiiiiibS2_i,"",@"SHT_CUDA_INFO"
	.sectionflags	@""
	.align	4


	//----- nvinfo : EIATTR_CUDA_API_VERSION
	.align		4
        /*0000*/ 	.byte	0x04, 0x37
        /*0002*/ 	.short	(.L_4061 - .L_4060)
.L_4060:
        /*0004*/ 	.word	0x00000082


	//----- nvinfo : EIATTR_SW2861232_WAR
	.align		4
.L_4061:
        /*0008*/ 	.byte	0x01, 0x35
	.zero		2


	//----- nvinfo : EIATTR_PARAM_CBANK
	.align		4
        /*000c*/ 	.byte	0x04, 0x0a
        /*000e*/ 	.short	(.L_4063 - .L_4062)
	.align		4
.L_4062:
        /*0010*/ 	.word	index@(.nv.constant0._Z23gemm_half_q_half_kernelILi1ELi140ELb1ELb0ELi64EEvPK6__halfPKjS4_S2_PS0_iiiiPKtS7_iiiiiibS2_i)
        /*0014*/ 	.short	0x0160
        /*0016*/ 	.short	0x0074


	//----- nvinfo : EIATTR_CBANK_PARAM_SIZE
	.align		4
.L_4063:
        /*0018*/ 	.byte	0x03, 0x19
        /*001a*/ 	.short	0x0074


	//----- nvinfo : EIATTR_KPARAM_INFO
	.align		4
        /*001c*/ 	.byte	0x04, 0x17
        /*001e*/ 	.short	(.L_4065 - .L_4064)
.L_4064:
        /*0020*/ 	.word	0x00000000
        /*0024*/ 	.short	0x0013
        /*0026*/ 	.short	0x0070
        /*0028*/ 	.byte	0x00, 0xf0, 0x11, 0x00


	//----- nvinfo : EIATTR_KPARAM_INFO
	.align		4
.L_4065:
        /*002c*/ 	.byte	0x04, 0x17
        /*002e*/ 	.short	(.L_4067 - .L_4066)
.L_4066:
        /*0030*/ 	.word	0x00000000
        /*0034*/ 	.short	0x0012
        /*0036*/ 	.short	0x0068
        /*0038*/ 	.byte	0x00, 0xf0, 0x21, 0x00


	//----- nvinfo : EIATTR_KPARAM_INFO
	.align		4
.L_4067:
        /*003c*/ 	.byte	0x04, 0x17
        /*003e*/ 	.short	(.L_4069 - .L_4068)
.L_4068:
        /*0040*/ 	.word	0x00000000
        /*0044*/ 	.short	0x0011
        /*0046*/ 	.short	0x0060
        /*0048*/ 	.byte	0x00, 0xf0, 0x05, 0x00


	//----- nvinfo : EIATTR_KPARAM_INFO
	.align		4
.L_4069:
        /*004c*/ 	.byte	0x04, 0x17
        /*004e*/ 	.short	(.L_4071 - .L_4070)
.L_4070:
        /*0050*/ 	.word	0x00000000
        /*0054*/ 	.short	0x0010
        /*0056*/ 	.short	0x005c
        /*0058*/ 	.byte	0x00, 0xf0, 0x11, 0x00


	//----- nvinfo : EIATTR_KPARAM_INFO
	.align		4
.L_4071:
        /*005c*/ 	.byte	0x04, 0x17
        /*005e*/ 	.short	(.L_4073 - .L_4072)
.L_4072:
        /*0060*/ 	.word	0x00000000
        /*0064*/ 	.short	0x000f
        /*0066*/ 	.short	0x0058
        /*0068*/ 	.byte	0x00, 0xf0, 0x11, 0x00


	//----- nvinfo : EIATTR_KPARAM_INFO
	.align		4
.L_4073:
        /*006c*/ 	.byte	0x04, 0x17
        /*006e*/ 	.short	(.L_4075 - .L_4074)
.L_4074:
        /*0070*/ 	.word	0x00000000
        /*0074*/ 	.short	0x000e
        /*0076*/ 	.short	0x0054
        /*0078*/ 	.byte	0x00, 0xf0, 0x11, 0x00


	//----- nvinfo : EIATTR_KPARAM_INFO
	.align		4
.L_4075:
        /*007c*/ 	.byte	0x04, 0x17
        /*007e*/ 	.short	(.L_4077 - .L_4076)
.L_4076:
        /*0080*/ 	.word	0x00000000
        /*0084*/ 	.short	0x000d
        /*0086*/ 	.short	0x0050
        /*0088*/ 	.byte	0x00, 0xf0, 0x11, 0x00


	//----- nvinfo : EIATTR_KPARAM_INFO
	.align		4
.L_4077:
        /*008c*/ 	.byte	0x04, 0x17
        /*008e*/ 	.short	(.L_4079 - .L_4078)
.L_4078:
        /*0090*/ 	.word	0x00000000
        /*0094*/ 	.short	0x000c
        /*0096*/ 	.short	0x004c
        /*0098*/ 	.byte	0x00, 0xf0, 0x11, 0x00


	//----- nvinfo : EIATTR_KPARAM_INFO
	.align		4
.L_4079:
        /*009c*/ 	.byte	0x04, 0x17
        /*009e*/ 	.short	(.L_4081 - .L_4080)
.L_4080:
        /*00a0*/ 	.word	0x00000000
        /*00a4*/ 	.short	0x000b
        /*00a6*/ 	.short	0x0048
        /*00a8*/ 	.byte	0x00, 0xf0, 0x11, 0x00


	//----- nvinfo : EIATTR_KPARAM_INFO
	.align		4
.L_4081:
        /*00ac*/ 	.byte	0x04, 0x17
        /*00ae*/ 	.short	(.L_4083 - .L_4082)
.L_4082:
        /*00b0*/ 	.word	0x00000000
        /*00b4*/ 	.short	0x000a
        /*00b6*/ 	.short	0x0040
        /*00b8*/ 	.byte	0x00, 0xf0, 0x21, 0x00


	//----- nvinfo : EIATTR_KPARAM_INFO
	.align		4
.L_4083:
        /*00bc*/ 	.byte	0x04, 0x17
        /*00be*/ 	.short	(.L_4085 - .L_4084)
.L_4084:
        /*00c0*/ 	.word	0x00000000
        /*00c4*/ 	.short	0x0009
        /*00c6*/ 	.short	0x0038
        /*00c8*/ 	.byte	0x00, 0xf0, 0x21, 0x00


	//----- nvinfo : EIATTR_KPARAM_INFO
	.align		4
.L_4085:
        /*00cc*/ 	.byte	0x04, 0x17
        /*00ce*/ 	.short	(.L_4087 - .L_4086)
.L_4086:
        /*00d0*/ 	.word	0x00000000
        /*00d4*/ 	.short	0x0008
        /*00d6*/ 	.short	0x0034
        /*00d8*/ 	.byte	0x00, 0xf0, 0x11, 0x00


	//----- nvinfo : EIATTR_KPARAM_INFO
	.align		4
.L_4087:
        /*00dc*/ 	.byte	0x04, 0x17
        /*00de*/ 	.short	(.L_4089 - .L_4088)
.L_4088:
        /*00e0*/ 	.word	0x00000000
        /*00e4*/ 	.short	0x0007
        /*00e6*/ 	.short	0x0030
        /*00e8*/ 	.byte	0x00, 0xf0, 0x11, 0x00


	//----- nvinfo : EIATTR_KPARAM_INFO
	.align		4
.L_4089:
        /*00ec*/ 	.byte	0x04, 0x17
        /*00ee*/ 	.short	(.L_4091 - .L_4090)
.L_4090:
        /*00f0*/ 	.word	0x00000000
        /*00f4*/ 	.short	0x0006
        /*00f6*/ 	.short	0x002c
        /*00f8*/ 	.byte	0x00, 0xf0, 0x11, 0x00


	//----- nvinfo : EIATTR_KPARAM_INFO
	.align		4
.L_4091:
        /*00fc*/ 	.byte	0x04, 0x17
        /*00fe*/ 	.short	(.L_4093 - .L_4092)
.L_4092:
        /*0100*/ 	.word	0x00000000
        /*0104*/ 	.short	0x0005
        /*0106*/ 	.short	0x0028
        /*0108*/ 	.byte	0x00, 0xf0, 0x11, 0x00


	//----- nvinfo : EIATTR_KPARAM_INFO
	.align		4
.L_4093:
        /*010c*/ 	.byte	0x04, 0x17
        /*010e*/ 	.short	(.L_4095 - .L_4094)
.L_4094:
        /*0110*/ 	.word	0x00000000
        /*0114*/ 	.short	0x0004
        /*0116*/ 	.short	0x0020
        /*0118*/ 	.byte	0x00, 0xf0, 0x21, 0x00


	//----- nvinfo : EIATTR_KPARAM_INFO
	.align		4
.L_4095:
        /*011c*/ 	.byte	0x04, 0x17
        /*011e*/ 	.short	(.L_4097 - .L_4096)
.L_4096:
        /*0120*/ 	.word	0x00000000
        /*0124*/ 	.short	0x0003
        /*0126*/ 	.short	0x0018
        /*0128*/ 	.byte	0x00, 0xf0, 0x21, 0x00


	//----- nvinfo : EIATTR_KPARAM_INFO
	.align		4
.L_4097:
        /*012c*/ 	.byte	0x04, 0x17
        /*012e*/ 	.short	(.L_4099 - .L_4098)
.L_4098:
        /*0130*/ 	.word	0x00000000
        /*0134*/ 	.short	0x0002
        /*0136*/ 	.short	0x0010
        /*0138*/ 	.byte	0x00, 0xf0, 0x21, 0x00


	//----- nvinfo : EIATTR_KPARAM_INFO
	.align		4
.L_4099:
        /*013c*/ 	.byte	0x04, 0x17
        /*013e*/ 	.short	(.L_4101 - .L_4100)
.L_4100:
        /*0140*/ 	.word	0x00000000
        /*0144*/ 	.short	0x0001
        /*0146*/ 	.short	0x0008
        /*0148*/ 	.byte	0x00, 0xf0, 0x21, 0x00


	//----- nvinfo : EIATTR_KPARAM_INFO
	.align		4
.L_4101:
        /*014c*/ 	.byte	0x04, 0x17
        /*014e*/ 	.short	(.L_4103 - .L_4102)
.L_4102:
        /*0150*/ 	.word	0x00000000
        /*0154*/ 	.short	0x0000
        /*0156*/ 	.short	0x0000
        /*0158*/ 	.byte	0x00, 0xf0, 0x21, 0x00


	//----- nvinfo : EIATTR_MAXREG_COUNT
	.align		4
.L_4103:
        /*015c*/ 	.byte	0x03, 0x1b
        /*015e*/ 	.short	0x00ff


	//----- nvinfo : EIATTR_NUM_BARRIERS
	.align		4
        /*0160*/ 	.byte	0x02, 0x4c
        /*0162*/ 	.byte	0x01
	.zero		1


	//----- nvinfo : EIATTR_MERCURY_ISA_VERSION
	.align		4
        /*0164*/ 	.byte	0x03, 0x5f
        /*0166*/ 	.short	0x0000


	//----- nvinfo : EIATTR_EXIT_INSTR_OFFSETS
	.align		4
        /*0168*/ 	.byte	0x04, 0x1c
        /*016a*/ 	.short	(.L_4105 - .L_4104)


	//   ....[0]....
.L_4104:
        /*016c*/ 	.word	0x000000b0


	//   ....[1]....
        /*0170*/ 	.word	0x000002f0


	//   ....[2]....
        /*0174*/ 	.word	0x000078d0


	//   ....[3]....
        /*0178*/ 	.word	0x00007a70


	//   ....[4]....
        /*017c*/ 	.word	0x00007b20


	//   ....[5]....
        /*0180*/ 	.word	0x00007b60


	//----- nvinfo : EIATTR_CTAIDZ_USED
	.align		4
.L_4105:
        /*0184*/ 	.byte	0x01, 0x04
	.zero		2


	//----- nvinfo : EIATTR_CRS_STACK_SIZE
	.align		4
        /*0188*/ 	.byte	0x04, 0x1e
        /*018a*/ 	.short	(.L_4107 - .L_4106)
.L_4106:
        /*018c*/ 	.word	0x00000000
.L_4107:


//--------------------- .nv.info._Z23gemm_half_q_half_kernelILi1ELi20ELb1ELb0ELi64EEvPK6__halfPKjS4_S2_PS0_iiiiPKtS7_iiiiiibS2_i --------------------------
	.section	.nv.info._Z23gemm_half_q_half_kernelILi1ELi20ELb1ELb0ELi64EEvPK6__halfPKjS4_S2_PS0_iiiiPKtS7_iiiiiibS2_i,"",@"SHT_CUDA_INFO"
	.sectionflags	@""
	.align	4


	//----- nvinfo : EIATTR_CUDA_API_VERSION
	.align		4
        /*0000*/ 	.byte	0x04, 0x37
        /*0002*/ 	.short	(.L_4109 - .L_4108)
.L_4108:
        /*0004*/ 	.word	0x00000082


	//----- nvinfo : EIATTR_SW2861232_WAR
	.align		4
.L_4109:
        /*0008*/ 	.byte	0x01, 0x35
	.zero		2


	//----- nvinfo : EIATTR_PARAM_CBANK
	.align		4
        /*000c*/ 	.byte	0x04, 0x0a
        /*000e*/ 	.short	(.L_4111 - .L_4110)
	.align		4
.L_4110:
        /*0010*/ 	.word	index@(.nv.constant0._Z23gemm_half_q_half_kernelILi1ELi20ELb1ELb0ELi64EEvPK6__halfPKjS4_S2_PS0_iiiiPKtS7_iiiiiibS2_i)
        /*0014*/ 	.short	0x0160
        /*0016*/ 	.short	0x0074


	//----- nvinfo : EIATTR_CBANK_PARAM_SIZE
	.align		4
.L_4111:
        /*0018*/ 	.byte	0x03, 0x19
        /*001a*/ 	.short	0x0074


	//----- nvinfo : EIATTR_KPARAM_INFO
	.align		4
        /*001c*/ 	.byte	0x04, 0x17
        /*001e*/ 	.short	(.L_4113 - .L_4112)
.L_4112:
        /*0020*/ 	.word	0x00000000
        /*0024*/ 	.short	0x0013
        /*0026*/ 	.short	0x0070
        /*0028*/ 	.byte	0x00, 0xf0, 0x11, 0x00


	//----- nvinfo : EIATTR_KPARAM_INFO
	.align		4
.L_4113:
        /*002c*/ 	.byte	0x04, 0x17
        /*002e*/ 	.short	(.L_4115 - .L_4114)
.L_4114:
        /*0030*/ 	.word	0x00000000
        /*0034*/ 	.short	0x0012
        /*0036*/ 	.short	0x0068
        /*0038*/ 	.byte	0x00, 0xf0, 0x21, 0x00


	//----- nvinfo : EIATTR_KPARAM_INFO
	.align		4
.L_4115:
        /*003c*/ 	.byte	0x04, 0x17
        /*003e*/ 	.short	(.L_4117 - .L_4116)
.L_4116:
        /*0040*/ 	.word	0x00000000
        /*0044*/ 	.short	0x0011
        /*0046*/ 	.short	0x0060
        /*0048*/ 	.byte	0x00, 0xf0, 0x05, 0x00


	//----- nvinfo : EIATTR_KPARAM_INFO
	.align		4
.L_4117:
        /*004c*/ 	.byte	0x04, 0x17
        /*004e*/ 	.short	(.L_4119 - .L_4118)
.L_4118:
        /*0050*/ 	.word	0x00000000
        /*0054*/ 	.short	0x0010
        /*0056*/ 	.short	0x005c
        /*0058*/ 	.byte	0x00, 0xf0, 0x11, 0x00


	//----- nvinfo : EIATTR_KPARAM_INFO
	.align		4
.L_4119:
        /*005c*/ 	.byte	0x04, 0x17
        /*005e*/ 	.short	(.L_4121 - .L_4120)
.L_4120:
        /*0060*/ 	.word	0x00000000
        /*0064*/ 	.short	0x000f
        /*0066*/ 	.short	0x0058
        /*0068*/ 	.byte	0x00, 0xf0, 0x11, 0x00


	//----- nvinfo : EIATTR_KPARAM_INFO
	.align		4
.L_4121:
        /*006c*/ 	.byte	0x04, 0x17
        /*006e*/ 	.short	(.L_4123 - .L_4122)
.L_4122:
        /*0070*/ 	.word	0x00000000
        /*0074*/ 	.short	0x000e
        /*0076*/ 	.short	0x0054
        /*0078*/ 	.byte	0x00, 0xf0, 0x11, 0x00


	//----- nvinfo : EIATTR_KPARAM_INFO
	.align		4
.L_4123:
        /*007c*/ 	.byte	0x04, 0x17
        /*007e*/ 	.short	(.L_4125 - .L_4124)
.L_4124:
        /*0080*/ 	.word	0x00000000
        /*0084*/ 	.short	0x000d
        /*0086*/ 	.short	0x0050
        /*0088*/ 	.byte	0x00, 0xf0, 0x11, 0x00


	//----- nvinfo : EIATTR_KPARAM_INFO
	.align		4
.L_4125:
        /*008c*/ 	.byte	0x04, 0x17
        /*008e*/ 	.short	(.L_4127 - .L_4126)
.L_4126:
        /*0090*/ 	.word	0x00000000
        /*0094*/ 	.short	0x000c
        /*0096*/ 	.short	0x004c
        /*0098*/ 	.byte	0x00, 0xf0, 0x11, 0x00


	//----- nvinfo : EIATTR_KPARAM_INFO
	.align		4
.L_4127:
        /*009c*/ 	.byte	0x04, 0x17
        /*009e*/ 	.short	(.L_4129 - .L_4128)
.L_4128:
        /*00a0*/ 	.word	0x00000000
        /*00a4*/ 	.short	0x000b
        /*00a6*/ 	.short	0x0048
        /*00a8*/ 	.byte	0x00, 0xf0, 0x11, 0x00


	//----- nvinfo : EIATTR_KPARAM_INFO
	.align		4
.L_4129:
        /*00ac*/ 	.byte	0x04, 0x17
        /*00ae*/ 	.short	(.L_4131 - .L_4130)
.L_4130:
        /*00b0*/ 	.word	0x00000000
        /*00b4*/ 	.short	0x000a
        /*00b6*/ 	.short	0x0040
        /*00b8*/ 	.byte	0x00, 0xf0, 0x21, 0x00


	//----- nvinfo : EIATTR_KPARAM_INFO
	.align		4
.L_4131:
        /*00bc*/ 	.byte	0x04, 0x17
        /*00be*/ 	.short	(.L_4133 - .L_4132)
.L_4132:
        /*00c0*/ 	.word	0x00000000
        /*00c4*/ 	.short	0x0009
        /*00c6*/ 	.short	0x0038
        /*00c8*/ 	.byte	0x00, 0xf0, 0x21, 0x00


	//----- nvinfo : EIATTR_KPARAM_INFO
	.align		4
.L_4133:
        /*00cc*/ 	.byte	0x04, 0x17
        /*00ce*/ 	.short	(.L_4135 - .L_4134)
.L_4134:
        /*00d0*/ 	.word	0x00000000
        /*00d4*/ 	.short	0x0008
        /*00d6*/ 	.short	0x0034
        /*00d8*/ 	.byte	0x00, 0xf0, 0x11, 0x00


	//----- nvinfo : EIATTR_KPARAM_INFO
	.align		4
.L_4135:
        /*00dc*/ 	.byte	0x04, 0x17
        /*00de*/ 	.short	(.L_4137 - .L_4136)
.L_4136:
        /*00e0*/ 	.word	0x00000000
        /*00e4*/ 	.short	0x0007
        /*00e6*/ 	.short	0x0030
        /*00e8*/ 	.byte	0x00, 0xf0, 0x11, 0x00


	//----- nvinfo : EIATTR_KPARAM_INFO
	.align		4
.L_4137:
        /*00ec*/ 	.byte	0x04, 0x17
        /*00ee*/ 	.short	(.L_4139 - .L_4138)
.L_4138:
        /*00f0*/ 	.word	0x00000000
        /*00f4*/ 	.short	0x0006
        /*00f6*/ 	.short	0x002c
        /*00f8*/ 	.byte	0x00, 0xf0, 0x11, 0x00


	//----- nvinfo : EIATTR_KPARAM_INFO
	.align		4
.L_4139:
        /*00fc*/ 	.byte	0x04, 0x17
        /*00fe*/ 	.short	(.L_4141 - .L_4140)
.L_4140:
        /*0100*/ 	.word	0x00000000
        /*0104*/ 	.short	0x0005
        /*0106*/ 	.short	0x0028
        /*0108*/ 	.byte	0x00, 0xf0, 0x11, 0x00


	//----- nvinfo : EIATTR_KPARAM_INFO
	.align		4
.L_4141:
        /*010c*/ 	.byte	0x04, 0x17
        /*010e*/ 	.short	(.L_4143 - .L_4142)
.L_4142:
        /*0110*/ 	.word	0x00000000
        /*0114*/ 	.short	0x0004
        /*0116*/ 	.short	0x0020
        /*0118*/ 	.byte	0x00, 0xf0, 0x21, 0x00


	//----- nvinfo : EIATTR_KPARAM_INFO
	.align		4
.L_4143:
        /*011c*/ 	.byte	0x04, 0x17
        /*011e*/ 	.short	(.L_4145 - .L_4144)
.L_4144:
        /*0120*/ 	.word	0x00000000
        /*0124*/ 	.short	0x0003
        /*0126*/ 	.short	0x0018
        /*0128*/ 	.byte	0x00, 0xf0, 0x21, 0x00


	//----- nvinfo : EIATTR_KPARAM_INFO
	.align		4
.L_4145:
        /*012c*/ 	.byte	0x04, 0x17
        /*012e*/ 	.short	(.L_4147 - .L_4146)
.L_4146:
        /*0130*/ 	.word	0x00000000
        /*0134*/ 	.short	0x0002
        /*0136*/ 	.short	0x0010
        /*0138*/ 	.byte	0x00, 0xf0, 0x21, 0x00


	//----- nvinfo : EIATTR_KPARAM_INFO
	.align		4
.L_4147:
        /*013c*/ 	.byte	0x04, 0x17
        /*013e*/ 	.short	(.L_4149 - .L_4148)
.L_4148:
        /*0140*/ 	.word	0x00000000
        /*0144*/ 	.short	0x0001
        /*0146*/ 	.short	0x0008
        /*0148*/ 	.byte	0x00, 0xf0, 0x21, 0x00


	//----- nvinfo : EIATTR_KPARAM_INFO
	.align		4
.L_4149:
        /*014c*/ 	.byte	0x04, 0x17
        /*014e*/ 	.short	(.L_4151 - .L_4150)
.L_4150:
        /*0150*/ 	.word	0x00000000
        /*0154*/ 	.short	0x0000
        /*0156*/ 	.short	0x0000
        /*0158*/ 	.byte	0x00, 0xf0, 0x21, 0x00


	//----- nvinfo : EIATTR_MAXREG_COUNT
	.align		4
.L_4151:
        /*015c*/ 	.byte	0x03, 0x1b
        /*015e*/ 	.short	0x00ff


	//----- nvinfo : EIATTR_NUM_BARRIERS
	.align		4
        /*0160*/ 	.byte	0x02, 0x4c
        /*0162*/ 	.byte	0x01
	.zero		1


	//----- nvinfo : EIATTR_MERCURY_ISA_VERSION
	.align		4
        /*0164*/ 	.byte	0x03, 0x5f
        /*0166*/ 	.short	0x0000


	//----- nvinfo : EIATTR_EXIT_INSTR_OFFSETS
	.align		4
        /*0168*/ 	.byte	0x04, 0x1c
        /*016a*/ 	.short	(.L_4153 - .L_4152)


	//   ....[0]....
.L_4152:
        /*016c*/ 	.word	0x000000a0


	//   ....[1]....
        /*0170*/ 	.word	0x000002e0


	//   ....[2]....
        /*0174*/ 	.word	0x000036c0


	//   ....[3]....
        /*0178*/ 	.word	0x00003860


	//   ....[4]....
        /*017c*/ 	.word	0x00003910


	//   ....[5]....
        /*0180*/ 	.word	0x00003950


	//----- nvinfo : EIATTR_CTAIDZ_USED
	.align		4
.L_4153:
        /*0184*/ 	.byte	0x01, 0x04
	.zero		2


	//----- nvinfo : EIATTR_CRS_STACK_SIZE
	.align		4
        /*0188*/ 	.byte	0x04, 0x1e
        /*018a*/ 	.short	(.L_4155 - .L_4154)
.L_4154:
        /*018c*/ 	.word	0x00000000
.L_4155:


//--------------------- .nv.info._Z23gemm_half_q_half_kernelILi1ELi38ELb1ELb0ELi64EEvPK6__halfPKjS4_S2_PS0_iiiiPKtS7_iiiiiibS2_i --------------------------
	.section	.nv.info._Z23gemm_half_q_half_kernelILi1ELi38ELb1ELb0ELi64EEvPK6__halfPKjS4_S2_PS0_iiiiPKtS7_iiiiiibS2_i,"",@"SHT_CUDA_INFO"
	.sectionflags	@""
	.align	4


	//----- nvinfo : EIATTR_CUDA_API_VERSION
	.align		4
        /*0000*/ 	.byte	0x04, 0x37
        /*0002*/ 	.short	(.L_4157 - .L_4156)
.L_4156:
        /*0004*/ 	.word	0x00000082


	//----- nvinfo : EIATTR_SW2861232_WAR
	.align		4
.L_4157:
        /*0008*/ 	.byte	0x01, 0x35
	.zero		2


	//----- nvinfo : EIATTR_PARAM_CBANK
	.align		4
        /*000c*/ 	.byte	0x04, 0x0a
        /*000e*/ 	.short	(.L_4159 - .L_4158)
	.align		4
.L_4158:
        /*0010*/ 	.word	index@(.nv.constant0._Z23gemm_half_q_half_kernelILi1ELi38ELb1ELb0ELi64EEvPK6__halfPKjS4_S2_PS0_iiiiPKtS7_iiiiiibS2_i)
        /*0014*/ 	.short	0x0160
        /*0016*/ 	.short	0x0074


	//----- nvinfo : EIATTR_CBANK_PARAM_SIZE
	.align		4
.L_4159:
        /*0018*/ 	.byte	0x03, 0x19
        /*001a*/ 	.short	0x0074


	//----- nvinfo : EIATTR_KPARAM_INFO
	.align		4
        /*001c*/ 	.byte	0x04, 0x17
        /*001e*/ 	.short	(.L_4161 - .L_4160)
.L_4160:
        /*0020*/ 	.word	0x00000000
        /*0024*/ 	.short	0x0013
        /*0026*/ 	.short	0x0070
        /*0028*/ 	.byte	0x00, 0xf0, 0x11, 0x00


	//----- nvinfo : EIATTR_KPARAM_INFO
	.align		4
.L_4161:
        /*002c*/ 	.byte	0x04, 0x17
        /*002e*/ 	.short	(.L_4163 - .L_4162)
.L_4162:
        /*0030*/ 	.word	0x00000000
        /*0034*/ 	.short	0x0012
        /*0036*/ 	.short	0x0068
        /*0038*/ 	.byte	0x00, 0xf0, 0x21, 0x00


	//----- nvinfo : EIATTR_KPARAM_INFO
	.align		4
.L_4163:
        /*003c*/ 	.byte	0x04, 0x17
        /*003e*/ 	.short	(.L_4165 - .L_4164)
.L_4164:
        /*0040*/ 	.word	0x00000000
        /*0044*/ 	.short	0x0011
        /*0046*/ 	.short	0x0060
        /*0048*/ 	.byte	0x00, 0xf0, 0x05, 0x00


	//----- nvinfo : EIATTR_KPARAM_INFO
	.align		4
.L_4165:
        /*004c*/ 	.byte	0x04, 0x17
        /*004e*/ 	.short	(.L_4167 - .L_4166)
.L_4166:
        /*0050*/ 	.word	0x00000000
        /*0054*/ 	.short	0x0010
        /*0056*/ 	.short	0x005c
        /*0058*/ 	.byte	0x00, 0xf0, 0x11, 0x00


	//----- nvinfo : EIATTR_KPARAM_INFO
	.align		4
.L_4167:
        /*005c*/ 	.byte	0x04, 0x17
        /*005e*/ 	.short	(.L_4169 - .L_4168)
.L_4168:
        /*0060*/ 	.word	0x00000000
        /*0064*/ 	.short	0x000f
        /*0066*/ 	.short	0x0058
        /*0068*/ 	.byte	0x00, 0xf0, 0x11, 0x00


	//----- nvinfo : EIATTR_KPARAM_INFO
	.align		4
.L_4169:
        /*006c*/ 	.byte	0x04, 0x17
        /*006e*/ 	.short	(.L_4171 - .L_4170)
.L_4170:
        /*0070*/ 	.word	0x00000000
        /*0074*/ 	.short	0x000e
        /*0076*/ 	.short	0x0054
        /*0078*/ 	.byte	0x00, 0xf0, 0x11, 0x00


	//----- nvinfo : EIATTR_KPARAM_INFO
	.align		4
.L_4171:
        /*007c*/ 	.byte	0x04, 0x17
        /*007e*/ 	.short	(.L_4173 - .L_4172)
.L_4172:
        /*0080*/ 	.word	0x00000000
        /*0084*/ 	.short	0x000d
        /*0086*/ 	.short	0x0050
        /*0088*/ 	.byte	0x00, 0xf0, 0x11, 0x00


	//----- nvinfo : EIATTR_KPARAM_INFO
	.align		4
.L_4173:
        /*008c*/ 	.byte	0x04, 0x17
        /*008e*/ 	.short	(.L_4175 - .L_4174)
.L_4174:
        /*0090*/ 	.word	0x00000000
        /*0094*/ 	.short	0x000c
        /*0096*/ 	.short	0x004c
        /*0098*/ 	.byte	0x00, 0xf0, 0x11, 0x00


	//----- nvinfo : EIATTR_KPARAM_INFO
	.align		4
.L_4175:
        /*009c*/ 	.byte	0x04, 0x17
        /*009e*/ 	.short	(.L_4177 - .L_4176)
.L_4176:
        /*00a0*/ 	.word	0x00000000
        /*00a4*/ 	.short	0x000b
        /*00a6*/ 	.short	0x0048
        /*00a8*/ 	.byte	0x00, 0xf0, 0x11, 0x00


	//----- nvinfo : EIATTR_KPARAM_INFO
	.align		4
.L_4177:
        /*00ac*/ 	.byte	0x04, 0x17
        /*00ae*/ 	.short	(.L_4179 - .L_4178)
.L_4178:
        /*00b0*/ 	.word	0x00000000
        /*00b4*/ 	.short	0x000a
        /*00b6*/ 	.short	0x0040
        /*00b8*/ 	.byte	0x00, 0xf0, 0x21, 0x00


	//----- nvinfo : EIATTR_KPARAM_INFO
	.align		4
.L_4179:
        /*00bc*/ 	.byte	0x04, 0x17
        /*00be*/ 	.short	(.L_4181 - .L_4180)
.L_4180:
        /*00c0*/ 	.word	0x00000000
        /*00c4*/ 	.short	0x0009
        /*00c6*/ 	.short	0x0038
        /*00c8*/ 	.byte	0x00, 0xf0, 0x21, 0x00


	//----- nvinfo : EIATTR_KPARAM_INFO
	.align		4
.L_4181:
        /*00cc*/ 	.byte	0x04, 0x17
        /*00ce*/ 	.short	(.L_4183 - .L_4182)
.L_4182:
        /*00d0*/ 	.word	0x00000000
        /*00d4*/ 	.short	0x0008
        /*00d6*/ 	.short	0x0034
        /*00d8*/ 	.byte	0x00, 0xf0, 0x11, 0x00


	//----- nvinfo : EIATTR_KPARAM_INFO
	.align		4
.L_4183:
        /*00dc*/ 	.byte	0x04, 0x17
        /*00de*/ 	.short	(.L_4185 - .L_4184)
.L_4184:
        /*00e0*/ 	.word	0x00000000
        /*00e4*/ 	.short	0x0007
        /*00e6*/ 	.short	0x0030
        /*00e8*/ 	.byte	0x00, 0xf0, 0x11, 0x00


	//----- nvinfo : EIATTR_KPARAM_INFO
	.align		4
.L_4185:
        /*00ec*/ 	.byte	0x04, 0x17
        /*00ee*/ 	.short	(.L_4187 - .L_4186)
.L_4186:
        /*00f0*/ 	.word	0x00000000
        /*00f4*/ 	.short	0x0006
        /*00f6*/ 	.short	0x002c
        /*00f8*/ 	.byte	0x00, 0xf0, 0x11, 0x00


	//----- nvinfo : EIATTR_KPARAM_INFO
	.align		4
.L_4187:
        /*00fc*/ 	.byte	0x04, 0x17
        /*00fe*/ 	.short	(.L_4189 - .L_4188)
.L_4188:
        /*0100*/ 	.word	0x00000000
        /*0104*/ 	.short	0x0005
        /*0106*/ 	.short	0x0028
        /*0108*/ 	.byte	0x00, 0xf0, 0x11, 0x00


	//----- nvinfo : EIATTR_KPARAM_INFO
	.align		4
.L_4189:
        /*010c*/ 	.byte	0x04, 0x17
        /*010e*/ 	.short	(.L_4191 - .L_4190)
.L_4190:
        /*0110*/ 	.word	0x00000000
        /*0114*/ 	.short	0x0004
        /*0116*/ 	.short	0x0020
        /*0118*/ 	.byte	0x00, 0xf0, 0x21, 0x00


	//----- nvinfo : EIATTR_KPARAM_INFO
	.align		4
.L_4191:
        /*011c*/ 	.byte	0x04, 0x17
        /*011e*/ 	.short	(.L_4193 - .L_4192)
.L_4192:
        /*0120*/ 	.word	0x00000000
        /*0124*/ 	.short	0x0003
        /*0126*/ 	.short	0x0018
        /*0128*/ 	.byte	0x00, 0xf0, 0x21, 0x00


	//----- nvinfo : EIATTR_KPARAM_INFO
	.align		4
.L_4193:
        /*012c*/ 	.byte	0x04, 0x17
        /*012e*/ 	.short	(.L_4195 - .L_4194)
.L_4194:
        /*0130*/ 	.word	0x00000000
        /*0134*/ 	.short	0x0002
        /*0136*/ 	.short	0x0010
        /*0138*/ 	.byte	0x00, 0xf0, 0x21, 0x00


	//----- nvinfo : EIATTR_KPARAM_INFO
	.align		4
.L_4195:
        /*013c*/ 	.byte	0x04, 0x17
        /*013e*/ 	.short	(.L_4197 - .L_4196)
.L_4196:
        /*0140*/ 	.word	0x00000000
        /*0144*/ 	.short	0x0001
        /*0146*/ 	.short	0x0008
        /*0148*/ 	.byte	0x00, 0xf0, 0x21, 0x00


	//----- nvinfo : EIATTR_KPARAM_INFO
	.align		4
.L_4197:
        /*014c*/ 	.byte	0x04, 0x17
        /*014e*/ 	.short	(.L_4199 - .L_4198)
.L_4198:
        /*0150*/ 	.word	0x00000000
        /*0154*/ 	.short	0x0000
        /*0156*/ 	.short	0x0000
        /*0158*/ 	.byte	0x00, 0xf0, 0x21, 0x00


	//----- nvinfo : EIATTR_MAXREG_COUNT
	.align		4
.L_4199:
        /*015c*/ 	.byte	0x03, 0x1b
        /*015e*/ 	.short	0x00ff


	//----- nvinfo : EIATTR_NUM_BARRIERS
	.align		4
        /*0160*/ 	.byte	0x02, 0x4c
        /*0162*/ 	.byte	0x01
	.zero		1


	//----- nvinfo : EIATTR_MERCURY_ISA_VERSION
	.align		4
        /*0164*/ 	.byte	0x03, 0x5f
        /*0166*/ 	.short	0x0000


	//----- nvinfo : EIATTR_EXIT_INSTR_OFFSETS
	.align		4
        /*0168*/ 	.byte	0x04, 0x1c
        /*016a*/ 	.short	(.L_4201 - .L_4200)


	//   ....[0]....
.L_4200:
        /*016c*/ 	.word	0x000000b0


	//   ....[1]....
        /*0170*/ 	.word	0x000002f0


	//   ....[2]....
        /*0174*/ 	.word	0x00004370


	//   ....[3]....
        /*0178*/ 	.word	0x00004510


	//   ....[4]....
        /*017c*/ 	.word	0x000045b0


	//   ....[5]....
        /*0180*/ 	.word	0x000045f0


	//----- nvinfo : EIATTR_CTAIDZ_USED
	.align		4
.L_4201:
        /*0184*/ 	.byte	0x01, 0x04
	.zero		2


	//----- nvinfo : EIATTR_CRS_STACK_SIZE
	.align		4
        /*0188*/ 	.byte	0x04, 0x1e
        /*018a*/ 	.short	(.L_4203 - .L_4202)
.L_4202:
        /*018c*/ 	.word	0x00000000
.L_4203:


//--------------------- .nv.info._Z23gemm_half_q_half_kernelILi1ELi128ELb1ELb0ELi64EEvPK6__halfPKjS4_S2_PS0_iiiiPKtS7_iiiiiibS2_i --------------------------
	.section	.nv.info._Z23gemm_half_q_half_kernelILi1ELi128ELb1ELb0ELi64EEvPK6__halfPKjS4_S2_PS0_iiiiPKtS7_iiiiiibS2_i,"",@"SHT_CUDA_INFO"
	.sectionflags	@""
	.align	4


	//----- nvinfo : EIATTR_CUDA_API_VERSION
	.align		4
        /*0000*/ 	.byte	0x04, 0x37
        /*0002*/ 	.short	(.L_4205 - .L_4204)
.L_4204:
        /*0004*/ 	.word	0x00000082


	//----- nvinfo : EIATTR_SW2861232_WAR
	.align		4
.L_4205:
        /*0008*/ 	.byte	0x01, 0x35
	.zero		2


	//----- nvinfo : EIATTR_PARAM_CBANK
	.align		4
        /*000c*/ 	.byte	0x04, 0x0a
        /*000e*/ 	.short	(.L_4207 - .L_4206)
	.align		4
.L_4206:
        /*0010*/ 	.word	index@(.nv.constant0._Z23gemm_half_q_half_kernelILi1ELi128ELb1ELb0ELi64EEvPK6__halfPKjS4_S2_PS0_iiiiPKtS7_iiiiiibS2_i)
        /*0014*/ 	.short	0x0160
        /*0016*/ 	.short	0x0074


	//----- nvinfo : EIATTR_CBANK_PARAM_SIZE
	.align		4
.L_4207:
        /*0018*/ 	.byte	0x03, 0x19
        /*001a*/ 	.short	0x0074


	//----- nvinfo : EIATTR_KPARAM_INFO
	.align		4
        /*001c*/ 	.byte	0x04, 0x17
        /*001e*/ 	.short	(.L_4209 - .L_4208)
.L_4208:
        /*0020*/ 	.word	0x00000000
        /*0024*/ 	.short	0x0013
        /*0026*/ 	.short	0x0070
        /*0028*/ 	.byte	0x00, 0xf0, 0x11, 0x00


	//----- nvinfo : EIATTR_KPARAM_INFO
	.align		4
.L_4209:
        /*002c*/ 	.byte	0x04, 0x17
        /*002e*/ 	.short	(.L_4211 - .L_4210)
.L_4210:
        /*0030*/ 	.word	0x00000000
        /*0034*/ 	.short	0x0012
        /*0036*/ 	.short	0x0068
        /*0038*/ 	.byte	0x00, 0xf0, 0x21, 0x00


	//----- nvinfo : EIATTR_KPARAM_INFO
	.align		4
.L_4211:
        /*003c*/ 	.byte	0x04, 0x17
        /*003e*/ 	.short	(.L_4213 - .L_4212)
.L_4212:
        /*0040*/ 	.word	0x00000000
        /*0044*/ 	.short	0x0011
        /*0046*/ 	.short	0x0060
        /*0048*/ 	.byte	0x00, 0xf0, 0x05, 0x00


	//----- nvinfo : EIATTR_KPARAM_INFO
	.align		4
.L_4213:
        /*004c*/ 	.byte	0x04, 0x17
        /*004e*/ 	.short	(.L_4215 - .L_4214)
.L_4214:
        /*0050*/ 	.word	0x00000000
        /*0054*/ 	.short	0x0010
        /*0056*/ 	.short	0x005c
        /*0058*/ 	.byte	0x00, 0xf0, 0x11, 0x00


	//----- nvinfo : EIATTR_KPARAM_INFO
	.align		4
.L_4215:
        /*005c*/ 	.byte	0x04, 0x17
        /*005e*/ 	.short	(.L_4217 - .L_4216)
.L_4216:
        /*0060*/ 	.word	0x00000000
        /*0064*/ 	.short	0x000f
        /*0066*/ 	.short	0x0058
        /*0068*/ 	.byte	0x00, 0xf0, 0x11, 0x00


	//----- nvinfo : EIATTR_KPARAM_INFO
	.align		4
.L_4217:
        /*006c*/ 	.byte	0x04, 0x17
        /*006e*/ 	.short	(.L_4219 - .L_4218)
.L_4218:
        /*0070*/ 	.word	0x00000000
        /*0074*/ 	.short	0x000e
        /*0076*/ 	.short	0x0054
        /*0078*/ 	.byte	0x00, 0xf0, 0x11, 0x00


	//----- nvinfo : EIATTR_KPARAM_INFO
	.align		4
.L_4219:
        /*007c*/ 	.byte	0x04, 0x17
        /*007e*/ 	.short	(.L_4221 - .L_4220)
.L_4220:
        /*0080*/ 	.word	0x00000000
        /*0084*/ 	.short	0x000d
        /*0086*/ 	.short	0x0050
        /*0088*/ 	.byte	0x00, 0xf0, 0x11, 0x00


	//----- nvinfo : EIATTR_KPARAM_INFO
	.align		4
.L_4221:
        /*008c*/ 	.byte	0x04, 0x17
        /*008e*/ 	.short	(.L_4223 - .L_4222)
.L_4222:
        /*0090*/ 	.word	0x00000000
        /*0094*/ 	.short	0x000c
        /*0096*/ 	.short	0x004c
        /*0098*/ 	.byte	0x00, 0xf0, 0x11, 0x00


	//----- nvinfo : EIATTR_KPARAM_INFO
	.align		4
.L_4223:
        /*009c*/ 	.byte	0x04, 0x17
        /*009e*/ 	.short	(.L_4225 - .L_4224)
.L_4224:
        /*00a0*/ 	.word	0x00000000
        /*00a4*/ 	.short	0x000b
        /*00a6*/ 	.short	0x0048
        /*00a8*/ 	.byte	0x00, 0xf0, 0x11, 0x00


	//----- nvinfo : EIATTR_KPARAM_INFO
	.align		4
.L_4225:
        /*00ac*/ 	.byte	0x04, 0x17
        /*00ae*/ 	.short	(.L_4227 - .L_4226)
.L_4226:
        /*00b0*/ 	.word	0x00000000
        /*00b4*/ 	.short	0x000a
        /*00b6*/ 	.short	0x0040
        /*00b8*/ 	.byte	0x00, 0xf0, 0x21, 0x00


	//----- nvinfo : EIATTR_KPARAM_INFO
	.align		4
.L_4227:
        /*00bc*/ 	.byte	0x04, 0x17
        /*00be*/ 	.short	(.L_4229 - .L_4228)
.L_4228:
        /*00c0*/ 	.word	0x00000000
        /*00c4*/ 	.short	0x0009
        /*00c6*/ 	.short	0x0038
        /*00c8*/ 	.byte	0x00, 0xf0, 0x21, 0x00


	//----- nvinfo : EIATTR_KPARAM_INFO
	.align		4
.L_4229:
        /*00cc*/ 	.byte	0x04, 0x17
        /*00ce*/ 	.short	(.L_4231 - .L_4230)
.L_4230:
        /*00d0*/ 	.word	0x00000000
        /*00d4*/ 	.short	0x0008
        /*00d6*/ 	.short	0x0034
        /*00d8*/ 	.byte	0x00, 0xf0, 0x11, 0x00


	//----- nvinfo : EIATTR_KPARAM_INFO
	.align		4
.L_4231:
        /*00dc*/ 	.byte	0x04, 0x17
        /*00de*/ 	.short	(.L_4233 - .L_4232)
.L_4232:
        /*00e0*/ 	.word	0x00000000
        /*00e4*/ 	.short	0x0007
        /*00e6*/ 	.short	0x0030
        /*00e8*/ 	.byte	0x00, 0xf0, 0x11, 0x00


	//----- nvinfo : EIATTR_KPARAM_INFO
	.align		4
.L_4233:
        /*00ec*/ 	.byte	0x04, 0x17
        /*00ee*/ 	.short	(.L_4235 - .L_4234)
.L_4234:
        /*00f0*/ 	.word	0x00000000
        /*00f4*/ 	.short	0x0006
        /*00f6*/ 	.short	0x002c
        /*00f8*/ 	.byte	0x00, 0xf0, 0x11, 0x00


	//----- nvinfo : EIATTR_KPARAM_INFO
	.align		4
.L_4235:
        /*00fc*/ 	.byte	0x04, 0x17
        /*00fe*/ 	.short	(.L_4237 - .L_4236)
.L_4236:
        /*0100*/ 	.word	0x00000000
        /*0104*/ 	.short	0x0005
        /*0106*/ 	.short	0x0028
        /*0108*/ 	.byte	0x00, 0xf0, 0x11, 0x00


	//----- nvinfo : EIATTR_KPARAM_INFO
	.align		4
.L_4237:
        /*010c*/ 	.byte	0x04, 0x17
        /*010e*/ 	.short	(.L_4239 - .L_4238)
.L_4238:
        /*0110*/ 	.word	0x00000000
        /*0114*/ 	.short	0x0004
        /*0116*/ 	.short	0x0020
        /*0118*/ 	.byte	0x00, 0xf0, 0x21, 0x00


	//----- nvinfo : EIATTR_KPARAM_INFO
	.align		4
.L_4239:
        /*011c*/ 	.byte	0x04, 0x17
        /*011e*/ 	.short	(.L_4241 - .L_4240)
.L_4240:
        /*0120*/ 	.word	0x00000000
        /*0124*/ 	.short	0x0003
        /*0126*/ 	.short	0x0018
        /*0128*/ 	.byte	0x00, 0xf0, 0x21, 0x00


	//----- nvinfo : EIATTR_KPARAM_INFO
	.align		4
.L_4241:
        /*012c*/ 	.byte	0x04, 0x17
        /*012e*/ 	.short	(.L_4243 - .L_4242)
.L_4242:
        /*0130*/ 	.word	0x00000000
        /*0134*/ 	.short	0x0002
        /*0136*/ 	.short	0x0010
        /*0138*/ 	.byte	0x00, 0xf0, 0x21, 0x00


	//----- nvinfo : EIATTR_KPARAM_INFO
	.align		4
.L_4243:
        /*013c*/ 	.byte	0x04, 0x17
        /*013e*/ 	.short	(.L_4245 - .L_4244)
.L_4244:
        /*0140*/ 	.word	0x00000000
        /*0144*/ 	.short	0x0001
        /*0146*/ 	.short	0x0008
        /*0148*/ 	.byte	0x00, 0xf0, 0x21, 0x00


	//----- nvinfo : EIATTR_KPARAM_INFO
	.align		4
.L_4245:
        /*014c*/ 	.byte	0x04, 0x17
        /*014e*/ 	.short	(.L_4247 - .L_4246)
.L_4246:
        /*0150*/ 	.word	0x00000000
        /*0154*/ 	.short	0x0000
        /*0156*/ 	.short	0x0000
        /*0158*/ 	.byte	0x00, 0xf0, 0x21, 0x00


	//----- nvinfo : EIATTR_MAXREG_COUNT
	.align		4
.L_4247:
        /*015c*/ 	.byte	0x03, 0x1b
        /*015e*/ 	.short	0x00ff


	//----- nvinfo : EIATTR_NUM_BARRIERS
	.align		4
        /*0160*/ 	.byte	0x02, 0x4c
        /*0162*/ 	.byte	0x01
	.zero		1


	//----- nvinfo : EIATTR_MERCURY_ISA_VERSION
	.align		4
        /*0164*/ 	.byte	0x03, 0x5f
        /*0166*/ 	.short	0x0000


	//----- nvinfo : EIATTR_EXIT_INSTR_OFFSETS
	.align		4
        /*0168*/ 	.byte	0x04, 0x1c
        /*016a*/ 	.short	(.L_4249 - .L_4248)


	//   ....[0]....
.L_4248:
        /*016c*/ 	.word	0x000000a0


	//   ....[1]....
        /*0170*/ 	.word	0x000002e0


	//   ....[2]....
        /*0174*/ 	.word	0x00003ed0


	//   ....[3]....
        /*0178*/ 	.word	0x00004080


	//   ....[4]....
        /*017c*/ 	.word	0x00004130


	//   ....[5]....
        /*0180*/ 	.word	0x00004170


	//----- nvinfo : EIATTR_CTAIDZ_USED
	.align		4
.L_4249:
        /*0184*/ 	.byte	0x01, 0x04
	.zero		2


	//----- nvinfo : EIATTR_CRS_STACK_SIZE
	.align		4
        /*0188*/ 	.byte	0x04, 0x1e
        /*018a*/ 	.short	(.L_4251 - .L_4250)
.L_4250:
        /*018c*/ 	.word	0x00000000
.L_4251:


//--------------------- .nv.info._Z23gemm_half_q_half_kernelILi1ELi190ELb1ELb0ELi32EEvPK6__halfPKjS4_S2_PS0_iiiiPKtS7_iiiiiibS2_i --------------------------
	.section	.nv.info._Z23gemm_half_q_half_kernelILi1ELi190ELb1ELb0ELi32EEvPK6__halfPKjS4_S2_PS0_iiiiPKtS7_iiiiiibS2_i,"",@"SHT_CUDA_INFO"
	.sectionflags	@""
	.align	4


	//----- nvinfo : EIATTR_CUDA_API_VERSION
	.align		4
        /*0000*/ 	.byte	0x04, 0x37
        /*0002*/ 	.short	(.L_4253 - .L_4252)
.L_4252:
        /*0004*/ 	.word	0x00000082


	//----- nvinfo : EIATTR_SW2861232_WAR
	.align		4
.L_4253:
        /*0008*/ 	.byte	0x01, 0x35
	.zero		2


	//----- nvinfo : EIATTR_PARAM_CBANK
	.align		4
        /*000c*/ 	.byte	0x04, 0x0a
        /*000e*/ 	.short	(.L_4255 - .L_4254)
	.align		4
.L_4254:
        /*0010*/ 	.word	index@(.nv.constant0._Z23gemm_half_q_half_kernelILi1ELi190ELb1ELb0ELi32EEvPK6__halfPKjS4_S2_PS0_iiiiPKtS7_iiiiiibS2_i)
        /*0014*/ 	.short	0x0160
        /*0016*/ 	.short	0x0074


	//----- nvinfo : EIATTR_CBANK_PARAM_SIZE
	.align		4
.L_4255:
        /*0018*/ 	.byte	0x03, 0x19
        /*001a*/ 	.short	0x0074


	//----- nvinfo : EIATTR_KPARAM_INFO
	.align		4
        /*001c*/ 	.byte	0x04, 0x17
        /*001e*/ 	.short	(.L_4257 - .L_4256)
.L_4256:
        /*0020*/ 	.word	0x00000000
        /*0024*/ 	.short	0x0013
        /*0026*/ 	.short	0x0070
        /*0028*/ 	.byte	0x00, 0xf0, 0x11, 0x00


	//----- nvinfo : EIATTR_KPARAM_INFO
	.align		4
.L_4257:
        /*002c*/ 	.byte	0x04, 0x17
        /*002e*/ 	.short	(.L_4259 - .L_4258)
.L_4258:
        /*0030*/ 	.word	0x00000000
        /*0034*/ 	.short	0x0012
        /*0036*/ 	.short	0x0068
        /*0038*/ 	.byte	0x00, 0xf0, 0x21, 0x00


	//----- nvinfo : EIATTR_KPARAM_INFO
	.align		4
.L_4259:
        /*003c*/ 	.byte	0x04, 0x17
        /*003e*/ 	.short	(.L_4261 - .L_4260)
.L_4260:
        /*0040*/ 	.word	0x00000000
        /*0044*/ 	.short	0x0011
        /*0046*/ 	.short	0x0060
        /*0048*/ 	.byte	0x00, 0xf0, 0x05, 0x00


	//----- nvinfo : EIATTR_KPARAM_INFO
	.align		4
.L_4261:
        /*004c*/ 	.byte	0x04, 0x17
        /*004e*/ 	.short	(.L_4263 - .L_4262)
.L_4262:
        /*0050*/ 	.word	0x00000000
        /*0054*/ 	.short	0x0010
        /*0056*/ 	.short	0x005c
        /*0058*/ 	.byte	0x00, 0xf0, 0x11, 0x00


	//----- nvinfo : EIATTR_KPARAM_INFO
	.align		4
.L_4263:
        /*005c*/ 	.byte	0x04, 0x17
        /*005e*/ 	.short	(.L_4265 - .L_4264)
.L_4264:
        /*0060*/ 	.word	0x00000000
        /*0064*/ 	.short	0x000f
        /*0066*/ 	.short	0x0058
        /*0068*/ 	.byte	0x00, 0xf0, 0x11, 0x00


	//----- nvinfo : EIATTR_KPARAM_INFO
	.align		4
.L_4265:
        /*006c*/ 	.byte	0x04, 0x17
        /*006e*/ 	.short	(.L_4267 - .L_4266)
.L_4266:
        /*0070*/ 	.word	0x00000000
        /*0074*/ 	.short	0x000e
        /*0076*/ 	.short	0x0054
        /*0078*/ 	.byte	0x00, 0xf0, 0x11, 0x00


	//----- nvinfo : EIATTR_KPARAM_INFO
	.align		4
.L_4267:
        /*007c*/ 	.byte	0x04, 0x17
        /*007e*/ 	.short	(.L_4269 - .L_4268)
.L_4268:
        /*0080*/ 	.word	0x00000000
        /*0084*/ 	.short	0x000d
        /*0086*/ 	.short	0x0050
        /*0088*/ 	.byte	0x00, 0xf0, 0x11, 0x00


	//----- nvinfo : EIATTR_KPARAM_INFO
	.align		4
.L_4269:
        /*008c*/ 	.byte	0x04, 0x17
        /*008e*/ 	.short	(.L_4271 - .L_4270)
.L_4270:
        /*0090*/ 	.word	0x00000000
        /*0094*/ 	.short	0x000c
        /*0096*/ 	.short	0x004c
        /*0098*/ 	.byte	0x00, 0xf0, 0x11, 0x00


	//----- nvinfo : EIATTR_KPARAM_INFO
	.align		4
.L_4271:
        /*009c*/ 	.byte	0x04, 0x17
        /*009e*/ 	.short	(.L_4273 - .L_4272)
.L_4272:
        /*00a0*/ 	.word	0x00000000
        /*00a4*/ 	.short	0x000b
        /*00a6*/ 	.short	0x0048
        /*00a8*/ 	.byte	0x00, 0xf0, 0x11, 0x00


	//----- nvinfo : EIATTR_KPARAM_INFO
	.align		4
.L_4273:
        /*00ac*/ 	.byte	0x04, 0x17
        /*00ae*/ 	.short	(.L_4275 - .L_4274)
.L_4274:
        /*00b0*/ 	.word	0x00000000
        /*00b4*/ 	.short	0x000a
        /*00b6*/ 	.short	0x0040
        /*00b8*/ 	.byte	0x00, 0xf0, 0x21, 0x00


	//----- nvinfo : EIATTR_KPARAM_INFO
	.align		4
.L_4275:
        /*00bc*/ 	.byte	0x04, 0x17
        /*00be*/ 	.short	(.L_4277 - .L_4276)
.L_4276:
        /*00c0*/ 	.word	0x00000000
        /*00c4*/ 	.short	0x0009
        /*00c6*/ 	.short	0x0038
        /*00c8*/ 	.byte	0x00, 0xf0, 0x21, 0x00


	//----- nvinfo : EIATTR_KPARAM_INFO
	.align		4
.L_4277:
        /*00cc*/ 	.byte	0x04, 0x17
        /*00ce*/ 	.short	(.L_4279 - .L_4278)
.L_4278:
        /*00d0*/ 	.word	0x00000000
        /*00d4*/ 	.short	0x0008
        /*00d6*/ 	.short	0x0034
        /*00d8*/ 	.byte	0x00, 0xf0, 0x11, 0x00


	//----- nvinfo : EIATTR_KPARAM_INFO
	.align		4
.L_4279:
        /*00dc*/ 	.byte	0x04, 0x17
        /*00de*/ 	.short	(.L_4281 - .L_4280)
.L_4280:
        /*00e0*/ 	.word	0x00000000
        /*00e4*/ 	.short	0x0007
        /*00e6*/ 	.short	0x0030
        /*00e8*/ 	.byte	0x00, 0xf0, 0x11, 0x00


	//----- nvinfo : EIATTR_KPARAM_INFO
	.align		4
.L_4281:
        /*00ec*/ 	.byte	0x04, 0x17
        /*00ee*/ 	.short	(.L_4283 - .L_4282)
.L_4282:
        /*00f0*/ 	.word	0x00000000
        /*00f4*/ 	.short	0x0006
        /*00f6*/ 	.short	0x002c
        /*00f8*/ 	.byte	0x00, 0xf0, 0x11, 0x00


	//----- nvinfo : EIATTR_KPARAM_INFO
	.align		4
.L_4283:
        /*00fc*/ 	.byte	0x04, 0x17
        /*00fe*/ 	.short	(.L_4285 - .L_4284)
.L_4284:
        /*0100*/ 	.word	0x00000000
        /*0104*/ 	.short	0x0005
        /*0106*/ 	.short	0x0028
        /*0108*/ 	.byte	0x00, 0xf0, 0x11, 0x00


	//----- nvinfo : EIATTR_KPARAM_INFO
	.align		4
.L_4285:
        /*010c*/ 	.byte	0x04, 0x17
        /*010e*/ 	.short	(.L_4287 - .L_4286)
.L_4286:
        /*0110*/ 	.word	0x00000000
        /*0114*/ 	.short	0x0004
        /*0116*/ 	.short	0x0020
        /*0118*/ 	.byte	0x00, 0xf0, 0x21, 0x00


	//----- nvinfo : EIATTR_KPARAM_INFO
	.align		4
.L_4287:
        /*011c*/ 	.byte	0x04, 0x17
        /*011e*/ 	.short	(.L_4289 - .L_4288)
.L_4288:
        /*0120*/ 	.word	0x00000000
        /*0124*/ 	.short	0x0003
        /*0126*/ 	.short	0x0018
        /*0128*/ 	.byte	0x00, 0xf0, 0x21, 0x00


	//----- nvinfo : EIATTR_KPARAM_INFO
	.align		4
.L_4289:
        /*012c*/ 	.byte	0x04, 0x17
        /*012e*/ 	.short	(.L_4291 - .L_4290)
.L_4290:
        /*0130*/ 	.word	0x00000000
        /*0134*/ 	.short	0x0002
        /*0136*/ 	.short	0x0010
        /*0138*/ 	.byte	0x00, 0xf0, 0x21, 0x00


	//----- nvinfo : EIATTR_KPARAM_INFO
	.align		4
.L_4291:
        /*013c*/ 	.byte	0x04, 0x17
        /*013e*/ 	.short	(.L_4293 - .L_4292)
.L_4292:
        /*0140*/ 	.word	0x00000000
        /*0144*/ 	.short	0x0001
        /*0146*/ 	.short	0x0008
        /*0148*/ 	.byte	0x00, 0xf0, 0x21, 0x00


	//----- nvinfo : EIATTR_KPARAM_INFO
	.align		4
.L_4293:
        /*014c*/ 	.byte	0x04, 0x17
        /*014e*/ 	.short	(.L_4295 - .L_4294)
.L_4294:
        /*0150*/ 	.word	0x00000000
        /*0154*/ 	.short	0x0000
        /*0156*/ 	.short	0x0000
        /*0158*/ 	.byte	0x00, 0xf0, 0x21, 0x00


	//----- nvinfo : EIATTR_MAXREG_COUNT
	.align		4
.L_4295:
        /*015c*/ 	.byte	0x03, 0x1b
        /*015e*/ 	.short	0x00ff


	//----- nvinfo : EIATTR_NUM_BARRIERS
	.align		4
        /*0160*/ 	.byte	0x02, 0x4c
        /*0162*/ 	.byte	0x01
	.zero		1


	//----- nvinfo : EIATTR_MERCURY_ISA_VERSION
	.align		4
        /*0164*/ 	.byte	0x03, 0x5f
        /*0166*/ 	.short	0x0000


	//----- nvinfo : EIATTR_EXIT_INSTR_OFFSETS
	.align		4
        /*0168*/ 	.byte	0x04, 0x1c
        /*016a*/ 	.short	(.L_4297 - .L_4296)


	//   ....[0]....
.L_4296:
        /*016c*/ 	.word	0x000000b0


	//   ....[1]....
        /*0170*/ 	.word	0x000002f0


	//   ....[2]....
        /*0174*/ 	.word	0x0000ad40


	//   ....[3]....
        /*0178*/ 	.word	0x0000aee0


	//   ....[4]....
        /*017c*/ 	.word	0x0000af80


	//   ....[5]....
        /*0180*/ 	.word	0x0000afc0


	//----- nvinfo : EIATTR_CTAIDZ_USED
	.align		4
.L_4297:
        /*0184*/ 	.byte	0x01, 0x04
	.zero		2


	//----- nvinfo : EIATTR_CRS_STACK_SIZE
	.align		4
        /*0188*/ 	.byte	0x04, 0x1e
        /*018a*/ 	.short	(.L_4299 - .L_4298)
.L_4298:
        /*018c*/ 	.word	0x00000000
.L_4299:


//--------------------- .nv.info._Z23gemm_half_q_half_kernelILi1ELi160ELb1ELb0ELi32EEvPK6__halfPKjS4_S2_PS0_iiiiPKtS7_iiiiiibS2_i --------------------------
	.section	.nv.info._Z23gemm_half_q_half_kernelILi1ELi160ELb1ELb0ELi32EEvPK6__halfPKjS4_S2_PS0_iiiiPKtS7_iiiiiibS2_i,"",@"SHT_CUDA_INFO"
	.sectionflags	@""
	.align	4


	//----- nvinfo : EIATTR_CUDA_API_VERSION
	.align		4
        /*0000*/ 	.byte	0x04, 0x37
        /*0002*/ 	.short	(.L_4301 - .L_4300)
.L_4300:
        /*0004*/ 	.word	0x00000082


	//----- nvinfo : EIATTR_SW2861232_WAR
	.align		4
.L_4301:
        /*0008*/ 	.byte	0x01, 0x35
	.zero		2


	//----- nvinfo : EIATTR_PARAM_CBANK
	.align		4
        /*000c*/ 	.byte	0x04, 0x0a
        /*000e*/ 	.short	(.L_4303 - .L_4302)
	.align		4
.L_4302:
        /*0010*/ 	.word	index@(.nv.constant0._Z23gemm_half_q_half_kernelILi1ELi160ELb1ELb0ELi32EEvPK6__halfPKjS4_S2_PS0_iiiiPKtS7_iiiiiibS2_i)
        /*0014*/ 	.short	0x0160
        /*0016*/ 	.short	0x0074


	//----- nvinfo : EIATTR_CBANK_PARAM_SIZE
	.align		4
.L_4303:
        /*0018*/ 	.byte	0x03, 0x19
        /*001a*/ 	.short	0x0074


	//----- nvinfo : EIATTR_KPARAM_INFO
	.align		4
        /*001c*/ 	.byte	0x04, 0x17
        /*001e*/ 	.short	(.L_4305 - .L_4304)
.L_4304:
        /*0020*/ 	.word	0x00000000
        /*0024*/ 	.short	0x0013
        /*0026*/ 	.short	0x0070
        /*0028*/ 	.byte	0x00, 0xf0, 0x11, 0x00


	//----- nvinfo : EIATTR_KPARAM_INFO
	.align		4
.L_4305:
        /*002c*/ 	.byte	0x04, 0x17
        /*002e*/ 	.short	(.L_4307 - .L_4306)
.L_4306:
        /*0030*/ 	.word	0x00000000
        /*0034*/ 	.short	0x0012
        /*0036*/ 	.short	0x0068
        /*0038*/ 	.byte	0x00, 0xf0, 0x21, 0x00


	//----- nvinfo : EIATTR_KPARAM_INFO
	.align		4
.L_4307:
        /*003c*/ 	.byte	0x04, 0x17
        /*003e*/ 	.short	(.L_4309 - .L_4308)
.L_4308:
        /*0040*/ 	.word	0x00000000
        /*0044*/ 	.short	0x0011
        /*0046*/ 	.short	0x0060
        /*0048*/ 	.byte	0x00, 0xf0, 0x05, 0x00


	//----- nvinfo : EIATTR_KPARAM_INFO
	.align		4
.L_4309:
        /*004c*/ 	.byte	0x04, 0x17
        /*004e*/ 	.short	(.L_4311 - .L_4310)
.L_4310:
        /*0050*/ 	.word	0x00000000
        /*0054*/ 	.short	0x0010
        /*0056*/ 	.short	0x005c
        /*0058*/ 	.byte	0x00, 0xf0, 0x11, 0x00


	//----- nvinfo : EIATTR_KPARAM_INFO
	.align		4
.L_4311:
        /*005c*/ 	.byte	0x04, 0x17
        /*005e*/ 	.short	(.L_4313 - .L_4312)
.L_4312:
        /*0060*/ 	.word	0x00000000
        /*0064*/ 	.short	0x000f
        /*0066*/ 	.short	0x0058
        /*0068*/ 	.byte	0x00, 0xf0, 0x11, 0x00


	//----- nvinfo : EIATTR_KPARAM_INFO
	.align		4
.L_4313:
        /*006c*/ 	.byte	0x04, 0x17
        /*006e*/ 	.short	(.L_4315 - .L_4314)
.L_4314:
        /*0070*/ 	.word	0x00000000
        /*0074*/ 	.short	0x000e
        /*0076*/ 	.short	0x0054
        /*0078*/ 	.byte	0x00, 0xf0, 0x11, 0x00


	//----- nvinfo : EIATTR_KPARAM_INFO
	.align		4
.L_4315:
        /*007c*/ 	.byte	0x04, 0x17
        /*007e*/ 	.short	(.L_4317 - .L_4316)
.L_4316:
        /*0080*/ 	.word	0x00000000
        /*0084*/ 	.short	0x000d
        /*0086*/ 	.short	0x0050
        /*0088*/ 	.byte	0x00, 0xf0, 0x11, 0x00


	//----- nvinfo : EIATTR_KPARAM_INFO
	.align		4
.L_4317:
        /*008c*/ 	.byte	0x04, 0x17
        /*008e*/ 	.short	(.L_4319 - .L_4318)
.L_4318:
        /*0090*/ 	.word	0x00000000
        /*0094*/ 	.short	0x000c
        /*0096*/ 	.short	0x004c
        /*0098*/ 	.byte	0x00, 0xf0, 0x11, 0x00


	//----- nvinfo : EIATTR_KPARAM_INFO
	.align		4
.L_4319:
        /*009c*/ 	.byte	0x04, 0x17
        /*009e*/ 	.short	(.L_4321 - .L_4320)
.L_4320:
        /*00a0*/ 	.word	0x00000000
        /*00a4*/ 	.short	0x000b
        /*00a6*/ 	.short	0x0048
        /*00a8*/ 	.byte	0x00, 0xf0, 0x11, 0x00


	//----- nvinfo : EIATTR_KPARAM_INFO
	.align		4
.L_4321:
        /*00ac*/ 	.byte	0x04, 0x17
        /*00ae*/ 	.short	(.L_4323 - .L_4322)
.L_4322:
        /*00b0*/ 	.word	0x00000000
        /*00b4*/ 	.short	0x000a
        /*00b6*/ 	.short	0x0040
        /*00b8*/ 	.byte	0x00, 0xf0, 0x21, 0x00


	//----- nvinfo : EIATTR_KPARAM_INFO
	.align		4
.L_4323:
        /*00bc*/ 	.byte	0x04, 0x17
        /*00be*/ 	.short	(.L_4325 - .L_4324)
.L_4324:
        /*00c0*/ 	.word	0x00000000
        /*00c4*/ 	.short	0x0009
        /*00c6*/ 	.short	0x0038
        /*00c8*/ 	.byte	0x00, 0xf0, 0x21, 0x00


	//----- nvinfo : EIATTR_KPARAM_INFO
	.align		4
.L_4325:
        /*00cc*/ 	.byte	0x04, 0x17
        /*00ce*/ 	.short	(.L_4327 - .L_4326)
.L_4326:
        /*00d0*/ 	.word	0x00000000
        /*00d4*/ 	.short	0x0008
        /*00d6*/ 	.short	0x0034
        /*00d8*/ 	.byte	0x00, 0xf0, 0x11, 0x00


	//----- nvinfo : EIATTR_KPARAM_INFO
	.align		4
.L_4327:
        /*00dc*/ 	.byte	0x04, 0x17
        /*00de*/ 	.short	(.L_4329 - .L_4328)
.L_4328:
        /*00e0*/ 	.word	0x00000000
        /*00e4*/ 	.short	0x0007
        /*00e6*/ 	.short	0x0030
        /*00e8*/ 	.byte	0x00, 0xf0, 0x11, 0x00


	//----- nvinfo : EIATTR_KPARAM_INFO
	.align		4
.L_4329:
        /*00ec*/ 	.byte	0x04, 0x17
        /*00ee*/ 	.short	(.L_4331 - .L_4330)
.L_4330:
        /*00f0*/ 	.word	0x00000000
        /*00f4*/ 	.short	0x0006
        /*00f6*/ 	.short	0x002c
        /*00f8*/ 	.byte	0x00, 0xf0, 0x11, 0x00


	//----- nvinfo : EIATTR_KPARAM_INFO
	.align		4
.L_4331:
        /*00fc*/ 	.byte	0x04, 0x17
        /*00fe*/ 	.short	(.L_4333 - .L_4332)
.L_4332:
        /*0100*/ 	.word	0x00000000
        /*0104*/ 	.short	0x0005
        /*0106*/ 	.short	0x0028
        /*0108*/ 	.byte	0x00, 0xf0, 0x11, 0x00


	//----- nvinfo : EIATTR_KPARAM_INFO
	.align		4
.L_4333:
        /*010c*/ 	.byte	0x04, 0x17
        /*010e*/ 	.short	(.L_4335 - .L_4334)
.L_4334:
        /*0110*/ 	.word	0x00000000
        /*0114*/ 	.short	0x0004
        /*0116*/ 	.short	0x0020
        /*0118*/ 	.byte	0x00, 0xf0, 0x21, 0x00


	//----- nvinfo : EIATTR_KPARAM_INFO
	.align		4
.L_4335:
        /*011c*/ 	.byte	0x04, 0x17
        /*011e*/ 	.short	(.L_4337 - .L_4336)
.L_4336:
        /*0120*/ 	.word	0x00000000
        /*0124*/ 	.short	0x0003
        /*0126*/ 	.short	0x0018
        /*0128*/ 	.byte	0x00, 0xf0, 0x21, 0x00


	//----- nvinfo : EIATTR_KPARAM_INFO
	.align		4
.L_4337:
        /*012c*/ 	.byte	0x04, 0x17
        /*012e*/ 	.short	(.L_4339 - .L_4338)
.L_4338:
        /*0130*/ 	.word	0x00000000
        /*0134*/ 	.short	0x0002
        /*0136*/ 	.short	0x0010
        /*0138*/ 	.byte	0x00, 0xf0, 0x21, 0x00


	//----- nvinfo : EIATTR_KPARAM_INFO
	.align		4
.L_4339:
        /*013c*/ 	.byte	0x04, 0x17
        /*013e*/ 	.short	(.L_4341 - .L_4340)
.L_4340:
        /*0140*/ 	.word	0x00000000
        /*0144*/ 	.short	0x0001
        /*0146*/ 	.short	0x0008
        /*0148*/ 	.byte	0x00, 0xf0, 0x21, 0x00


	//----- nvinfo : EIATTR_KPARAM_INFO
	.align		4
.L_4341:
        /*014c*/ 	.byte	0x04, 0x17
        /*014e*/ 	.short	(.L_4343 - .L_4342)
.L_4342:
        /*0150*/ 	.word	0x00000000
        /*0154*/ 	.short	0x0000
        /*0156*/ 	.short	0x0000
        /*0158*/ 	.byte	0x00, 0xf0, 0x21, 0x00


	//----- nvinfo : EIATTR_MAXREG_COUNT
	.align		4
.L_4343:
        /*015c*/ 	.byte	0x03, 0x1b
        /*015e*/ 	.short	0x00ff


	//----- nvinfo : EIATTR_NUM_BARRIERS
	.align		4
        /*0160*/ 	.byte	0x02, 0x4c
        /*0162*/ 	.byte	0x01
	.zero		1


	//----- nvinfo : EIATTR_MERCURY_ISA_VERSION
	.align		4
        /*0164*/ 	.byte	0x03, 0x5f
        /*0166*/ 	.short	0x0000


	//----- nvinfo : EIATTR_EXIT_INSTR_OFFSETS
	.align		4
        /*0168*/ 	.byte	0x04, 0x1c
        /*016a*/ 	.short	(.L_4345 - .L_4344)


	//   ....[0]....
.L_4344:
        /*016c*/ 	.word	0x00000090


	//   ....[1]....
        /*0170*/ 	.word	0x000002d0


	//   ....[2]....
        /*0174*/ 	.word	0x000054f0


	//   ....[3]....
        /*0178*/ 	.word	0x00005680


	//   ....[4]....
        /*017c*/ 	.word	0x00005720


	//   ....[5]....
        /*0180*/ 	.word	0x00005760


	//----- nvinfo : EIATTR_CTAIDZ_USED
	.align		4
.L_4345:
        /*0184*/ 	.byte	0x01, 0x04
	.zero		2


	//----- nvinfo : EIATTR_CRS_STACK_SIZE
	.align		4
        /*0188*/ 	.byte	0x04, 0x1e
        /*018a*/ 	.short	(.L_4347 - .L_4346)
.L_4346:
        /*018c*/ 	.word	0x00000000
.L_4347:


//--------------------- .nv.info._Z23gemm_half_q_half_kernelILi1ELi40ELb1ELb0ELi32EEvPK6__halfPKjS4_S2_PS0_iiiiPKtS7_iiiiiibS2_i --------------------------
	.section	.nv.info._Z23gemm_half_q_half_kernelILi1ELi40ELb1ELb0ELi32EEvPK6__halfPKjS4_S2_PS0_iiiiPKtS7_iiiiiibS2_i,"",@"SHT_CUDA_INFO"
	.sectionflags	@""
	.align	4


	//----- nvinfo : EIATTR_CUDA_API_VERSION
	.align		4
        /*0000*/ 	.byte	0x04, 0x37
        /*0002*/ 	.short	(.L_4349 - .L_4348)
.L_4348:
        /*0004*/ 	.word	0x00000082


	//----- nvinfo : EIATTR_SW2861232_WAR
	.align		4
.L_4349:
        /*0008*/ 	.byte	0x01, 0x35
	.zero		2


	//----- nvinfo : EIATTR_PARAM_CBANK
	.align		4
        /*000c*/ 	.byte	0x04, 0x0a
        /*000e*/ 	.short	(.L_4351 - .L_4350)
	.align		4
.L_4350:
        /*0010*/ 	.word	index@(.nv.constant0._Z23gemm_half_q_half_kernelILi1ELi40ELb1ELb0ELi32EEvPK6__halfPKjS4_S2_PS0_iiiiPKtS7_iiiiiibS2_i)
        /*0014*/ 	.short	0x0160
        /*0016*/ 	.short	0x0074


	//----- nvinfo : EIATTR_CBANK_PARAM_SIZE
	.align		4
.L_4351:
        /*0018*/ 	.byte	0x03, 0x19
        /*001a*/ 	.short	0x0074


	//----- nvinfo : EIATTR_KPARAM_INFO
	.align		4
        /*001c*/ 	.byte	0x04, 0x17
        /*001e*/ 	.short	(.L_4353 - .L_4352)
.L_4352:
        /*0020*/ 	.word	0x00000000
        /*0024*/ 	.short	0x0013
        /*0026*/ 	.short	0x0070
        /*0028*/ 	.byte	0x00, 0xf0, 0x11, 0x00


	//----- nvinfo : EIATTR_KPARAM_INFO
	.align		4
.L_4353:
        /*002c*/ 	.byte	0x04, 0x17
        /*002e*/ 	.short	(.L_4355 - .L_4354)
.L_4354:
        /*0030*/ 	.word	0x00000000
        /*0034*/ 	.short	0x0012
        /*0036*/ 	.short	0x0068
        /*0038*/ 	.byte	0x00, 0xf0, 0x21, 0x00


	//----- nvinfo : EIATTR_KPARAM_INFO
	.align		4
.L_4355:
        /*003c*/ 	.byte	0x04, 0x17
        /*003e*/ 	.short	(.L_4357 - .L_4356)
.L_4356:
        /*0040*/ 	.word	0x00000000
        /*0044*/ 	.short	0x0011
        /*0046*/ 	.short	0x0060
        /*0048*/ 	.byte	0x00, 0xf0, 0x05, 0x00


	//----- nvinfo : EIATTR_KPARAM_INFO
	.align		4
.L_4357:
        /*004c*/ 	.byte	0x04, 0x17
        /*004e*/ 	.short	(.L_4359 - .L_4358)
.L_4358:
        /*0050*/ 	.word	0x00000000
        /*0054*/ 	.short	0x0010
        /*0056*/ 	.short	0x005c
        /*0058*/ 	.byte	0x00, 0xf0, 0x11, 0x00


	//----- nvinfo : EIATTR_KPARAM_INFO
	.align		4
.L_4359:
        /*005c*/ 	.byte	0x04, 0x17
        /*005e*/ 	.short	(.L_4361 - .L_4360)
.L_4360:
        /*0060*/ 	.word	0x00000000
        /*0064*/ 	.short	0x000f
        /*0066*/ 	.short	0x0058
        /*0068*/ 	.byte	0x00, 0xf0, 0x11, 0x00


	//----- nvinfo : EIATTR_KPARAM_INFO
	.align		4
.L_4361:
        /*006c*/ 	.byte	0x04, 0x17
        /*006e*/ 	.short	(.L_4363 - .L_4362)
.L_4362:
        /*0070*/ 	.word	0x00000000
        /*0074*/ 	.short	0x000e
        /*0076*/ 	.short	0x0054
        /*0078*/ 	.byte	0x00, 0xf0, 0x11, 0x00


	//----- nvinfo : EIATTR_KPARAM_INFO
	.align		4
.L_4363:
        /*007c*/ 	.byte	0x04, 0x17
        /*007e*/ 	.short	(.L_4365 - .L_4364)
.L_4364:
        /*0080*/ 	.word	0x00000000
        /*0084*/ 	.short	0x000d
        /*0086*/ 	.short	0x0050
        /*0088*/ 	.byte	0x00, 0xf0, 0x11, 0x00


	//----- nvinfo : EIATTR_KPARAM_INFO
	.align		4
.L_4365:
        /*008c*/ 	.byte	0x04, 0x17
        /*008e*/ 	.short	(.L_4367 - .L_4366)
.L_4366:
        /*0090*/ 	.word	0x00000000
        /*0094*/ 	.short	0x000c
        /*0096*/ 	.short	0x004c
        /*0098*/ 	.byte	0x00, 0xf0, 0x11, 0x00


	//----- nvinfo : EIATTR_KPARAM_INFO
	.align		4
.L_4367:
        /*009c*/ 	.byte	0x04, 0x17
        /*009e*/ 	.short	(.L_4369 - .L_4368)
.L_4368:
        /*00a0*/ 	.word	0x00000000
        /*00a4*/ 	.short	0x000b
        /*00a6*/ 	.short	0x0048
        /*00a8*/ 	.byte	0x00, 0xf0, 0x11, 0x00


	//----- nvinfo : EIATTR_KPARAM_INFO
	.align		4
.L_4369:
        /*00ac*/ 	.byte	0x04, 0x17
        /*00ae*/ 	.short	(.L_4371 - .L_4370)
.L_4370:
        /*00b0*/ 	.word	0x00000000
        /*00b4*/ 	.short	0x000a
        /*00b6*/ 	.short	0x0040
        /*00b8*/ 	.byte	0x00, 0xf0, 0x21, 0x00


	//----- nvinfo : EIATTR_KPARAM_INFO
	.align		4
.L_4371:
        /*00bc*/ 	.byte	0x04, 0x17
        /*00be*/ 	.short	(.L_4373 - .L_4372)
.L_4372:
        /*00c0*/ 	.word	0x00000000
        /*00c4*/ 	.short	0x0009
        /*00c6*/ 	.short	0x0038
        /*00c8*/ 	.byte	0x00, 0xf0, 0x21, 0x00


	//----- nvinfo : EIATTR_KPARAM_INFO
	.align		4
.L_4373:
        /*00cc*/ 	.byte	0x04, 0x17
        /*00ce*/ 	.short	(.L_4375 - .L_4374)
.L_4374:
        /*00d0*/ 	.word	0x00000000
        /*00d4*/ 	.short	0x0008
        /*00d6*/ 	.short	0x0034
        /*00d8*/ 	.byte	0x00, 0xf0, 0x11, 0x00


	//----- nvinfo : EIATTR_KPARAM_INFO
	.align		4
.L_4375:
        /*00dc*/ 	.byte	0x04, 0x17
        /*00de*/ 	.short	(.L_4377 - .L_4376)
.L_4376:
        /*00e0*/ 	.word	0x00000000
        /*00e4*/ 	.short	0x0007
        /*00e6*/ 	.short	0x0030
        /*00e8*/ 	.byte	0x00, 0xf0, 0x11, 0x00


	//----- nvinfo : EIATTR_KPARAM_INFO
	.align		4
.L_4377:
        /*00ec*/ 	.byte	0x04, 0x17
        /*00ee*/ 	.short	(.L_4379 - .L_4378)
.L_4378:
        /*00f0*/ 	.word	0x00000000
        /*00f4*/ 	.short	0x0006
        /*00f6*/ 	.short	0x002c
        /*00f8*/ 	.byte	0x00, 0xf0, 0x11, 0x00


	//----- nvinfo : EIATTR_KPARAM_INFO
	.align		4
.L_4379:
        /*00fc*/ 	.byte	0x04, 0x17
        /*00fe*/ 	.short	(.L_4381 - .L_4380)
.L_4380:
        /*0100*/ 	.word	0x00000000
        /*0104*/ 	.short	0x0005
        /*0106*/ 	.short	0x0028
        /*0108*/ 	.byte	0x00, 0xf0, 0x11, 0x00


	//----- nvinfo : EIATTR_KPARAM_INFO
	.align		4
.L_4381:
        /*010c*/ 	.byte	0x04, 0x17
        /*010e*/ 	.short	(.L_4383 - .L_4382)
.L_4382:
        /*0110*/ 	.word	0x00000000
        /*0114*/ 	.short	0x0004
        /*0116*/ 	.short	0x0020
        /*0118*/ 	.byte	0x00, 0xf0, 0x21, 0x00


	//----- nvinfo : EIATTR_KPARAM_INFO
	.align		4
.L_4383:
        /*011c*/ 	.byte	0x04, 0x17
        /*011e*/ 	.short	(.L_4385 - .L_4384)
.L_4384:
        /*0120*/ 	.word	0x00000000
        /*0124*/ 	.short	0x0003
        /*0126*/ 	.short	0x0018
        /*0128*/ 	.byte	0x00, 0xf0, 0x21, 0x00


	//----- nvinfo : EIATTR_KPARAM_INFO
	.align		4
.L_4385:
        /*012c*/ 	.byte	0x04, 0x17
        /*012e*/ 	.short	(.L_4387 - .L_4386)
.L_4386:
        /*0130*/ 	.word	0x00000000
        /*0134*/ 	.short	0x0002
        /*0136*/ 	.short	0x0010
        /*0138*/ 	.byte	0x00, 0xf0, 0x21, 0x00


	//----- nvinfo : EIATTR_KPARAM_INFO
	.align		4
.L_4387:
        /*013c*/ 	.byte	0x04, 0x17
        /*013e*/ 	.short	(.L_4389 - .L_4388)
.L_4388:
        /*0140*/ 	.word	0x00000000
        /*0144*/ 	.short	0x0001
        /*0146*/ 	.short	0x0008
        /*0148*/ 	.byte	0x00, 0xf0, 0x21, 0x00


	//----- nvinfo : EIATTR_KPARAM_INFO
	.align		4
.L_4389:
        /*014c*/ 	.byte	0x04, 0x17
        /*014e*/ 	.short	(.L_4391 - .L_4390)
.L_4390:
        /*0150*/ 	.word	0x00000000
        /*0154*/ 	.short	0x0000
        /*0156*/ 	.short	0x0000
        /*0158*/ 	.byte	0x00, 0xf0, 0x21, 0x00


	//----- nvinfo : EIATTR_MAXREG_COUNT
	.align		4
.L_4391:
        /*015c*/ 	.byte	0x03, 0x1b
        /*015e*/ 	.short	0x00ff


	//----- nvinfo : EIATTR_NUM_BARRIERS
	.align		4
        /*0160*/ 	.byte	0x02, 0x4c
        /*0162*/ 	.byte	0x01
	.zero		1


	//----- nvinfo : EIATTR_MERCURY_ISA_VERSION
	.align		4
        /*0164*/ 	.byte	0x03, 0x5f
        /*0166*/ 	.short	0x0000


	//----- nvinfo : EIATTR_EXIT_INSTR_OFFSETS
	.align		4
        /*0168*/ 	.byte	0x04, 0x1c
        /*016a*/ 	.short	(.L_4393 - .L_4392)


	//   ....[0]....
.L_4392:
        /*016c*/ 	.word	0x00000090


	//   ....[1]....
        /*0170*/ 	.word	0x000002d0


	//   ....[2]....
        /*0174*/ 	.word	0x00004700


	//   ....[3]....
        /*0178*/ 	.word	0x000048a0


	//   ....[4]....
        /*017c*/ 	.word	0x00004940


	//   ....[5]....
        /*0180*/ 	.word	0x00004980


	//----- nvinfo : EIATTR_CTAIDZ_USED
	.align		4
.L_4393:
        /*0184*/ 	.byte	0x01, 0x04
	.zero		2


	//----- nvinfo : EIATTR_CRS_STACK_SIZE
	.align		4
        /*0188*/ 	.byte	0x04, 0x1e
        /*018a*/ 	.short	(.L_4395 - .L_4394)
.L_4394:
        /*018c*/ 	.word	0x00000000
.L_4395:


//--------------------- .nv.info._Z23gemm_half_q_half_kernelILi1ELi10ELb1ELb0ELi32EEvPK6__halfPKjS4_S2_PS0_iiiiPKtS7_iiiiiibS2_i --------------------------
	.section	.nv.info._Z23gemm_half_q_half_kernelILi1ELi10ELb1ELb0ELi32EEvPK6__halfPKjS4_S2_PS0_iiiiPKtS7_iiiiiibS2_i,"",@"SHT_CUDA_INFO"
	.sectionflags	@""
	.align	4


	//----- nvinfo : EIATTR_CUDA_API_VERSION
	.align		4
        /*0000*/ 	.byte	0x04, 0x37
        /*0002*/ 	.short	(.L_4397 - .L_4396)
.L_4396:
        /*0004*/ 	.word	0x00000082


	//----- nvinfo : EIATTR_SW2861232_WAR
	.align		4
.L_4397:
        /*0008*/ 	.byte	0x01, 0x35
	.zero		2


	//----- nvinfo : EIATTR_PARAM_CBANK
	.align		4
        /*000c*/ 	.byte	0x04, 0x0a
        /*000e*/ 	.short	(.L_4399 - .L_4398)
	.align		4
.L_4398:
        /*0010*/ 	.word	index@(.nv.constant0._Z23gemm_half_q_half_kernelILi1ELi10ELb1ELb0ELi32EEvPK6__halfPKjS4_S2_PS0_iiiiPKtS7_iiiiiibS2_i)
        /*0014*/ 	.short	0x0160
        /*0016*/ 	.short	0x0074


	//----- nvinfo : EIATTR_CBANK_PARAM_SIZE
	.align		4
.L_4399:
        /*0018*/ 	.byte	0x03, 0x19
        /*001a*/ 	.short	0x0074


	//----- nvinfo : EIATTR_KPARAM_INFO
	.align		4
        /*001c*/ 	.byte	0x04, 0x17
        /*001e*/ 	.short	(.L_4401 - .L_4400)
.L_4400:
        /*0020*/ 	.word	0x00000000
        /*0024*/ 	.short	0x0013
        /*0026*/ 	.short	0x0070
        /*0028*/ 	.byte	0x00, 0xf0, 0x11, 0x00


	//----- nvinfo : EIATTR_KPARAM_INFO
	.align		4
.L_4401:
        /*002c*/ 	.byte	0x04, 0x17
        /*002e*/ 	.short	(.L_4403 - .L_4402)
.L_4402:
        /*0030*/ 	.word	0x00000000
        /*0034*/ 	.short	0x0012
        /*0036*/ 	.short	0x0068
        /*0038*/ 	.byte	0x00, 0xf0, 0x21, 0x00


	//----- nvinfo : EIATTR_KPARAM_INFO
	.align		4
.L_4403:
        /*003c*/ 	.byte	0x04, 0x17
        /*003e*/ 	.short	(.L_4405 - .L_4404)
.L_4404:
        /*0040*/ 	.word	0x00000000
        /*0044*/ 	.short	0x0011
        /*0046*/ 	.short	0x0060
        /*0048*/ 	.byte	0x00, 0xf0, 0x05, 0x00


	//----- nvinfo : EIATTR_KPARAM_INFO
	.align		4
.L_4405:
        /*004c*/ 	.byte	0x04, 0x17
        /*004e*/ 	.short	(.L_4407 - .L_4406)
.L_4406:
        /*0050*/ 	.word	0x00000000
        /*0054*/ 	.short	0x0010
        /*0056*/ 	.short	0x005c
        /*0058*/ 	.byte	0x00, 0xf0, 0x11, 0x00


	//----- nvinfo : EIATTR_KPARAM_INFO
	.align		4
.L_4407:
        /*005c*/ 	.byte	0x04, 0x17
        /*005e*/ 	.short	(.L_4409 - .L_4408)
.L_4408:
        /*0060*/ 	.word	0x00000000
        /*0064*/ 	.short	0x000f
        /*0066*/ 	.short	0x0058
        /*0068*/ 	.byte	0x00, 0xf0, 0x11, 0x00


	//----- nvinfo : EIATTR_KPARAM_INFO
	.align		4
.L_4409:
        /*006c*/ 	.byte	0x04, 0x17
        /*006e*/ 	.short	(.L_4411 - .L_4410)
.L_4410:
        /*0070*/ 	.word	0x00000000
        /*0074*/ 	.short	0x000e
        /*0076*/ 	.short	0x0054
        /*0078*/ 	.byte	0x00, 0xf0, 0x11, 0x00


	//----- nvinfo : EIATTR_KPARAM_INFO
	.align		4
.L_4411:
        /*007c*/ 	.byte	0x04, 0x17
        /*007e*/ 	.short	(.L_4413 - .L_4412)
.L_4412:
        /*0080*/ 	.word	0x00000000
        /*0084*/ 	.short	0x000d
        /*0086*/ 	.short	0x0050
        /*0088*/ 	.byte	0x00, 0xf0, 0x11, 0x00


	//----- nvinfo : EIATTR_KPARAM_INFO
	.align		4
.L_4413:
        /*008c*/ 	.byte	0x04, 0x17
        /*008e*/ 	.short	(.L_4415 - .L_4414)
.L_4414:
        /*0090*/ 	.word	0x00000000
        /*0094*/ 	.short	0x000c
        /*0096*/ 	.short	0x004c
        /*0098*/ 	.byte	0x00, 0xf0, 0x11, 0x00


	//----- nvinfo : EIATTR_KPARAM_INFO
	.align		4
.L_4415:
        /*009c*/ 	.byte	0x04, 0x17
        /*009e*/ 	.short	(.L_4417 - .L_4416)
.L_4416:
        /*00a0*/ 	.word	0x00000000
        /*00a4*/ 	.short	0x000b
        /*00a6*/ 	.short	0x0048
        /*00a8*/ 	.byte	0x00, 0xf0, 0x11, 0x00


	//----- nvinfo : EIATTR_KPARAM_INFO
	.align		4
.L_4417:
        /*00ac*/ 	.byte	0x04, 0x17
        /*00ae*/ 	.short	(.L_4419 - .L_4418)
.L_4418:
        /*00b0*/ 	.word	0x00000000
        /*00b4*/ 	.short	0x000a
        /*00b6*/ 	.short	0x0040
        /*00b8*/ 	.byte	0x00, 0xf0, 0x21, 0x00


	//----- nvinfo : EIATTR_KPARAM_INFO
	.align		4
.L_4419:
        /*00bc*/ 	.byte	0x04, 0x17
        /*00be*/ 	.short	(.L_4421 - .L_4420)
.L_4420:
        /*00c0*/ 	.word	0x00000000
        /*00c4*/ 	.short	0x0009
        /*00c6*/ 	.short	0x0038
        /*00c8*/ 	.byte	0x00, 0xf0, 0x21, 0x00


	//----- nvinfo : EIATTR_KPARAM_INFO
	.align		4
.L_4421:
        /*00cc*/ 	.byte	0x04, 0x17
        /*00ce*/ 	.short	(.L_4423 - .L_4422)
.L_4422:
        /*00d0*/ 	.word	0x00000000
        /*00d4*/ 	.short	0x0008
        /*00d6*/ 	.short	0x0034
        /*00d8*/ 	.byte	0x00, 0xf0, 0x11, 0x00


	//----- nvinfo : EIATTR_KPARAM_INFO
	.align		4
.L_4423:
        /*00dc*/ 	.byte	0x04, 0x17
        /*00de*/ 	.short	(.L_4425 - .L_4424)
.L_4424:
        /*00e0*/ 	.word	0x00000000
        /*00e4*/ 	.short	0x0007
        /*00e6*/ 	.short	0x0030
        /*00e8*/ 	.byte	0x00, 0xf0, 0x11, 0x00


	//----- nvinfo : EIATTR_KPARAM_INFO
	.align		4
.L_4425:
        /*00ec*/ 	.byte	0x04, 0x17
        /*00ee*/ 	.short	(.L_4427 - .L_4426)
.L_4426:
        /*00f0*/ 	.word	0x00000000
        /*00f4*/ 	.short	0x0006
        /*00f6*/ 	.short	0x002c
        /*00f8*/ 	.byte	0x00, 0xf0, 0x11, 0x00


	//----- nvinfo : EIATTR_KPARAM_INFO
	.align		4
.L_4427:
        /*00fc*/ 	.byte	0x04, 0x17
        /*00fe*/ 	.short	(.L_4429 - .L_4428)
.L_4428:
        /*0100*/ 	.word	0x00000000
        /*0104*/ 	.short	0x0005
        /*0106*/ 	.short	0x0028
        /*0108*/ 	.byte	0x00, 0xf0, 0x11, 0x00


	//----- nvinfo : EIATTR_KPARAM_INFO
	.align		4
.L_4429:
        /*010c*/ 	.byte	0x04, 0x17
        /*010e*/ 	.short	(.L_4431 - .L_4430)
.L_4430:
        /*0110*/ 	.word	0x00000000
        /*0114*/ 	.short	0x0004
        /*0116*/ 	.short	0x0020
        /*0118*/ 	.byte	0x00, 0xf0, 0x21, 0x00


	//----- nvinfo : EIATTR_KPARAM_INFO
	.align		4
.L_4431:
        /*011c*/ 	.byte	0x04, 0x17
        /*011e*/ 	.short	(.L_4433 - .L_4432)
.L_4432:
        /*0120*/ 	.word	0x00000000
        /*0124*/ 	.short	0x0003
        /*0126*/ 	.short	0x0018
        /*0128*/ 	.byte	0x00, 0xf0, 0x21, 0x00


	//----- nvinfo : EIATTR_KPARAM_INFO
	.align		4
.L_4433:
        /*012c*/ 	.byte	0x04, 0x17
        /*012e*/ 	.short	(.L_4435 - .L_4434)
.L_4434:
        /*0130*/ 	.word	0x00000000
        /*0134*/ 	.short	0x0002
        /*0136*/ 	.short	0x0010
        /*0138*/ 	.byte	0x00, 0xf0, 0x21, 0x00


	//----- nvinfo : EIATTR_KPARAM_INFO
	.align		4
.L_4435:
        /*013c*/ 	.byte	0x04, 0x17
        /*013e*/ 	.short	(.L_4437 - .L_4436)
.L_4436:
        /*0140*/ 	.word	0x00000000
        /*0144*/ 	.short	0x0001
        /*0146*/ 	.short	0x0008
        /*0148*/ 	.byte	0x00, 0xf0, 0x21, 0x00


	//----- nvinfo : EIATTR_KPARAM_INFO
	.align		4
.L_4437:
        /*014c*/ 	.byte	0x04, 0x17
        /*014e*/ 	.short	(.L_4439 - .L_4438)
.L_4438:
        /*0150*/ 	.word	0x00000000
        /*0154*/ 	.short	0x0000
        /*0156*/ 	.short	0x0000
        /*0158*/ 	.byte	0x00, 0xf0, 0x21, 0x00


	//----- nvinfo : EIATTR_MAXREG_COUNT
	.align		4
.L_4439:
        /*015c*/ 	.byte	0x03, 0x1b
        /*015e*/ 	.short	0x00ff


	//----- nvinfo : EIATTR_NUM_BARRIERS
	.align		4
        /*0160*/ 	.byte	0x02, 0x4c
        /*0162*/ 	.byte	0x01
	.zero		1


	//----- nvinfo : EIATTR_MERCURY_ISA_VERSION
	.align		4
        /*0164*/ 	.byte	0x03, 0x5f
        /*0166*/ 	.short	0x0000


	//----- nvinfo : EIATTR_EXIT_INSTR_OFFSETS
	.align		4
        /*0168*/ 	.byte	0x04, 0x1c
        /*016a*/ 	.short	(.L_4441 - .L_4440)


	//   ....[0]....
.L_4440:
        /*016c*/ 	.word	0x000000a0


	//   ....[1]....
        /*0170*/ 	.word	0x000002e0


	//   ....[2]....
        /*0174*/ 	.word	0x00003980


	//   ....[3]....
        /*0178*/ 	.word	0x00003b40


	//   ....[4]....
        /*017c*/ 	.word	0x00003be0


	//   ....[5]....
        /*0180*/ 	.word	0x00003c20


	//----- nvinfo : EIATTR_CTAIDZ_USED
	.align		4
.L_4441:
        /*0184*/ 	.byte	0x01, 0x04
	.zero		2


	//----- nvinfo : EIATTR_CRS_STACK_SIZE
	.align		4
        /*0188*/ 	.byte	0x04, 0x1e
        /*018a*/ 	.short	(.L_4443 - .L_4442)
.L_4442:
        /*018c*/ 	.word	0x00000000
.L_4443:


//--------------------- .nv.info._Z23gemm_half_q_half_kernelILi1ELi172ELb1ELb0ELi32EEvPK6__halfPKjS4_S2_PS0_iiiiPKtS7_iiiiiibS2_i --------------------------
	.section	.nv.info._Z23gemm_half_q_half_kernelILi1ELi172ELb1ELb0ELi32EEvPK6__halfPKjS4_S2_PS0_iiiiPKtS7_iiiiiibS2_i,"",@"SHT_CUDA_INFO"
	.sectionflags	@""
	.align	4


	//----- nvinfo : EIATTR_CUDA_API_VERSION
	.align		4
        /*0000*/ 	.byte	0x04, 0x37
        /*0002*/ 	.short	(.L_4445 - .L_4444)
.L_4444:
        /*0004*/ 	.word	0x00000082


	//----- nvinfo : EIATTR_SW2861232_WAR
	.align		4
.L_4445:
        /*0008*/ 	.byte	0x01, 0x35
	.zero		2


	//----- nvinfo : EIATTR_PARAM_CBANK
	.align		4
        /*000c*/ 	.byte	0x04, 0x0a
        /*000e*/ 	.short	(.L_4447 - .L_4446)
	.align		4
.L_4446:
        /*0010*/ 	.word	index@(.nv.constant0._Z23gemm_half_q_half_kernelILi1ELi172ELb1ELb0ELi32EEvPK6__halfPKjS4_S2_PS0_iiiiPKtS7_iiiiiibS2_i)
        /*0014*/ 	.short	0x0160
        /*0016*/ 	.short	0x0074


	//----- nvinfo : EIATTR_CBANK_PARAM_SIZE
	.align		4
.L_4447:
        /*0018*/ 	.byte	0x03, 0x19
        /*001a*/ 	.short	0x0074


	//----- nvinfo : EIATTR_KPARAM_INFO
	.align		4
        /*001c*/ 	.byte	0x04, 0x17
        /*001e*/ 	.short	(.L_4449 - .L_4448)
.L_4448:
        /*0020*/ 	.word	0x00000000
        /*0024*/ 	.short	0x0013
        /*0026*/ 	.short	0x0070
        /*0028*/ 	.byte	0x00, 0xf0, 0x11, 0x00


	//----- nvinfo : EIATTR_KPARAM_INFO
	.align		4
.L_4449:
        /*002c*/ 	.byte	0x04, 0x17
        /*002e*/ 	.short	(.L_4451 - .L_4450)
.L_4450:
        /*0030*/ 	.word	0x00000000
        /*0034*/ 	.short	0x0012
        /*0036*/ 	.short	0x0068
        /*0038*/ 	.byte	0x00, 0xf0, 0x21, 0x00


	//----- nvinfo : EIATTR_KPARAM_INFO
	.align		4
.L_4451:
        /*003c*/ 	.byte	0x04, 0x17
        /*003e*/ 	.short	(.L_4453 - .L_4452)
.L_4452:
        /*0040*/ 	.word	0x00000000
        /*0044*/ 	.short	0x0011
        /*0046*/ 	.short	0x0060
        /*0048*/ 	.byte	0x00, 0xf0, 0x05, 0x00


	//----- nvinfo : EIATTR_KPARAM_INFO
	.align		4
.L_4453:
        /*004c*/ 	.byte	0x04, 0x17
        /*004e*/ 	.short	(.L_4455 - .L_4454)
.L_4454:
        /*0050*/ 	.word	0x00000000
        /*0054*/ 	.short	0x0010
        /*0056*/ 	.short	0x005c
        /*0058*/ 	.byte	0x00, 0xf0, 0x11, 0x00


	//----- nvinfo : EIATTR_KPARAM_INFO
	.align		4
.L_4455:
        /*005c*/ 	.byte	0x04, 0x17
        /*005e*/ 	.short	(.L_4457 - .L_4456)
.L_4456:
        /*0060*/ 	.word	0x00000000
        /*0064*/ 	.short	0x000f
        /*0066*/ 	.short	0x0058
        /*0068*/ 	.byte	0x00, 0xf0, 0x11, 0x00


	//----- nvinfo : EIATTR_KPARAM_INFO
	.align		4
.L_4457:
        /*006c*/ 	.byte	0x04, 0x17
        /*006e*/ 	.short	(.L_4459 - .L_4458)
.L_4458:
        /*0070*/ 	.word	0x00000000
        /*0074*/ 	.short	0x000e
        /*0076*/ 	.short	0x0054
        /*0078*/ 	.byte	0x00, 0xf0, 0x11, 0x00


	//----- nvinfo : EIATTR_KPARAM_INFO
	.align		4
.L_4459:
        /*007c*/ 	.byte	0x04, 0x17
        /*007e*/ 	.short	(.L_4461 - .L_4460)
.L_4460:
        /*0080*/ 	.word	0x00000000
        /*0084*/ 	.short	0x000d
        /*0086*/ 	.short	0x0050
        /*0088*/ 	.byte	0x00, 0xf0, 0x11, 0x00


	//----- nvinfo : EIATTR_KPARAM_INFO
	.align		4
.L_4461:
        /*008c*/ 	.byte	0x04, 0x17
        /*008e*/ 	.short	(.L_4463 - .L_4462)
.L_4462:
        /*0090*/ 	.word	0x00000000
        /*0094*/ 	.short	0x000c
        /*0096*/ 	.short	0x004c
        /*0098*/ 	.byte	0x00, 0xf0, 0x11, 0x00


	//----- nvinfo : EIATTR_KPARAM_INFO
	.align		4
.L_4463:
        /*009c*/ 	.byte	0x04, 0x17
        /*009e*/ 	.short	(.L_4465 - .L_4464)
.L_4464:
        /*00a0*/ 	.word	0x00000000
        /*00a4*/ 	.short	0x000b
        /*00a6*/ 	.short	0x0048
        /*00a8*/ 	.byte	0x00, 0xf0, 0x11, 0x00


	//----- nvinfo : EIATTR_KPARAM_INFO
	.align		4
.L_4465:
        /*00ac*/ 	.byte	0x04, 0x17
        /*00ae*/ 	.short	(.L_4467 - .L_4466)
.L_4466:
        /*00b0*/ 	.word	0x00000000
        /*00b4*/ 	.short	0x000a
        /*00b6*/ 	.short	0x0040
        /*00b8*/ 	.byte	0x00, 0xf0, 0x21, 0x00


	//----- nvinfo : EIATTR_KPARAM_INFO
	.align		4
.L_4467:
        /*00bc*/ 	.byte	0x04, 0x17
        /*00be*/ 	.short	(.L_4469 - .L_4468)
.L_4468:
        /*00c0*/ 	.word	0x00000000
        /*00c4*/ 	.short	0x0009
        /*00c6*/ 	.short	0x0038
        /*00c8*/ 	.byte	0x00, 0xf0, 0x21, 0x00


	//----- nvinfo : EIATTR_KPARAM_INFO
	.align		4
.L_4469:
        /*00cc*/ 	.byte	0x04, 0x17
        /*00ce*/ 	.short	(.L_4471 - .L_4470)
.L_4470:
        /*00d0*/ 	.word	0x00000000
        /*00d4*/ 	.short	0x0008
        /*00d6*/ 	.short	0x0034
        /*00d8*/ 	.byte	0x00, 0xf0, 0x11, 0x00


	//----- nvinfo : EIATTR_KPARAM_INFO
	.align		4
.L_4471:
        /*00dc*/ 	.byte	0x04, 0x17
        /*00de*/ 	.short	(.L_4473 - .L_4472)
.L_4472:
        /*00e0*/ 	.word	0x00000000
        /*00e4*/ 	.short	0x0007
        /*00e6*/ 	.short	0x0030
        /*00e8*/ 	.byte	0x00, 0xf0, 0x11, 0x00


	//----- nvinfo : EIATTR_KPARAM_INFO
	.align		4
.L_4473:
        /*00ec*/ 	.byte	0x04, 0x17
        /*00ee*/ 	.short	(.L_4475 - .L_4474)
.L_4474:
        /*00f0*/ 	.word	0x00000000
        /*00f4*/ 	.short	0x0006
        /*00f6*/ 	.short	0x002c
        /*00f8*/ 	.byte	0x00, 0xf0, 0x11, 0x00


	//----- nvinfo : EIATTR_KPARAM_INFO
	.align		4
.L_4475:
        /*00fc*/ 	.byte	0x04, 0x17
        /*00fe*/ 	.short	(.L_4477 - .L_4476)
.L_4476:
        /*0100*/ 	.word	0x00000000
        /*0104*/ 	.short	0x0005
        /*0106*/ 	.short	0x0028
        /*0108*/ 	.byte	0x00, 0xf0, 0x11, 0x00


	//----- nvinfo : EIATTR_KPARAM_INFO
	.align		4
.L_4477:
        /*010c*/ 	.byte	0x04, 0x17
        /*010e*/ 	.short	(.L_4479 - .L_4478)
.L_4478:
        /*0110*/ 	.word	0x00000000
        /*0114*/ 	.short	0x0004
        /*0116*/ 	.short	0x0020
        /*0118*/ 	.byte	0x00, 0xf0, 0x21, 0x00


	//----- nvinfo : EIATTR_KPARAM_INFO
	.align		4
.L_4479:
        /*011c*/ 	.byte	0x04, 0x17
        /*011e*/ 	.short	(.L_4481 - .L_4480)
.L_4480:
        /*0120*/ 	.word	0x00000000
        /*0124*/ 	.short	0x0003
        /*0126*/ 	.short	0x0018
        /*0128*/ 	.byte	0x00, 0xf0, 0x21, 0x00


	//----- nvinfo : EIATTR_KPARAM_INFO
	.align		4
.L_4481:
        /*012c*/ 	.byte	0x04, 0x17
        /*012e*/ 	.short	(.L_4483 - .L_4482)
.L_4482:
        /*0130*/ 	.word	0x00000000
        /*0134*/ 	.short	0x0002
        /*0136*/ 	.short	0x0010
        /*0138*/ 	.byte	0x00, 0xf0, 0x21, 0x00


	//----- nvinfo : EIATTR_KPARAM_INFO
	.align		4
.L_4483:
        /*013c*/ 	.byte	0x04, 0x17
        /*013e*/ 	.short	(.L_4485 - .L_4484)
.L_4484:
        /*0140*/ 	.word	0x00000000
        /*0144*/ 	.short	0x0001
        /*0146*/ 	.short	0x0008
        /*0148*/ 	.byte	0x00, 0xf0, 0x21, 0x00


	//----- nvinfo : EIATTR_KPARAM_INFO
	.align		4
.L_4485:
        /*014c*/ 	.byte	0x04, 0x17
        /*014e*/ 	.short	(.L_4487 - .L_4486)
.L_4486:
        /*0150*/ 	.word	0x00000000
        /*0154*/ 	.short	0x0000
        /*0156*/ 	.short	0x0000
        /*0158*/ 	.byte	0x00, 0xf0, 0x21, 0x00


	//----- nvinfo : EIATTR_MAXREG_COUNT
	.align		4
.L_4487:
        /*015c*/ 	.byte	0x03, 0x1b
        /*015e*/ 	.short	0x00ff


	//----- nvinfo : EIATTR_NUM_BARRIERS
	.align		4
        /*0160*/ 	.byte	0x02, 0x4c
        /*0162*/ 	.byte	0x01
	.zero		1


	//----- nvinfo : EIATTR_MERCURY_ISA_VERSION
	.align		4
        /*0164*/ 	.byte	0x03, 0x5f
        /*0166*/ 	.short	0x0000


	//----- nvinfo : EIATTR_EXIT_INSTR_OFFSETS
	.align		4
        /*0168*/ 	.byte	0x04, 0x1c
        /*016a*/ 	.short	(.L_4489 - .L_4488)


	//   ....[0]....
.L_4488:
        /*016c*/ 	.word	0x000000b0


	//   ....[1]....
        /*0170*/ 	.word	0x000002f0


	//   ....[2]....
        /*0174*/ 	.word	0x00008d20


	//   ....[3]....
        /*0178*/ 	.word	0x00008ed0


	//   ....[4]....
        /*017c*/ 	.word	0x00008f80


	//   ....[5]....
        /*0180*/ 	.word	0x00008fc0


	//----- nvinfo : EIATTR_CTAIDZ_USED
	.align		4
.L_4489:
        /*0184*/ 	.byte	0x01, 0x04
	.zero		2


	//----- nvinfo : EIATTR_CRS_STACK_SIZE
	.align		4
        /*0188*/ 	.byte	0x04, 0x1e
        /*018a*/ 	.short	(.L_4491 - .L_4490)
.L_4490:
        /*018c*/ 	.word	0x00000000
.L_4491:


//--------------------- .nv.info._Z23gemm_half_q_half_kernelILi1ELi176ELb1ELb0ELi32EEvPK6__halfPKjS4_S2_PS0_iiiiPKtS7_iiiiiibS2_i --------------------------
	.section	.nv.info._Z23gemm_half_q_half_kernelILi1ELi176ELb1ELb0ELi32EEvPK6__halfPKjS4_S2_PS0_iiiiPKtS7_iiiiiibS2_i,"",@"SHT_CUDA_INFO"
	.sectionflags	@""
	.align	4


	//----- nvinfo : EIATTR_CUDA_API_VERSION
	.align		4
        /*0000*/ 	.byte	0x04, 0x37
        /*0002*/ 	.short	(.L_4493 - .L_4492)
.L_4492:
        /*0004*/ 	.word	0x00000082


	//----- nvinfo : EIATTR_SW2861232_WAR
	.align		4
.L_4493:
        /*0008*/ 	.byte	0x01, 0x35
	.zero		2


	//----- nvinfo : EIATTR_PARAM_CBANK
	.align		4
        /*000c*/ 	.byte	0x04, 0x0a
        /*000e*/ 	.short	(.L_4495 - .L_4494)
	.align		4
.L_4494:
        /*0010*/ 	.word	index@(.nv.constant0._Z23gemm_half_q_half_kernelILi1ELi176ELb1ELb0ELi32EEvPK6__halfPKjS4_S2_PS0_iiiiPKtS7_iiiiiibS2_i)
        /*0014*/ 	.short	0x0160
        /*0016*/ 	.short	0x0074


	//----- nvinfo : EIATTR_CBANK_PARAM_SIZE
	.align		4
.L_4495:
        /*0018*/ 	.byte	0x03, 0x19
        /*001a*/ 	.short	0x0074


	//----- nvinfo : EIATTR_KPARAM_INFO
	.align		4
        /*001c*/ 	.byte	0x04, 0x17
        /*001e*/ 	.short	(.L_4497 - .L_4496)
.L_4496:
        /*0020*/ 	.word	0x00000000
        /*0024*/ 	.short	0x0013
        /*0026*/ 	.short	0x0070
        /*0028*/ 	.byte	0x00, 0xf0, 0x11, 0x00


	//----- nvinfo : EIATTR_KPARAM_INFO
	.align		4
.L_4497:
        /*002c*/ 	.byte	0x04, 0x17
        /*002e*/ 	.short	(.L_4499 - .L_4498)
.L_4498:
        /*0030*/ 	.word	0x00000000
        /*0034*/ 	.short	0x0012
        /*0036*/ 	.short	0x0068
        /*0038*/ 	.byte	0x00, 0xf0, 0x21, 0x00


	//----- nvinfo : EIATTR_KPARAM_INFO
	.align		4
.L_4499:
        /*003c*/ 	.byte	0x04, 0x17
        /*003e*/ 	.short	(.L_4501 - .L_4500)
.L_4500:
        /*0040*/ 	.word	0x00000000
        /*0044*/ 	.short	0x0011
        /*0046*/ 	.short	0x0060
        /*0048*/ 	.byte	0x00, 0xf0, 0x05, 0x00


	//----- nvinfo : EIATTR_KPARAM_INFO
	.align		4
.L_4501:
        /*004c*/ 	.byte	0x04, 0x17
        /*004e*/ 	.short	(.L_4503 - .L_4502)
.L_4502:
        /*0050*/ 	.word	0x00000000
        /*0054*/ 	.short	0x0010
        /*0056*/ 	.short	0x005c
        /*0058*/ 	.byte	0x00, 0xf0, 0x11, 0x00


	//----- nvinfo : EIATTR_KPARAM_INFO
	.align		4
.L_4503:
        /*005c*/ 	.byte	0x04, 0x17
        /*005e*/ 	.short	(.L_4505 - .L_4504)
.L_4504:
        /*0060*/ 	.word	0x00000000
        /*0064*/ 	.short	0x000f
        /*0066*/ 	.short	0x0058
        /*0068*/ 	.byte	0x00, 0xf0, 0x11, 0x00


	//----- nvinfo : EIATTR_KPARAM_INFO
	.align		4
.L_4505:
        /*006c*/ 	.byte	0x04, 0x17
        /*006e*/ 	.short	(.L_4507 - .L_4506)
.L_4506:
        /*0070*/ 	.word	0x00000000
        /*0074*/ 	.short	0x000e
        /*0076*/ 	.short	0x0054
        /*0078*/ 	.byte	0x00, 0xf0, 0x11, 0x00


	//----- nvinfo : EIATTR_KPARAM_INFO
	.align		4
.L_4507:
        /*007c*/ 	.byte	0x04, 0x17
        /*007e*/ 	.short	(.L_4509 - .L_4508)
.L_4508:
        /*0080*/ 	.word	0x00000000
        /*0084*/ 	.short	0x000d
        /*0086*/ 	.short	0x0050
        /*0088*/ 	.byte	0x00, 0xf0, 0x11, 0x00


	//----- nvinfo : EIATTR_KPARAM_INFO
	.align		4
.L_4509:
        /*008c*/ 	.byte	0x04, 0x17
        /*008e*/ 	.short	(.L_4511 - .L_4510)
.L_4510:
        /*0090*/ 	.word	0x00000000
        /*0094*/ 	.short	0x000c
        /*0096*/ 	.short	0x004c
        /*0098*/ 	.byte	0x00, 0xf0, 0x11, 0x00


	//----- nvinfo : EIATTR_KPARAM_INFO
	.align		4
.L_4511:
        /*009c*/ 	.byte	0x04, 0x17
        /*009e*/ 	.short	(.L_4513 - .L_4512)
.L_4512:
        /*00a0*/ 	.word	0x00000000
        /*00a4*/ 	.short	0x000b
        /*00a6*/ 	.short	0x0048
        /*00a8*/ 	.byte	0x00, 0xf0, 0x11, 0x00


	//----- nvinfo : EIATTR_KPARAM_INFO
	.align		4
.L_4513:
        /*00ac*/ 	.byte	0x04, 0x17
        /*00ae*/ 	.short	(.L_4515 - .L_4514)
.L_4514:
        /*00b0*/ 	.word	0x00000000
        /*00b4*/ 	.short	0x000a
        /*00b6*/ 	.short	0x0040
        /*00b8*/ 	.byte	0x00, 0xf0, 0x21, 0x00


	//----- nvinfo : EIATTR_KPARAM_INFO
	.align		4
.L_4515:
        /*00bc*/ 	.byte	0x04, 0x17
        /*00be*/ 	.short	(.L_4517 - .L_4516)
.L_4516:
        /*00c0*/ 	.word	0x00000000
        /*00c4*/ 	.short	0x0009
        /*00c6*/ 	.short	0x0038
        /*00c8*/ 	.byte	0x00, 0xf0, 0x21, 0x00


	//----- nvinfo : EIATTR_KPARAM_INFO
	.align		4
.L_4517:
        /*00cc*/ 	.byte	0x04, 0x17
        /*00ce*/ 	.short	(.L_4519 - .L_4518)
.L_4518:
        /*00d0*/ 	.word	0x00000000
        /*00d4*/ 	.short	0x0008
        /*00d6*/ 	.short	0x0034
        /*00d8*/ 	.byte	0x00, 0xf0, 0x11, 0x00


	//----- nvinfo : EIATTR_KPARAM_INFO
	.align		4
.L_4519:
        /*00dc*/ 	.byte	0x04, 0x17
        /*00de*/ 	.short	(.L_4521 - .L_4520)
.L_4520:
        /*00e0*/ 	.word	0x00000000
        /*00e4*/ 	.short	0x0007
        /*00e6*/ 	.short	0x0030
        /*00e8*/ 	.byte	0x00, 0xf0, 0x11, 0x00


	//----- nvinfo : EIATTR_KPARAM_INFO
	.align		4
.L_4521:
        /*00ec*/ 	.byte	0x04, 0x17
        /*00ee*/ 	.short	(.L_4523 - .L_4522)
.L_4522:
        /*00f0*/ 	.word	0x00000000
        /*00f4*/ 	.short	0x0006
        /*00f6*/ 	.short	0x002c
        /*00f8*/ 	.byte	0x00, 0xf0, 0x11, 0x00


	//----- nvinfo : EIATTR_KPARAM_INFO
	.align		4
.L_4523:
        /*00fc*/ 	.byte	0x04, 0x17
        /*00fe*/ 	.short	(.L_4525 - .L_4524)
.L_4524:
        /*0100*/ 	.word	0x00000000
        /*0104*/ 	.short	0x0005
        /*0106*/ 	.short	0x0028
        /*0108*/ 	.byte	0x00, 0xf0, 0x11, 0x00


	//----- nvinfo : EIATTR_KPARAM_INFO
	.align		4
.L_4525:
        /*010c*/ 	.byte	0x04, 0x17
        /*010e*/ 	.short	(.L_4527 - .L_4526)
.L_4526:
        /*0110*/ 	.word	0x00000000
        /*0114*/ 	.short	0x0004
        /*0116*/ 	.short	0x0020
        /*0118*/ 	.byte	0x00, 0xf0, 0x21, 0x00


	//----- nvinfo : EIATTR_KPARAM_INFO
	.align		4
.L_4527:
        /*011c*/ 	.byte	0x04, 0x17
        /*011e*/ 	.short	(.L_4529 - .L_4528)
.L_4528:
        /*0120*/ 	.word	0x00000000
        /*0124*/ 	.short	0x0003
        /*0126*/ 	.short	0x0018
        /*0128*/ 	.byte	0x00, 0xf0, 0x21, 0x00


	//----- nvinfo : EIATTR_KPARAM_INFO
	.align		4
.L_4529:
        /*012c*/ 	.byte	0x04, 0x17
        /*012e*/ 	.short	(.L_4531 - .L_4530)
.L_4530:
        /*0130*/ 	.word	0x00000000
        /*0134*/ 	.short	0x0002
        /*0136*/ 	.short	0x0010
        /*0138*/ 	.byte	0x00, 0xf0, 0x21, 0x00


	//----- nvinfo : EIATTR_KPARAM_INFO
	.align		4
.L_4531:
        /*013c*/ 	.byte	0x04, 0x17
        /*013e*/ 	.short	(.L_4533 - .L_4532)
.L_4532:
        /*0140*/ 	.word	0x00000000
        /*0144*/ 	.short	0x0001
        /*0146*/ 	.short	0x0008
        /*0148*/ 	.byte	0x00, 0xf0, 0x21, 0x00


	//----- nvinfo : EIATTR_KPARAM_INFO
	.align		4
.L_4533:
        /*014c*/ 	.byte	0x04, 0x17
        /*014e*/ 	.short	(.L_4535 - .L_4534)
.L_4534:
        /*0150*/ 	.word	0x00000000
        /*0154*/ 	.short	0x0000
        /*0156*/ 	.short	0x0000
        /*0158*/ 	.byte	0x00, 0xf0, 0x21, 0x00


	//----- nvinfo : EIATTR_MAXREG_COUNT
	.align		4
.L_4535:
        /*015c*/ 	.byte	0x03, 0x1b
        /*015e*/ 	.short	0x00ff


	//----- nvinfo : EIATTR_NUM_BARRIERS
	.align		4
        /*0160*/ 	.byte	0x02, 0x4c
        /*0162*/ 	.byte	0x01
	.zero		1


	//----- nvinfo : EIATTR_MERCURY_ISA_VERSION
	.align		4
        /*0164*/ 	.byte	0x03, 0x5f
        /*0166*/ 	.short	0x0000


	//----- nvinfo : EIATTR_EXIT_INSTR_OFFSETS
	.align		4
        /*0168*/ 	.byte	0x04, 0x1c
        /*016a*/ 	.short	(.L_4537 - .L_4536)


	//   ....[0]....
.L_4536:
        /*016c*/ 	.word	0x000000b0


	//   ....[1]....
        /*0170*/ 	.word	0x000002f0


	//   ....[2]....
        /*0174*/ 	.word	0x00006a80


	//   ....[3]....
        /*0178*/ 	.word	0x00006c20


	//   ....[4]....
        /*017c*/ 	.word	0x00006cc0


	//   ....[5]....
        /*0180*/ 	.word	0x00006d00


	//----- nvinfo : EIATTR_CTAIDZ_USED
	.align		4
.L_4537:
        /*0184*/ 	.byte	0x01, 0x04
	.zero		2


	//----- nvinfo : EIATTR_CRS_STACK_SIZE
	.align		4
        /*0188*/ 	.byte	0x04, 0x1e
        /*018a*/ 	.short	(.L_4539 - .L_4538)
.L_4538:
        /*018c*/ 	.word	0x00000000
.L_4539:


//--------------------- .nv.info._Z23gemm_half_q_half_kernelILi1ELi152ELb1ELb0ELi32EEvPK6__halfPKjS4_S2_PS0_iiiiPKtS7_iiiiiibS2_i --------------------------
	.section	.nv.info._Z23gemm_half_q_half_kernelILi1ELi152ELb1ELb0ELi32EEvPK6__halfPKjS4_S2_PS0_iiiiPKtS7_iiiiiibS2_i,"",@"SHT_CUDA_INFO"
	.sectionflags	@""
	.align	4


	//----- nvinfo : EIATTR_CUDA_API_VERSION
	.align		4
        /*0000*/ 	.byte	0x04, 0x37
        /*0002*/ 	.short	(.L_4541 - .L_4540)
.L_4540:
        /*0004*/ 	.word	0x00000082


	//----- nvinfo : EIATTR_SW2861232_WAR
	.align		4
.L_4541:
        /*0008*/ 	.byte	0x01, 0x35
	.zero		2


	//----- nvinfo : EIATTR_PARAM_CBANK
	.align		4
        /*000c*/ 	.byte	0x04, 0x0a
        /*000e*/ 	.short	(.L_4543 - .L_4542)
	.align		4
.L_4542:
        /*0010*/ 	.word	index@(.nv.constant0._Z23gemm_half_q_half_kernelILi1ELi152ELb1ELb0ELi32EEvPK6__halfPKjS4_S2_PS0_iiiiPKtS7_iiiiiibS2_i)
        /*0014*/ 	.short	0x0160
        /*0016*/ 	.short	0x0074


	//----- nvinfo : EIATTR_CBANK_PARAM_SIZE
	.align		4
.L_4543:
        /*0018*/ 	.byte	0x03, 0x19
        /*001a*/ 	.short	0x0074


	//----- nvinfo : EIATTR_KPARAM_INFO
	.align		4
        /*001c*/ 	.byte	0x04, 0x17
        /*001e*/ 	.short	(.L_4545 - .L_4544)
.L_4544:
        /*0020*/ 	.word	0x00000000
        /*0024*/ 	.short	0x0013
        /*0026*/ 	.short	0x0070
        /*0028*/ 	.byte	0x00, 0xf0, 0x11, 0x00


	//----- nvinfo : EIATTR_KPARAM_INFO
	.align		4
.L_4545:
        /*002c*/ 	.byte	0x04, 0x17
        /*002e*/ 	.short	(.L_4547 - .L_4546)
.L_4546:
        /*0030*/ 	.word	0x00000000
        /*0034*/ 	.short	0x0012
        /*0036*/ 	.short	0x0068
        /*0038*/ 	.byte	0x00, 0xf0, 0x21, 0x00


	//----- nvinfo : EIATTR_KPARAM_INFO
	.align		4
.L_4547:
        /*003c*/ 	.byte	0x04, 0x17
        /*003e*/ 	.short	(.L_4549 - .L_4548)
.L_4548:
        /*0040*/ 	.word	0x00000000
        /*0044*/ 	.short	0x0011
        /*0046*/ 	.short	0x0060
        /*0048*/ 	.byte	0x00, 0xf0, 0x05, 0x00


	//----- nvinfo : EIATTR_KPARAM_INFO
	.align		4
.L_4549:
        /*004c*/ 	.byte	0x04, 0x17
        /*004e*/ 	.short	(.L_4551 - .L_4550)
.L_4550:
        /*0050*/ 	.word	0x00000000
        /*0054*/ 	.short	0x0010
        /*0056*/ 	.short	0x005c
        /*0058*/ 	.byte	0x00, 0xf0, 0x11, 0x00


	//----- nvinfo : EIATTR_KPARAM_INFO
	.align		4
.L_4551:
        /*005c*/ 	.byte	0x04, 0x17
        /*005e*/ 	.short	(.L_4553 - .L_4552)
.L_4552:
        /*0060*/ 	.word	0x00000000
        /*0064*/ 	.short	0x000f
        /*0066*/ 	.short	0x0058
        /*0068*/ 	.byte	0x00, 0xf0, 0x11, 0x00


	//----- nvinfo : EIATTR_KPARAM_INFO
	.align		4
.L_4553:
        /*006c*/ 	.byte	0x04, 0x17
        /*006e*/ 	.short	(.L_4555 - .L_4554)
.L_4554:
        /*0070*/ 	.word	0x00000000
        /*0074*/ 	.short	0x000e
        /*0076*/ 	.short	0x0054
        /*0078*/ 	.byte	0x00, 0xf0, 0x11, 0x00


	//----- nvinfo : EIATTR_KPARAM_INFO
	.align		4
.L_4555:
        /*007c*/ 	.byte	0x04, 0x17
        /*007e*/ 	.short	(.L_4557 - .L_4556)
.L_4556:
        /*0080*/ 	.word	0x00000000
        /*0084*/ 	.short	0x000d
        /*0086*/ 	.short	0x0050
        /*0088*/ 	.byte	0x00, 0xf0, 0x11, 0x00


	//----- nvinfo : EIATTR_KPARAM_INFO
	.align		4
.L_4557:
        /*008c*/ 	.byte	0x04, 0x17
        /*008e*/ 	.short	(.L_4559 - .L_4558)
.L_4558:
        /*0090*/ 	.word	0x00000000
        /*0094*/ 	.short	0x000c
        /*0096*/ 	.short	0x004c
        /*0098*/ 	.byte	0x00, 0xf0, 0x11, 0x00


	//----- nvinfo : EIATTR_KPARAM_INFO
	.align		4
.L_4559:
        /*009c*/ 	.byte	0x04, 0x17
        /*009e*/ 	.short	(.L_4561 - .L_4560)
.L_4560:
        /*00a0*/ 	.word	0x00000000
        /*00a4*/ 	.short	0x000b
        /*00a6*/ 	.short	0x0048
        /*00a8*/ 	.byte	0x00, 0xf0, 0x11, 0x00


	//----- nvinfo : EIATTR_KPARAM_INFO
	.align		4
.L_4561:
        /*00ac*/ 	.byte	0x04, 0x17
        /*00ae*/ 	.short	(.L_4563 - .L_4562)
.L_4562:
        /*00b0*/ 	.word	0x00000000
        /*00b4*/ 	.short	0x000a
        /*00b6*/ 	.short	0x0040
        /*00b8*/ 	.byte	0x00, 0xf0, 0x21, 0x00


	//----- nvinfo : EIATTR_KPARAM_INFO
	.align		4
.L_4563:
        /*00bc*/ 	.byte	0x04, 0x17
        /*00be*/ 	.short	(.L_4565 - .L_4564)
.L_4564:
        /*00c0*/ 	.word	0x00000000
        /*00c4*/ 	.short	0x0009
        /*00c6*/ 	.short	0x0038
        /*00c8*/ 	.byte	0x00, 0xf0, 0x21, 0x00


	//----- nvinfo : EIATTR_KPARAM_INFO
	.align		4
.L_4565:
        /*00cc*/ 	.byte	0x04, 0x17
        /*00ce*/ 	.short	(.L_4567 - .L_4566)
.L_4566:
        /*00d0*/ 	.word	0x00000000
        /*00d4*/ 	.short	0x0008
        /*00d6*/ 	.short	0x0034
        /*00d8*/ 	.byte	0x00, 0xf0, 0x11, 0x00


	//----- nvinfo : EIATTR_KPARAM_INFO
	.align		4
.L_4567:
        /*00dc*/ 	.byte	0x04, 0x17
        /*00de*/ 	.short	(.L_4569 - .L_4568)
.L_4568:
        /*00e0*/ 	.word	0x00000000
        /*00e4*/ 	.short	0x0007
        /*00e6*/ 	.short	0x0030
        /*00e8*/ 	.byte	0x00, 0xf0, 0x11, 0x00


	//----- nvinfo : EIATTR_KPARAM_INFO
	.align		4
.L_4569:
        /*00ec*/ 	.byte	0x04, 0x17
        /*00ee*/ 	.short	(.L_4571 - .L_4570)
.L_4570:
        /*00f0*/ 	.word	0x00000000
        /*00f4*/ 	.short	0x0006
        /*00f6*/ 	.short	0x002c
        /*00f8*/ 	.byte	0x00, 0xf0, 0x11, 0x00


	//----- nvinfo : EIATTR_KPARAM_INFO
	.align		4
.L_4571:
        /*00fc*/ 	.byte	0x04, 0x17
        /*00fe*/ 	.short	(.L_4573 - .L_4572)
.L_4572:
        /*0100*/ 	.word	0x00000000
        /*0104*/ 	.short	0x0005
        /*0106*/ 	.short	0x0028
        /*0108*/ 	.byte	0x00, 0xf0, 0x11, 0x00


	//----- nvinfo : EIATTR_KPARAM_INFO
	.align		4
.L_4573:
        /*010c*/ 	.byte	0x04, 0x17
        /*010e*/ 	.short	(.L_4575 - .L_4574)
.L_4574:
        /*0110*/ 	.word	0x00000000
        /*0114*/ 	.short	0x0004
        /*0116*/ 	.short	0x0020
        /*0118*/ 	.byte	0x00, 0xf0, 0x21, 0x00


	//----- nvinfo : EIATTR_KPARAM_INFO
	.align		4
.L_4575:
        /*011c*/ 	.byte	0x04, 0x17
        /*011e*/ 	.short	(.L_4577 - .L_4576)
.L_4576:
        /*0120*/ 	.word	0x00000000
        /*0124*/ 	.short	0x0003
        /*0126*/ 	.short	0x0018
        /*0128*/ 	.byte	0x00, 0xf0, 0x21, 0x00


	//----- nvinfo : EIATTR_KPARAM_INFO
	.align		4
.L_4577:
        /*012c*/ 	.byte	0x04, 0x17
        /*012e*/ 	.short	(.L_4579 - .L_4578)
.L_4578:
        /*0130*/ 	.word	0x00000000
        /*0134*/ 	.short	0x0002
        /*0136*/ 	.short	0x0010
        /*0138*/ 	.byte	0x00, 0xf0, 0x21, 0x00


	//----- nvinfo : EIATTR_KPARAM_INFO
	.align		4
.L_4579:
        /*013c*/ 	.byte	0x04, 0x17
        /*013e*/ 	.short	(.L_4581 - .L_4580)
.L_4580:
        /*0140*/ 	.word	0x00000000
        /*0144*/ 	.short	0x0001
        /*0146*/ 	.short	0x0008
        /*0148*/ 	.byte	0x00, 0xf0, 0x21, 0x00


	//----- nvinfo : EIATTR_KPARAM_INFO
	.align		4
.L_4581:
        /*014c*/ 	.byte	0x04, 0x17
        /*014e*/ 	.short	(.L_4583 - .L_4582)
.L_4582:
        /*0150*/ 	.word	0x00000000
        /*0154*/ 	.short	0x0000
        /*0156*/ 	.short	0x0000
        /*0158*/ 	.byte	0x00, 0xf0, 0x21, 0x00


	//----- nvinfo : EIATTR_MAXREG_COUNT
	.align		4
.L_4583:
        /*015c*/ 	.byte	0x03, 0x1b
        /*015e*/ 	.short	0x00ff


	//----- nvinfo : EIATTR_NUM_BARRIERS
	.align		4
        /*0160*/ 	.byte	0x02, 0x4c
        /*0162*/ 	.byte	0x01
	.zero		1


	//----- nvinfo : EIATTR_MERCURY_ISA_VERSION
	.align		4
        /*0164*/ 	.byte	0x03, 0x5f
        /*0166*/ 	.short	0x0000


	//----- nvinfo : EIATTR_EXIT_INSTR_OFFSETS
	.align		4
        /*0168*/ 	.byte	0x04, 0x1c
        /*016a*/ 	.short	(.L_4585 - .L_4584)


	//   ....[0]....
.L_4584:
        /*016c*/ 	.word	0x000000b0


	//   ....[1]....
        /*0170*/ 	.word	0x000002f0


	//   ....[2]....
        /*0174*/ 	.word	0x00007720


	//   ....[3]....
        /*0178*/ 	.word	0x000078c0


	//   ....[4]....
        /*017c*/ 	.word	0x00007970


	//   ....[5]....
        /*0180*/ 	.word	0x000079b0


	//----- nvinfo : EIATTR_CTAIDZ_USED
	.align		4
.L_4585:
        /*0184*/ 	.byte	0x01, 0x04
	.zero		2


	//----- nvinfo : EIATTR_CRS_STACK_SIZE
	.align		4
        /*0188*/ 	.byte	0x04, 0x1e
        /*018a*/ 	.short	(.L_4587 - .L_4586)
.L_4586:
        /*018c*/ 	.word	0x00000000
.L_4587:


//--------------------- .nv.info._Z23gemm_half_q_half_kernelILi1ELi140ELb1ELb0ELi32EEvPK6__halfPKjS4_S2_PS0_iiiiPKtS7_iiiiiibS2_i --------------------------
	.section	.nv.info._Z23gemm_half_q_half_kernelILi1ELi140ELb1ELb0ELi32EEvPK6__halfPKjS4_S2_PS0_iiiiPKtS7_iiiiiibS2_i,"",@"SHT_CUDA_INFO"
	.sectionflags	@""
	.align	4


	//----- nvinfo : EIATTR_CUDA_API_VERSION
	.align		4
        /*0000*/ 	.byte	0x04, 0x37
        /*0002*/ 	.short	(.L_4589 - .L_4588)
.L_4588:
        /*0004*/ 	.word	0x00000082


	//----- nvinfo : EIATTR_SW2861232_WAR
	.align		4
.L_4589:
        /*0008*/ 	.byte	0x01, 0x35
	.zero		2


	//----- nvinfo : EIATTR_PARAM_CBANK
	.align		4
        /*000c*/ 	.byte	0x04, 0x0a
        /*000e*/ 	.short	(.L_4591 - .L_4590)
	.align		4
.L_4590:
        /*0010*/ 	.word	index@(.nv.constant0._Z23gemm_half_q_half_kernelILi1ELi140ELb1ELb0ELi32EEvPK6__halfPKjS4_S2_PS0_iiiiPKtS7_iiiiiibS2_i)
        /*0014*/ 	.short	0x0160
        /*0016*/ 	.short	0x0074


	//----- nvinfo : EIATTR_CBANK_PARAM_SIZE
	.align		4
.L_4591:
        /*0018*/ 	.byte	0x03, 0x19
        /*001a*/ 	.short	0x0074


	//----- nvinfo : EIATTR_KPARAM_INFO
	.align		4
        /*001c*/ 	.byte	0x04, 0x17
        /*001e*/ 	.short	(.L_4593 - .L_4592)
.L_4592:
        /*0020*/ 	.word	0x00000000
        /*0024*/ 	.short	0x0013
        /*0026*/ 	.short	0x0070
        /*0028*/ 	.byte	0x00, 0xf0, 0x11, 0x00


	//----- nvinfo : EIATTR_KPARAM_INFO
	.align		4
.L_4593:
        /*002c*/ 	.byte	0x04, 0x17
        /*002e*/ 	.short	(.L_4595 - .L_4594)
.L_4594:
        /*0030*/ 	.word	0x00000000
        /*0034*/ 	.short	0x0012
        /*0036*/ 	.short	0x0068
        /*0038*/ 	.byte	0x00, 0xf0, 0x21, 0x00


	//----- nvinfo : EIATTR_KPARAM_INFO
	.align		4
.L_4595:
        /*003c*/ 	.byte	0x04, 0x17
        /*003e*/ 	.short	(.L_4597 - .L_4596)
.L_4596:
        /*0040*/ 	.word	0x00000000
        /*0044*/ 	.short	0x0011
        /*0046*/ 	.short	0x0060
        /*0048*/ 	.byte	0x00, 0xf0, 0x05, 0x00


	//----- nvinfo : EIATTR_KPARAM_INFO
	.align		4
.L_4597:
        /*004c*/ 	.byte	0x04, 0x17
        /*004e*/ 	.short	(.L_4599 - .L_4598)
.L_4598:
        /*0050*/ 	.word	0x00000000
        /*0054*/ 	.short	0x0010
        /*0056*/ 	.short	0x005c
        /*0058*/ 	.byte	0x00, 0xf0, 0x11, 0x00


	//----- nvinfo : EIATTR_KPARAM_INFO
	.align		4
.L_4599:
        /*005c*/ 	.byte	0x04, 0x17
        /*005e*/ 	.short	(.L_4601 - .L_4600)
.L_4600:
        /*0060*/ 	.word	0x00000000
        /*0064*/ 	.short	0x000f
        /*0066*/ 	.short	0x0058
        /*0068*/ 	.byte	0x00, 0xf0, 0x11, 0x00


	//----- nvinfo : EIATTR_KPARAM_INFO
	.align		4
.L_4601:
        /*006c*/ 	.byte	0x04, 0x17
        /*006e*/ 	.short	(.L_4603 - .L_4602)
.L_4602:
        /*0070*/ 	.word	0x00000000
        /*0074*/ 	.short	0x000e
        /*0076*/ 	.short	0x0054
        /*0078*/ 	.byte	0x00, 0xf0, 0x11, 0x00


	//----- nvinfo : EIATTR_KPARAM_INFO
	.align		4
.L_4603:
        /*007c*/ 	.byte	0x04, 0x17
        /*007e*/ 	.short	(.L_4605 - .L_4604)
.L_4604:
        /*0080*/ 	.word	0x00000000
        /*0084*/ 	.short	0x000d
        /*0086*/ 	.short	0x0050
        /*0088*/ 	.byte	0x00, 0xf0, 0x11, 0x00


	//----- nvinfo : EIATTR_KPARAM_INFO
	.align		4
.L_4605:
        /*008c*/ 	.byte	0x04, 0x17
        /*008e*/ 	.short	(.L_4607 - .L_4606)
.L_4606:
        /*0090*/ 	.word	0x00000000
        /*0094*/ 	.short	0x000c
        /*0096*/ 	.short	0x004c
        /*0098*/ 	.byte	0x00, 0xf0, 0x11, 0x00


	//----- nvinfo : EIATTR_KPARAM_INFO
	.align		4
.L_4607:
        /*009c*/ 	.byte	0x04, 0x17
        /*009e*/ 	.short	(.L_4609 - .L_4608)
.L_4608:
        /*00a0*/ 	.word	0x00000000
        /*00a4*/ 	.short	0x000b
        /*00a6*/ 	.short	0x0048
        /*00a8*/ 	.byte	0x00, 0xf0, 0x11, 0x00


	//----- nvinfo : EIATTR_KPARAM_INFO
	.align		4
.L_4609:
        /*00ac*/ 	.byte	0x04, 0x17
        /*00ae*/ 	.short	(.L_4611 - .L_4610)
.L_4610:
        /*00b0*/ 	.word	0x00000000
        /*00b4*/ 	.short	0x000a
        /*00b6*/ 	.short	0x0040
        /*00b8*/ 	.byte	0x00, 0xf0, 0x21, 0x00


	//----- nvinfo : EIATTR_KPARAM_INFO
	.align		4
.L_4611:
        /*00bc*/ 	.byte	0x04, 0x17
        /*00be*/ 	.short	(.L_4613 - .L_4612)
.L_4612:
        /*00c0*/ 	.word	0x00000000
        /*00c4*/ 	.short	0x0009
        /*00c6*/ 	.short	0x0038
        /*00c8*/ 	.byte	0x00, 0xf0, 0x21, 0x00


	//----- nvinfo : EIATTR_KPARAM_INFO
	.align		4
.L_4613:
        /*00cc*/ 	.byte	0x04, 0x17
        /*00ce*/ 	.short	(.L_4615 - .L_4614)
.L_4614:
        /*00d0*/ 	.word	0x00000000
        /*00d4*/ 	.short	0x0008
        /*00d6*/ 	.short	0x0034
        /*00d8*/ 	.byte	0x00, 0xf0, 0x11, 0x00


	//----- nvinfo : EIATTR_KPARAM_INFO
	.align		4
.L_4615:
        /*00dc*/ 	.byte	0x04, 0x17
        /*00de*/ 	.short	(.L_4617 - .L_4616)
.L_4616:
        /*00e0*/ 	.word	0x00000000
        /*00e4*/ 	.short	0x0007
        /*00e6*/ 	.short	0x0030
        /*00e8*/ 	.byte	0x00, 0xf0, 0x11, 0x00


	//----- nvinfo : EIATTR_KPARAM_INFO
	.align		4
.L_4617:
        /*00ec*/ 	.byte	0x04, 0x17
        /*00ee*/ 	.short	(.L_4619 - .L_4618)
.L_4618:
        /*00f0*/ 	.word	0x00000000
        /*00f4*/ 	.short	0x0006
        /*00f6*/ 	.short	0x002c
        /*00f8*/ 	.byte	0x00, 0xf0, 0x11, 0x00


	//----- nvinfo : EIATTR_KPARAM_INFO
	.align		4
.L_4619:
        /*00fc*/ 	.byte	0x04, 0x17
        /*00fe*/ 	.short	(.L_4621 - .L_4620)
.L_4620:
        /*0100*/ 	.word	0x00000000
        /*0104*/ 	.short	0x0005
        /*0106*/ 	.short	0x0028
        /*0108*/ 	.byte	0x00, 0xf0, 0x11, 0x00


	//----- nvinfo : EIATTR_KPARAM_INFO
	.align		4
.L_4621:
        /*010c*/ 	.byte	0x04, 0x17
        /*010e*/ 	.short	(.L_4623 - .L_4622)
.L_4622:
        /*0110*/ 	.word	0x00000000
        /*0114*/ 	.short	0x0004
        /*0116*/ 	.short	0x0020
        /*0118*/ 	.byte	0x00, 0xf0, 0x21, 0x00


	//----- nvinfo : EIATTR_KPARAM_INFO
	.align		4
.L_4623:
        /*011c*/ 	.byte	0x04, 0x17
        /*011e*/ 	.short	(.L_4625 - .L_4624)
.L_4624:
        /*0120*/ 	.word	0x00000000
        /*0124*/ 	.short	0x0003
        /*0126*/ 	.short	0x0018
        /*0128*/ 	.byte	0x00, 0xf0, 0x21, 0x00


	//----- nvinfo : EIATTR_KPARAM_INFO
	.align		4
.L_4625:
        /*012c*/ 	.byte	0x04, 0x17
        /*012e*/ 	.short	(.L_4627 - .L_4626)
.L_4626:
        /*0130*/ 	.word	0x00000000
        /*0134*/ 	.short	0x0002
        /*0136*/ 	.short	0x0010
        /*0138*/ 	.byte	0x00, 0xf0, 0x21, 0x00


	//----- nvinfo : EIATTR_KPARAM_INFO
	.align		4
.L_4627:
        /*013c*/ 	.byte	0x04, 0x17
        /*013e*/ 	.short	(.L_4629 - .L_4628)
.L_4628:
        /*0140*/ 	.word	0x00000000
        /*0144*/ 	.short	0x0001
        /*0146*/ 	.short	0x0008
        /*0148*/ 	.byte	0x00, 0xf0, 0x21, 0x00


	//----- nvinfo : EIATTR_KPARAM_INFO
	.align		4
.L_4629:
        /*014c*/ 	.byte	0x04, 0x17
        /*014e*/ 	.short	(.L_4631 - .L_4630)
.L_4630:
        /*0150*/ 	.word	0x00000000
        /*0154*/ 	.short	0x0000
        /*0156*/ 	.short	0x0000
        /*0158*/ 	.byte	0x00, 0xf0, 0x21, 0x00


	//----- nvinfo : EIATTR_MAXREG_COUNT
	.align		4
.L_4631:
        /*015c*/ 	.byte	0x03, 0x1b
        /*015e*/ 	.short	0x00ff


	//----- nvinfo : EIATTR_NUM_BARRIERS
	.align		4
        /*0160*/ 	.byte	0x02, 0x4c
        /*0162*/ 	.byte	0x01
	.zero		1


	//----- nvinfo : EIATTR_MERCURY_ISA_VERSION
	.align		4
        /*0164*/ 	.byte	0x03, 0x5f
        /*0166*/ 	.short	0x0000


	//----- nvinfo : EIATTR_EXIT_INSTR_OFFSETS
	.align		4
        /*0168*/ 	.byte	0x04, 0x1c
        /*016a*/ 	.short	(.L_4633 - .L_4632)


	//   ....[0]....
.L_4632:
        /*016c*/ 	.word	0x000000b0


	//   ....[1]....
        /*0170*/ 	.word	0x000002f0


	//   ....[2]....
        /*0174*/ 	.word	0x00007540


	//   ....[3]....
        /*0178*/ 	.word	0x00007700


	//   ....[4]....
        /*017c*/ 	.word	0x000077a0


	//   ....[5]....
        /*0180*/ 	.word	0x000077e0


	//----- nvinfo : EIATTR_CTAIDZ_USED
	.align		4
.L_4633:
        /*0184*/ 	.byte	0x01, 0x04
	.zero		2


	//----- nvinfo : EIATTR_CRS_STACK_SIZE
	.align		4
        /*0188*/ 	.byte	0x04, 0x1e
        /*018a*/ 	.short	(.L_4635 - .L_4634)
.L_4634:
        /*018c*/ 	.word	0x00000000
.L_4635:


//--------------------- .nv.info._Z23gemm_half_q_half_kernelILi1ELi20ELb1ELb0ELi32EEvPK6__halfPKjS4_S2_PS0_iiiiPKtS7_iiiiiibS2_i --------------------------
	.section	.nv.info._Z23gemm_half_q_half_kernelILi1ELi20ELb1ELb0ELi32EEvPK6__halfPKjS4_S2_PS0_iiiiPKtS7_iiiiiibS2_i,"",@"SHT_CUDA_INFO"
	.sectionflags	@""
	.align	4


	//----- nvinfo : EIATTR_CUDA_API_VERSION
	.align		4
        /*0000*/ 	.byte	0x04, 0x37
        /*0002*/ 	.short	(.L_4637 - .L_4636)
.L_4636:
        /*0004*/ 	.word	0x00000082


	//----- nvinfo : EIATTR_SW2861232_WAR
	.align		4
.L_4637:
        /*0008*/ 	.byte	0x01, 0x35
	.zero		2


	//----- nvinfo : EIATTR_PARAM_CBANK
	.align		4
        /*000c*/ 	.byte	0x04, 0x0a
        /*000e*/ 	.short	(.L_4639 - .L_4638)
	.align		4
.L_4638:
        /*0010*/ 	.word	index@(.nv.constant0._Z23gemm_half_q_half_kernelILi1ELi20ELb1ELb0ELi32EEvPK6__halfPKjS4_S2_PS0_iiiiPKtS7_iiiiiibS2_i)
        /*0014*/ 	.short	0x0160
        /*0016*/ 	.short	0x0074


	//----- nvinfo : EIATTR_CBANK_PARAM_SIZE
	.align		4
.L_4639:
        /*0018*/ 	.byte	0x03, 0x19
        /*001a*/ 	.short	0x0074


	//----- nvinfo : EIATTR_KPARAM_INFO
	.align		4
        /*001c*/ 	.byte	0x04, 0x17
        /*001e*/ 	.short	(.L_4641 - .L_4640)
.L_4640:
        /*0020*/ 	.word	0x00000000
        /*0024*/ 	.short	0x0013
        /*0026*/ 	.short	0x0070
        /*0028*/ 	.byte	0x00, 0xf0, 0x11, 0x00


	//----- nvinfo : EIATTR_KPARAM_INFO
	.align		4
.L_4641:
        /*002c*/ 	.byte	0x04, 0x17
        /*002e*/ 	.short	(.L_4643 - .L_4642)
.L_4642:
        /*0030*/ 	.word	0x00000000
        /*0034*/ 	.short	0x0012
        /*0036*/ 	.short	0x0068
        /*0038*/ 	.byte	0x00, 0xf0, 0x21, 0x00


	//----- nvinfo : EIATTR_KPARAM_INFO
	.align		4
.L_4643:
        /*003c*/ 	.byte	0x04, 0x17
        /*003e*/ 	.short	(.L_4645 - .L_4644)
.L_4644:
        /*0040*/ 	.word	0x00000000
        /*0044*/ 	.short	0x0011
        /*0046*/ 	.short	0x0060
        /*0048*/ 	.byte	0x00, 0xf0, 0x05, 0x00


	//----- nvinfo : EIATTR_KPARAM_INFO
	.align		4
.L_4645:
        /*004c*/ 	.byte	0x04, 0x17
        /*004e*/ 	.short	(.L_4647 - .L_4646)
.L_4646:
        /*0050*/ 	.word	0x00000000
        /*0054*/ 	.short	0x0010
        /*0056*/ 	.short	0x005c
        /*0058*/ 	.byte	0x00, 0xf0, 0x11, 0x00


	//----- nvinfo : EIATTR_KPARAM_INFO
	.align		4
.L_4647:
        /*005c*/ 	.byte	0x04, 0x17
        /*005e*/ 	.short	(.L_4649 - .L_4648)
.L_4648:
        /*0060*/ 	.word	0x00000000
        /*0064*/ 	.short	0x000f
        /*0066*/ 	.short	0x0058
        /*0068*/ 	.byte	0x00, 0xf0, 0x11, 0x00


	//----- nvinfo : EIATTR_KPARAM_INFO
	.align		4
.L_4649:
        /*006c*/ 	.byte	0x04, 0x17
        /*006e*/ 	.short	(.L_4651 - .L_4650)
.L_4650:
        /*0070*/ 	.word	0x00000000
        /*0074*/ 	.short	0x000e
        /*0076*/ 	.short	0x0054
        /*0078*/ 	.byte	0x00, 0xf0, 0x11, 0x00


	//----- nvinfo : EIATTR_KPARAM_INFO
	.align		4
.L_4651:
        /*007c*/ 	.byte	0x04, 0x17
        /*007e*/ 	.short	(.L_4653 - .L_4652)
.L_4652:
        /*0080*/ 	.word	0x00000000
        /*0084*/ 	.short	0x000d
        /*0086*/ 	.short	0x0050
        /*0088*/ 	.byte	0x00, 0xf0, 0x11, 0x00


	//----- nvinfo : EIATTR_KPARAM_INFO
	.align		4
.L_4653:
        /*008c*/ 	.byte	0x04, 0x17
        /*008e*/ 	.short	(.L_4655 - .L_4654)
.L_4654:
        /*0090*/ 	.word	0x00000000
        /*0094*/ 	.short	0x000c
        /*0096*/ 	.short	0x004c
        /*0098*/ 	.byte	0x00, 0xf0, 0x11, 0x00


	//----- nvinfo : EIATTR_KPARAM_INFO
	.align		4
.L_4655:
        /*009c*/ 	.byte	0x04, 0x17
        /*009e*/ 	.short	(.L_4657 - .L_4656)
.L_4656:
        /*00a0*/ 	.word	0x00000000
        /*00a4*/ 	.short	0x000b
        /*00a6*/ 	.short	0x0048
        /*00a8*/ 	.byte	0x00, 0xf0, 0x11, 0x00


	//----- nvinfo : EIATTR_KPARAM_INFO
	.align		4
.L_4657:
        /*00ac*/ 	.byte	0x04, 0x17
        /*00ae*/ 	.short	(.L_4659 - .L_4658)
.L_4658:
        /*00b0*/ 	.word	0x00000000
        /*00b4*/ 	.short	0x000a
        /*00b6*/ 	.short	0x0040
        /*00b8*/ 	.byte	0x00, 0xf0, 0x21, 0x00


	//----- nvinfo : EIATTR_KPARAM_INFO
	.align		4
.L_4659:
        /*00bc*/ 	.byte	0x04, 0x17
        /*00be*/ 	.short	(.L_4661 - .L_4660)
.L_4660:
        /*00c0*/ 	.word	0x00000000
        /*00c4*/ 	.short	0x0009
        /*00c6*/ 	.short	0x0038
        /*00c8*/ 	.byte	0x00, 0xf0, 0x21, 0x00


	//----- nvinfo : EIATTR_KPARAM_INFO
	.align		4
.L_4661:
        /*00cc*/ 	.byte	0x04, 0x17
        /*00ce*/ 	.short	(.L_4663 - .L_4662)
.L_4662:
        /*00d0*/ 	.word	0x00000000
        /*00d4*/ 	.short	0x0008
        /*00d6*/ 	.short	0x0034
        /*00d8*/ 	.byte	0x00, 0xf0, 0x11, 0x00


	//----- nvinfo : EIATTR_KPARAM_INFO
	.align		4
.L_4663:
        /*00dc*/ 	.byte	0x04, 0x17
        /*00de*/ 	.short	(.L_4665 - .L_4664)
.L_4664:
        /*00e0*/ 	.word	0x00000000
        /*00e4*/ 	.short	0x0007
        /*00e6*/ 	.short	0x0030
        /*00e8*/ 	.byte	0x00, 0xf0, 0x11, 0x00


	//----- nvinfo : EIATTR_KPARAM_INFO
	.align		4
.L_4665:
        /*00ec*/ 	.byte	0x04, 0x17
        /*00ee*/ 	.short	(.L_4667 - .L_4666)
.L_4666:
        /*00f0*/ 	.word	0x00000000
        /*00f4*/ 	.short	0x0006
        /*00f6*/ 	.short	0x002c
        /*00f8*/ 	.byte	0x00, 0xf0, 0x11, 0x00


	//----- nvinfo : EIATTR_KPARAM_INFO
	.align		4
.L_4667:
        /*00fc*/ 	.byte	0x04, 0x17
        /*00fe*/ 	.short	(.L_4669 - .L_4668)
.L_4668:
        /*0100*/ 	.word	0x00000000
        /*0104*/ 	.short	0x0005
        /*0106*/ 	.short	0x0028
        /*0108*/ 	.byte	0x00, 0xf0, 0x11, 0x00


	//----- nvinfo : EIATTR_KPARAM_INFO
	.align		4
.L_4669:
        /*010c*/ 	.byte	0x04, 0x17
        /*010e*/ 	.short	(.L_4671 - .L_4670)
.L_4670:
        /*0110*/ 	.word	0x00000000
        /*0114*/ 	.short	0x0004
        /*0116*/ 	.short	0x0020
        /*0118*/ 	.byte	0x00, 0xf0, 0x21, 0x00


	//----- nvinfo : EIATTR_KPARAM_INFO
	.align		4
.L_4671:
        /*011c*/ 	.byte	0x04, 0x17
        /*011e*/ 	.short	(.L_4673 - .L_4672)
.L_4672:
        /*0120*/ 	.word	0x00000000
        /*0124*/ 	.short	0x0003
        /*0126*/ 	.short	0x0018
        /*0128*/ 	.byte	0x00, 0xf0, 0x21, 0x00


	//----- nvinfo : EIATTR_KPARAM_INFO
	.align		4
.L_4673:
        /*012c*/ 	.byte	0x04, 0x17
        /*012e*/ 	.short	(.L_4675 - .L_4674)
.L_4674:
        /*0130*/ 	.word	0x00000000
        /*0134*/ 	.short	0x0002
        /*0136*/ 	.short	0x0010
        /*0138*/ 	.byte	0x00, 0xf0, 0x21, 0x00


	//----- nvinfo : EIATTR_KPARAM_INFO
	.align		4
.L_4675:
        /*013c*/ 	.byte	0x04, 0x17
        /*013e*/ 	.short	(.L_4677 - .L_4676)
.L_4676:
        /*0140*/ 	.word	0x00000000
        /*0144*/ 	.short	0x0001
        /*0146*/ 	.short	0x0008
        /*0148*/ 	.byte	0x00, 0xf0, 0x21, 0x00


	//----- nvinfo : EIATTR_KPARAM_INFO
	.align		4
.L_4677:
        /*014c*/ 	.byte	0x04, 0x17
        /*014e*/ 	.short	(.L_4679 - .L_4678)
.L_4678:
        /*0150*/ 	.word	0x00000000
        /*0154*/ 	.short	0x0000
        /*0156*/ 	.short	0x0000
        /*0158*/ 	.byte	0x00, 0xf0, 0x21, 0x00


	//----- nvinfo : EIATTR_MAXREG_COUNT
	.align		4
.L_4679:
        /*015c*/ 	.byte	0x03, 0x1b
        /*015e*/ 	.short	0x00ff


	//----- nvinfo : EIATTR_NUM_BARRIERS
	.align		4
        /*0160*/ 	.byte	0x02, 0x4c
        /*0162*/ 	.byte	0x01
	.zero		1


	//----- nvinfo : EIATTR_MERCURY_ISA_VERSION
	.align		4
        /*0164*/ 	.byte	0x03, 0x5f
        /*0166*/ 	.short	0x0000


	//----- nvinfo : EIATTR_EXIT_INSTR_OFFSETS
	.align		4
        /*0168*/ 	.byte	0x04, 0x1c
        /*016a*/ 	.short	(.L_4681 - .L_4680)


	//   ....[0]....
.L_4680:
        /*016c*/ 	.word	0x000000a0


	//   ....[1]....
        /*0170*/ 	.word	0x000002e0


	//   ....[2]....
        /*0174*/ 	.word	0x000034d0


	//   ....[3]....
        /*0178*/ 	.word	0x00003670


	//   ....[4]....
        /*017c*/ 	.word	0x00003710


	//   ....[5]....
        /*0180*/ 	.word	0x00003750


	//----- nvinfo : EIATTR_CTAIDZ_USED
	.align		4
.L_4681:
        /*0184*/ 	.byte	0x01, 0x04
	.zero		2


	//----- nvinfo : EIATTR_CRS_STACK_SIZE
	.align		4
        /*0188*/ 	.byte	0x04, 0x1e
        /*018a*/ 	.short	(.L_4683 - .L_4682)
.L_4682:
        /*018c*/ 	.word	0x00000000
.L_4683:


//--------------------- .nv.info._Z23gemm_half_q_half_kernelILi1ELi38ELb1ELb0ELi32EEvPK6__halfPKjS4_S2_PS0_iiiiPKtS7_iiiiiibS2_i --------------------------
	.section	.nv.info._Z23gemm_half_q_half_kernelILi1ELi38ELb1ELb0ELi32EEvPK6__halfPKjS4_S2_PS0_iiiiPKtS7_iiiiiibS2_i,"",@"SHT_CUDA_INFO"
	.sectionflags	@""
	.align	4


	//----- nvinfo : EIATTR_CUDA_API_VERSION
	.align		4
        /*0000*/ 	.byte	0x04, 0x37
        /*0002*/ 	.short	(.L_4685 - .L_4684)
.L_4684:
        /*0004*/ 	.word	0x00000082


	//----- nvinfo : EIATTR_SW2861232_WAR
	.align		4
.L_4685:
        /*0008*/ 	.byte	0x01, 0x35
	.zero		2


	//----- nvinfo : EIATTR_PARAM_CBANK
	.align		4
        /*000c*/ 	.byte	0x04, 0x0a
        /*000e*/ 	.short	(.L_4687 - .L_4686)
	.align		4
.L_4686:
        /*0010*/ 	.word	index@(.nv.constant0._Z23gemm_half_q_half_kernelILi1ELi38ELb1ELb0ELi32EEvPK6__halfPKjS4_S2_PS0_iiiiPKtS7_iiiiiibS2_i)
        /*0014*/ 	.short	0x0160
        /*0016*/ 	.short	0x0074


	//----- nvinfo : EIATTR_CBANK_PARAM_SIZE
	.align		4
.L_4687:
        /*0018*/ 	.byte	0x03, 0x19
        /*001a*/ 	.short	0x0074


	//----- nvinfo : EIATTR_KPARAM_INFO
	.align		4
        /*001c*/ 	.byte	0x04, 0x17
        /*001e*/ 	.short	(.L_4689 - .L_4688)
.L_4688:
        /*0020*/ 	.word	0x00000000
        /*0024*/ 	.short	0x0013
        /*0026*/ 	.short	0x0070
        /*0028*/ 	.byte	0x00, 0xf0, 0x11, 0x00


	//----- nvinfo : EIATTR_KPARAM_INFO
	.align		4
.L_4689:
        /*002c*/ 	.byte	0x04, 0x17
        /*002e*/ 	.short	(.L_4691 - .L_4690)
.L_4690:
        /*0030*/ 	.word	0x00000000
        /*0034*/ 	.short	0x0012
        /*0036*/ 	.short	0x0068
        /*0038*/ 	.byte	0x00, 0xf0, 0x21, 0x00


	//----- nvinfo : EIATTR_KPARAM_INFO
	.align		4
.L_4691:
        /*003c*/ 	.byte	0x04, 0x17
        /*003e*/ 	.short	(.L_4693 - .L_4692)
.L_4692:
        /*0040*/ 	.word	0x00000000
        /*0044*/ 	.short	0x0011
        /*0046*/ 	.short	0x0060
        /*0048*/ 	.byte	0x00, 0xf0, 0x05, 0x00


	//----- nvinfo : EIATTR_KPARAM_INFO
	.align		4
.L_4693:
        /*004c*/ 	.byte	0x04, 0x17
        /*004e*/ 	.short	(.L_4695 - .L_4694)
.L_4694:
        /*0050*/ 	.word	0x00000000
        /*0054*/ 	.short	0x0010
        /*0056*/ 	.short	0x005c
        /*0058*/ 	.byte	0x00, 0xf0, 0x11, 0x00


	//----- nvinfo : EIATTR_KPARAM_INFO
	.align		4
.L_4695:
        /*005c*/ 	.byte	0x04, 0x17
        /*005e*/ 	.short	(.L_4697 - .L_4696)
.L_4696:
        /*0060*/ 	.word	0x00000000
        /*0064*/ 	.short	0x000f
        /*0066*/ 	.short	0x0058
        /*0068*/ 	.byte	0x00, 0xf0, 0x11, 0x00


	//----- nvinfo : EIATTR_KPARAM_INFO
	.align		4
.L_4697:
        /*006c*/ 	.byte	0x04, 0x17
        /*006e*/ 	.short	(.L_4699 - .L_4698)
.L_4698:
        /*0070*/ 	.word	0x00000000
        /*0074*/ 	.short	0x000e
        /*0076*/ 	.short	0x0054
        /*0078*/ 	.byte	0x00, 0xf0, 0x11, 0x00


	//----- nvinfo : EIATTR_KPARAM_INFO
	.align		4
.L_4699:
        /*007c*/ 	.byte	0x04, 0x17
        /*007e*/ 	.short	(.L_4701 - .L_4700)
.L_4700:
        /*0080*/ 	.word	0x00000000
        /*0084*/ 	.short	0x000d
        /*0086*/ 	.short	0x0050
        /*0088*/ 	.byte	0x00, 0xf0, 0x11, 0x00


	//----- nvinfo : EIATTR_KPARAM_INFO
	.align		4
.L_4701:
        /*008c*/ 	.byte	0x04, 0x17
        /*008e*/ 	.short	(.L_4703 - .L_4702)
.L_4702:
        /*0090*/ 	.word	0x00000000
        /*0094*/ 	.short	0x000c
        /*0096*/ 	.short	0x004c
        /*0098*/ 	.byte	0x00, 0xf0, 0x11, 0x00


	//----- nvinfo : EIATTR_KPARAM_INFO
	.align		4
.L_4703:
        /*009c*/ 	.byte	0x04, 0x17
        /*009e*/ 	.short	(.L_4705 - .L_4704)
.L_4704:
        /*00a0*/ 	.word	0x00000000
        /*00a4*/ 	.short	0x000b
        /*00a6*/ 	.short	0x0048
        /*00a8*/ 	.byte	0x00, 0xf0, 0x11, 0x00


	//----- nvinfo : EIATTR_KPARAM_INFO
	.align		4
.L_4705:
        /*00ac*/ 	.byte	0x04, 0x17
        /*00ae*/ 	.short	(.L_4707 - .L_4706)
.L_4706:
        /*00b0*/ 	.word	0x00000000
        /*00b4*/ 	.short	0x000a
        /*00b6*/ 	.short	0x0040
        /*00b8*/ 	.byte	0x00, 0xf0, 0x21, 0x00


	//----- nvinfo : EIATTR_KPARAM_INFO
	.align		4
.L_4707:
        /*00bc*/ 	.byte	0x04, 0x17
        /*00be*/ 	.short	(.L_4709 - .L_4708)
.L_4708:
        /*00c0*/ 	.word	0x00000000
        /*00c4*/ 	.short	0x0009
        /*00c6*/ 	.short	0x0038
        /*00c8*/ 	.byte	0x00, 0xf0, 0x21, 0x00


	//----- nvinfo : EIATTR_KPARAM_INFO
	.align		4
.L_4709:
        /*00cc*/ 	.byte	0x04, 0x17
        /*00ce*/ 	.short	(.L_4711 - .L_4710)
.L_4710:
        /*00d0*/ 	.word	0x00000000
        /*00d4*/ 	.short	0x0008
        /*00d6*/ 	.short	0x0034
        /*00d8*/ 	.byte	0x00, 0xf0, 0x11, 0x00


	//----- nvinfo : EIATTR_KPARAM_INFO
	.align		4
.L_4711:
        /*00dc*/ 	.byte	0x04, 0x17
        /*00de*/ 	.short	(.L_4713 - .L_4712)
.L_4712:
        /*00e0*/ 	.word	0x00000000
        /*00e4*/ 	.short	0x0007
        /*00e6*/ 	.short	0x0030
        /*00e8*/ 	.byte	0x00, 0xf0, 0x11, 0x00


	//----- nvinfo : EIATTR_KPARAM_INFO
	.align		4
.L_4713:
        /*00ec*/ 	.byte	0x04, 0x17
        /*00ee*/ 	.short	(.L_4715 - .L_4714)
.L_4714:
        /*00f0*/ 	.word	0x00000000
        /*00f4*/ 	.short	0x0006
        /*00f6*/ 	.short	0x002c
        /*00f8*/ 	.byte	0x00, 0xf0, 0x11, 0x00


	//----- nvinfo : EIATTR_KPARAM_INFO
	.align		4
.L_4715:
        /*00fc*/ 	.byte	0x04, 0x17
        /*00fe*/ 	.short	(.L_4717 - .L_4716)
.L_4716:
        /*0100*/ 	.word	0x00000000
        /*0104*/ 	.short	0x0005
        /*0106*/ 	.short	0x0028
        /*0108*/ 	.byte	0x00, 0xf0, 0x11, 0x00


	//----- nvinfo : EIATTR_KPARAM_INFO
	.align		4
.L_4717:
        /*010c*/ 	.byte	0x04, 0x17
        /*010e*/ 	.short	(.L_4719 - .L_4718)
.L_4718:
        /*0110*/ 	.word	0x00000000
        /*0114*/ 	.short	0x0004
        /*0116*/ 	.short	0x0020
        /*0118*/ 	.byte	0x00, 0xf0, 0x21, 0x00


	//----- nvinfo : EIATTR_KPARAM_INFO
	.align		4
.L_4719:
        /*011c*/ 	.byte	0x04, 0x17
        /*011e*/ 	.short	(.L_4721 - .L_4720)
.L_4720:
        /*0120*/ 	.word	0x00000000
        /*0124*/ 	.short	0x0003
        /*0126*/ 	.short	0x0018
        /*0128*/ 	.byte	0x00, 0xf0, 0x21, 0x00


	//----- nvinfo : EIATTR_KPARAM_INFO
	.align		4
.L_4721:
        /*012c*/ 	.byte	0x04, 0x17
        /*012e*/ 	.short	(.L_4723 - .L_4722)
.L_4722:
        /*0130*/ 	.word	0x00000000
        /*0134*/ 	.short	0x0002
        /*0136*/ 	.short	0x0010
        /*0138*/ 	.byte	0x00, 0xf0, 0x21, 0x00


	//----- nvinfo : EIATTR_KPARAM_INFO
	.align		4
.L_4723:
        /*013c*/ 	.byte	0x04, 0x17
        /*013e*/ 	.short	(.L_4725 - .L_4724)
.L_4724:
        /*0140*/ 	.word	0x00000000
        /*0144*/ 	.short	0x0001
        /*0146*/ 	.short	0x0008
        /*0148*/ 	.byte	0x00, 0xf0, 0x21, 0x00


	//----- nvinfo : EIATTR_KPARAM_INFO
	.align		4
.L_4725:
        /*014c*/ 	.byte	0x04, 0x17
        /*014e*/ 	.short	(.L_4727 - .L_4726)
.L_4726:
        /*0150*/ 	.word	0x00000000
        /*0154*/ 	.short	0x0000
        /*0156*/ 	.short	0x0000
        /*0158*/ 	.byte	0x00, 0xf0, 0x21, 0x00


	//----- nvinfo : EIATTR_MAXREG_COUNT
	.align		4
.L_4727:
        /*015c*/ 	.byte	0x03, 0x1b
        /*015e*/ 	.short	0x00ff


	//----- nvinfo : EIATTR_NUM_BARRIERS
	.align		4
        /*0160*/ 	.byte	0x02, 0x4c
        /*0162*/ 	.byte	0x01
	.zero		1


	//----- nvinfo : EIATTR_MERCURY_ISA_VERSION
	.align		4
        /*0164*/ 	.byte	0x03, 0x5f
        /*0166*/ 	.short	0x0000


	//----- nvinfo : EIATTR_EXIT_INSTR_OFFSETS
	.align		4
        /*0168*/ 	.byte	0x04, 0x1c
        /*016a*/ 	.short	(.L_4729 - .L_4728)


	//   ....[0]....
.L_4728:
        /*016c*/ 	.word	0x000000b0


	//   ....[1]....
        /*0170*/ 	.word	0x000002f0


	//   ....[2]....
        /*0174*/ 	.word	0x00004100


	//   ....[3]....
        /*0178*/ 	.word	0x000042b0


	//   ....[4]....
        /*017c*/ 	.word	0x00004360


	//   ....[5]....
        /*0180*/ 	.word	0x000043a0


	//----- nvinfo : EIATTR_CTAIDZ_USED
	.align		4
.L_4729:
        /*0184*/ 	.byte	0x01, 0x04
	.zero		2


	//----- nvinfo : EIATTR_CRS_STACK_SIZE
	.align		4
        /*0188*/ 	.byte	0x04, 0x1e
        /*018a*/ 	.short	(.L_4731 - .L_4730)
.L_4730:
        /*018c*/ 	.word	0x00000000
.L_4731:


//--------------------- .nv.info._Z23gemm_half_q_half_kernelILi1ELi128ELb1ELb0ELi32EEvPK6__halfPKjS4_S2_PS0_iiiiPKtS7_iiiiiibS2_i --------------------------
	.section	.nv.info._Z23gemm_half_q_half_kernelILi1ELi128ELb1ELb0ELi32EEvPK6__halfPKjS4_S2_PS0_iiiiPKtS7_iiiiiibS2_i,"",@"SHT_CUDA_INFO"
	.sectionflags	@""
	.align	4


	//----- nvinfo : EIATTR_CUDA_API_VERSION
	.align		4
        /*0000*/ 	.byte	0x04, 0x37
        /*0002*/ 	.short	(.L_4733 - .L_4732)
.L_4732:
        /*0004*/ 	.word	0x00000082


	//----- nvinfo : EIATTR_SW2861232_WAR
	.align		4
.L_4733:
        /*0008*/ 	.byte	0x01, 0x35
	.zero		2


	//----- nvinfo : EIATTR_PARAM_CBANK
	.align		4
        /*000c*/ 	.byte	0x04, 0x0a
        /*000e*/ 	.short	(.L_4735 - .L_4734)
	.align		4
.L_4734:
        /*0010*/ 	.word	index@(.nv.constant0._Z23gemm_half_q_half_kernelILi1ELi128ELb1ELb0ELi32EEvPK6__halfPKjS4_S2_PS0_iiiiPKtS7_iiiiiibS2_i)
        /*0014*/ 	.short	0x0160
        /*0016*/ 	.short	0x0074


	//----- nvinfo : EIATTR_CBANK_PARAM_SIZE
	.align		4
.L_4735:
        /*0018*/ 	.byte	0x03, 0x19
        /*001a*/ 	.short	0x0074


	//----- nvinfo : EIATTR_KPARAM_INFO
	.align		4
        /*001c*/ 	.byte	0x04, 0x17
        /*001e*/ 	.short	(.L_4737 - .L_4736)
.L_4736:
        /*0020*/ 	.word	0x00000000
        /*0024*/ 	.short	0x0013
        /*0026*/ 	.short	0x0070
        /*0028*/ 	.byte	0x00, 0xf0, 0x11, 0x00


	//----- nvinfo : EIATTR_KPARAM_INFO
	.align		4
.L_4737:
        /*002c*/ 	.byte	0x04, 0x17
        /*002e*/ 	.short	(.L_4739 - .L_4738)
.L_4738:
        /*0030*/ 	.word	0x00000000
        /*0034*/ 	.short	0x0012
        /*0036*/ 	.short	0x0068
        /*0038*/ 	.byte	0x00, 0xf0, 0x21, 0x00


	//----- nvinfo : EIATTR_KPARAM_INFO
	.align		4
.L_4739:
        /*003c*/ 	.byte	0x04, 0x17
        /*003e*/ 	.short	(.L_4741 - .L_4740)
.L_4740:
        /*0040*/ 	.word	0x00000000
        /*0044*/ 	.short	0x0011
        /*0046*/ 	.short	0x0060
        /*0048*/ 	.byte	0x00, 0xf0, 0x05, 0x00


	//----- nvinfo : EIATTR_KPARAM_INFO
	.align		4
.L_4741:
        /*004c*/ 	.byte	0x04, 0x17
        /*004e*/ 	.short	(.L_4743 - .L_4742)
.L_4742:
        /*0050*/ 	.word	0x00000000
        /*0054*/ 	.short	0x0010
        /*0056*/ 	.short	0x005c
        /*0058*/ 	.byte	0x00, 0xf0, 0x11, 0x00


	//----- nvinfo : EIATTR_KPARAM_INFO
	.align		4
.L_4743:
        /*005c*/ 	.byte	0x04, 0x17
        /*005e*/ 	.short	(.L_4745 - .L_4744)
.L_4744:
        /*0060*/ 	.word	0x00000000
        /*0064*/ 	.short	0x000f
        /*0066*/ 	.short	0x0058
        /*0068*/ 	.byte	0x00, 0xf0, 0x11, 0x00


	//----- nvinfo : EIATTR_KPARAM_INFO
	.align		4
.L_4745:
        /*006c*/ 	.byte	0x04, 0x17
        /*006e*/ 	.short	(.L_4747 - .L_4746)
.L_4746:
        /*0070*/ 	.word	0x00000000
        /*0074*/ 	.short	0x000e
        /*0076*/ 	.short	0x0054
        /*0078*/ 	.byte	0x00, 0xf0, 0x11, 0x00


	//----- nvinfo : EIATTR_KPARAM_INFO
	.align		4
.L_4747:
        /*007c*/ 	.byte	0x04, 0x17
        /*007e*/ 	.short	(.L_4749 - .L_4748)
.L_4748:
        /*0080*/ 	.word	0x00000000
        /*0084*/ 	.short	0x000d
        /*0086*/ 	.short	0x0050
        /*0088*/ 	.byte	0x00, 0xf0, 0x11, 0x00


	//----- nvinfo : EIATTR_KPARAM_INFO
	.align		4
.L_4749:
        /*008c*/ 	.byte	0x04, 0x17
        /*008e*/ 	.short	(.L_4751 - .L_4750)
.L_4750:
        /*0090*/ 	.word	0x00000000
        /*0094*/ 	.short	0x000c
        /*0096*/ 	.short	0x004c
        /*0098*/ 	.byte	0x00, 0xf0, 0x11, 0x00


	//----- nvinfo : EIATTR_KPARAM_INFO
	.align		4
.L_4751:
        /*009c*/ 	.byte	0x04, 0x17
        /*009e*/ 	.short	(.L_4753 - .L_4752)
.L_4752:
        /*00a0*/ 	.word	0x00000000
        /*00a4*/ 	.short	0x000b
        /*00a6*/ 	.short	0x0048
        /*00a8*/ 	.byte	0x00, 0xf0, 0x11, 0x00


	//----- nvinfo : EIATTR_KPARAM_INFO
	.align		4
.L_4753:
        /*00ac*/ 	.byte	0x04, 0x17
        /*00ae*/ 	.short	(.L_4755 - .L_4754)
.L_4754:
        /*00b0*/ 	.word	0x00000000
        /*00b4*/ 	.short	0x000a
        /*00b6*/ 	.short	0x0040
        /*00b8*/ 	.byte	0x00, 0xf0, 0x21, 0x00


	//----- nvinfo : EIATTR_KPARAM_INFO
	.align		4
.L_4755:
        /*00bc*/ 	.byte	0x04, 0x17
        /*00be*/ 	.short	(.L_4757 - .L_4756)
.L_4756:
        /*00c0*/ 	.word	0x00000000
        /*00c4*/ 	.short	0x0009
        /*00c6*/ 	.short	0x0038
        /*00c8*/ 	.byte	0x00, 0xf0, 0x21, 0x00


	//----- nvinfo : EIATTR_KPARAM_INFO
	.align		4
.L_4757:
        /*00cc*/ 	.byte	0x04, 0x17
        /*00ce*/ 	.short	(.L_4759 - .L_4758)
.L_4758:
        /*00d0*/ 	.word	0x00000000
        /*00d4*/ 	.short	0x0008
        /*00d6*/ 	.short	0x0034
        /*00d8*/ 	.byte	0x00, 0xf0, 0x11, 0x00


	//----- nvinfo : EIATTR_KPARAM_INFO
	.align		4
.L_4759:
        /*00dc*/ 	.byte	0x04, 0x17
        /*00de*/ 	.short	(.L_4761 - .L_4760)
.L_4760:
        /*00e0*/ 	.word	0x00000000
        /*00e4*/ 	.short	0x0007
        /*00e6*/ 	.short	0x0030
        /*00e8*/ 	.byte	0x00, 0xf0, 0x11, 0x00


	//----- nvinfo : EIATTR_KPARAM_INFO
	.align		4
.L_4761:
        /*00ec*/ 	.byte	0x04, 0x17
        /*00ee*/ 	.short	(.L_4763 - .L_4762)
.L_4762:
        /*00f0*/ 	.word	0x00000000
        /*00f4*/ 	.short	0x0006
        /*00f6*/ 	.short	0x002c
        /*00f8*/ 	.byte	0x00, 0xf0, 0x11, 0x00


	//----- nvinfo : EIATTR_KPARAM_INFO
	.align		4
.L_4763:
        /*00fc*/ 	.byte	0x04, 0x17
        /*00fe*/ 	.short	(.L_4765 - .L_4764)
.L_4764:
        /*0100*/ 	.word	0x00000000
        /*0104*/ 	.short	0x0005
        /*0106*/ 	.short	0x0028
        /*0108*/ 	.byte	0x00, 0xf0, 0x11, 0x00


	//----- nvinfo : EIATTR_KPARAM_INFO
	.align		4
.L_4765:
        /*010c*/ 	.byte	0x04, 0x17
        /*010e*/ 	.short	(.L_4767 - .L_4766)
.L_4766:
        /*0110*/ 	.word	0x00000000
        /*0114*/ 	.short	0x0004
        /*0116*/ 	.short	0x0020
        /*0118*/ 	.byte	0x00, 0xf0, 0x21, 0x00


	//----- nvinfo : EIATTR_KPARAM_INFO
	.align		4
.L_4767:
        /*011c*/ 	.byte	0x04, 0x17
        /*011e*/ 	.short	(.L_4769 - .L_4768)
.L_4768:
        /*0120*/ 	.word	0x00000000
        /*0124*/ 	.short	0x0003
        /*0126*/ 	.short	0x0018
        /*0128*/ 	.byte	0x00, 0xf0, 0x21, 0x00


	//----- nvinfo : EIATTR_KPARAM_INFO
	.align		4
.L_4769:
        /*012c*/ 	.byte	0x04, 0x17
        /*012e*/ 	.short	(.L_4771 - .L_4770)
.L_4770:
        /*0130*/ 	.word	0x00000000
        /*0134*/ 	.short	0x0002
        /*0136*/ 	.short	0x0010
        /*0138*/ 	.byte	0x00, 0xf0, 0x21, 0x00


	//----- nvinfo : EIATTR_KPARAM_INFO
	.align		4
.L_4771:
        /*013c*/ 	.byte	0x04, 0x17
        /*013e*/ 	.short	(.L_4773 - .L_4772)
.L_4772:
        /*0140*/ 	.word	0x00000000
        /*0144*/ 	.short	0x0001
        /*0146*/ 	.short	0x0008
        /*0148*/ 	.byte	0x00, 0xf0, 0x21, 0x00


	//----- nvinfo : EIATTR_KPARAM_INFO
	.align		4
.L_4773:
        /*014c*/ 	.byte	0x04, 0x17
        /*014e*/ 	.short	(.L_4775 - .L_4774)
.L_4774:
        /*0150*/ 	.word	0x00000000
        /*0154*/ 	.short	0x0000
        /*0156*/ 	.short	0x0000
        /*0158*/ 	.byte	0x00, 0xf0, 0x21, 0x00


	//----- nvinfo : EIATTR_MAXREG_COUNT
	.align		4
.L_4775:
        /*015c*/ 	.byte	0x03, 0x1b
        /*015e*/ 	.short	0x00ff


	//----- nvinfo : EIATTR_NUM_BARRIERS
	.align		4
        /*0160*/ 	.byte	0x02, 0x4c
        /*0162*/ 	.byte	0x01
	.zero		1


	//----- nvinfo : EIATTR_MERCURY_ISA_VERSION
	.align		4
        /*0164*/ 	.byte	0x03, 0x5f
        /*0166*/ 	.short	0x0000


	//----- nvinfo : EIATTR_EXIT_INSTR_OFFSETS
	.align		4
        /*0168*/ 	.byte	0x04, 0x1c
        /*016a*/ 	.short	(.L_4777 - .L_4776)


	//   ....[0]....
.L_4776:
        /*016c*/ 	.word	0x000000a0


	//   ....[1]....
        /*0170*/ 	.word	0x000002d0


	//   ....[2]....
        /*0174*/ 	.word	0x00003ce0


	//   ....[3]....
        /*0178*/ 	.word	0x00003e40


	//   ....[4]....
        /*017c*/ 	.word	0x00003ef0


	//   ....[5]....
        /*0180*/ 	.word	0x00003f30


	//----- nvinfo : EIATTR_CTAIDZ_USED
	.align		4
.L_4777:
        /*0184*/ 	.byte	0x01, 0x04
	.zero		2


	//----- nvinfo : EIATTR_CRS_STACK_SIZE
	.align		4
        /*0188*/ 	.byte	0x04, 0x1e
        /*018a*/ 	.short	(.L_4779 - .L_4778)
.L_4778:
        /*018c*/ 	.word	0x00000000
.L_4779:


//--------------------- .nv.callgraph             --------------------------
	.section	.nv.callgraph,"",@"SHT_CUDA_CALLGRAPH"
	.align	4
	.sectionentsize	8
	.align		4
        /*0000*/ 	.word	0x00000000
	.align		4
        /*0004*/ 	.word	0xffffffff
	.align		4
        /*0008*/ 	.word	0x00000000
	.align		4
        /*000c*/ 	.word	0xfffffffe
	.align		4
        /*0010*/ 	.word	0x00000000
	.align		4
        /*0014*/ 	.word	0xfffffffd
	.align		4
        /*0018*/ 	.word	0x00000000
	.align		4
        /*001c*/ 	.word	0xfffffffc


//--------------------- .nv.rel.action            --------------------------
	.section	.nv.rel.action,"",@"SHT_CUDA_RELOCINFO"
	.align	8
	.sectionentsize	8
        /*0000*/ 	.byte	0x73, 0x00, 0x00, 0x00, 0x00, 0x00, 0x00, 0x00, 0x00, 0x00, 0x00, 0x11, 0x25, 0x00, 0x05, 0x36


//--------------------- .nv.constant4             --------------------------
	.section	.nv.constant4,"a",@progbits
	.align	8
	.align		8
.nv.constant4:
        /*0000*/ 	.dword	_ZN46_INTERNAL_4d3478bf_15_unit_exl2_2b_cu_fb7ad25d4cuda3std3__45__cpo5beginE
	.align		8
        /*0008*/ 	.dword	_ZN46_INTERNAL_4d3478bf_15_unit_exl2_2b_cu_fb7ad25d4cuda3std3__45__cpo3endE
	.align		8
        /*0010*/ 	.dword	_ZN46_INTERNAL_4d3478bf_15_unit_exl2_2b_cu_fb7ad25d4cuda3std3__45__cpo6cbeginE
	.align		8
        /*0018*/ 	.dword	_ZN46_INTERNAL_4d3478bf_15_unit_exl2_2b_cu_fb7ad25d4cuda3std3__45__cpo4cendE
	.align		8
        /*0020*/ 	.dword	_ZN46_INTERNAL_4d3478bf_15_unit_exl2_2b_cu_fb7ad25d4cuda3std3__45__cpo6rbeginE
	.align		8
        /*0028*/ 	.dword	_ZN46_INTERNAL_4d3478bf_15_unit_exl2_2b_cu_fb7ad25d4cuda3std3__45__cpo4rendE
	.align		8
        /*0030*/ 	.dword	_ZN46_INTERNAL_4d3478bf_15_unit_exl2_2b_cu_fb7ad25d4cuda3std3__45__cpo7crbeginE
	.align		8
        /*0038*/ 	.dword	_ZN46_INTERNAL_4d3478bf_15_unit_exl2_2b_cu_fb7ad25d4cuda3std3__45__cpo5crendE
	.align		8
        /*0040*/ 	.dword	_ZN46_INTERNAL_4d3478bf_15_unit_exl2_2b_cu_fb7ad25d4cuda3std3__448_GLOBAL__N__4d3478bf_15_unit_exl2_2b_cu_fb7ad25d6ignoreE
	.align		8
        /*0048*/ 	.dword	_ZN46_INTERNAL_4d3478bf_15_unit_exl2_2b_cu_fb7ad25d4cuda3std3__419piecewise_constructE
	.align		8
        /*0050*/ 	.dword	_ZN46_INTERNAL_4d3478bf_15_unit_exl2_2b_cu_fb7ad25d4cuda3std3__48in_placeE
	.align		8
        /*0058*/ 	.dword	_ZN46_INTERNAL_4d3478bf_15_unit_exl2_2b_cu_fb7ad25d4cuda3std3__420unreachable_sentinelE
	.align		8
        /*0060*/ 	.dword	_ZN46_INTERNAL_4d3478bf_15_unit_exl2_2b_cu_fb7ad25d4cuda3std6ranges3__45__cpo4swapE
	.align		8
        /*0068*/ 	.dword	_ZN46_INTERNAL_4d3478bf_15_unit_exl2_2b_cu_fb7ad25d4cuda3std6ranges3__45__cpo9iter_moveE
	.align		8
        /*0070*/ 	.dword	_ZN46_INTERNAL_4d3478bf_15_unit_exl2_2b_cu_fb7ad25d4cuda3std6ranges3__45__cpo5beginE
	.align		8
        /*0078*/ 	.dword	_ZN46_INTERNAL_4d3478bf_15_unit_exl2_2b_cu_fb7ad25d4cuda3std6ranges3__45__cpo3endE
	.align		8
        /*0080*/ 	.dword	_ZN46_INTERNAL_4d3478bf_15_unit_exl2_2b_cu_fb7ad25d4cuda3std6ranges3__45__cpo6cbeginE
	.align		8
        /*0088*/ 	.dword	_ZN46_INTERNAL_4d3478bf_15_unit_exl2_2b_cu_fb7ad25d4cuda3std6ranges3__45__cpo4cendE
	.align		8
        /*0090*/ 	.dword	_ZN46_INTERNAL_4d3478bf_15_unit_exl2_2b_cu_fb7ad25d4cuda3std6ranges3__45__cpo7advanceE
	.align		8
        /*0098*/ 	.dword	_ZN46_INTERNAL_4d3478bf_15_unit_exl2_2b_cu_fb7ad25d4cuda3std6ranges3__45__cpo9iter_swapE
	.align		8
        /*00a0*/ 	.dword	_ZN46_INTERNAL_4d3478bf_15_unit_exl2_2b_cu_fb7ad25d4cuda3std6ranges3__45__cpo4nextE
	.align		8
        /*00a8*/ 	.dword	_ZN46_INTERNAL_4d3478bf_15_unit_exl2_2b_cu_fb7ad25d4cuda3std6ranges3__45__cpo4prevE
	.align		8
        /*00b0*/ 	.dword	_ZN46_INTERNAL_4d3478bf_15_unit_exl2_2b_cu_fb7ad25d4cuda3std6ranges3__45__cpo4dataE
	.align		8
        /*00b8*/ 	.dword	_ZN46_INTERNAL_4d3478bf_15_unit_exl2_2b_cu_fb7ad25d4cuda3std6ranges3__45__cpo5cdataE
	.align		8
        /*00c0*/ 	.dword	_ZN46_INTERNAL_4d3478bf_15_unit_exl2_2b_cu_fb7ad25d4cuda3std6ranges3__45__cpo4sizeE
	.align		8
        /*00c8*/ 	.dword	_ZN46_INTERNAL_4d3478bf_15_unit_exl2_2b_cu_fb7ad25d4cuda3std6ranges3__45__cpo5ssizeE
	.align		8
        /*00d0*/ 	.dword	_ZN46_INTERNAL_4d3478bf_15_unit_exl2_2b_cu_fb7ad25d4cuda3std6ranges3__45__cpo8distanceE
	.align		8
        /*00d8*/ 	.dword	_ZN46_INTERNAL_4d3478bf_15_unit_exl2_2b_cu_fb7ad25d6thrust23THRUST_300001_SM_800_NS6system6detail10sequential3seqE


//--------------------- .nv.constant0._Z23gemm_half_q_half_kernelILi4ELi190ELb1ELb0ELi64EEvPK6__halfPKjS4_S2_PS0_iiiiPKtS7_iiiiiibS2_i --------------------------
	.section	.nv.constant0._Z23gemm_half_q_half_kernelILi4ELi190ELb1ELb0ELi64EEvPK6__halfPKjS4_S2_PS0_iiiiPKtS7_iiiiiibS2_i,"a",@progbits
	.sectionflags	@""
	.align	4
.nv.constant0._Z23gemm_half_q_half_kernelILi4ELi190ELb1ELb0ELi64EEvPK6__halfPKjS4_S2_PS0_iiiiPKtS7_iiiiiibS2_i:
	.zero		468


//--------------------- .nv.constant0._Z23gemm_half_q_half_kernelILi4ELi160ELb1ELb0ELi64EEvPK6__halfPKjS4_S2_PS0_iiiiPKtS7_iiiiiibS2_i --------------------------
	.section	.nv.constant0._Z23gemm_half_q_half_kernelILi4ELi160ELb1ELb0ELi64EEvPK6__halfPKjS4_S2_PS0_iiiiPKtS7_iiiiiibS2_i,"a",@progbits
	.sectionflags	@""
	.align	4
.nv.constant0._Z23gemm_half_q_half_kernelILi4ELi160ELb1ELb0ELi64EEvPK6__halfPKjS4_S2_PS0_iiiiPKtS7_iiiiiibS2_i:
	.zero		468


//--------------------- .nv.constant0._Z23gemm_half_q_half_kernelILi4ELi40ELb1ELb0ELi64EEvPK6__halfPKjS4_S2_PS0_iiiiPKtS7_iiiiiibS2_i --------------------------
	.section	.nv.constant0._Z23gemm_half_q_half_kernelILi4ELi40ELb1ELb0ELi64EEvPK6__halfPKjS4_S2_PS0_iiiiPKtS7_iiiiiibS2_i,"a",@progbits
	.sectionflags	@""
	.align	4
.nv.constant0._Z23gemm_half_q_half_kernelILi4ELi40ELb1ELb0ELi64EEvPK6__halfPKjS4_S2_PS0_iiiiPKtS7_iiiiiibS2_i:
	.zero		468


//--------------------- .nv.constant0._Z23gemm_half_q_half_kernelILi4ELi10ELb1ELb0ELi64EEvPK6__halfPKjS4_S2_PS0_iiiiPKtS7_iiiiiibS2_i --------------------------
	.section	.nv.constant0._Z23gemm_half_q_half_kernelILi4ELi10ELb1ELb0ELi64EEvPK6__halfPKjS4_S2_PS0_iiiiPKtS7_iiiiiibS2_i,"a",@progbits
	.sectionflags	@""
	.align	4
.nv.constant0._Z23gemm_half_q_half_kernelILi4ELi10ELb1ELb0ELi64EEvPK6__halfPKjS4_S2_PS0_iiiiPKtS7_iiiiiibS2_i:
	.zero		468


//--------------------- .nv.constant0._Z23gemm_half_q_half_kernelILi4ELi172ELb1ELb0ELi64EEvPK6__halfPKjS4_S2_PS0_iiiiPKtS7_iiiiiibS2_i --------------------------
	.section	.nv.constant0._Z23gemm_half_q_half_kernelILi4ELi172ELb1ELb0ELi64EEvPK6__halfPKjS4_S2_PS0_iiiiPKtS7_iiiiiibS2_i,"a",@progbits
	.sectionflags	@""
	.align	4
.nv.constant0._Z23gemm_half_q_half_kernelILi4ELi172ELb1ELb0ELi64EEvPK6__halfPKjS4_S2_PS0_iiiiPKtS7_iiiiiibS2_i:
	.zero		468


//--------------------- .nv.constant0._Z23gemm_half_q_half_kernelILi4ELi176ELb1ELb0ELi64EEvPK6__halfPKjS4_S2_PS0_iiiiPKtS7_iiiiiibS2_i --------------------------
	.section	.nv.constant0._Z23gemm_half_q_half_kernelILi4ELi176ELb1ELb0ELi64EEvPK6__halfPKjS4_S2_PS0_iiiiPKtS7_iiiiiibS2_i,"a",@progbits
	.sectionflags	@""
	.align	4
.nv.constant0._Z23gemm_half_q_half_kernelILi4ELi176ELb1ELb0ELi64EEvPK6__halfPKjS4_S2_PS0_iiiiPKtS7_iiiiiibS2_i:
	.zero		468


//--------------------- .nv.constant0._Z23gemm_half_q_half_kernelILi4ELi152ELb1ELb0ELi64EEvPK6__halfPKjS4_S2_PS0_iiiiPKtS7_iiiiiibS2_i --------------------------
	.section	.nv.constant0._Z23gemm_half_q_half_kernelILi4ELi152ELb1ELb0ELi64EEvPK6__halfPKjS4_S2_PS0_iiiiPKtS7_iiiiiibS2_i,"a",@progbits
	.sectionflags	@""
	.align	4
.nv.constant0._Z23gemm_half_q_half_kernelILi4ELi152ELb1ELb0ELi64EEvPK6__halfPKjS4_S2_PS0_iiiiPKtS7_iiiiiibS2_i:
	.zero		468


//--------------------- .nv.constant0._Z23gemm_half_q_half_kernelILi4ELi140ELb1ELb0ELi64EEvPK6__halfPKjS4_S2_PS0_iiiiPKtS7_iiiiiibS2_i --------------------------
	.section	.nv.constant0._Z23gemm_half_q_half_kernelILi4ELi140ELb1ELb0ELi64EEvPK6__halfPKjS4_S2_PS0_iiiiPKtS7_iiiiiibS2_i,"a",@progbits
	.sectionflags	@""
	.align	4
.nv.constant0._Z23gemm_half_q_half_kernelILi4ELi140ELb1ELb0ELi64EEvPK6__halfPKjS4_S2_PS0_iiiiPKtS7_iiiiiibS2_i:
	.zero		468


//--------------------- .nv.constant0._Z23gemm_half_q_half_kernelILi4ELi20ELb1ELb0ELi64EEvPK6__halfPKjS4_S2_PS0_iiiiPKtS7_iiiiiibS2_i --------------------------
	.section	.nv.constant0._Z23gemm_half_q_half_kernelILi4ELi20ELb1ELb0ELi64EEvPK6__halfPKjS4_S2_PS0_iiiiPKtS7_iiiiiibS2_i,"a",@progbits
	.sectionflags	@""
	.align	4
.nv.constant0._Z23gemm_half_q_half_kernelILi4ELi20ELb1ELb0ELi64EEvPK6__halfPKjS4_S2_PS0_iiiiPKtS7_iiiiiibS2_i:
	.zero		468


//--------------------- .nv.constant0._Z23gemm_half_q_half_kernelILi4ELi38ELb1ELb0ELi64EEvPK6__halfPKjS4_S2_PS0_iiiiPKtS7_iiiiiibS2_i --------------------------
	.section	.nv.constant0._Z23gemm_half_q_half_kernelILi4ELi38ELb1ELb0ELi64EEvPK6__halfPKjS4_S2_PS0_iiiiPKtS7_iiiiiibS2_i,"a",@progbits
	.sectionflags	@""
	.align	4
.nv.constant0._Z23gemm_half_q_half_kernelILi4ELi38ELb1ELb0ELi64EEvPK6__halfPKjS4_S2_PS0_iiiiPKtS7_iiiiiibS2_i:
	.zero		468


//--------------------- .nv.constant0._Z23gemm_half_q_half_kernelILi4ELi128ELb1ELb0ELi64EEvPK6__halfPKjS4_S2_PS0_iiiiPKtS7_iiiiiibS2_i --------------------------
	.section	.nv.constant0._Z23gemm_half_q_half_kernelILi4ELi128ELb1ELb0ELi64EEvPK6__halfPKjS4_S2_PS0_iiiiPKtS7_iiiiiibS2_i,"a",@progbits
	.sectionflags	@""
	.align	4
.nv.constant0._Z23gemm_half_q_half_kernelILi4ELi128ELb1ELb0ELi64EEvPK6__halfPKjS4_S2_PS0_iiiiPKtS7_iiiiiibS2_i:
	.zero		468


//--------------------- .nv.constant0._Z23gemm_half_q_half_kernelILi4ELi190ELb1ELb0ELi32EEvPK6__halfPKjS4_S2_PS0_iiiiPKtS7_iiiiiibS2_i --------------------------
	.section	.nv.constant0._Z23gemm_half_q_half_kernelILi4ELi190ELb1ELb0ELi32EEvPK6__halfPKjS4_S2_PS0_iiiiPKtS7_iiiiiibS2_i,"a",@progbits
	.sectionflags	@""
	.align	4
.nv.constant0._Z23gemm_half_q_half_kernelILi4ELi190ELb1ELb0ELi32EEvPK6__halfPKjS4_S2_PS0_iiiiPKtS7_iiiiiibS2_i:
	.zero		468


//--------------------- .nv.constant0._Z23gemm_half_q_half_kernelILi4ELi160ELb1ELb0ELi32EEvPK6__halfPKjS4_S2_PS0_iiiiPKtS7_iiiiiibS2_i --------------------------
	.section	.nv.constant0._Z23gemm_half_q_half_kernelILi4ELi160ELb1ELb0ELi32EEvPK6__halfPKjS4_S2_PS0_iiiiPKtS7_iiiiiibS2_i,"a",@progbits
	.sectionflags	@""
	.align	4
.nv.constant0._Z23gemm_half_q_half_kernelILi4ELi160ELb1ELb0ELi32EEvPK6__halfPKjS4_S2_PS0_iiiiPKtS7_iiiiiibS2_i:
	.zero		468


//--------------------- .nv.constant0._Z23gemm_half_q_half_kernelILi4ELi40ELb1ELb0ELi32EEvPK6__halfPKjS4_S2_PS0_iiiiPKtS7_iiiiiibS2_i --------------------------
	.section	.nv.constant0._Z23gemm_half_q_half_kernelILi4ELi40ELb1ELb0ELi32EEvPK6__halfPKjS4_S2_PS0_iiiiPKtS7_iiiiiibS2_i,"a",@progbits
	.sectionflags	@""
	.align	4
.nv.constant0._Z23gemm_half_q_half_kernelILi4ELi40ELb1ELb0ELi32EEvPK6__halfPKjS4_S2_PS0_iiiiPKtS7_iiiiiibS2_i:
	.zero		468


//--------------------- .nv.constant0._Z23gemm_half_q_half_kernelILi4ELi10ELb1ELb0ELi32EEvPK6__halfPKjS4_S2_PS0_iiiiPKtS7_iiiiiibS2_i --------------------------
	.section	.nv.constant0._Z23gemm_half_q_half_kernelILi4ELi10ELb1ELb0ELi32EEvPK6__halfPKjS4_S2_PS0_iiiiPKtS7_iiiiiibS2_i,"a",@progbits
	.sectionflags	@""
	.align	4
.nv.constant0._Z23gemm_half_q_half_kernelILi4ELi10ELb1ELb0ELi32EEvPK6__halfPKjS4_S2_PS0_iiiiPKtS7_iiiiiibS2_i:
	.zero		468


//--------------------- .nv.constant0._Z23gemm_half_q_half_kernelILi4ELi172ELb1ELb0ELi32EEvPK6__halfPKjS4_S2_PS0_iiiiPKtS7_iiiiiibS2_i --------------------------
	.section	.nv.constant0._Z23gemm_half_q_half_kernelILi4ELi172ELb1ELb0ELi32EEvPK6__halfPKjS4_S2_PS0_iiiiPKtS7_iiiiiibS2_i,"a",@progbits
	.sectionflags	@""
	.align	4
.nv.constant0._Z23gemm_half_q_half_kernelILi4ELi172ELb1ELb0ELi32EEvPK6__halfPKjS4_S2_PS0_iiiiPKtS7_iiiiiibS2_i:
	.zero		468


//--------------------- .nv.constant0._Z23gemm_half_q_half_kernelILi4ELi176ELb1ELb0ELi32EEvPK6__halfPKjS4_S2_PS0_iiiiPKtS7_iiiiiibS2_i --------------------------
	.section	.nv.constant0._Z23gemm_half_q_half_kernelILi4ELi176ELb1ELb0ELi32EEvPK6__halfPKjS4_S2_PS0_iiiiPKtS7_iiiiiibS2_i,"a",@progbits
	.sectionflags	@""
	.align	4
.nv.constant0._Z23gemm_half_q_half_kernelILi4ELi176ELb1ELb0ELi32EEvPK6__halfPKjS4_S2_PS0_iiiiPKtS7_iiiiiibS2_i:
	.zero		468


//--------------------- .nv.constant0._Z23gemm_half_q_half_kernelILi4ELi152ELb1ELb0ELi32EEvPK6__halfPKjS4_S2_PS0_iiiiPKtS7_iiiiiibS2_i --------------------------
	.section	.nv.constant0._Z23gemm_half_q_half_kernelILi4ELi152ELb1ELb0ELi32EEvPK6__halfPKjS4_S2_PS0_iiiiPKtS7_iiiiiibS2_i,"a",@progbits
	.sectionflags	@""
	.align	4
.nv.constant0._Z23gemm_half_q_half_kernelILi4ELi152ELb1ELb0ELi32EEvPK6__halfPKjS4_S2_PS0_iiiiPKtS7_iiiiiibS2_i:
	.zero		468


//--------------------- .nv.constant0._Z23gemm_half_q_half_kernelILi4ELi140ELb1ELb0ELi32EEvPK6__halfPKjS4_S2_PS0_iiiiPKtS7_iiiiiibS2_i --------------------------
	.section	.nv.constant0._Z23gemm_half_q_half_kernelILi4ELi140ELb1ELb0ELi32EEvPK6__halfPKjS4_S2_PS0_iiiiPKtS7_iiiiiibS2_i,"a",@progbits
	.sectionflags	@""
	.align	4
.nv.constant0._Z23gemm_half_q_half_kernelILi4ELi140ELb1ELb0ELi32EEvPK6__halfPKjS4_S2_PS0_iiiiPKtS7_iiiiiibS2_i:
	.zero		468


//--------------------- .nv.constant0._Z23gemm_half_q_half_kernelILi4ELi20ELb1ELb0ELi32EEvPK6__halfPKjS4_S2_PS0_iiiiPKtS7_iiiiiibS2_i --------------------------
	.section	.nv.constant0._Z23gemm_half_q_half_kernelILi4ELi20ELb1ELb0ELi32EEvPK6__halfPKjS4_S2_PS0_iiiiPKtS7_iiiiiibS2_i,"a",@progbits
	.sectionflags	@""
	.align	4
.nv.constant0._Z23gemm_half_q_half_kernelILi4ELi20ELb1ELb0ELi32EEvPK6__halfPKjS4_S2_PS0_iiiiPKtS7_iiiiiibS2_i:
	.zero		468


//--------------------- .nv.constant0._Z23gemm_half_q_half_kernelILi4ELi38ELb1ELb0ELi32EEvPK6__halfPKjS4_S2_PS0_iiiiPKtS7_iiiiiibS2_i --------------------------
	.section	.nv.constant0._Z23gemm_half_q_half_kernelILi4ELi38ELb1ELb0ELi32EEvPK6__halfPKjS4_S2_PS0_iiiiPKtS7_iiiiiibS2_i,"a",@progbits
	.sectionflags	@""
	.align	4
.nv.constant0._Z23gemm_half_q_half_kernelILi4ELi38ELb1ELb0ELi32EEvPK6__halfPKjS4_S2_PS0_iiiiPKtS7_iiiiiibS2_i:
	.zero		468


//--------------------- .nv.constant0._Z23gemm_half_q_half_kernelILi4ELi128ELb1ELb0ELi32EEvPK6__halfPKjS4_S2_PS0_iiiiPKtS7_iiiiiibS2_i --------------------------
	.section	.nv.constant0._Z23gemm_half_q_half_kernelILi4ELi128ELb1ELb0ELi32EEvPK6__halfPKjS4_S2_PS0_iiiiPKtS7_iiiiiibS2_i,"a",@progbits
	.sectionflags	@""
	.align	4
.nv.constant0._Z23gemm_half_q_half_kernelILi4ELi128ELb1ELb0ELi32EEvPK6__halfPKjS4_S2_PS0_iiiiPKtS7_iiiiiibS2_i:
	.zero		468


//--------------------- .nv.constant0._Z23gemm_half_q_half_kernelILi3ELi190ELb1ELb0ELi64EEvPK6__halfPKjS4_S2_PS0_iiiiPKtS7_iiiiiibS2_i --------------------------
	.section	.nv.constant0._Z23gemm_half_q_half_kernelILi3ELi190ELb1ELb0ELi64EEvPK6__halfPKjS4_S2_PS0_iiiiPKtS7_iiiiiibS2_i,"a",@progbits
	.sectionflags	@""
	.align	4
.nv.constant0._Z23gemm_half_q_half_kernelILi3ELi190ELb1ELb0ELi64EEvPK6__halfPKjS4_S2_PS0_iiiiPKtS7_iiiiiibS2_i:
	.zero		468


//--------------------- .nv.constant0._Z23gemm_half_q_half_kernelILi3ELi160ELb1ELb0ELi64EEvPK6__halfPKjS4_S2_PS0_iiiiPKtS7_iiiiiibS2_i --------------------------
	.section	.nv.constant0._Z23gemm_half_q_half_kernelILi3ELi160ELb1ELb0ELi64EEvPK6__halfPKjS4_S2_PS0_iiiiPKtS7_iiiiiibS2_i,"a",@progbits
	.sectionflags	@""
	.align	4
.nv.constant0._Z23gemm_half_q_half_kernelILi3ELi160ELb1ELb0ELi64EEvPK6__halfPKjS4_S2_PS0_iiiiPKtS7_iiiiiibS2_i:
	.zero		468


//--------------------- .nv.constant0._Z23gemm_half_q_half_kernelILi3ELi40ELb1ELb0ELi64EEvPK6__halfPKjS4_S2_PS0_iiiiPKtS7_iiiiiibS2_i --------------------------
	.section	.nv.constant0._Z23gemm_half_q_half_kernelILi3ELi40ELb1ELb0ELi64EEvPK6__halfPKjS4_S2_PS0_iiiiPKtS7_iiiiiibS2_i,"a",@progbits
	.sectionflags	@""
	.align	4
.nv.constant0._Z23gemm_half_q_half_kernelILi3ELi40ELb1ELb0ELi64EEvPK6__halfPKjS4_S2_PS0_iiiiPKtS7_iiiiiibS2_i:
	.zero		468


//--------------------- .nv.constant0._Z23gemm_half_q_half_kernelILi3ELi10ELb1ELb0ELi64EEvPK6__halfPKjS4_S2_PS0_iiiiPKtS7_iiiiiibS2_i --------------------------
	.section	.nv.constant0._Z23gemm_half_q_half_kernelILi3ELi10ELb1ELb0ELi64EEvPK6__halfPKjS4_S2_PS0_iiiiPKtS7_iiiiiibS2_i,"a",@progbits
	.sectionflags	@""
	.align	4
.nv.constant0._Z23gemm_half_q_half_kernelILi3ELi10ELb1ELb0ELi64EEvPK6__halfPKjS4_S2_PS0_iiiiPKtS7_iiiiiibS2_i:
	.zero		468


//--------------------- .nv.constant0._Z23gemm_half_q_half_kernelILi3ELi172ELb1ELb0ELi64EEvPK6__halfPKjS4_S2_PS0_iiiiPKtS7_iiiiiibS2_i --------------------------
	.section	.nv.constant0._Z23gemm_half_q_half_kernelILi3ELi172ELb1ELb0ELi64EEvPK6__halfPKjS4_S2_PS0_iiiiPKtS7_iiiiiibS2_i,"a",@progbits
	.sectionflags	@""
	.align	4
.nv.constant0._Z23gemm_half_q_half_kernelILi3ELi172ELb1ELb0ELi64EEvPK6__halfPKjS4_S2_PS0_iiiiPKtS7_iiiiiibS2_i:
	.zero		468


//--------------------- .nv.constant0._Z23gemm_half_q_half_kernelILi3ELi176ELb1ELb0ELi64EEvPK6__halfPKjS4_S2_PS0_iiiiPKtS7_iiiiiibS2_i --------------------------
	.section	.nv.constant0._Z23gemm_half_q_half_kernelILi3ELi176ELb1ELb0ELi64EEvPK6__halfPKjS4_S2_PS0_iiiiPKtS7_iiiiiibS2_i,"a",@progbits
	.sectionflags	@""
	.align	4
.nv.constant0._Z23gemm_half_q_half_kernelILi3ELi176ELb1ELb0ELi64EEvPK6__halfPKjS4_S2_PS0_iiiiPKtS7_iiiiiibS2_i:
	.zero		468


//--------------------- .nv.constant0._Z23gemm_half_q_half_kernelILi3ELi152ELb1ELb0ELi64EEvPK6__halfPKjS4_S2_PS0_iiiiPKtS7_iiiiiibS2_i --------------------------
	.section	.nv.constant0._Z23gemm_half_q_half_kernelILi3ELi152ELb1ELb0ELi64EEvPK6__halfPKjS4_S2_PS0_iiiiPKtS7_iiiiiibS2_i,"a",@progbits
	.sectionflags	@""
	.align	4
.nv.constant0._Z23gemm_half_q_half_kernelILi3ELi152ELb1ELb0ELi64EEvPK6__halfPKjS4_S2_PS0_iiiiPKtS7_iiiiiibS2_i:
	.zero		468


//--------------------- .nv.constant0._Z23gemm_half_q_half_kernelILi3ELi140ELb1ELb0ELi64EEvPK6__halfPKjS4_S2_PS0_iiiiPKtS7_iiiiiibS2_i --------------------------
	.section	.nv.constant0._Z23gemm_half_q_half_kernelILi3ELi140ELb1ELb0ELi64EEvPK6__halfPKjS4_S2_PS0_iiiiPKtS7_iiiiiibS2_i,"a",@progbits
	.sectionflags	@""
	.align	4
.nv.constant0._Z23gemm_half_q_half_kernelILi3ELi140ELb1ELb0ELi64EEvPK6__halfPKjS4_S2_PS0_iiiiPKtS7_iiiiiibS2_i:
	.zero		468


//--------------------- .nv.constant0._Z23gemm_half_q_half_kernelILi3ELi20ELb1ELb0ELi64EEvPK6__halfPKjS4_S2_PS0_iiiiPKtS7_iiiiiibS2_i --------------------------
	.section	.nv.constant0._Z23gemm_half_q_half_kernelILi3ELi20ELb1ELb0ELi64EEvPK6__halfPKjS4_S2_PS0_iiiiPKtS7_iiiiiibS2_i,"a",@progbits
	.sectionflags	@""
	.align	4
.nv.constant0._Z23gemm_half_q_half_kernelILi3ELi20ELb1ELb0ELi64EEvPK6__halfPKjS4_S2_PS0_iiiiPKtS7_iiiiiibS2_i:
	.zero		468


//--------------------- .nv.constant0._Z23gemm_half_q_half_kernelILi3ELi38ELb1ELb0ELi64EEvPK6__halfPKjS4_S2_PS0_iiiiPKtS7_iiiiiibS2_i --------------------------
	.section	.nv.constant0._Z23gemm_half_q_half_kernelILi3ELi38ELb1ELb0ELi64EEvPK6__halfPKjS4_S2_PS0_iiiiPKtS7_iiiiiibS2_i,"a",@progbits
	.sectionflags	@""
	.align	4
.nv.constant0._Z23gemm_half_q_half_kernelILi3ELi38ELb1ELb0ELi64EEvPK6__halfPKjS4_S2_PS0_iiiiPKtS7_iiiiiibS2_i:
	.zero		468


//--------------------- .nv.constant0._Z23gemm_half_q_half_kernelILi3ELi128ELb1ELb0ELi64EEvPK6__halfPKjS4_S2_PS0_iiiiPKtS7_iiiiiibS2_i --------------------------
	.section	.nv.constant0._Z23gemm_half_q_half_kernelILi3ELi128ELb1ELb0ELi64EEvPK6__halfPKjS4_S2_PS0_iiiiPKtS7_iiiiiibS2_i,"a",@progbits
	.sectionflags	@""
	.align	4
.nv.constant0._Z23gemm_half_q_half_kernelILi3ELi128ELb1ELb0ELi64EEvPK6__halfPKjS4_S2_PS0_iiiiPKtS7_iiiiiibS2_i:
	.zero		468


//--------------------- .nv.constant0._Z23gemm_half_q_half_kernelILi3ELi190ELb1ELb0ELi32EEvPK6__halfPKjS4_S2_PS0_iiiiPKtS7_iiiiiibS2_i --------------------------
	.section	.nv.constant0._Z23gemm_half_q_half_kernelILi3ELi190ELb1ELb0ELi32EEvPK6__halfPKjS4_S2_PS0_iiiiPKtS7_iiiiiibS2_i,"a",@progbits
	.sectionflags	@""
	.align	4
.nv.constant0._Z23gemm_half_q_half_kernelILi3ELi190ELb1ELb0ELi32EEvPK6__halfPKjS4_S2_PS0_iiiiPKtS7_iiiiiibS2_i:
	.zero		468


//--------------------- .nv.constant0._Z23gemm_half_q_half_kernelILi3ELi160ELb1ELb0ELi32EEvPK6__halfPKjS4_S2_PS0_iiiiPKtS7_iiiiiibS2_i --------------------------
	.section	.nv.constant0._Z23gemm_half_q_half_kernelILi3ELi160ELb1ELb0ELi32EEvPK6__halfPKjS4_S2_PS0_iiiiPKtS7_iiiiiibS2_i,"a",@progbits
	.sectionflags	@""
	.align	4
.nv.constant0._Z23gemm_half_q_half_kernelILi3ELi160ELb1ELb0ELi32EEvPK6__halfPKjS4_S2_PS0_iiiiPKtS7_iiiiiibS2_i:
	.zero		468


//--------------------- .nv.constant0._Z23gemm_half_q_half_kernelILi3ELi40ELb1ELb0ELi32EEvPK6__halfPKjS4_S2_PS0_iiiiPKtS7_iiiiiibS2_i --------------------------
	.section	.nv.constant0._Z23gemm_half_q_half_kernelILi3ELi40ELb1ELb0ELi32EEvPK6__halfPKjS4_S2_PS0_iiiiPKtS7_iiiiiibS2_i,"a",@progbits
	.sectionflags	@""
	.align	4
.nv.constant0._Z23gemm_half_q_half_kernelILi3ELi40ELb1ELb0ELi32EEvPK6__halfPKjS4_S2_PS0_iiiiPKtS7_iiiiiibS2_i:
	.zero		468


//--------------------- .nv.constant0._Z23gemm_half_q_half_kernelILi3ELi10ELb1ELb0ELi32EEvPK6__halfPKjS4_S2_PS0_iiiiPKtS7_iiiiiibS2_i --------------------------
	.section	.nv.constant0._Z23gemm_half_q_half_kernelILi3ELi10ELb1ELb0ELi32EEvPK6__halfPKjS4_S2_PS0_iiiiPKtS7_iiiiiibS2_i,"a",@progbits
	.sectionflags	@""
	.align	4
.nv.constant0._Z23gemm_half_q_half_kernelILi3ELi10ELb1ELb0ELi32EEvPK6__halfPKjS4_S2_PS0_iiiiPKtS7_iiiiiibS2_i:
	.zero		468


//--------------------- .nv.constant0._Z23gemm_half_q_half_kernelILi3ELi172ELb1ELb0ELi32EEvPK6__halfPKjS4_S2_PS0_iiiiPKtS7_iiiiiibS2_i --------------------------
	.section	.nv.constant0._Z23gemm_half_q_half_kernelILi3ELi172ELb1ELb0ELi32EEvPK6__halfPKjS4_S2_PS0_iiiiPKtS7_iiiiiibS2_i,"a",@progbits
	.sectionflags	@""
	.align	4
.nv.constant0._Z23gemm_half_q_half_kernelILi3ELi172ELb1ELb0ELi32EEvPK6__halfPKjS4_S2_PS0_iiiiPKtS7_iiiiiibS2_i:
	.zero		468


//--------------------- .nv.constant0._Z23gemm_half_q_half_kernelILi3ELi176ELb1ELb0ELi32EEvPK6__halfPKjS4_S2_PS0_iiiiPKtS7_iiiiiibS2_i --------------------------
	.section	.nv.constant0._Z23gemm_half_q_half_kernelILi3ELi176ELb1ELb0ELi32EEvPK6__halfPKjS4_S2_PS0_iiiiPKtS7_iiiiiibS2_i,"a",@progbits
	.sectionflags	@""
	.align	4
.nv.constant0._Z23gemm_half_q_half_kernelILi3ELi176ELb1ELb0ELi32EEvPK6__halfPKjS4_S2_PS0_iiiiPKtS7_iiiiiibS2_i:
	.zero		468


//--------------------- .nv.constant0._Z23gemm_half_q_half_kernelILi3ELi152ELb1ELb0ELi32EEvPK6__halfPKjS4_S2_PS0_iiiiPKtS7_iiiiiibS2_i --------------------------
	.section	.nv.constant0._Z23gemm_half_q_half_kernelILi3ELi152ELb1ELb0ELi32EEvPK6__halfPKjS4_S2_PS0_iiiiPKtS7_iiiiiibS2_i,"a",@progbits
	.sectionflags	@""
	.align	4
.nv.constant0._Z23gemm_half_q_half_kernelILi3ELi152ELb1ELb0ELi32EEvPK6__halfPKjS4_S2_PS0_iiiiPKtS7_iiiiiibS2_i:
	.zero		468


//--------------------- .nv.constant0._Z23gemm_half_q_half_kernelILi3ELi140ELb1ELb0ELi32EEvPK6__halfPKjS4_S2_PS0_iiiiPKtS7_iiiiiibS2_i --------------------------
	.section	.nv.constant0._Z23gemm_half_q_half_kernelILi3ELi140ELb1ELb0ELi32EEvPK6__halfPKjS4_S2_PS0_iiiiPKtS7_iiiiiibS2_i,"a",@progbits
	.sectionflags	@""
	.align	4
.nv.constant0._Z23gemm_half_q_half_kernelILi3ELi140ELb1ELb0ELi32EEvPK6__halfPKjS4_S2_PS0_iiiiPKtS7_iiiiiibS2_i:
	.zero		468


//--------------------- .nv.constant0._Z23gemm_half_q_half_kernelILi3ELi20ELb1ELb0ELi32EEvPK6__halfPKjS4_S2_PS0_iiiiPKtS7_iiiiiibS2_i --------------------------
	.section	.nv.constant0._Z23gemm_half_q_half_kernelILi3ELi20ELb1ELb0ELi32EEvPK6__halfPKjS4_S2_PS0_iiiiPKtS7_iiiiiibS2_i,"a",@progbits
	.sectionflags	@""
	.align	4
.nv.constant0._Z23gemm_half_q_half_kernelILi3ELi20ELb1ELb0ELi32EEvPK6__halfPKjS4_S2_PS0_iiiiPKtS7_iiiiiibS2_i:
	.zero		468


//--------------------- .nv.constant0._Z23gemm_half_q_half_kernelILi3ELi38ELb1ELb0ELi32EEvPK6__halfPKjS4_S2_PS0_iiiiPKtS7_iiiiiibS2_i --------------------------
	.section	.nv.constant0._Z23gemm_half_q_half_kernelILi3ELi38ELb1ELb0ELi32EEvPK6__halfPKjS4_S2_PS0_iiiiPKtS7_iiiiiibS2_i,"a",@progbits
	.sectionflags	@""
	.align	4
.nv.constant0._Z23gemm_half_q_half_kernelILi3ELi38ELb1ELb0ELi32EEvPK6__halfPKjS4_S2_PS0_iiiiPKtS7_iiiiiibS2_i:
	.zero		468


//--------------------- .nv.constant0._Z23gemm_half_q_half_kernelILi3ELi128ELb1ELb0ELi32EEvPK6__halfPKjS4_S2_PS0_iiiiPKtS7_iiiiiibS2_i --------------------------
	.section	.nv.constant0._Z23gemm_half_q_half_kernelILi3ELi128ELb1ELb0ELi32EEvPK6__halfPKjS4_S2_PS0_iiiiPKtS7_iiiiiibS2_i,"a",@progbits
	.sectionflags	@""
	.align	4
.nv.constant0._Z23gemm_half_q_half_kernelILi3ELi128ELb1ELb0ELi32EEvPK6__halfPKjS4_S2_PS0_iiiiPKtS7_iiiiiibS2_i:
	.zero		468


//--------------------- .nv.constant0._Z23gemm_half_q_half_kernelILi2ELi190ELb1ELb0ELi64EEvPK6__halfPKjS4_S2_PS0_iiiiPKtS7_iiiiiibS2_i --------------------------
	.section	.nv.constant0._Z23gemm_half_q_half_kernelILi2ELi190ELb1ELb0ELi64EEvPK6__halfPKjS4_S2_PS0_iiiiPKtS7_iiiiiibS2_i,"a",@progbits
	.sectionflags	@""
	.align	4
.nv.constant0._Z23gemm_half_q_half_kernelILi2ELi190ELb1ELb0ELi64EEvPK6__halfPKjS4_S2_PS0_iiiiPKtS7_iiiiiibS2_i:
	.zero		468


//--------------------- .nv.constant0._Z23gemm_half_q_half_kernelILi2ELi160ELb1ELb0ELi64EEvPK6__halfPKjS4_S2_PS0_iiiiPKtS7_iiiiiibS2_i --------------------------
	.section	.nv.constant0._Z23gemm_half_q_half_kernelILi2ELi160ELb1ELb0ELi64EEvPK6__halfPKjS4_S2_PS0_iiiiPKtS7_iiiiiibS2_i,"a",@progbits
	.sectionflags	@""
	.align	4
.nv.constant0._Z23gemm_half_q_half_kernelILi2ELi160ELb1ELb0ELi64EEvPK6__halfPKjS4_S2_PS0_iiiiPKtS7_iiiiiibS2_i:
	.zero		468


//--------------------- .nv.constant0._Z23gemm_half_q_half_kernelILi2ELi40ELb1ELb0ELi64EEvPK6__halfPKjS4_S2_PS0_iiiiPKtS7_iiiiiibS2_i --------------------------
	.section	.nv.constant0._Z23gemm_half_q_half_kernelILi2ELi40ELb1ELb0ELi64EEvPK6__halfPKjS4_S2_PS0_iiiiPKtS7_iiiiiibS2_i,"a",@progbits
	.sectionflags	@""
	.align	4
.nv.constant0._Z23gemm_half_q_half_kernelILi2ELi40ELb1ELb0ELi64EEvPK6__halfPKjS4_S2_PS0_iiiiPKtS7_iiiiiibS2_i:
	.zero		468


//--------------------- .nv.constant0._Z23gemm_half_q_half_kernelILi2ELi10ELb1ELb0ELi64EEvPK6__halfPKjS4_S2_PS0_iiiiPKtS7_iiiiiibS2_i --------------------------
	.section	.nv.constant0._Z23gemm_half_q_half_kernelILi2ELi10ELb1ELb0ELi64EEvPK6__halfPKjS4_S2_PS0_iiiiPKtS7_iiiiiibS2_i,"a",@progbits
	.sectionflags	@""
	.align	4
.nv.constant0._Z23gemm_half_q_half_kernelILi2ELi10ELb1ELb0ELi64EEvPK6__halfPKjS4_S2_PS0_iiiiPKtS7_iiiiiibS2_i:
	.zero		468


//--------------------- .nv.constant0._Z23gemm_half_q_half_kernelILi2ELi172ELb1ELb0ELi64EEvPK6__halfPKjS4_S2_PS0_iiiiPKtS7_iiiiiibS2_i --------------------------
	.section	.nv.constant0._Z23gemm_half_q_half_kernelILi2ELi172ELb1ELb0ELi64EEvPK6__halfPKjS4_S2_PS0_iiiiPKtS7_iiiiiibS2_i,"a",@progbits
	.sectionflags	@""
	.align	4
.nv.constant0._Z23gemm_half_q_half_kernelILi2ELi172ELb1ELb0ELi64EEvPK6__halfPKjS4_S2_PS0_iiiiPKtS7_iiiiiibS2_i:
	.zero		468


//--------------------- .nv.constant0._Z23gemm_half_q_half_kernelILi2ELi176ELb1ELb0ELi64EEvPK6__halfPKjS4_S2_PS0_iiiiPKtS7_iiiiiibS2_i --------------------------
	.section	.nv.constant0._Z23gemm_half_q_half_kernelILi2ELi176ELb1ELb0ELi64EEvPK6__halfPKjS4_S2_PS0_iiiiPKtS7_iiiiiibS2_i,"a",@progbits
	.sectionflags	@""
	.align	4
.nv.constant0._Z23gemm_half_q_half_kernelILi2ELi176ELb1ELb0ELi64EEvPK6__halfPKjS4_S2_PS0_iiiiPKtS7_iiiiiibS2_i:
	.zero		468


//--------------------- .nv.constant0._Z23gemm_half_q_half_kernelILi2ELi152ELb1ELb0ELi64EEvPK6__halfPKjS4_S2_PS0_iiiiPKtS7_iiiiiibS2_i --------------------------
	.section	.nv.constant0._Z23gemm_half_q_half_kernelILi2ELi152ELb1ELb0ELi64EEvPK6__halfPKjS4_S2_PS0_iiiiPKtS7_iiiiiibS2_i,"a",@progbits
	.sectionflags	@""
	.align	4
.nv.constant0._Z23gemm_half_q_half_kernelILi2ELi152ELb1ELb0ELi64EEvPK6__halfPKjS4_S2_PS0_iiiiPKtS7_iiiiiibS2_i:
	.zero		468


//--------------------- .nv.constant0._Z23gemm_half_q_half_kernelILi2ELi140ELb1ELb0ELi64EEvPK6__halfPKjS4_S2_PS0_iiiiPKtS7_iiiiiibS2_i --------------------------
	.section	.nv.constant0._Z23gemm_half_q_half_kernelILi2ELi140ELb1ELb0ELi64EEvPK6__halfPKjS4_S2_PS0_iiiiPKtS7_iiiiiibS2_i,"a",@progbits
	.sectionflags	@""
	.align	4
.nv.constant0._Z23gemm_half_q_half_kernelILi2ELi140ELb1ELb0ELi64EEvPK6__halfPKjS4_S2_PS0_iiiiPKtS7_iiiiiibS2_i:
	.zero		468


//--------------------- .nv.constant0._Z23gemm_half_q_half_kernelILi2ELi20ELb1ELb0ELi64EEvPK6__halfPKjS4_S2_PS0_iiiiPKtS7_iiiiiibS2_i --------------------------
	.section	.nv.constant0._Z23gemm_half_q_half_kernelILi2ELi20ELb1ELb0ELi64EEvPK6__halfPKjS4_S2_PS0_iiiiPKtS7_iiiiiibS2_i,"a",@progbits
	.sectionflags	@""
	.align	4
.nv.constant0._Z23gemm_half_q_half_kernelILi2ELi20ELb1ELb0ELi64EEvPK6__halfPKjS4_S2_PS0_iiiiPKtS7_iiiiiibS2_i:
	.zero		468


//--------------------- .nv.constant0._Z23gemm_half_q_half_kernelILi2ELi38ELb1ELb0ELi64EEvPK6__halfPKjS4_S2_PS0_iiiiPKtS7_iiiiiibS2_i --------------------------
	.section	.nv.constant0._Z23gemm_half_q_half_kernelILi2ELi38ELb1ELb0ELi64EEvPK6__halfPKjS4_S2_PS0_iiiiPKtS7_iiiiiibS2_i,"a",@progbits
	.sectionflags	@""
	.align	4
.nv.constant0._Z23gemm_half_q_half_kernelILi2ELi38ELb1ELb0ELi64EEvPK6__halfPKjS4_S2_PS0_iiiiPKtS7_iiiiiibS2_i:
	.zero		468


//--------------------- .nv.constant0._Z23gemm_half_q_half_kernelILi2ELi128ELb1ELb0ELi64EEvPK6__halfPKjS4_S2_PS0_iiiiPKtS7_iiiiiibS2_i --------------------------
	.section	.nv.constant0._Z23gemm_half_q_half_kernelILi2ELi128ELb1ELb0ELi64EEvPK6__halfPKjS4_S2_PS0_iiiiPKtS7_iiiiiibS2_i,"a",@progbits
	.sectionflags	@""
	.align	4
.nv.constant0._Z23gemm_half_q_half_kernelILi2ELi128ELb1ELb0ELi64EEvPK6__halfPKjS4_S2_PS0_iiiiPKtS7_iiiiiibS2_i:
	.zero		468


//--------------------- .nv.constant0._Z23gemm_half_q_half_kernelILi2ELi190ELb1ELb0ELi32EEvPK6__halfPKjS4_S2_PS0_iiiiPKtS7_iiiiiibS2_i --------------------------
	.section	.nv.constant0._Z23gemm_half_q_half_kernelILi2ELi190ELb1ELb0ELi32EEvPK6__halfPKjS4_S2_PS0_iiiiPKtS7_iiiiiibS2_i,"a",@progbits
	.sectionflags	@""
	.align	4
.nv.constant0._Z23gemm_half_q_half_kernelILi2ELi190ELb1ELb0ELi32EEvPK6__halfPKjS4_S2_PS0_iiiiPKtS7_iiiiiibS2_i:
	.zero		468


//--------------------- .nv.constant0._Z23gemm_half_q_half_kernelILi2ELi160ELb1ELb0ELi32EEvPK6__halfPKjS4_S2_PS0_iiiiPKtS7_iiiiiibS2_i --------------------------
	.section	.nv.constant0._Z23gemm_half_q_half_kernelILi2ELi160ELb1ELb0ELi32EEvPK6__halfPKjS4_S2_PS0_iiiiPKtS7_iiiiiibS2_i,"a",@progbits
	.sectionflags	@""
	.align	4
.nv.constant0._Z23gemm_half_q_half_kernelILi2ELi160ELb1ELb0ELi32EEvPK6__halfPKjS4_S2_PS0_iiiiPKtS7_iiiiiibS2_i:
	.zero		468


//--------------------- .nv.constant0._Z23gemm_half_q_half_kernelILi2ELi40ELb1ELb0ELi32EEvPK6__halfPKjS4_S2_PS0_iiiiPKtS7_iiiiiibS2_i --------------------------
	.section	.nv.constant0._Z23gemm_half_q_half_kernelILi2ELi40ELb1ELb0ELi32EEvPK6__halfPKjS4_S2_PS0_iiiiPKtS7_iiiiiibS2_i,"a",@progbits
	.sectionflags	@""
	.align	4
.nv.constant0._Z23gemm_half_q_half_kernelILi2ELi40ELb1ELb0ELi32EEvPK6__halfPKjS4_S2_PS0_iiiiPKtS7_iiiiiibS2_i:
	.zero		468


//--------------------- .nv.constant0._Z23gemm_half_q_half_kernelILi2ELi10ELb1ELb0ELi32EEvPK6__halfPKjS4_S2_PS0_iiiiPKtS7_iiiiiibS2_i --------------------------
	.section	.nv.constant0._Z23gemm_half_q_half_kernelILi2ELi10ELb1ELb0ELi32EEvPK6__halfPKjS4_S2_PS0_iiiiPKtS7_iiiiiibS2_i,"a",@progbits
	.sectionflags	@""
	.align	4
.nv.constant0._Z23gemm_half_q_half_kernelILi2ELi10ELb1ELb0ELi32EEvPK6__halfPKjS4_S2_PS0_iiiiPKtS7_iiiiiibS2_i:
	.zero		468


//--------------------- .nv.constant0._Z23gemm_half_q_half_kernelILi2ELi172ELb1ELb0ELi32EEvPK6__halfPKjS4_S2_PS0_iiiiPKtS7_iiiiiibS2_i --------------------------
	.section	.nv.constant0._Z23gemm_half_q_half_kernelILi2ELi172ELb1ELb0ELi32EEvPK6__halfPKjS4_S2_PS0_iiiiPKtS7_iiiiiibS2_i,"a",@progbits
	.sectionflags	@""
	.align	4
.nv.constant0._Z23gemm_half_q_half_kernelILi2ELi172ELb1ELb0ELi32EEvPK6__halfPKjS4_S2_PS0_iiiiPKtS7_iiiiiibS2_i:
	.zero		468


//--------------------- .nv.constant0._Z23gemm_half_q_half_kernelILi2ELi176ELb1ELb0ELi32EEvPK6__halfPKjS4_S2_PS0_iiiiPKtS7_iiiiiibS2_i --------------------------
	.section	.nv.constant0._Z23gemm_half_q_half_kernelILi2ELi176ELb1ELb0ELi32EEvPK6__halfPKjS4_S2_PS0_iiiiPKtS7_iiiiiibS2_i,"a",@progbits
	.sectionflags	@""
	.align	4
.nv.constant0._Z23gemm_half_q_half_kernelILi2ELi176ELb1ELb0ELi32EEvPK6__halfPKjS4_S2_PS0_iiiiPKtS7_iiiiiibS2_i:
	.zero		468


//--------------------- .nv.constant0._Z23gemm_half_q_half_kernelILi2ELi152ELb1ELb0ELi32EEvPK6__halfPKjS4_S2_PS0_iiiiPKtS7_iiiiiibS2_i --------------------------
	.section	.nv.constant0._Z23gemm_half_q_half_kernelILi2ELi152ELb1ELb0ELi32EEvPK6__halfPKjS4_S2_PS0_iiiiPKtS7_iiiiiibS2_i,"a",@progbits
	.sectionflags	@""
	.align	4
.nv.constant0._Z23gemm_half_q_half_kernelILi2ELi152ELb1ELb0ELi32EEvPK6__halfPKjS4_S2_PS0_iiiiPKtS7_iiiiiibS2_i:
	.zero		468


//--------------------- .nv.constant0._Z23gemm_half_q_half_kernelILi2ELi140ELb1ELb0ELi32EEvPK6__halfPKjS4_S2_PS0_iiiiPKtS7_iiiiiibS2_i --------------------------
	.section	.nv.constant0._Z23gemm_half_q_half_kernelILi2ELi140ELb1ELb0ELi32EEvPK6__halfPKjS4_S2_PS0_iiiiPKtS7_iiiiiibS2_i,"a",@progbits
	.sectionflags	@""
	.align	4
.nv.constant0._Z23gemm_half_q_half_kernelILi2ELi140ELb1ELb0ELi32EEvPK6__halfPKjS4_S2_PS0_iiiiPKtS7_iiiiiibS2_i:
	.zero		468


//--------------------- .nv.constant0._Z23gemm_half_q_half_kernelILi2ELi20ELb1ELb0ELi32EEvPK6__halfPKjS4_S2_PS0_iiiiPKtS7_iiiiiibS2_i --------------------------
	.section	.nv.constant0._Z23gemm_half_q_half_kernelILi2ELi20ELb1ELb0ELi32EEvPK6__halfPKjS4_S2_PS0_iiiiPKtS7_iiiiiibS2_i,"a",@progbits
	.sectionflags	@""
	.align	4
.nv.constant0._Z23gemm_half_q_half_kernelILi2ELi20ELb1ELb0ELi32EEvPK6__halfPKjS4_S2_PS0_iiiiPKtS7_iiiiiibS2_i:
	.zero		468


//--------------------- .nv.constant0._Z23gemm_half_q_half_kernelILi2ELi38ELb1ELb0ELi32EEvPK6__halfPKjS4_S2_PS0_iiiiPKtS7_iiiiiibS2_i --------------------------
	.section	.nv.constant0._Z23gemm_half_q_half_kernelILi2ELi38ELb1ELb0ELi32EEvPK6__halfPKjS4_S2_PS0_iiiiPKtS7_iiiiiibS2_i,"a",@progbits
	.sectionflags	@""
	.align	4
.nv.constant0._Z23gemm_half_q_half_kernelILi2ELi38ELb1ELb0ELi32EEvPK6__halfPKjS4_S2_PS0_iiiiPKtS7_iiiiiibS2_i:
	.zero		468


//--------------------- .nv.constant0._Z23gemm_half_q_half_kernelILi2ELi128ELb1ELb0ELi32EEvPK6__halfPKjS4_S2_PS0_iiiiPKtS7_iiiiiibS2_i --------------------------
	.section	.nv.constant0._Z23gemm_half_q_half_kernelILi2ELi128ELb1ELb0ELi32EEvPK6__halfPKjS4_S2_PS0_iiiiPKtS7_iiiiiibS2_i,"a",@progbits
	.sectionflags	@""
	.align	4
.nv.constant0._Z23gemm_half_q_half_kernelILi2ELi128ELb1ELb0ELi32EEvPK6__halfPKjS4_S2_PS0_iiiiPKtS7_iiiiiibS2_i:
	.zero		468


//--------------------- .nv.constant0._Z23gemm_half_q_half_kernelILi1ELi190ELb1ELb0ELi64EEvPK6__halfPKjS4_S2_PS0_iiiiPKtS7_iiiiiibS2_i --------------------------
	.section	.nv.constant0._Z23gemm_half_q_half_kernelILi1ELi190ELb1ELb0ELi64EEvPK6__halfPKjS4_S2_PS0_iiiiPKtS7_iiiiiibS2_i,"a",@progbits
	.sectionflags	@""
	.align	4
.nv.constant0._Z23gemm_half_q_half_kernelILi1ELi190ELb1ELb0ELi64EEvPK6__halfPKjS4_S2_PS0_iiiiPKtS7_iiiiiibS2_i:
	.zero		468


//--------------------- .nv.constant0._Z23gemm_half_q_half_kernelILi1ELi160ELb1ELb0ELi64EEvPK6__halfPKjS4_S2_PS0_iiiiPKtS7_iiiiiibS2_i --------------------------
	.section	.nv.constant0._Z23gemm_half_q_half_kernelILi1ELi160ELb1ELb0ELi64EEvPK6__halfPKjS4_S2_PS0_iiiiPKtS7_iiiiiibS2_i,"a",@progbits
	.sectionflags	@""
	.align	4
.nv.constant0._Z23gemm_half_q_half_kernelILi1ELi160ELb1ELb0ELi64EEvPK6__halfPKjS4_S2_PS0_iiiiPKtS7_iiiiiibS2_i:
	.zero		468


//--------------------- .nv.constant0._Z23gemm_half_q_half_kernelILi1ELi40ELb1ELb0ELi64EEvPK6__halfPKjS4_S2_PS0_iiiiPKtS7_iiiiiibS2_i --------------------------
	.section	.nv.constant0._Z23gemm_half_q_half_kernelILi1ELi40ELb1ELb0ELi64EEvPK6__halfPKjS4_S2_PS0_iiiiPKtS7_iiiiiibS2_i,"a",@progbits
	.sectionflags	@""
	.align	4
.nv.constant0._Z23gemm_half_q_half_kernelILi1ELi40ELb1ELb0ELi64EEvPK6__halfPKjS4_S2_PS0_iiiiPKtS7_iiiiiibS2_i:
	.zero		468


//--------------------- .nv.constant0._Z23gemm_half_q_half_kernelILi1ELi10ELb1ELb0ELi64EEvPK6__halfPKjS4_S2_PS0_iiiiPKtS7_iiiiiibS2_i --------------------------
	.section	.nv.constant0._Z23gemm_half_q_half_kernelILi1ELi10ELb1ELb0ELi64EEvPK6__halfPKjS4_S2_PS0_iiiiPKtS7_iiiiiibS2_i,"a",@progbits
	.sectionflags	@""
	.align	4
.nv.constant0._Z23gemm_half_q_half_kernelILi1ELi10ELb1ELb0ELi64EEvPK6__halfPKjS4_S2_PS0_iiiiPKtS7_iiiiiibS2_i:
	.zero		468


//--------------------- .nv.constant0._Z23gemm_half_q_half_kernelILi1ELi172ELb1ELb0ELi64EEvPK6__halfPKjS4_S2_PS0_iiiiPKtS7_iiiiiibS2_i --------------------------
	.section	.nv.constant0._Z23gemm_half_q_half_kernelILi1ELi172ELb1ELb0ELi64EEvPK6__halfPKjS4_S2_PS0_iiiiPKtS7_iiiiiibS2_i,"a",@progbits
	.sectionflags	@""
	.align	4
.nv.constant0._Z23gemm_half_q_half_kernelILi1ELi172ELb1ELb0ELi64EEvPK6__halfPKjS4_S2_PS0_iiiiPKtS7_iiiiiibS2_i:
	.zero		468


//--------------------- .nv.constant0._Z23gemm_half_q_half_kernelILi1ELi176ELb1ELb0ELi64EEvPK6__halfPKjS4_S2_PS0_iiiiPKtS7_iiiiiibS2_i --------------------------
	.section	.nv.constant0._Z23gemm_half_q_half_kernelILi1ELi176ELb1ELb0ELi64EEvPK6__halfPKjS4_S2_PS0_iiiiPKtS7_iiiiiibS2_i,"a",@progbits
	.sectionflags	@""
	.align	4
.nv.constant0._Z23gemm_half_q_half_kernelILi1ELi176ELb1ELb0ELi64EEvPK6__halfPKjS4_S2_PS0_iiiiPKtS7_iiiiiibS2_i:
	.zero		468


//--------------------- .nv.constant0._Z23gemm_half_q_half_kernelILi1ELi152ELb1ELb0ELi64EEvPK6__halfPKjS4_S2_PS0_iiiiPKtS7_iiiiiibS2_i --------------------------
	.section	.nv.constant0._Z23gemm_half_q_half_kernelILi1ELi152ELb1ELb0ELi64EEvPK6__halfPKjS4_S2_PS0_iiiiPKtS7_iiiiiibS2_i,"a",@progbits
	.sectionflags	@""
	.align	4
.nv.constant0._Z23gemm_half_q_half_kernelILi1ELi152ELb1ELb0ELi64EEvPK6__halfPKjS4_S2_PS0_iiiiPKtS7_iiiiiibS2_i:
	.zero		468


//--------------------- .nv.constant0._Z23gemm_half_q_half_kernelILi1ELi140ELb1ELb0ELi64EEvPK6__halfPKjS4_S2_PS0_iiiiPKtS7_iiiiiibS2_i --------------------------
	.section	.nv.constant0._Z23gemm_half_q_half_kernelILi1ELi140ELb1ELb0ELi64EEvPK6__halfPKjS4_S2_PS0_iiiiPKtS7_iiiiiibS2_i,"a",@progbits
	.sectionflags	@""
	.align	4
.nv.constant0._Z23gemm_half_q_half_kernelILi1ELi140ELb1ELb0ELi64EEvPK6__halfPKjS4_S2_PS0_iiiiPKtS7_iiiiiibS2_i:
	.zero		468


//--------------------- .nv.constant0._Z23gemm_half_q_half_kernelILi1ELi20ELb1ELb0ELi64EEvPK6__halfPKjS4_S2_PS0_iiiiPKtS7_iiiiiibS2_i --------------------------
	.section	.nv.constant0._Z23gemm_half_q_half_kernelILi1ELi20ELb1ELb0ELi64EEvPK6__halfPKjS4_S2_PS0_iiiiPKtS7_iiiiiibS2_i,"a",@progbits
	.sectionflags	@""
	.align	4
.nv.constant0._Z23gemm_half_q_half_kernelILi1ELi20ELb1ELb0ELi64EEvPK6__halfPKjS4_S2_PS0_iiiiPKtS7_iiiiiibS2_i:
	.zero		468


//--------------------- .nv.constant0._Z23gemm_half_q_half_kernelILi1ELi38ELb1ELb0ELi64EEvPK6__halfPKjS4_S2_PS0_iiiiPKtS7_iiiiiibS2_i --------------------------
	.section	.nv.constant0._Z23gemm_half_q_half_kernelILi1ELi38ELb1ELb0ELi64EEvPK6__halfPKjS4_S2_PS0_iiiiPKtS7_iiiiiibS2_i,"a",@progbits
	.sectionflags	@""
	.align	4
.nv.constant0._Z23gemm_half_q_half_kernelILi1ELi38ELb1ELb0ELi64EEvPK6__halfPKjS4_S2_PS0_iiiiPKtS7_iiiiiibS2_i:
	.zero		468


//--------------------- .nv.constant0._Z23gemm_half_q_half_kernelILi1ELi128ELb1ELb0ELi64EEvPK6__halfPKjS4_S2_PS0_iiiiPKtS7_iiiiiibS2_i --------------------------
	.section	.nv.constant0._Z23gemm_half_q_half_kernelILi1ELi128ELb1ELb0ELi64EEvPK6__halfPKjS4_S2_PS0_iiiiPKtS7_iiiiiibS2_i,"a",@progbits
	.sectionflags	@""
	.align	4
.nv.constant0._Z23gemm_half_q_half_kernelILi1ELi128ELb1ELb0ELi64EEvPK6__halfPKjS4_S2_PS0_iiiiPKtS7_iiiiiibS2_i:
	.zero		468


//--------------------- .nv.constant0._Z23gemm_half_q_half_kernelILi1ELi190ELb1ELb0ELi32EEvPK6__halfPKjS4_S2_PS0_iiiiPKtS7_iiiiiibS2_i --------------------------
	.section	.nv.constant0._Z23gemm_half_q_half_kernelILi1ELi190ELb1ELb0ELi32EEvPK6__halfPKjS4_S2_PS0_iiiiPKtS7_iiiiiibS2_i,"a",@progbits
	.sectionflags	@""
	.align	4
.nv.constant0._Z23gemm_half_q_half_kernelILi1ELi190ELb1ELb0ELi32EEvPK6__halfPKjS4_S2_PS0_iiiiPKtS7_iiiiiibS2_i:
	.zero		468


//--------------------- .nv.constant0._Z23gemm_half_q_half_kernelILi1ELi160ELb1ELb0ELi32EEvPK6__halfPKjS4_S2_PS0_iiiiPKtS7_iiiiiibS2_i --------------------------
	.section	.nv.constant0._Z23gemm_half_q_half_kernelILi1ELi160ELb1ELb0ELi32EEvPK6__halfPKjS4_S2_PS0_iiiiPKtS7_iiiiiibS2_i,"a",@progbits
	.sectionflags	@""
	.align	4
.nv.constant0._Z23gemm_half_q_half_kernelILi1ELi160ELb1ELb0ELi32EEvPK6__halfPKjS4_S2_PS0_iiiiPKtS7_iiiiiibS2_i:
	.zero		468


//--------------------- .nv.constant0._Z23gemm_half_q_half_kernelILi1ELi40ELb1ELb0ELi32EEvPK6__halfPKjS4_S2_PS0_iiiiPKtS7_iiiiiibS2_i --------------------------
	.section	.nv.constant0._Z23gemm_half_q_half_kernelILi1ELi40ELb1ELb0ELi32EEvPK6__halfPKjS4_S2_PS0_iiiiPKtS7_iiiiiibS2_i,"a",@progbits
	.sectionflags	@""
	.align	4
.nv.constant0._Z23gemm_half_q_half_kernelILi1ELi40ELb1ELb0ELi32EEvPK6__halfPKjS4_S2_PS0_iiiiPKtS7_iiiiiibS2_i:
	.zero		468


//--------------------- .nv.constant0._Z23gemm_half_q_half_kernelILi1ELi10ELb1ELb0ELi32EEvPK6__halfPKjS4_S2_PS0_iiiiPKtS7_iiiiiibS2_i --------------------------
	.section	.nv.constant0._Z23gemm_half_q_half_kernelILi1ELi10ELb1ELb0ELi32EEvPK6__halfPKjS4_S2_PS0_iiiiPKtS7_iiiiiibS2_i,"a",@progbits
	.sectionflags	@""
	.align	4
.nv.constant0._Z23gemm_half_q_half_kernelILi1ELi10ELb1ELb0ELi32EEvPK6__halfPKjS4_S2_PS0_iiiiPKtS7_iiiiiibS2_i:
	.zero		468


//--------------------- .nv.constant0._Z23gemm_half_q_half_kernelILi1ELi172ELb1ELb0ELi32EEvPK6__halfPKjS4_S2_PS0_iiiiPKtS7_iiiiiibS2_i --------------------------
	.section	.nv.constant0._Z23gemm_half_q_half_kernelILi1ELi172ELb1ELb0ELi32EEvPK6__halfPKjS4_S2_PS0_iiiiPKtS7_iiiiiibS2_i,"a",@progbits
	.sectionflags	@""
	.align	4
.nv.constant0._Z23gemm_half_q_half_kernelILi1ELi172ELb1ELb0ELi32EEvPK6__halfPKjS4_S2_PS0_iiiiPKtS7_iiiiiibS2_i:
	.zero		468


//--------------------- .nv.constant0._Z23gemm_half_q_half_kernelILi1ELi176ELb1ELb0ELi32EEvPK6__halfPKjS4_S2_PS0_iiiiPKtS7_iiiiiibS2_i --------------------------
	.section	.nv.constant0._Z23gemm_half_q_half_kernelILi1ELi176ELb1ELb0ELi32EEvPK6__halfPKjS4_S2_PS0_iiiiPKtS7_iiiiiibS2_i,"a",@progbits
	.sectionflags	@""
	.align	4
.nv.constant0._Z23gemm_half_q_half_kernelILi1ELi176ELb1ELb0ELi32EEvPK6__halfPKjS4_S2_PS0_iiiiPKtS7_iiiiiibS2_i:
	.zero		468


//--------------------- .nv.constant0._Z23gemm_half_q_half_kernelILi1ELi152ELb1ELb0ELi32EEvPK6__halfPKjS4_S2_PS0_iiiiPKtS7_iiiiiibS2_i --------------------------
	.section	.nv.constant0._Z23gemm_half_q_half_kernelILi1ELi152ELb1ELb0ELi32EEvPK6__halfPKjS4_S2_PS0_iiiiPKtS7_iiiiiibS2_i,"a",@progbits
	.sectionflags	@""
	.align	4
.nv.constant0._Z23gemm_half_q_half_kernelILi1ELi152ELb1ELb0ELi32EEvPK6__halfPKjS4_S2_PS0_iiiiPKtS7_iiiiiibS2_i:
	.zero		468


//--------------------- .nv.constant0._Z23gemm_half_q_half_kernelILi1ELi140ELb1ELb0ELi32EEvPK6__halfPKjS4_S2_PS0_iiiiPKtS7_iiiiiibS2_i --------------------------
	.section	.nv.constant0._Z23gemm_half_q_half_kernelILi1ELi140ELb1ELb0ELi32EEvPK6__halfPKjS4_S2_PS0_iiiiPKtS7_iiiiiibS2_i,"a",@progbits
	.sectionflags	@""
	.align	4
.nv.constant0._Z23gemm_half_q_half_kernelILi1ELi140ELb1ELb0ELi32EEvPK6__halfPKjS4_S2_PS0_iiiiPKtS7_iiiiiibS2_i:
	.zero		468


//--------------------- .nv.constant0._Z23gemm_half_q_half_kernelILi1ELi20ELb1ELb0ELi32EEvPK6__halfPKjS4_S2_PS0_iiiiPKtS7_iiiiiibS2_i --------------------------
	.section	.nv.constant0._Z23gemm_half_q_half_kernelILi1ELi20ELb1ELb0ELi32EEvPK6__halfPKjS4_S2_PS0_iiiiPKtS7_iiiiiibS2_i,"a",@progbits
	.sectionflags	@""
	.align	4
.nv.constant0._Z23gemm_half_q_half_kernelILi1ELi20ELb1ELb0ELi32EEvPK6__halfPKjS4_S2_PS0_iiiiPKtS7_iiiiiibS2_i:
	.zero		468


//--------------------- .nv.constant0._Z23gemm_half_q_half_kernelILi1ELi38ELb1ELb0ELi32EEvPK6__halfPKjS4_S2_PS0_iiiiPKtS7_iiiiiibS2_i --------------------------
	.section	.nv.constant0._Z23gemm_half_q_half_kernelILi1ELi38ELb1ELb0ELi32EEvPK6__halfPKjS4_S2_PS0_iiiiPKtS7_iiiiiibS2_i,"a",@progbits
	.sectionflags	@""
	.align	4
.nv.constant0._Z23gemm_half_q_half_kernelILi1ELi38ELb1ELb0ELi32EEvPK6__halfPKjS4_S2_PS0_iiiiPKtS7_iiiiiibS2_i:
	.zero		468


//--------------------- .nv.constant0._Z23gemm_half_q_half_kernelILi1ELi128ELb1ELb0ELi32EEvPK6__halfPKjS4_S2_PS0_iiiiPKtS7_iiiiiibS2_i --------------------------
	.section	.nv.constant0._Z23gemm_half_q_half_kernelILi1ELi128ELb1ELb0ELi32EEvPK6__halfPKjS4_S2_PS0_iiiiPKtS7_iiiiiibS2_i,"a",@progbits
	.sectionflags	@""
	.align	4
.nv.constant0._Z23gemm_half_q_half_kernelILi1ELi128ELb1ELb0ELi32EEvPK6__halfPKjS4_S2_PS0_iiiiPKtS7_iiiiiibS2_i:
	.zero		468


//--------------------- .text._Z23gemm_half_q_half_kernelILi4ELi190ELb1ELb0ELi64EEvPK6__halfPKjS4_S2_PS0_iiiiPKtS7_iiiiiibS2_i --------------------------
	.section	.text._Z23gemm_half_q_half_kernelILi4ELi190ELb1ELb0ELi64EEvPK6__halfPKjS4_S2_PS0_iiiiPKtS7_iiiiiibS2_i,"ax",@progbits
	.sectioninfo	@"SHI_REGISTERS=116"
	.align	128
        .global         _Z23gemm_half_q_half_kernelILi4ELi190ELb1ELb0ELi64EEvPK6__halfPKjS4_S2_PS0_iiiiPKtS7_iiiiiibS2_i
        .type           _Z23gemm_half_q_half_kernelILi4ELi190ELb1ELb0ELi64EEvPK6__halfPKjS4_S2_PS0_iiiiPKtS7_iiiiiibS2_i,@function
        .size           _Z23gemm_half_q_half_kernelILi4ELi190ELb1ELb0ELi64EEvPK6__halfPKjS4_S2_PS0_iiiiPKtS7_iiiiiibS2_i,(.L_x_4744 - _Z23gemm_half_q_half_kernelILi4ELi190ELb1ELb0ELi64EEvPK6__halfPKjS4_S2_PS0_iiiiPKtS7_iiiiiibS2_i)
        .other          _Z23gemm_half_q_half_kernelILi4ELi190ELb1ELb0ELi64EEvPK6__halfPKjS4_S2_PS0_iiiiPKtS7_iiiiiibS2_i,@"STO_CUDA_ENTRY STV_DEFAULT"
_Z23gemm_half_q_half_kernelILi4ELi190ELb1ELb0ELi64EEvPK6__halfPKjS4_S2_PS0_iiiiPKtS7_iiiiiibS2_i:
.text._Z23gemm_half_q_half_kernelILi4ELi190ELb1ELb0ELi64EEvPK6__halfPKjS4_S2_PS0_iiiiPKtS7_iiiiiibS2_i:
[----:B------:R-:W-:Y:S02]  /*0000*/  IMAD.MOV.U32 R1, RZ, RZ, c[0x0][0x28] ;  /* 0x00000a00ff017624 */ /* 0x000fe400078e00ff */
[----:B------:R-:W0:Y:S01]  /*0010*/  S2R R2, SR_CTAID.Y ;  /* 0x0000000000027919 */ /* 0x000e220000002600 */
[----:B------:R-:W-:Y:S01]  /*0020*/  IMAD.MOV.U32 R3, RZ, RZ, -0x4 ;  /* 0xfffffffcff037424 */ /* 0x000fe200078e00ff */
[----:B------:R-:W-:Y:S01]  /*0030*/  ULDC.64 UR6, c[0x0][0x118] ;  /* 0x0000460000067ab9 */ /* 0x000fe20000000a00 */
[----:B------:R-:W-:Y:S01]  /*0040*/  IADD3 R1, R1, -0x10, RZ ;  /* 0xfffffff001017810 */ /* 0x000fe20007ffe0ff */
[----:B------:R-:W1:Y:S01]  /*0050*/  S2R R0, SR_CTAID.Z ;  /* 0x0000000000007919 */ /* 0x000e620000002700 */
[----:B------:R-:W-:Y:S02]  /*0060*/  PRMT R92, RZ, 0x7610, R92 ;  /* 0x00007610ff5c7816 */ /* 0x000fe4000000005c */
[----:B------:R-:W-:Y:S01]  /*0070*/  PRMT R91, RZ, 0x7610, R91 ;  /* 0x00007610ff5b7816 */ /* 0x000fe2000000005b */
[----:B------:R-:W2:Y:S01]  /*0080*/  S2R R9, SR_TID.X ;  /* 0x0000000000097919 */ /* 0x000ea20000002100 */
[----:B------:R-:W-:Y:S02]  /*0090*/  PRMT R90, RZ, 0x7610, R90 ;  /* 0x00007610ff5a7816 */ /* 0x000fe4000000005a */
[----:B------:R-:W-:Y:S01]  /*00a0*/  PRMT R89, RZ, 0x7610, R89 ;  /* 0x00007610ff597816 */ /* 0x000fe20000000059 */
[----:B------:R-:W2:Y:S01]  /*00b0*/  S2R R4, SR_CTAID.X ;  /* 0x0000000000047919 */ /* 0x000ea20000002500 */
[----:B0-----:R-:W-:Y:S01]  /*00c0*/  IMAD R96, R2, R3, c[0x0][0x188] ;  /* 0x0000620002607624 */ /* 0x001fe200078e0203 */
[----:B------:R-:W-:Y:S01]  /*00d0*/  PRMT R3, RZ, 0x7610, R3 ;  /* 0x00007610ff037816 */ /* 0x000fe20000000003 */
[----:B-1----:R-:W-:-:S03]  /*00e0*/  IMAD.SHL.U32 R94, R0, 0x40, RZ ;  /* 0x00000040005e7824 */ /* 0x002fc600078e00ff */
[C---:B------:R-:W-:Y:S02]  /*00f0*/  ISETP.GE.AND P1, PT, R96.reuse, 0x1, PT ;  /* 0x000000016000780c */ /* 0x040fe40003f26270 */
[----:B------:R-:W-:Y:S02]  /*0100*/  IMNMX R95, R96, 0x4, PT ;  /* 0x00000004605f7817 */ /* 0x000fe40003800200 */
[----:B------:R-:W-:Y:S01]  /*0110*/  IADD3 R93, R94, 0x40, RZ ;  /* 0x000000405e5d7810 */ /* 0x000fe20007ffe0ff */
[----:B--2---:R-:W-:-:S03]  /*0120*/  IMAD R4, R4, 0x40, R9 ;  /* 0x0000004004047824 */ /* 0x004fc600078e0209 */
[----:B------:R-:W-:Y:S01]  /*0130*/  IMNMX R93, R93, c[0x0][0x190], PT ;  /* 0x000064005d5d7a17 */ /* 0x000fe20003800200 */
[----:B------:R-:W-:-:S04]  /*0140*/  IMAD.SHL.U32 R10, R4, 0x4, RZ ;  /* 0x00000004040a7824 */ /* 0x000fc800078e00ff */
[----:B------:R-:W-:Y:S05]  /*0150*/  @!P1 BRA `(.L_x_0) ;  /* 0x000001c000009947 */ /* 0x000fea0003800000 */
[----:B------:R-:W-:Y:S02]  /*0160*/  IMAD.MOV.U32 R4, RZ, RZ, c[0x0][0x1c8] ;  /* 0x00007200ff047624 */ /* 0x000fe400078e00ff */
[----:B------:R-:W-:-:S05]  /*0170*/  IMAD.MOV.U32 R5, RZ, RZ, c[0x0][0x1cc] ;  /* 0x00007300ff057624 */ /* 0x000fca00078e00ff */
[----:B------:R-:W2:Y:S01]  /*0180*/  LDG.E.U16 R91, [R4.64] ;  /* 0x00000006045b7981 */ /* 0x000ea2000c1e1500 */
[----:B------:R-:W-:Y:S02]  /*0190*/  ISETP.GE.AND P0, PT, R95, 0x2, PT ;  /* 0x000000025f00780c */ /* 0x000fe40003f06270 */
[----:B--2---:R-:W-:-:S11]  /*01a0*/  PRMT R3, R91, 0x7610, R3 ;  /* 0x000076105b037816 */ /* 0x004fd60000000003 */
[----:B------:R-:W-:Y:S05]  /*01b0*/  @!P0 BRA `(.L_x_0) ;  /* 0x0000016000008947 */ /* 0x000fea0003800000 */
[----:B------:R-:W-:-:S04]  /*01c0*/  IMAD.MOV.U32 R8, RZ, RZ, c[0x0][0x1d0] ;  /* 0x00007400ff087624 */ /* 0x000fc800078e00ff */
[----:B------:R-:W-:Y:S01]  /*01d0*/  IMAD.SHL.U32 R7, R8, 0x2, RZ ;  /* 0x0000000208077824 */ /* 0x000fe200078e00ff */
[----:B------:R-:W-:-:S04]  /*01e0*/  SHF.R.S32.HI R11, RZ, 0x1f, R8 ;  /* 0x0000001fff0b7819 */ /* 0x000fc80000011408 */
[----:B------:R-:W-:Y:S02]  /*01f0*/  SHF.L.U64.HI R13, R8, 0x1, R11 ;  /* 0x00000001080d7819 */ /* 0x000fe4000001020b */
[----:B------:R-:W-:-:S04]  /*0200*/  IADD3 R4, P0, R7, c[0x0][0x1c8], RZ ;  /* 0x0000720007047a10 */ /* 0x000fc80007f1e0ff */
[----:B------:R-:W-:-:S05]  /*0210*/  IADD3.X R5, R13, c[0x0][0x1cc], RZ, P0, !PT ;  /* 0x000073000d057a10 */ /* 0x000fca00007fe4ff */
[----:B------:R-:W2:Y:S01]  /*0220*/  LDG.E.U16 R90, [R4.64] ;  /* 0x00000006045a7981 */ /* 0x000ea2000c1e1500 */
[----:B------:R-:W-:Y:S02]  /*0230*/  ISETP.NE.AND P0, PT, R95, 0x2, PT ;  /* 0x000000025f00780c */ /* 0x000fe40003f05270 */
[----:B------:R-:W-:Y:S02]  /*0240*/  PRMT R89, RZ, 0x7610, R89 ;  /* 0x00007610ff597816 */ /* 0x000fe40000000059 */
[----:B--2---:R-:W-:-:S09]  /*0250*/  LOP3.LUT R3, R90, R91, RZ, 0xfc, !PT ;  /* 0x0000005b5a037212 */ /* 0x004fd200078efcff */
[----:B------:R-:W-:Y:S05]  /*0260*/  @!P0 BRA `(.L_x_0) ;  /* 0x000000b000008947 */ /* 0x000fea0003800000 */
[----:B------:R-:W-:Y:S02]  /*0270*/  ISETP.GE.AND P0, PT, R95, 0x4, PT ;  /* 0x000000045f00780c */ /* 0x000fe40003f06270 */
[----:B------:R-:W-:-:S05]  /*0280*/  IADD3 R6, P2, R4, R7, RZ ;  /* 0x0000000704067210 */ /* 0x000fca0007f5e0ff */
[----:B------:R-:W-:Y:S01]  /*0290*/  IMAD.X R7, R5, 0x1, R13, P2 ;  /* 0x0000000105077824 */ /* 0x000fe200010e060d */
[----:B------:R-:W-:-:S04]  /*02a0*/  PRMT R89, RZ, 0x7610, R89 ;  /* 0x00007610ff597816 */ /* 0x000fc80000000059 */
[----:B------:R-:W2:Y:S01]  /*02b0*/  LDG.E.U16 R92, [R6.64] ;  /* 0x00000006065c7981 */ /* 0x000ea2000c1e1500 */
[----:B------:R-:W-:-:S04]  /*02c0*/  @P0 LEA R4, P2, R8, R4, 0x2 ;  /* 0x0000000408040211 */ /* 0x000fc800078410ff */
[----:B------:R-:W-:-:S05]  /*02d0*/  @P0 LEA.HI.X R5, R8, R5, R11, 0x2, P2 ;  /* 0x0000000508050211 */ /* 0x000fca00010f140b */
[----:B------:R-:W3:Y:S01]  /*02e0*/  @P0 LDG.E.U16 R89, [R4.64] ;  /* 0x0000000604590981 */ /* 0x000ee2000c1e1500 */
[----:B--2---:R-:W-:-:S04]  /*02f0*/  LOP3.LUT R3, R92, R3, RZ, 0xfc, !PT ;  /* 0x000000035c037212 */ /* 0x004fc800078efcff */
[----:B---3--:R-:W-:-:S04]  /*0300*/  @P0 LOP3.LUT R8, R89, R3, RZ, 0xfc, !PT ;  /* 0x0000000359080212 */ /* 0x008fc800078efcff */
[----:B------:R-:W-:-:S04]  /*0310*/  @P0 PRMT R3, R8, 0x7610, R3 ;  /* 0x0000761008030816 */ /* 0x000fc80000000003 */
.L_x_0:
[----:B------:R-:W-:-:S04]  /*0320*/  PRMT R3, R3, 0x9910, RZ ;  /* 0x0000991003037816 */ /* 0x000fc800000000ff */
[----:B------:R-:W-:-:S13]  /*0330*/  ISETP.NE.AND P0, PT, R3, RZ, PT ;  /* 0x000000ff0300720c */ /* 0x000fda0003f05270 */
[----:B------:R-:W-:Y:S05]  /*0340*/  @!P0 EXIT ;  /* 0x000000000000894d */ /* 0x000fea0003800000 */
[----:B------:R-:W-:Y:S01]  /*0350*/  IMAD.IADD R15, R94, 0x1, R9 ;  /* 0x000000015e0f7824 */ /* 0x000fe200078e0209 */
[----:B------:R-:W-:Y:S04]  /*0360*/  BSSY B0, `(.L_x_1) ;  /* 0x00000a3000007945 */ /* 0x000fe80003800000 */
[----:B------:R-:W-:-:S13]  /*0370*/  ISETP.GE.OR P0, PT, R15, R93, !P1 ;  /* 0x0000005d0f00720c */ /* 0x000fda0004f06670 */
[----:B------:R-:W-:Y:S05]  /*0380*/  @P0 BRA `(.L_x_2) ;  /* 0x00000a0000000947 */ /* 0x000fea0003800000 */
[----:B------:R-:W-:Y:S02]  /*0390*/  ISETP.NE.U32.AND P0, PT, RZ, c[0x0][0x1a0], PT ;  /* 0x00006800ff007a0c */ /* 0x000fe40003f05070 */
[----:B------:R-:W-:Y:S02]  /*03a0*/  SHF.R.S32.HI R17, RZ, 0x1f, R15 ;  /* 0x0000001fff117819 */ /* 0x000fe4000001140f */
[----:B------:R-:W-:-:S13]  /*03b0*/  ISETP.NE.AND.EX P0, PT, RZ, c[0x0][0x1a4], PT, P0 ;  /* 0x00006900ff007a0c */ /* 0x000fda0003f05300 */
[----:B------:R-:W-:Y:S05]  /*03c0*/  @!P0 BRA `(.L_x_3) ;  /* 0x0000050000008947 */ /* 0x000fea0003800000 */
[----:B------:R-:W-:-:S04]  /*03d0*/  LEA R4, P0, R15, c[0x0][0x1a0], 0x1 ;  /* 0x000068000f047a11 */ /* 0x000fc800078008ff */
[----:B------:R-:W-:-:S05]  /*03e0*/  LEA.HI.X R5, R15, c[0x0][0x1a4], R17, 0x1, P0 ;  /* 0x000069000f057a11 */ /* 0x000fca00000f0c11 */
[----:B------:R0:W5:Y:S01]  /*03f0*/  LDG.E.U16.CONSTANT R17, [R4.64] ;  /* 0x0000000604117981 */ /* 0x000162000c1e9500 */
[----:B------:R-:W-:Y:S01]  /*0400*/  ISETP.GT.AND P2, PT, R95, 0x3, PT ;  /* 0x000000035f00780c */ /* 0x000fe20003f44270 */
[----:B------:R-:W-:Y:S01]  /*0410*/  IMAD.SHL.U32 R3, R9, 0x2, RZ ;  /* 0x0000000209037824 */ /* 0x000fe200078e00ff */
[----:B------:R-:W-:Y:S01]  /*0420*/  PLOP3.LUT P0, PT, PT, PT, PT, 0x80, 0x0 ;  /* 0x000000000000781c */ /* 0x000fe20003f0f070 */
[----:B------:R-:W-:-:S10]  /*0430*/  IMAD.MOV.U32 R14, RZ, RZ, RZ ;  /* 0x000000ffff0e7224 */ /* 0x000fd400078e00ff */
[----:B------:R-:W-:Y:S05]  /*0440*/  @!P2 BRA `(.L_x_4) ;  /* 0x000002600000a947 */ /* 0x000fea0003800000 */
[----:B0-----:R-:W-:Y:S02]  /*0450*/  PLOP3.LUT P0, PT, PT, PT, PT, 0x8, 0x0 ;  /* 0x000000000000781c */ /* 0x001fe40003f0e170 */
[----:B------:R-:W-:Y:S02]  /*0460*/  IADD3 R15, R95, -0x3, RZ ;  /* 0xfffffffd5f0f7810 */ /* 0x000fe40007ffe0ff */
.L_x_5:
[----:B0-----:R-:W-:-:S04]  /*0470*/  IMAD R4, R2, 0x4, R14 ;  /* 0x0000000402047824 */ /* 0x001fc800078e020e */
[C---:B------:R-:W-:Y:S01]  /*0480*/  IMAD R5, R4.reuse, c[0x0][0x190], RZ ;  /* 0x0000640004057a24 */ /* 0x040fe200078e02ff */
[C---:B------:R-:W-:Y:S02]  /*0490*/  IADD3 R6, R4.reuse, 0x1, RZ ;  /* 0x0000000104067810 */ /* 0x040fe40007ffe0ff */
[C---:B------:R-:W-:Y:S02]  /*04a0*/  IADD3 R7, R4.reuse, 0x2, RZ ;  /* 0x0000000204077810 */ /* 0x040fe40007ffe0ff */
[----:B------:R-:W-:Y:S01]  /*04b0*/  IADD3 R4, R4, 0x3, RZ ;  /* 0x0000000304047810 */ /* 0x000fe20007ffe0ff */
[----:B------:R-:W-:Y:S01]  /*04c0*/  IMAD R6, R6, c[0x0][0x190], RZ ;  /* 0x0000640006067a24 */ /* 0x000fe200078e02ff */
[----:B-----5:R-:W-:Y:S01]  /*04d0*/  IADD3 R12, P2, R17, R5, RZ ;  /* 0x00000005110c7210 */ /* 0x020fe20007f5e0ff */
[----:B------:R-:W-:Y:S02]  /*04e0*/  IMAD R7, R7, c[0x0][0x190], RZ ;  /* 0x0000640007077a24 */ /* 0x000fe400078e02ff */
[----:B------:R-:W-:Y:S01]  /*04f0*/  IMAD R8, R4, c[0x0][0x190], RZ ;  /* 0x0000640004087a24 */ /* 0x000fe200078e02ff */
[----:B------:R-:W-:-:S02]  /*0500*/  LEA.HI.X.SX32 R5, R5, RZ, 0x1, P2 ;  /* 0x000000ff05057211 */ /* 0x000fc400010f0eff */
[C---:B------:R-:W-:Y:S02]  /*0510*/  LEA R4, P2, R12.reuse, c[0x0][0x160], 0x1 ;  /* 0x000058000c047a11 */ /* 0x040fe400078408ff */
[C---:B------:R-:W-:Y:S02]  /*0520*/  IADD3 R13, P3, R17.reuse, R6, RZ ;  /* 0x00000006110d7210 */ /* 0x040fe40007f7e0ff */
[C---:B------:R-:W-:Y:S02]  /*0530*/  IADD3 R9, P4, R17.reuse, R7, RZ ;  /* 0x0000000711097210 */ /* 0x040fe40007f9e0ff */
[----:B------:R-:W-:Y:S02]  /*0540*/  IADD3 R11, P5, R17, R8, RZ ;  /* 0x00000008110b7210 */ /* 0x000fe40007fbe0ff */
[----:B------:R-:W-:Y:S02]  /*0550*/  LEA.HI.X R5, R12, c[0x0][0x164], R5, 0x1, P2 ;  /* 0x000059000c057a11 */ /* 0x000fe400010f0c05 */
[----:B------:R-:W-:-:S02]  /*0560*/  LEA.HI.X.SX32 R20, R6, RZ, 0x1, P3 ;  /* 0x000000ff06147211 */ /* 0x000fc400018f0eff */
[----:B------:R-:W-:Y:S01]  /*0570*/  LEA.HI.X.SX32 R18, R7, RZ, 0x1, P4 ;  /* 0x000000ff07127211 */ /* 0x000fe200020f0eff */
[----:B------:R-:W2:Y:S01]  /*0580*/  LDG.E.U16.CONSTANT R4, [R4.64] ;  /* 0x0000000604047981 */ /* 0x000ea2000c1e9500 */
[----:B------:R-:W-:Y:S02]  /*0590*/  LEA.HI.X.SX32 R16, R8, RZ, 0x1, P5 ;  /* 0x000000ff08107211 */ /* 0x000fe400028f0eff */
[----:B------:R-:W-:Y:S02]  /*05a0*/  LEA R6, P2, R13, c[0x0][0x160], 0x1 ;  /* 0x000058000d067a11 */ /* 0x000fe400078408ff */
[----:B------:R-:W-:Y:S02]  /*05b0*/  LEA R8, P3, R9, c[0x0][0x160], 0x1 ;  /* 0x0000580009087a11 */ /* 0x000fe400078608ff */
[----:B------:R-:W-:Y:S02]  /*05c0*/  LEA R12, P4, R11, c[0x0][0x160], 0x1 ;  /* 0x000058000b0c7a11 */ /* 0x000fe400078808ff */
[----:B------:R-:W-:-:S02]  /*05d0*/  LEA.HI.X R7, R13, c[0x0][0x164], R20, 0x1, P2 ;  /* 0x000059000d077a11 */ /* 0x000fc400010f0c14 */
[----:B------:R-:W-:Y:S02]  /*05e0*/  LEA.HI.X R9, R9, c[0x0][0x164], R18, 0x1, P3 ;  /* 0x0000590009097a11 */ /* 0x000fe400018f0c12 */
[----:B------:R-:W-:Y:S01]  /*05f0*/  LEA.HI.X R13, R11, c[0x0][0x164], R16, 0x1, P4 ;  /* 0x000059000b0d7a11 */ /* 0x000fe200020f0c10 */
[----:B------:R-:W3:Y:S04]  /*0600*/  LDG.E.U16.CONSTANT R6, [R6.64] ;  /* 0x0000000606067981 */ /* 0x000ee8000c1e9500 */
[----:B------:R-:W4:Y:S04]  /*0610*/  LDG.E.U16.CONSTANT R8, [R8.64] ;  /* 0x0000000608087981 */ /* 0x000f28000c1e9500 */
[----:B------:R-:W4:Y:S01]  /*0620*/  LDG.E.U16.CONSTANT R12, [R12.64] ;  /* 0x000000060c0c7981 */ /* 0x000f22000c1e9500 */
[C---:B------:R-:W-:Y:S01]  /*0630*/  IMAD R11, R14.reuse, 0x80, R3 ;  /* 0x000000800e0b7824 */ /* 0x040fe200078e0203 */
[----:B------:R-:W-:-:S04]  /*0640*/  IADD3 R14, R14, 0x4, RZ ;  /* 0x000000040e0e7810 */ /* 0x000fc80007ffe0ff */
[----:B------:R-:W-:Y:S01]  /*0650*/  ISETP.GE.AND P2, PT, R14, R15, PT ;  /* 0x0000000f0e00720c */ /* 0x000fe20003f46270 */
[----:B--2---:R0:W-:Y:S04]  /*0660*/  STS.U16 [R11], R4 ;  /* 0x000000040b007388 */ /* 0x0041e80000000400 */
[----:B---3--:R0:W-:Y:S04]  /*0670*/  STS.U16 [R11+0x80], R6 ;  /* 0x000080060b007388 */ /* 0x0081e80000000400 */
[----:B----4-:R0:W-:Y:S04]  /*0680*/  STS.U16 [R11+0x100], R8 ;  /* 0x000100080b007388 */ /* 0x0101e80000000400 */
[----:B------:R0:W-:Y:S01]  /*0690*/  STS.U16 [R11+0x180], R12 ;  /* 0x0001800c0b007388 */ /* 0x0001e20000000400 */
[----:B------:R-:W-:Y:S05]  /*06a0*/  @!P2 BRA `(.L_x_5) ;  /* 0xfffffdc00000a947 */ /* 0x000fea000383ffff */
.L_x_4:
[----:B0-----:R-:W-:-:S05]  /*06b0*/  IMAD.IADD R4, R95, 0x1, -R14 ;  /* 0x000000015f047824 */ /* 0x001fca00078e0a0e */
[----:B------:R-:W-:-:S13]  /*06c0*/  ISETP.GT.AND P2, PT, R4, 0x1, PT ;  /* 0x000000010400780c */ /* 0x000fda0003f44270 */
[----:B------:R-:W-:Y:S05]  /*06d0*/  @!P2 BRA `(.L_x_6) ;  /* 0x000001300000a947 */ /* 0x000fea0003800000 */
[----:B------:R-:W-:-:S05]  /*06e0*/  IMAD R4, R2, 0x4, R14 ;  /* 0x0000000402047824 */ /* 0x000fca00078e020e */
[C---:B------:R-:W-:Y:S01]  /*06f0*/  IADD3 R5, R4.reuse, 0x1, RZ ;  /* 0x0000000104057810 */ /* 0x040fe20007ffe0ff */
[----:B------:R-:W-:-:S04]  /*0700*/  IMAD R4, R4, c[0x0][0x190], RZ ;  /* 0x0000640004047a24 */ /* 0x000fc800078e02ff */
[----:B------:R-:W-:Y:S01]  /*0710*/  IMAD R5, R5, c[0x0][0x190], RZ ;  /* 0x0000640005057a24 */ /* 0x000fe200078e02ff */
[----:B-----5:R-:W-:-:S04]  /*0720*/  IADD3 R9, P0, R17, R4, RZ ;  /* 0x0000000411097210 */ /* 0x020fc80007f1e0ff */
[----:B------:R-:W-:Y:S02]  /*0730*/  IADD3 R7, P2, R17, R5, RZ ;  /* 0x0000000511077210 */ /* 0x000fe40007f5e0ff */
[----:B------:R-:W-:Y:S02]  /*0740*/  LEA.HI.X.SX32 R12, R4, RZ, 0x1, P0 ;  /* 0x000000ff040c7211 */ /* 0x000fe400000f0eff */
[----:B------:R-:W-:Y:S02]  /*0750*/  LEA.HI.X.SX32 R8, R5, RZ, 0x1, P2 ;  /* 0x000000ff05087211 */ /* 0x000fe400010f0eff */
[----:B------:R-:W-:Y:S02]  /*0760*/  LEA R4, P0, R9, c[0x0][0x160], 0x1 ;  /* 0x0000580009047a11 */ /* 0x000fe400078008ff */
[----:B------:R-:W-:Y:S02]  /*0770*/  LEA R6, P2, R7, c[0x0][0x160], 0x1 ;  /* 0x0000580007067a11 */ /* 0x000fe400078408ff */
[----:B------:R-:W-:-:S02]  /*0780*/  LEA.HI.X R5, R9, c[0x0][0x164], R12, 0x1, P0 ;  /* 0x0000590009057a11 */ /* 0x000fc400000f0c0c */
[----:B------:R-:W-:-:S03]  /*0790*/  LEA.HI.X R7, R7, c[0x0][0x164], R8, 0x1, P2 ;  /* 0x0000590007077a11 */ /* 0x000fc600010f0c08 */
[----:B------:R-:W2:Y:S04]  /*07a0*/  LDG.E.U16.CONSTANT R4, [R4.64] ;  /* 0x0000000604047981 */ /* 0x000ea8000c1e9500 */
[----:B------:R-:W3:Y:S01]  /*07b0*/  LDG.E.U16.CONSTANT R6, [R6.64] ;  /* 0x0000000606067981 */ /* 0x000ee2000c1e9500 */
[C---:B------:R-:W-:Y:S01]  /*07c0*/  IMAD R9, R14.reuse, 0x80, R3 ;  /* 0x000000800e097824 */ /* 0x040fe200078e0203 */
[----:B------:R-:W-:Y:S02]  /*07d0*/  PLOP3.LUT P0, PT, PT, PT, PT, 0x8, 0x0 ;  /* 0x000000000000781c */ /* 0x000fe40003f0e170 */
[----:B------:R-:W-:Y:S02]  /*07e0*/  IADD3 R14, R14, 0x2, RZ ;  /* 0x000000020e0e7810 */ /* 0x000fe40007ffe0ff */
[----:B--2---:R0:W-:Y:S04]  /*07f0*/  STS.U16 [R9], R4 ;  /* 0x0000000409007388 */ /* 0x0041e80000000400 */
[----:B---3--:R0:W-:Y:S04]  /*0800*/  STS.U16 [R9+0x80], R6 ;  /* 0x0000800609007388 */ /* 0x0081e80000000400 */
.L_x_6:
[----:B------:R-:W-:-:S13]  /*0810*/  ISETP.LT.OR P0, PT, R14, R95, P0 ;  /* 0x0000005f0e00720c */ /* 0x000fda0000701670 */
[----:B------:R-:W-:Y:S05]  /*0820*/  @!P0 BRA `(.L_x_2) ;  /* 0x0000056000008947 */ /* 0x000fea0003800000 */
[----:B0-----:R-:W-:-:S04]  /*0830*/  IMAD R4, R2, 0x4, R14 ;  /* 0x0000000402047824 */ /* 0x001fc800078e020e */
[----:B------:R-:W-:-:S05]  /*0840*/  IMAD R4, R4, c[0x0][0x190], RZ ;  /* 0x0000640004047a24 */ /* 0x000fca00078e02ff */
[----:B-----5:R-:W-:-:S04]  /*0850*/  IADD3 R5, P0, R17, R4, RZ ;  /* 0x0000000411057210 */ /* 0x020fc80007f1e0ff */
[----:B------:R-:W-:Y:S02]  /*0860*/  LEA.HI.X.SX32 R6, R4, RZ, 0x1, P0 ;  /* 0x000000ff04067211 */ /* 0x000fe400000f0eff */
[----:B------:R-:W-:-:S04]  /*0870*/  LEA R4, P0, R5, c[0x0][0x160], 0x1 ;  /* 0x0000580005047a11 */ /* 0x000fc800078008ff */
[----:B------:R-:W-:-:S05]  /*0880*/  LEA.HI.X R5, R5, c[0x0][0x164], R6, 0x1, P0 ;  /* 0x0000590005057a11 */ /* 0x000fca00000f0c06 */
[----:B------:R-:W2:Y:S01]  /*0890*/  LDG.E.U16.CONSTANT R4, [R4.64] ;  /* 0x0000000604047981 */ /* 0x000ea2000c1e9500 */
[----:B------:R-:W-:-:S05]  /*08a0*/  IMAD R3, R14, 0x80, R3 ;  /* 0x000000800e037824 */ /* 0x000fca00078e0203 */
[----:B--2---:R0:W-:Y:S01]  /*08b0*/  STS.U16 [R3], R4 ;  /* 0x0000000403007388 */ /* 0x0041e20000000400 */
[----:B------:R-:W-:Y:S05]  /*08c0*/  BRA `(.L_x_2) ;  /* 0x000004c000007947 */ /* 0x000fea0003800000 */
.L_x_3:
[----:B------:R-:W-:Y:S01]  /*08d0*/  ISETP.GT.AND P2, PT, R95, 0x3, PT ;  /* 0x000000035f00780c */ /* 0x000fe20003f44270 */
[----:B------:R-:W-:Y:S01]  /*08e0*/  IMAD.SHL.U32 R20, R9, 0x2, RZ ;  /* 0x0000000209147824 */ /* 0x000fe200078e00ff */
[----:B------:R-:W-:Y:S01]  /*08f0*/  PLOP3.LUT P0, PT, PT, PT, PT, 0x80, 0x0 ;  /* 0x000000000000781c */ /* 0x000fe20003f0f070 */
[----:B------:R-:W-:-:S10]  /*0900*/  IMAD.MOV.U32 R3, RZ, RZ, RZ ;  /* 0x000000ffff037224 */ /* 0x000fd400078e00ff */
[----:B------:R-:W-:Y:S05]  /*0910*/  @!P2 BRA `(.L_x_7) ;  /* 0x000002600000a947 */ /* 0x000fea0003800000 */
[----:B------:R-:W-:Y:S02]  /*0920*/  PLOP3.LUT P0, PT, PT, PT, PT, 0x8, 0x0 ;  /* 0x000000000000781c */ /* 0x000fe40003f0e170 */
[----:B------:R-:W-:Y:S02]  /*0930*/  IADD3 R22, R95, -0x3, RZ ;  /* 0xfffffffd5f167810 */ /* 0x000fe40007ffe0ff */
.L_x_8:
[----:B0-----:R-:W-:-:S04]  /*0940*/  IMAD R4, R2, 0x4, R3 ;  /* 0x0000000402047824 */ /* 0x001fc800078e0203 */
[C---:B------:R-:W-:Y:S01]  /*0950*/  IMAD R5, R4.reuse, c[0x0][0x190], RZ ;  /* 0x0000640004057a24 */ /* 0x040fe200078e02ff */
[C---:B------:R-:W-:Y:S02]  /*0960*/  IADD3 R6, R4.reuse, 0x1, RZ ;  /* 0x0000000104067810 */ /* 0x040fe40007ffe0ff */
[C---:B------:R-:W-:Y:S02]  /*0970*/  IADD3 R7, R4.reuse, 0x2, RZ ;  /* 0x0000000204077810 */ /* 0x040fe40007ffe0ff */
[----:B------:R-:W-:Y:S01]  /*0980*/  IADD3 R4, R4, 0x3, RZ ;  /* 0x0000000304047810 */ /* 0x000fe20007ffe0ff */
[----:B------:R-:W-:Y:S01]  /*0990*/  IMAD R6, R6, c[0x0][0x190], RZ ;  /* 0x0000640006067a24 */ /* 0x000fe200078e02ff */
[----:B------:R-:W-:Y:S01]  /*09a0*/  IADD3 R12, P2, R15, R5, RZ ;  /* 0x000000050f0c7210 */ /* 0x000fe20007f5e0ff */
[----:B------:R-:W-:Y:S02]  /*09b0*/  IMAD R7, R7, c[0x0][0x190], RZ ;  /* 0x0000640007077a24 */ /* 0x000fe400078e02ff */
[----:B------:R-:W-:Y:S01]  /*09c0*/  IMAD R8, R4, c[0x0][0x190], RZ ;  /* 0x0000640004087a24 */ /* 0x000fe200078e02ff */
[----:B------:R-:W-:-:S02]  /*09d0*/  LEA.HI.X.SX32 R5, R5, R17, 0x1, P2 ;  /* 0x0000001105057211 */ /* 0x000fc400010f0eff */
[C---:B------:R-:W-:Y:S02]  /*09e0*/  LEA R4, P2, R12.reuse, c[0x0][0x160], 0x1 ;  /* 0x000058000c047a11 */ /* 0x040fe400078408ff */
[C---:B------:R-:W-:Y:S02]  /*09f0*/  IADD3 R13, P3, R15.reuse, R6, RZ ;  /* 0x000000060f0d7210 */ /* 0x040fe40007f7e0ff */
[C---:B------:R-:W-:Y:S02]  /*0a00*/  IADD3 R9, P4, R15.reuse, R7, RZ ;  /* 0x000000070f097210 */ /* 0x040fe40007f9e0ff */
[----:B------:R-:W-:Y:S02]  /*0a10*/  IADD3 R11, P5, R15, R8, RZ ;  /* 0x000000080f0b7210 */ /* 0x000fe40007fbe0ff */
[----:B------:R-:W-:Y:S02]  /*0a20*/  LEA.HI.X R5, R12, c[0x0][0x164], R5, 0x1, P2 ;  /* 0x000059000c057a11 */ /* 0x000fe400010f0c05 */
[----:B------:R-:W-:-:S02]  /*0a30*/  LEA.HI.X.SX32 R18, R6, R17, 0x1, P3 ;  /* 0x0000001106127211 */ /* 0x000fc400018f0eff */
[-C--:B------:R-:W-:Y:S01]  /*0a40*/  LEA.HI.X.SX32 R16, R7, R17.reuse, 0x1, P4 ;  /* 0x0000001107107211 */ /* 0x080fe200020f0eff */
[----:B------:R-:W2:Y:S01]  /*0a50*/  LDG.E.U16.CONSTANT R4, [R4.64] ;  /* 0x0000000604047981 */ /* 0x000ea2000c1e9500 */
[----:B------:R-:W-:Y:S02]  /*0a60*/  LEA.HI.X.SX32 R14, R8, R17, 0x1, P5 ;  /* 0x00000011080e7211 */ /* 0x000fe400028f0eff */
        /* <DEDUP_REMOVED lines=8> */
[----:B------:R-:W5:Y:S01]  /*0af0*/  LDG.E.U16.CONSTANT R12, [R12.64] ;  /* 0x000000060c0c7981 */ /* 0x000f62000c1e9500 */
[C---:B------:R-:W-:Y:S01]  /*0b00*/  IMAD R11, R3.reuse, 0x80, R20 ;  /* 0x00000080030b7824 */ /* 0x040fe200078e0214 */
[----:B------:R-:W-:-:S04]  /*0b10*/  IADD3 R3, R3, 0x4, RZ ;  /* 0x0000000403037810 */ /* 0x000fc80007ffe0ff */
[----:B------:R-:W-:Y:S01]  /*0b20*/  ISETP.GE.AND P2, PT, R3, R22, PT ;  /* 0x000000160300720c */ /* 0x000fe20003f46270 */
[----:B--2---:R0:W-:Y:S04]  /*0b30*/  STS.U16 [R11], R4 ;  /* 0x000000040b007388 */ /* 0x0041e80000000400 */
[----:B---3--:R0:W-:Y:S04]  /*0b40*/  STS.U16 [R11+0x80], R6 ;  /* 0x000080060b007388 */ /* 0x0081e80000000400 */
[----:B----4-:R0:W-:Y:S04]  /*0b50*/  STS.U16 [R11+0x100], R8 ;  /* 0x000100080b007388 */ /* 0x0101e80000000400 */
[----:B-----5:R0:W-:Y:S01]  /*0b60*/  STS.U16 [R11+0x180], R12 ;  /* 0x0001800c0b007388 */ /* 0x0201e20000000400 */
[----:B------:R-:W-:Y:S05]  /*0b70*/  @!P2 BRA `(.L_x_8) ;  /* 0xfffffdc00000a947 */ /* 0x000fea000383ffff */
.L_x_7:
[----:B0-----:R-:W-:-:S05]  /*0b80*/  IMAD.IADD R4, R95, 0x1, -R3 ;  /* 0x000000015f047824 */ /* 0x001fca00078e0a03 */
[----:B------:R-:W-:-:S13]  /*0b90*/  ISETP.GT.AND P2, PT, R4, 0x1, PT ;  /* 0x000000010400780c */ /* 0x000fda0003f44270 */
[----:B------:R-:W-:Y:S05]  /*0ba0*/  @!P2 BRA `(.L_x_9) ;  /* 0x000001300000a947 */ /* 0x000fea0003800000 */
[----:B------:R-:W-:-:S05]  /*0bb0*/  IMAD R4, R2, 0x4, R3 ;  /* 0x0000000402047824 */ /* 0x000fca00078e0203 */
[C---:B------:R-:W-:Y:S01]  /*0bc0*/  IADD3 R5, R4.reuse, 0x1, RZ ;  /* 0x0000000104057810 */ /* 0x040fe20007ffe0ff */
[----:B------:R-:W-:-:S04]  /*0bd0*/  IMAD R4, R4, c[0x0][0x190], RZ ;  /* 0x0000640004047a24 */ /* 0x000fc800078e02ff */
[----:B------:R-:W-:Y:S01]  /*0be0*/  IMAD R5, R5, c[0x0][0x190], RZ ;  /* 0x0000640005057a24 */ /* 0x000fe200078e02ff */
[----:B------:R-:W-:-:S04]  /*0bf0*/  IADD3 R9, P0, R15, R4, RZ ;  /* 0x000000040f097210 */ /* 0x000fc80007f1e0ff */
[----:B------:R-:W-:Y:S02]  /*0c00*/  IADD3 R7, P2, R15, R5, RZ ;  /* 0x000000050f077210 */ /* 0x000fe40007f5e0ff */
[-C--:B------:R-:W-:Y:S02]  /*0c10*/  LEA.HI.X.SX32 R12, R4, R17.reuse, 0x1, P0 ;  /* 0x00000011040c7211 */ /* 0x080fe400000f0eff */
[----:B------:R-:W-:Y:S02]  /*0c20*/  LEA.HI.X.SX32 R8, R5, R17, 0x1, P2 ;  /* 0x0000001105087211 */ /* 0x000fe400010f0eff */
        /* <DEDUP_REMOVED lines=11> */
.L_x_9:
[----:B------:R-:W-:-:S13]  /*0ce0*/  ISETP.LT.OR P0, PT, R3, R95, P0 ;  /* 0x0000005f0300720c */ /* 0x000fda0000701670 */
[----:B------:R-:W-:Y:S05]  /*0cf0*/  @!P0 BRA `(.L_x_2) ;  /* 0x0000009000008947 */ /* 0x000fea0003800000 */
[----:B0-----:R-:W-:-:S04]  /*0d00*/  IMAD R4, R2, 0x4, R3 ;  /* 0x0000000402047824 */ /* 0x001fc800078e0203 */
[----:B------:R-:W-:-:S05]  /*0d10*/  IMAD R4, R4, c[0x0][0x190], RZ ;  /* 0x0000640004047a24 */ /* 0x000fca00078e02ff */
[----:B------:R-:W-:-:S04]  /*0d20*/  IADD3 R5, P0, R15, R4, RZ ;  /* 0x000000040f057210 */ /* 0x000fc80007f1e0ff */
[----:B------:R-:W-:Y:S02]  /*0d30*/  LEA.HI.X.SX32 R6, R4, R17, 0x1, P0 ;  /* 0x0000001104067211 */ /* 0x000fe400000f0eff */
[----:B------:R-:W-:-:S04]  /*0d40*/  LEA R4, P0, R5, c[0x0][0x160], 0x1 ;  /* 0x0000580005047a11 */ /* 0x000fc800078008ff */
[----:B------:R-:W-:-:S05]  /*0d50*/  LEA.HI.X R5, R5, c[0x0][0x164], R6, 0x1, P0 ;  /* 0x0000590005057a11 */ /* 0x000fca00000f0c06 */
[----:B------:R-:W2:Y:S01]  /*0d60*/  LDG.E.U16.CONSTANT R4, [R4.64] ;  /* 0x0000000604047981 */ /* 0x000ea2000c1e9500 */
[----:B------:R-:W-:-:S05]  /*0d70*/  IMAD R3, R3, 0x80, R20 ;  /* 0x0000008003037824 */ /* 0x000fca00078e0214 */
[----:B--2---:R0:W-:Y:S02]  /*0d80*/  STS.U16 [R3], R4 ;  /* 0x0000000403007388 */ /* 0x0041e40000000400 */
.L_x_2:
[----:B------:R-:W-:Y:S05]  /*0d90*/  BSYNC B0 ;  /* 0x0000000000007941 */ /* 0x000fea0003800000 */
.L_x_1:
[----:B------:R-:W-:-:S13]  /*0da0*/  ISETP.GE.AND P0, PT, R10, c[0x0][0x18c], PT ;  /* 0x000063000a007a0c */ /* 0x000fda0003f06270 */
[----:B------:R-:W-:Y:S05]  /*0db0*/  @P0 EXIT ;  /* 0x000000000000094d */ /* 0x000fea0003800000 */
[----:B0-----:R-:W0:Y:S02]  /*0dc0*/  LDC.S8 R3, c[0x0][0x1c0] ;  /* 0x00007000ff037b82 */ /* 0x001e240000000200 */
[----:B0-----:R-:W-:-:S04]  /*0dd0*/  ISETP.NE.AND P0, PT, R3, RZ, PT ;  /* 0x000000ff0300720c */ /* 0x001fc80003f05270 */
[----:B------:R-:W-:-:S04]  /*0de0*/  ISETP.NE.OR P0, PT, R0, RZ, !P0 ;  /* 0x000000ff0000720c */ /* 0x000fc80004705670 */
[----:B------:R-:W-:-:S13]  /*0df0*/  ISETP.LT.OR P0, PT, R96, 0x1, P0 ;  /* 0x000000016000780c */ /* 0x000fda0000701670 */
[----:B------:R-:W-:Y:S05]  /*0e00*/  @P0 BRA `(.L_x_10) ;  /* 0x000002e000000947 */ /* 0x000fea0003800000 */
[----:B------:R-:W-:Y:S01]  /*0e10*/  ISETP.GT.AND P2, PT, R95, 0x3, PT ;  /* 0x000000035f00780c */ /* 0x000fe20003f44270 */
[----:B------:R-:W-:Y:S01]  /*0e20*/  IMAD.MOV.U32 R3, RZ, RZ, RZ ;  /* 0x000000ffff037224 */ /* 0x000fe200078e00ff */
[----:B------:R-:W-:-:S11]  /*0e30*/  PLOP3.LUT P0, PT, PT, PT, PT, 0x80, 0x0 ;  /* 0x000000000000781c */ /* 0x000fd60003f0f070 */
[----:B------:R-:W-:Y:S05]  /*0e40*/  @!P2 BRA `(.L_x_11) ;  /* 0x000001600000a947 */ /* 0x000fea0003800000 */
[----:B------:R-:W-:Y:S01]  /*0e50*/  PLOP3.LUT P0, PT, PT, PT, PT, 0x8, 0x0 ;  /* 0x000000000000781c */ /* 0x000fe20003f0e170 */
[----:B------:R-:W-:Y:S01]  /*0e60*/  IMAD.MOV.U32 R14, RZ, RZ, 0x2 ;  /* 0x00000002ff0e7424 */ /* 0x000fe200078e00ff */
[----:B------:R-:W-:Y:S02]  /*0e70*/  IADD3 R16, R95, -0x3, RZ ;  /* 0xfffffffd5f107810 */ /* 0x000fe40007ffe0ff */
.L_x_12:
[----:B0-----:R-:W-:Y:S01]  /*0e80*/  IMAD R5, R2, 0x4, R3 ;  /* 0x0000000402057824 */ /* 0x001fe200078e0203 */
[----:B------:R-:W-:-:S04]  /*0e90*/  IADD3 R3, R3, 0x4, RZ ;  /* 0x0000000403037810 */ /* 0x000fc80007ffe0ff */
[C---:B------:R-:W-:Y:S02]  /*0ea0*/  IADD3 R7, R5.reuse, 0x1, RZ ;  /* 0x0000000105077810 */ /* 0x040fe40007ffe0ff */
[C---:B------:R-:W-:Y:S02]  /*0eb0*/  IADD3 R9, R5.reuse, 0x2, RZ ;  /* 0x0000000205097810 */ /* 0x040fe40007ffe0ff */
[C---:B------:R-:W-:Y:S01]  /*0ec0*/  IADD3 R11, R5.reuse, 0x3, RZ ;  /* 0x00000003050b7810 */ /* 0x040fe20007ffe0ff */
[--C-:B------:R-:W-:Y:S01]  /*0ed0*/  IMAD R5, R5, c[0x0][0x18c], R10.reuse ;  /* 0x0000630005057a24 */ /* 0x100fe200078e020a */
[----:B------:R-:W-:Y:S01]  /*0ee0*/  ISETP.GE.AND P2, PT, R3, R16, PT ;  /* 0x000000100300720c */ /* 0x000fe20003f46270 */
[--C-:B------:R-:W-:Y:S02]  /*0ef0*/  IMAD R7, R7, c[0x0][0x18c], R10.reuse ;  /* 0x0000630007077a24 */ /* 0x100fe400078e020a */
[--C-:B------:R-:W-:Y:S02]  /*0f00*/  IMAD R9, R9, c[0x0][0x18c], R10.reuse ;  /* 0x0000630009097a24 */ /* 0x100fe400078e020a */
[----:B------:R-:W-:-:S02]  /*0f10*/  IMAD R11, R11, c[0x0][0x18c], R10 ;  /* 0x000063000b0b7a24 */ /* 0x000fc400078e020a */
[----:B------:R-:W-:-:S04]  /*0f20*/  IMAD.WIDE R4, R5, R14, c[0x0][0x180] ;  /* 0x0000600005047625 */ /* 0x000fc800078e020e */
[-C--:B------:R-:W-:Y:S01]  /*0f30*/  IMAD.WIDE R6, R7, R14.reuse, c[0x0][0x180] ;  /* 0x0000600007067625 */ /* 0x080fe200078e020e */
[----:B------:R0:W-:Y:S03]  /*0f40*/  STG.E.64 [R4.64], RZ ;  /* 0x000000ff04007986 */ /* 0x0001e6000c101b06 */
[-C--:B------:R-:W-:Y:S01]  /*0f50*/  IMAD.WIDE R8, R9, R14.reuse, c[0x0][0x180] ;  /* 0x0000600009087625 */ /* 0x080fe200078e020e */
[----:B------:R0:W-:Y:S03]  /*0f60*/  STG.E.64 [R6.64], RZ ;  /* 0x000000ff06007986 */ /* 0x0001e6000c101b06 */
[----:B------:R-:W-:Y:S01]  /*0f70*/  IMAD.WIDE R12, R11, R14, c[0x0][0x180] ;  /* 0x000060000b0c7625 */ /* 0x000fe200078e020e */
[----:B------:R0:W-:Y:S04]  /*0f80*/  STG.E.64 [R8.64], RZ ;  /* 0x000000ff08007986 */ /* 0x0001e8000c101b06 */
[----:B------:R0:W-:Y:S01]  /*0f90*/  STG.E.64 [R12.64], RZ ;  /* 0x000000ff0c007986 */ /* 0x0001e2000c101b06 */
[----:B------:R-:W-:Y:S05]  /*0fa0*/  @!P2 BRA `(.L_x_12) ;  /* 0xfffffed00000a947 */ /* 0x000fea000383ffff */
.L_x_11:
[----:B0-----:R-:W-:-:S05]  /*0fb0*/  IMAD.IADD R4, R95, 0x1, -R3 ;  /* 0x000000015f047824 */ /* 0x001fca00078e0a03 */
[----:B------:R-:W-:-:S13]  /*0fc0*/  ISETP.GT.AND P2, PT, R4, 0x1, PT ;  /* 0x000000010400780c */ /* 0x000fda0003f44270 */
[----:B------:R-:W-:Y:S05]  /*0fd0*/  @!P2 BRA `(.L_x_13) ;  /* 0x000000b00000a947 */ /* 0x000fea0003800000 */
[----:B------:R-:W-:Y:S01]  /*0fe0*/  IMAD R5, R2, 0x4, R3 ;  /* 0x0000000402057824 */ /* 0x000fe200078e0203 */
[----:B------:R-:W-:Y:S01]  /*0ff0*/  PLOP3.LUT P0, PT, PT, PT, PT, 0x8, 0x0 ;  /* 0x000000000000781c */ /* 0x000fe20003f0e170 */
[----:B------:R-:W-:Y:S01]  /*1000*/  IMAD.MOV.U32 R6, RZ, RZ, 0x2 ;  /* 0x00000002ff067424 */ /* 0x000fe200078e00ff */
[----:B------:R-:W-:Y:S02]  /*1010*/  IADD3 R3, R3, 0x2, RZ ;  /* 0x0000000203037810 */ /* 0x000fe40007ffe0ff */
[C---:B------:R-:W-:Y:S01]  /*1020*/  IADD3 R7, R5.reuse, 0x1, RZ ;  /* 0x0000000105077810 */ /* 0x040fe20007ffe0ff */
[----:B------:R-:W-:-:S04]  /*1030*/  IMAD R5, R5, c[0x0][0x18c], R10 ;  /* 0x0000630005057a24 */ /* 0x000fc800078e020a */
[----:B------:R-:W-:Y:S02]  /*1040*/  IMAD R7, R7, c[0x0][0x18c], R10 ;  /* 0x0000630007077a24 */ /* 0x000fe400078e020a */
[----:B------:R-:W-:-:S04]  /*1050*/  IMAD.WIDE R4, R5, R6, c[0x0][0x180] ;  /* 0x0000600005047625 */ /* 0x000fc800078e0206 */
[----:B------:R-:W-:Y:S01]  /*1060*/  IMAD.WIDE R6, R7, R6, c[0x0][0x180] ;  /* 0x0000600007067625 */ /* 0x000fe200078e0206 */
[----:B------:R0:W-:Y:S04]  /*1070*/  STG.E.64 [R4.64], RZ ;  /* 0x000000ff04007986 */ /* 0x0001e8000c101b06 */
[----:B------:R0:W-:Y:S02]  /*1080*/  STG.E.64 [R6.64], RZ ;  /* 0x000000ff06007986 */ /* 0x0001e4000c101b06 */
.L_x_13:
[----:B------:R-:W-:-:S13]  /*1090*/  ISETP.LT.OR P0, PT, R3, R95, P0 ;  /* 0x0000005f0300720c */ /* 0x000fda0000701670 */
[----:B------:R-:W-:Y:S02]  /*10a0*/  @P0 IMAD R3, R2, 0x4, R3 ;  /* 0x0000000402030824 */ /* 0x000fe400078e0203 */
[----:B------:R-:W-:Y:S02]  /*10b0*/  @P0 IMAD.MOV.U32 R2, RZ, RZ, 0x2 ;  /* 0x00000002ff020424 */ /* 0x000fe400078e00ff */
[----:B------:R-:W-:-:S04]  /*10c0*/  @P0 IMAD R3, R3, c[0x0][0x18c], R10 ;  /* 0x0000630003030a24 */ /* 0x000fc800078e020a */
[----:B------:R-:W-:-:S05]  /*10d0*/  @P0 IMAD.WIDE R2, R3, R2, c[0x0][0x180] ;  /* 0x0000600003020625 */ /* 0x000fca00078e0202 */
[----:B------:R1:W-:Y:S02]  /*10e0*/  @P0 STG.E.64 [R2.64], RZ ;  /* 0x000000ff02000986 */ /* 0x0003e4000c101b06 */
.L_x_10:
[----:B------:R-:W-:Y:S01]  /*10f0*/  BAR.SYNC.DEFER_BLOCKING 0x0 ;  /* 0x0000000000007b1d */ /* 0x000fe20000010000 */
[----:B------:R-:W-:Y:S01]  /*1100*/  ISETP.GE.AND P0, PT, R94, R93, PT ;  /* 0x0000005d5e00720c */ /* 0x000fe20003f06270 */
[----:B0-----:R-:W-:Y:S02]  /*1110*/  IMAD.SHL.U32 R4, R0, 0x80, RZ ;  /* 0x0000008000047824 */ /* 0x001fe400078e00ff */
[----:B------:R-:W-:-:S04]  /*1120*/  IMAD.MOV.U32 R19, RZ, RZ, 0x2 ;  /* 0x00000002ff137424 */ /* 0x000fc800078e00ff */
[----:B------:R-:W-:-:S06]  /*1130*/  IMAD.WIDE R4, R4, R19, c[0x0][0x198] ;  /* 0x0000660004047625 */ /* 0x000fcc00078e0213 */
[----:B------:R-:W-:Y:S05]  /*1140*/  @P0 BRA `(.L_x_14) ;  /* 0x0000033000000947 */ /* 0x000fea0003800000 */
[----:B------:R0:W5:Y:S01]  /*1150*/  LDG.E.U16.CONSTANT R0, [R4.64] ;  /* 0x0000000604007981 */ /* 0x000162000c1e9500 */
[----:B-1----:R-:W-:Y:S01]  /*1160*/  SHF.R.S32.HI R3, RZ, 0x1f, R10 ;  /* 0x0000001fff037819 */ /* 0x002fe2000001140a */
[----:B------:R-:W-:Y:S02]  /*1170*/  IMAD.SHL.U32 R2, R10, 0x4, RZ ;  /* 0x000000040a027824 */ /* 0x000fe400078e00ff */
[----:B------:R-:W-:Y:S01]  /*1180*/  IMAD.MOV.U32 R13, RZ, RZ, RZ ;  /* 0x000000ffff0d7224 */ /* 0x000fe200078e00ff */
[----:B------:R-:W-:Y:S01]  /*1190*/  LEA.HI R3, R3, R10, RZ, 0x3 ;  /* 0x0000000a03037211 */ /* 0x000fe200078f18ff */
[----:B------:R-:W-:Y:S01]  /*11a0*/  IMAD.MOV.U32 R14, RZ, RZ, R94 ;  /* 0x000000ffff0e7224 */ /* 0x000fe200078e005e */
[----:B------:R-:W-:Y:S02]  /*11b0*/  LOP3.LUT R11, R2, 0x10, RZ, 0xc0, !PT ;  /* 0x00000010020b7812 */ /* 0x000fe400078ec0ff */
[----:B------:R-:W-:Y:S02]  /*11c0*/  SHF.R.S32.HI R12, RZ, 0x3, R3 ;  /* 0x00000003ff0c7819 */ /* 0x000fe40000011403 */
.L_x_15:
[----:B-1---5:R-:W-:-:S04]  /*11d0*/  IMAD.IADD R6, R0, 0x1, R13 ;  /* 0x0000000100067824 */ /* 0x022fc800078e020d */
[----:B------:R-:W-:-:S05]  /*11e0*/  IMAD R2, R6, c[0x0][0x18c], RZ ;  /* 0x0000630006027a24 */ /* 0x000fca00078e02ff */
[----:B------:R-:W-:-:S04]  /*11f0*/  SHF.R.S32.HI R3, RZ, 0x1f, R2 ;  /* 0x0000001fff037819 */ /* 0x000fc80000011402 */
[----:B------:R-:W-:Y:S01]  /*1200*/  LEA.HI R3, R3, R2, RZ, 0x3 ;  /* 0x0000000203037211 */ /* 0x000fe200078f18ff */
[----:B------:R-:W-:-:S03]  /*1210*/  IMAD.MOV.U32 R2, RZ, RZ, 0x4 ;  /* 0x00000004ff027424 */ /* 0x000fc600078e00ff */
[----:B------:R-:W-:-:S05]  /*1220*/  LEA.HI.SX32 R3, R3, R12, 0x1d ;  /* 0x0000000c03037211 */ /* 0x000fca00078feaff */
[----:B------:R-:W-:-:S06]  /*1230*/  IMAD.WIDE R2, R3, R2, c[0x0][0x170] ;  /* 0x00005c0003027625 */ /* 0x000fcc00078e0202 */
[----:B------:R-:W2:Y:S01]  /*1240*/  LDG.E.CONSTANT R2, [R2.64] ;  /* 0x0000000602027981 */ /* 0x000ea2000c1e9900 */
[----:B------:R-:W-:Y:S01]  /*1250*/  IMAD.WIDE R6, R6, R19, c[0x0][0x178] ;  /* 0x00005e0006067625 */ /* 0x000fe200078e0213 */
[----:B------:R-:W-:-:S05]  /*1260*/  LEA R8, R14, 0x1, 0x1 ;  /* 0x000000010e087811 */ /* 0x000fca00078e08ff */
[----:B------:R1:W3:Y:S01]  /*1270*/  LDG.E.U16.CONSTANT R6, [R6.64] ;  /* 0x0000000606067981 */ /* 0x0002e2000c1e9500 */
[----:B------:R-:W-:-:S06]  /*1280*/  IMAD.WIDE R8, R8, R19, c[0x0][0x198] ;  /* 0x0000660008087625 */ /* 0x000fcc00078e0213 */
[----:B------:R-:W4:Y:S01]  /*1290*/  LDG.E.U16.CONSTANT R9, [R8.64] ;  /* 0x0000000608097981 */ /* 0x000f22000c1e9500 */
[----:B--2---:R-:W-:-:S04]  /*12a0*/  SHF.R.U32.HI R15, RZ, R11, R2 ;  /* 0x0000000bff0f7219 */ /* 0x004fc80000011602 */
[----:B------:R-:W-:Y:S02]  /*12b0*/  LOP3.LUT R16, R15, 0xf, RZ, 0xc0, !PT ;  /* 0x0000000f0f107812 */ /* 0x000fe400078ec0ff */
[--C-:B------:R-:W-:Y:S02]  /*12c0*/  SHF.R.U32.HI R17, RZ, 0x4, R15.reuse ;  /* 0x00000004ff117819 */ /* 0x100fe4000001160f */
[--C-:B------:R-:W-:Y:S02]  /*12d0*/  SHF.R.U32.HI R2, RZ, 0xc, R15.reuse ;  /* 0x0000000cff027819 */ /* 0x100fe4000001160f */
[----:B------:R-:W-:Y:S02]  /*12e0*/  SHF.R.U32.HI R15, RZ, 0x8, R15 ;  /* 0x00000008ff0f7819 */ /* 0x000fe4000001160f */
[----:B------:R-:W-:Y:S02]  /*12f0*/  LOP3.LUT R17, R17, 0xf, RZ, 0xc0, !PT ;  /* 0x0000000f11117812 */ /* 0x000fe400078ec0ff */
[----:B------:R-:W-:Y:S01]  /*1300*/  LOP3.LUT R15, R15, 0xf, RZ, 0xc0, !PT ;  /* 0x0000000f0f0f7812 */ /* 0x000fe200078ec0ff */
[----:B----4-:R-:W-:Y:S01]  /*1310*/  IMAD.IADD R14, R9, 0x1, R14 ;  /* 0x00000001090e7824 */ /* 0x010fe200078e020e */
[----:B------:R-:W-:-:S02]  /*1320*/  LOP3.LUT R2, R2, 0xf, RZ, 0xc0, !PT ;  /* 0x0000000f02027812 */ /* 0x000fc400078ec0ff */
[----:B------:R-:W-:Y:S02]  /*1330*/  IADD3 R16, R16, 0x1, RZ ;  /* 0x0000000110107810 */ /* 0x000fe40007ffe0ff */
[----:B------:R-:W-:Y:S02]  /*1340*/  IADD3 R17, R17, 0x1, RZ ;  /* 0x0000000111117810 */ /* 0x000fe40007ffe0ff */
[----:B------:R-:W-:Y:S01]  /*1350*/  IADD3 R15, R15, 0x1, RZ ;  /* 0x000000010f0f7810 */ /* 0x000fe20007ffe0ff */
[----:B------:R-:W-:Y:S01]  /*1360*/  IMAD R16, R16, R16, RZ ;  /* 0x0000001010107224 */ /* 0x000fe200078e02ff */
[----:B------:R-:W-:Y:S01]  /*1370*/  IADD3 R2, R2, 0x1, RZ ;  /* 0x0000000102027810 */ /* 0x000fe20007ffe0ff */
[----:B------:R-:W-:Y:S01]  /*1380*/  IMAD R17, R17, R17, RZ ;  /* 0x0000001111117224 */ /* 0x000fe200078e02ff */
[----:B------:R-:W-:Y:S01]  /*1390*/  ISETP.GE.AND P2, PT, R14, R93, PT ;  /* 0x0000005d0e00720c */ /* 0x000fe20003f46270 */
[----:B------:R-:W-:Y:S02]  /*13a0*/  IMAD R15, R15, R15, RZ ;  /* 0x0000000f0f0f7224 */ /* 0x000fe400078e02ff */
[----:B-1----:R-:W-:Y:S01]  /*13b0*/  IMAD R7, R2, R2, RZ ;  /* 0x0000000202077224 */ /* 0x002fe200078e02ff */
[----:B------:R-:W-:Y:S08]  /*13c0*/  I2F.F16 R16, R16 ;  /* 0x0000001000107306 */ /* 0x000ff00000200c00 */
[----:B------:R-:W1:Y:S08]  /*13d0*/  I2F.F16 R17, R17 ;  /* 0x0000001100117306 */ /* 0x000e700000200c00 */
[----:B------:R-:W-:Y:S08]  /*13e0*/  I2F.F16 R2, R7 ;  /* 0x0000000700027306 */ /* 0x000ff00000200c00 */
[----:B------:R-:W2:Y:S01]  /*13f0*/  I2F.F16 R15, R15 ;  /* 0x0000000f000f7306 */ /* 0x000ea20000200c00 */
[----:B-1----:R-:W-:-:S02]  /*1400*/  PRMT R17, R16, 0x5410, R17 ;  /* 0x0000541010117816 */ /* 0x002fc40000000011 */
[----:B--2---:R-:W-:-:S03]  /*1410*/  PRMT R3, R15, 0x5410, R2 ;  /* 0x000054100f037816 */ /* 0x004fc60000000002 */
[-C--:B---3--:R-:W-:Y:S02]  /*1420*/  HMUL2 R2, R17, R6.reuse.H0_H0 ;  /* 0x2000000611027232 */ /* 0x088fe40000000000 */
[----:B------:R-:W-:Y:S01]  /*1430*/  HMUL2 R3, R3, R6.H0_H0 ;  /* 0x2000000603037232 */ /* 0x000fe20000000000 */
[C---:B------:R-:W-:Y:S01]  /*1440*/  IMAD R6, R13.reuse, 0x8, R1 ;  /* 0x000000080d067824 */ /* 0x040fe200078e0201 */
[----:B------:R-:W-:-:S04]  /*1450*/  IADD3 R13, R13, 0x1, RZ ;  /* 0x000000010d0d7810 */ /* 0x000fc80007ffe0ff */
[----:B------:R1:W-:Y:S01]  /*1460*/  STL.64 [R6], R2 ;  /* 0x0000000206007387 */ /* 0x0003e20000100a00 */
[----:B------:R-:W-:Y:S05]  /*1470*/  @!P2 BRA `(.L_x_15) ;  /* 0xfffffd500000a947 */ /* 0x000fea000383ffff */
.L_x_14:
[----:B------:R-:W2:Y:S04]  /*1480*/  LDL.64 R84, [R1] ;  /* 0x0000000001547983 */ /* 0x000ea80000100a00 */
[----:B------:R3:W4:Y:S01]  /*1490*/  LDG.E.U16.CONSTANT R87, [R4.64+0x2] ;  /* 0x0000020604577981 */ /* 0x000722000c1e9500 */
[C---:B------:R-:W-:Y:S01]  /*14a0*/  ISETP.GT.AND P2, PT, R94.reuse, c[0x0][0x1a8], PT ;  /* 0x00006a005e007a0c */ /* 0x040fe20003f44270 */
[----:B------:R-:W-:Y:S01]  /*14b0*/  UMOV UR4, URZ ;  /* 0x0000003f00047c82 */ /* 0x000fe20008000000 */
[C---:B------:R-:W-:Y:S01]  /*14c0*/  ISETP.GT.AND P3, PT, R94.reuse, c[0x0][0x1ac], PT ;  /* 0x00006b005e007a0c */ /* 0x040fe20003f64270 */
[----:B------:R-:W-:Y:S01]  /*14d0*/  IMAD.MOV.U32 R88, RZ, RZ, RZ ;  /* 0x000000ffff587224 */ /* 0x000fe200078e00ff */
[----:B------:R-:W-:-:S02]  /*14e0*/  ISETP.GT.AND P5, PT, R94, c[0x0][0x1b4], PT ;  /* 0x00006d005e007a0c */ /* 0x000fc40003fa4270 */
[C---:B-1----:R-:W-:Y:S02]  /*14f0*/  IMNMX R2, R94.reuse, c[0x0][0x1a8], PT ;  /* 0x00006a005e027a17 */ /* 0x042fe40003800200 */
[C---:B------:R-:W-:Y:S02]  /*1500*/  ISETP.GT.AND P4, PT, R94.reuse, c[0x0][0x1b0], PT ;  /* 0x00006c005e007a0c */ /* 0x040fe40003f84270 */
[----:B------:R-:W-:Y:S02]  /*1510*/  SHF.R.S32.HI R3, RZ, 0x1f, R2 ;  /* 0x0000001fff037819 */ /* 0x000fe40000011402 */
[C---:B------:R-:W-:Y:S02]  /*1520*/  ISETP.GT.AND P6, PT, R94.reuse, c[0x0][0x1b8], PT ;  /* 0x00006e005e007a0c */ /* 0x040fe40003fc4270 */
[----:B------:R-:W-:Y:S02]  /*1530*/  @P2 IMNMX R0, R94, c[0x0][0x1ac], PT ;  /* 0x00006b005e002a17 */ /* 0x000fe40003800200 */
[----:B------:R-:W-:-:S02]  /*1540*/  LEA.HI R8, R3, R2, RZ, 0x5 ;  /* 0x0000000203087211 */ /* 0x000fc400078f28ff */
[----:B------:R-:W-:Y:S02]  /*1550*/  @P2 IADD3 R0, R0, -c[0x0][0x1a8], RZ ;  /* 0x80006a0000002a10 */ /* 0x000fe40007ffe0ff */
[C---:B------:R-:W-:Y:S02]  /*1560*/  @P3 IMNMX R2, R94.reuse, c[0x0][0x1b0], PT ;  /* 0x00006c005e023a17 */ /* 0x040fe40003800200 */
[----:B------:R-:W-:Y:S02]  /*1570*/  @P2 SHF.R.S32.HI R3, RZ, 0x1f, R0 ;  /* 0x0000001fff032819 */ /* 0x000fe40000011400 */
[----:B0--3--:R-:W-:Y:S02]  /*1580*/  @P5 IMNMX R5, R94, c[0x0][0x1b8], PT ;  /* 0x00006e005e055a17 */ /* 0x009fe40003800200 */
[----:B------:R-:W-:Y:S02]  /*1590*/  @P3 IADD3 R2, R2, -c[0x0][0x1ac], RZ ;  /* 0x80006b0002023a10 */ /* 0x000fe40007ffe0ff */
[----:B------:R-:W-:-:S02]  /*15a0*/  @P4 IMNMX R4, R94, c[0x0][0x1b4], PT ;  /* 0x00006d005e044a17 */ /* 0x000fc40003800200 */
[----:B------:R-:W-:Y:S02]  /*15b0*/  @P2 LEA.HI R3, R3, R0, RZ, 0x5 ;  /* 0x0000000003032211 */ /* 0x000fe400078f28ff */
[----:B------:R-:W-:Y:S02]  /*15c0*/  @P5 IADD3 R0, R5, -c[0x0][0x1b4], RZ ;  /* 0x80006d0005005a10 */ /* 0x000fe40007ffe0ff */
[----:B------:R-:W-:Y:S02]  /*15d0*/  @P3 SHF.R.S32.HI R5, RZ, 0x1f, R2 ;  /* 0x0000001fff053819 */ /* 0x000fe40000011402 */
[----:B------:R-:W-:Y:S02]  /*15e0*/  @P4 IADD3 R4, R4, -c[0x0][0x1b0], RZ ;  /* 0x80006c0004044a10 */ /* 0x000fe40007ffe0ff */
[----:B------:R-:W-:Y:S02]  /*15f0*/  @P6 IMNMX R6, R94, c[0x0][0x1bc], PT ;  /* 0x00006f005e066a17 */ /* 0x000fe40003800200 */
[----:B------:R-:W-:Y:S01]  /*1600*/  @P3 LEA.HI R5, R5, R2, RZ, 0x5 ;  /* 0x0000000205053211 */ /* 0x000fe200078f28ff */
[----:B------:R-:W-:Y:S01]  /*1610*/  IMAD.MOV.U32 R2, RZ, RZ, RZ ;  /* 0x000000ffff027224 */ /* 0x000fe200078e00ff */
[----:B------:R-:W-:-:S02]  /*1620*/  @P4 SHF.R.S32.HI R7, RZ, 0x1f, R4 ;  /* 0x0000001fff074819 */ /* 0x000fc40000011404 */
[----:B------:R-:W-:Y:S02]  /*1630*/  @P6 IADD3 R6, R6, -c[0x0][0x1b8], RZ ;  /* 0x80006e0006066a10 */ /* 0x000fe40007ffe0ff */
[----:B------:R-:W-:Y:S02]  /*1640*/  @P5 SHF.R.S32.HI R9, RZ, 0x1f, R0 ;  /* 0x0000001fff095819 */ /* 0x000fe40000011400 */
[----:B------:R-:W-:Y:S02]  /*1650*/  @P3 SHF.R.S32.HI R5, RZ, 0x5, R5 ;  /* 0x00000005ff053819 */ /* 0x000fe40000011405 */
[----:B------:R-:W-:Y:S01]  /*1660*/  @P4 LEA.HI R4, R7, R4, RZ, 0x5 ;  /* 0x0000000407044211 */ /* 0x000fe200078f28ff */
[----:B------:R-:W-:Y:S01]  /*1670*/  IMAD.MOV.U32 R7, RZ, RZ, RZ ;  /* 0x000000ffff077224 */ /* 0x000fe200078e00ff */
[----:B------:R-:W-:Y:S02]  /*1680*/  @P6 SHF.R.S32.HI R11, RZ, 0x1f, R6 ;  /* 0x0000001fff0b6819 */ /* 0x000fe40000011406 */
[----:B------:R-:W-:-:S02]  /*1690*/  @P2 SHF.R.S32.HI R3, RZ, 0x5, R3 ;  /* 0x00000005ff032819 */ /* 0x000fc40000011403 */
[----:B------:R-:W-:Y:S01]  /*16a0*/  @P5 LEA.HI R9, R9, R0, RZ, 0x5 ;  /* 0x0000000009095211 */ /* 0x000fe200078f28ff */
[----:B------:R-:W-:Y:S01]  /*16b0*/  IMAD.MOV.U32 R0, RZ, RZ, RZ ;  /* 0x000000ffff007224 */ /* 0x000fe200078e00ff */
[----:B------:R-:W-:Y:S01]  /*16c0*/  @P4 SHF.R.S32.HI R4, RZ, 0x5, R4 ;  /* 0x00000005ff044819 */ /* 0x000fe20000011404 */
[----:B------:R-:W-:Y:S01]  /*16d0*/  @P3 IMAD R0, R5, 0x5, RZ ;  /* 0x0000000505003824 */ /* 0x000fe200078e02ff */
[----:B------:R-:W-:Y:S01]  /*16e0*/  @P6 LEA.HI R11, R11, R6, RZ, 0x5 ;  /* 0x000000060b0b6211 */ /* 0x000fe200078f28ff */
[----:B------:R-:W-:Y:S01]  /*16f0*/  @P2 IMAD R2, R3, 0x6, RZ ;  /* 0x0000000603022824 */ /* 0x000fe200078e02ff */
[----:B------:R-:W-:Y:S01]  /*1700*/  SHF.R.S32.HI R5, RZ, 0x5, R8 ;  /* 0x00000005ff057819 */ /* 0x000fe20000011408 */
[----:B------:R-:W-:Y:S01]  /*1710*/  @P4 IMAD.SHL.U32 R7, R4, 0x4, RZ ;  /* 0x0000000404074824 */ /* 0x000fe200078e00ff */
[----:B------:R-:W-:Y:S01]  /*1720*/  @P5 SHF.R.S32.HI R9, RZ, 0x5, R9 ;  /* 0x00000005ff095819 */ /* 0x000fe20000011409 */
[----:B------:R-:W-:Y:S01]  /*1730*/  IMAD.MOV.U32 R3, RZ, RZ, RZ ;  /* 0x000000ffff037224 */ /* 0x000fe200078e00ff */
[----:B------:R-:W-:Y:S01]  /*1740*/  @P6 SHF.R.S32.HI R11, RZ, 0x5, R11 ;  /* 0x00000005ff0b6819 */ /* 0x000fe2000001140b */
[----:B------:R-:W-:Y:S01]  /*1750*/  IMAD R2, R5, 0x8, R2 ;  /* 0x0000000805027824 */ /* 0x000fe200078e0202 */
[----:B------:R-:W-:Y:S01]  /*1760*/  ISETP.GE.OR P0, PT, R94, c[0x0][0x1a8], P0 ;  /* 0x00006a005e007a0c */ /* 0x000fe20000706670 */
[----:B------:R-:W-:Y:S01]  /*1770*/  IMAD.MOV.U32 R4, RZ, RZ, RZ ;  /* 0x000000ffff047224 */ /* 0x000fe200078e00ff */
[----:B------:R-:W-:Y:S01]  /*1780*/  PRMT R8, RZ, 0x5410, RZ ;  /* 0x00005410ff087816 */ /* 0x000fe200000000ff */
[----:B------:R-:W-:Y:S01]  /*1790*/  @P5 IMAD R3, R9, 0x3, RZ ;  /* 0x0000000309035824 */ /* 0x000fe200078e02ff */
[----:B------:R-:W-:Y:S01]  /*17a0*/  IADD3 R0, R7, R2, R0 ;  /* 0x0000000207007210 */ /* 0x000fe20007ffe000 */
[----:B------:R-:W-:Y:S01]  /*17b0*/  @P6 IMAD.SHL.U32 R4, R11, 0x2, RZ ;  /* 0x000000020b046824 */ /* 0x000fe200078e00ff */
[----:B------:R-:W-:-:S02]  /*17c0*/  PRMT R9, RZ, 0x5410, RZ ;  /* 0x00005410ff097816 */ /* 0x000fc400000000ff */
[----:B------:R-:W-:Y:S02]  /*17d0*/  PRMT R7, RZ, 0x5410, RZ ;  /* 0x00005410ff077816 */ /* 0x000fe400000000ff */
[----:B------:R-:W-:Y:S02]  /*17e0*/  IADD3 R0, R4, R0, R3 ;  /* 0x0000000004007210 */ /* 0x000fe40007ffe003 */
[----:B------:R-:W-:Y:S02]  /*17f0*/  PRMT R6, RZ, 0x5410, RZ ;  /* 0x00005410ff067816 */ /* 0x000fe400000000ff */
[----:B------:R-:W-:Y:S01]  /*1800*/  PRMT R5, RZ, 0x5410, RZ ;  /* 0x00005410ff057816 */ /* 0x000fe200000000ff */
[----:B------:R-:W-:Y:S01]  /*1810*/  IMAD R11, R0, c[0x0][0x18c], RZ ;  /* 0x00006300000b7a24 */ /* 0x000fe200078e02ff */
[----:B------:R-:W-:Y:S02]  /*1820*/  SHF.R.S32.HI R0, RZ, 0x1f, R10 ;  /* 0x0000001fff007819 */ /* 0x000fe4000001140a */
[----:B------:R-:W-:-:S02]  /*1830*/  PRMT R4, RZ, 0x5410, RZ ;  /* 0x00005410ff047816 */ /* 0x000fc400000000ff */
[----:B------:R-:W-:Y:S02]  /*1840*/  SHF.R.S32.HI R15, RZ, 0x1f, R11 ;  /* 0x0000001fff0f7819 */ /* 0x000fe4000001140b */
[----:B------:R-:W-:-:S05]  /*1850*/  IADD3 R2, P2, R10, R11, RZ ;  /* 0x0000000b0a027210 */ /* 0x000fca0007f5e0ff */
[----:B------:R-:W-:Y:S01]  /*1860*/  IMAD.X R3, R15, 0x1, R0, P2 ;  /* 0x000000010f037824 */ /* 0x000fe200010e0600 */
[----:B------:R-:W-:-:S04]  /*1870*/  LEA R28, P2, R2, c[0x0][0x168], 0x2 ;  /* 0x00005a00021c7a11 */ /* 0x000fc800078410ff */
[----:B------:R-:W-:Y:S02]  /*1880*/  LEA.HI.X R29, R2, c[0x0][0x16c], R3, 0x2, P2 ;  /* 0x00005b00021d7a11 */ /* 0x000fe400010f1403 */
[----:B------:R-:W-:Y:S02]  /*1890*/  PRMT R3, RZ, 0x5410, RZ ;  /* 0x00005410ff037816 */ /* 0x000fe400000000ff */
[----:B------:R-:W-:Y:S02]  /*18a0*/  PRMT R2, RZ, 0x5410, RZ ;  /* 0x00005410ff027816 */ /* 0x000fe400000000ff */
[----:B--2---:R-:W-:Y:S01]  /*18b0*/  PRMT R86, R84, 0x7610, R84 ;  /* 0x0000761054567816 */ /* 0x004fe20000000054 */
[----:B----4-:R-:W-:Y:S01]  /*18c0*/  IMAD.IADD R87, R94, 0x1, R87 ;  /* 0x000000015e577824 */ /* 0x010fe200078e0257 */
[----:B------:R-:W-:Y:S05]  /*18d0*/  @P0 BRA `(.L_x_16) ;  /* 0x00007b8000000947 */ /* 0x000fea0003800000 */
[----:B------:R-:W-:Y:S01]  /*18e0*/  ULDC UR4, c[0x0][0x18c] ;  /* 0x0000630000047ab9 */ /* 0x000fe20000000800 */
[----:B------:R-:W-:Y:S01]  /*18f0*/  IADD3 R10, P0, P2, R10, c[0x0][0x18c], R11 ;  /* 0x000063000a0a7a10 */ /* 0x000fe20007a1e00b */
[----:B------:R-:W-:Y:S01]  /*1900*/  USHF.R.S32.HI UR4, URZ, 0x1f, UR4 ;  /* 0x0000001f3f047899 */ /* 0x000fe20008011404 */
[----:B------:R-:W-:Y:S01]  /*1910*/  IMAD.MOV.U32 R88, RZ, RZ, RZ ;  /* 0x000000ffff587224 */ /* 0x000fe200078e00ff */
[----:B------:R-:W-:-:S02]  /*1920*/  PRMT R9, RZ, 0x7610, R9 ;  /* 0x00007610ff097816 */ /* 0x000fc40000000009 */
[----:B------:R-:W-:Y:S02]  /*1930*/  LEA R14, P3, R10, c[0x0][0x168], 0x2 ;  /* 0x00005a000a0e7a11 */ /* 0x000fe400078610ff */
[----:B------:R-:W-:Y:S01]  /*1940*/  IADD3.X R15, R0, UR4, R15, P0, P2 ;  /* 0x00000004000f7c10 */ /* 0x000fe200087e440f */
[----:B------:R-:W-:-:S03]  /*1950*/  UMOV UR4, URZ ;  /* 0x0000003f00047c82 */ /* 0x000fc60008000000 */
[----:B------:R-:W-:Y:S02]  /*1960*/  LEA.HI.X R15, R10, c[0x0][0x16c], R15, 0x2, P3 ;  /* 0x00005b000a0f7a11 */ /* 0x000fe400018f140f */
.L_x_33:
[----:B------:R-:W-:-:S13]  /*1970*/  ISETP.NE.AND P0, PT, R94, R87, PT ;  /* 0x000000575e00720c */ /* 0x000fda0003f05270 */
[----:B------:R-:W-:Y:S01]  /*1980*/  @!P0 IADD3 R88, R88, 0x1, RZ ;  /* 0x0000000158588810 */ /* 0x000fe20007ffe0ff */
[----:B------:R-:W-:Y:S02]  /*1990*/  @!P0 IMAD.SHL.U32 R10, R94, 0x2, RZ ;  /* 0x000000025e0a8824 */ /* 0x000fe400078e00ff */
[----:B------:R-:W-:Y:S02]  /*19a0*/  @!P0 IMAD.MOV.U32 R11, RZ, RZ, 0x2 ;  /* 0x00000002ff0b8424 */ /* 0x000fe400078e00ff */
[----:B------:R-:W-:Y:S02]  /*19b0*/  @!P0 IMAD R0, R88, 0x8, R1 ;  /* 0x0000000858008824 */ /* 0x000fe400078e0201 */
[----:B------:R-:W-:-:S03]  /*19c0*/  @!P0 IMAD.WIDE R10, R10, R11, c[0x0][0x198] ;  /* 0x000066000a0a8625 */ /* 0x000fc600078e020b */
[----:B------:R-:W2:Y:S04]  /*19d0*/  @!P0 LDL.64 R12, [R0] ;  /* 0x00000000000c8983 */ /* 0x000ea80000100a00 */
[----:B------:R0:W3:Y:S02]  /*19e0*/  @!P0 LDG.E.U16.CONSTANT R11, [R10.64+0x2] ;  /* 0x000002060a0b8981 */ /* 0x0000e4000c1e9500 */
[----:B0-----:R-:W-:Y:S01]  /*19f0*/  IMAD.MOV.U32 R10, RZ, RZ, R14 ;  /* 0x000000ffff0a7224 */ /* 0x001fe200078e000e */
[----:B--2---:R-:W-:Y:S02]  /*1a00*/  @!P0 PRMT R86, R12, 0x7610, R86 ;  /* 0x000076100c568816 */ /* 0x004fe40000000056 */
[----:B------:R-:W-:Y:S01]  /*1a10*/  @!P0 PRMT R85, R13, 0x7610, R85 ;  /* 0x000076100d558816 */ /* 0x000fe20000000055 */
[----:B---3--:R-:W-:Y:S01]  /*1a20*/  @!P0 IMAD.IADD R87, R11, 0x1, R94 ;  /* 0x000000010b578824 */ /* 0x008fe200078e025e */
[----:B------:R-:W-:Y:S01]  /*1a30*/  @!P0 PRMT R86, R86, 0x7610, R12 ;  /* 0x0000761056568816 */ /* 0x000fe2000000000c */
[----:B------:R-:W-:Y:S01]  /*1a40*/  IMAD.MOV.U32 R11, RZ, RZ, R15 ;  /* 0x000000ffff0b7224 */ /* 0x000fe200078e000f */
[----:B------:R-:W-:Y:S01]  /*1a50*/  @!P0 PRMT R85, R85, 0x7610, R13 ;  /* 0x0000761055558816 */ /* 0x000fe2000000000d */
[----:B------:R-:W-:Y:S05]  /*1a60*/  @!P1 BRA `(.L_x_17) ;  /* 0x00001e3000009947 */ /* 0x000fea0003800000 */
[----:B-----5:R-:W2:Y:S04]  /*1a70*/  LDG.E.128.CONSTANT R16, [R10.64] ;  /* 0x000000060a107981 */ /* 0x020ea8000c1e9d00 */
[----:B------:R-:W3:Y:S01]  /*1a80*/  LDG.E.128.CONSTANT R12, [R28.64] ;  /* 0x000000061c0c7981 */ /* 0x000ee2000c1e9d00 */
[----:B------:R-:W-:-:S04]  /*1a90*/  PRMT R48, R91, 0x9910, RZ ;  /* 0x000099105b307816 */ /* 0x000fc800000000ff */
[----:B------:R-:W-:Y:S02]  /*1aa0*/  ISETP.NE.AND P0, PT, R48, RZ, PT ;  /* 0x000000ff3000720c */ /* 0x000fe40003f05270 */
[----:B------:R-:W-:Y:S02]  /*1ab0*/  ISETP.GE.AND P2, PT, R95, 0x2, PT ;  /* 0x000000025f00780c */ /* 0x000fe40003f46270 */
[----:B--2---:R-:W-:Y:S02]  /*1ac0*/  LOP3.LUT R37, R19, 0xff, RZ, 0xc0, !PT ;  /* 0x000000ff13257812 */ /* 0x004fe400078ec0ff */
[--C-:B---3--:R-:W-:Y:S02]  /*1ad0*/  SHF.R.U32.HI R36, RZ, 0x8, R12.reuse ;  /* 0x00000008ff247819 */ /* 0x108fe4000001160c */
[----:B------:R-:W-:Y:S02]  /*1ae0*/  SHF.R.U32.HI R38, RZ, 0x10, R12 ;  /* 0x00000010ff267819 */ /* 0x000fe4000001160c */
[----:B------:R-:W-:-:S02]  /*1af0*/  IADD3 R40, R37, -0x80, RZ ;  /* 0xffffff8025287810 */ /* 0x000fc40007ffe0ff */
[----:B------:R-:W-:Y:S02]  /*1b00*/  SHF.R.U32.HI R39, RZ, 0x8, R13 ;  /* 0x00000008ff277819 */ /* 0x000fe4000001160d */
[----:B------:R-:W-:Y:S02]  /*1b10*/  LOP3.LUT R37, R36, 0xff, RZ, 0xc0, !PT ;  /* 0x000000ff24257812 */ /* 0x000fe400078ec0ff */
[----:B------:R-:W-:Y:S02]  /*1b20*/  LOP3.LUT R38, R38, 0xff, RZ, 0xc0, !PT ;  /* 0x000000ff26267812 */ /* 0x000fe400078ec0ff */
[C---:B------:R-:W-:Y:S02]  /*1b30*/  LEA.HI R0, R12.reuse, 0xffffff80, RZ, 0x8 ;  /* 0xffffff800c007811 */ /* 0x040fe400078f40ff */
[----:B------:R-:W-:Y:S02]  /*1b40*/  LOP3.LUT R27, R12, 0xff, RZ, 0xc0, !PT ;  /* 0x000000ff0c1b7812 */ /* 0x000fe400078ec0ff */
[----:B------:R-:W-:-:S02]  /*1b50*/  LOP3.LUT R39, R39, 0xff, RZ, 0xc0, !PT ;  /* 0x000000ff27277812 */ /* 0x000fc400078ec0ff */
[----:B------:R-:W-:Y:S02]  /*1b60*/  IADD3 R12, R37, -0x80, RZ ;  /* 0xffffff80250c7810 */ /* 0x000fe40007ffe0ff */
[----:B------:R-:W-:Y:S02]  /*1b70*/  IADD3 R37, R38, -0x80, RZ ;  /* 0xffffff8026257810 */ /* 0x000fe40007ffe0ff */
[C---:B------:R-:W-:Y:S02]  /*1b80*/  LEA.HI R20, R13.reuse, 0xffffff80, RZ, 0x8 ;  /* 0xffffff800d147811 */ /* 0x040fe400078f40ff */
[----:B------:R-:W-:Y:S02]  /*1b90*/  LOP3.LUT R30, R13, 0xff, RZ, 0xc0, !PT ;  /* 0x000000ff0d1e7812 */ /* 0x000fe400078ec0ff */
[----:B------:R-:W-:Y:S02]  /*1ba0*/  SHF.R.U32.HI R38, RZ, 0x10, R13 ;  /* 0x00000010ff267819 */ /* 0x000fe4000001160d */
[----:B------:R-:W-:-:S02]  /*1bb0*/  IADD3 R13, R39, -0x80, RZ ;  /* 0xffffff80270d7810 */ /* 0x000fc40007ffe0ff */
[C---:B------:R-:W-:Y:S02]  /*1bc0*/  LEA.HI R21, R14.reuse, 0xffffff80, RZ, 0x8 ;  /* 0xffffff800e157811 */ /* 0x040fe400078f40ff */
[----:B------:R-:W-:Y:S02]  /*1bd0*/  LOP3.LUT R31, R14, 0xff, RZ, 0xc0, !PT ;  /* 0x000000ff0e1f7812 */ /* 0x000fe400078ec0ff */
[--C-:B------:R-:W-:Y:S02]  /*1be0*/  SHF.R.U32.HI R39, RZ, 0x8, R14.reuse ;  /* 0x00000008ff277819 */ /* 0x100fe4000001160e */
[C---:B------:R-:W-:Y:S02]  /*1bf0*/  LEA.HI R22, R15.reuse, 0xffffff80, RZ, 0x8 ;  /* 0xffffff800f167811 */ /* 0x040fe400078f40ff */
[----:B------:R-:W-:Y:S02]  /*1c00*/  LOP3.LUT R32, R15, 0xff, RZ, 0xc0, !PT ;  /* 0x000000ff0f207812 */ /* 0x000fe400078ec0ff */
[----:B------:R-:W-:-:S02]  /*1c10*/  SHF.R.U32.HI R14, RZ, 0x10, R14 ;  /* 0x00000010ff0e7819 */ /* 0x000fc4000001160e */
[--C-:B------:R-:W-:Y:S02]  /*1c20*/  SHF.R.U32.HI R41, RZ, 0x8, R15.reuse ;  /* 0x00000008ff297819 */ /* 0x100fe4000001160f */
[----:B------:R-:W-:Y:S02]  /*1c30*/  SHF.R.U32.HI R15, RZ, 0x10, R15 ;  /* 0x00000010ff0f7819 */ /* 0x000fe4000001160f */
[----:B------:R-:W-:Y:S02]  /*1c40*/  LOP3.LUT R14, R14, 0xff, RZ, 0xc0, !PT ;  /* 0x000000ff0e0e7812 */ /* 0x000fe400078ec0ff */
[----:B------:R-:W-:Y:S01]  /*1c50*/  LOP3.LUT R15, R15, 0xff, RZ, 0xc0, !PT ;  /* 0x000000ff0f0f7812 */ /* 0x000fe200078ec0ff */
[----:B------:R0:W1:Y:S01]  /*1c60*/  I2F.F16 R36, R40 ;  /* 0x0000002800247306 */ /* 0x0000620000200c00 */
[----:B------:R-:W-:Y:S02]  /*1c70*/  LEA.HI R23, R16, 0xffffff80, RZ, 0x8 ;  /* 0xffffff8010177811 */ /* 0x000fe400078f40ff */
[----:B------:R-:W-:-:S02]  /*1c80*/  IADD3 R42, R15, -0x80, RZ ;  /* 0xffffff800f2a7810 */ /* 0x000fc40007ffe0ff */
[C---:B------:R-:W-:Y:S02]  /*1c90*/  LEA.HI R24, R17.reuse, 0xffffff80, RZ, 0x8 ;  /* 0xffffff8011187811 */ /* 0x040fe400078f40ff */
[----:B------:R-:W-:Y:S02]  /*1ca0*/  LOP3.LUT R33, R16, 0xff, RZ, 0xc0, !PT ;  /* 0x000000ff10217812 */ /* 0x000fe400078ec0ff */
[----:B0-----:R-:W-:Y:S02]  /*1cb0*/  IADD3 R40, R14, -0x80, RZ ;  /* 0xffffff800e287810 */ /* 0x001fe40007ffe0ff */
[----:B------:R-:W-:Y:S02]  /*1cc0*/  SHF.R.U32.HI R14, RZ, 0x8, R16 ;  /* 0x00000008ff0e7819 */ /* 0x000fe40000011610 */
[----:B------:R-:W-:Y:S02]  /*1cd0*/  LOP3.LUT R34, R17, 0xff, RZ, 0xc0, !PT ;  /* 0x000000ff11227812 */ /* 0x000fe400078ec0ff */
[----:B------:R-:W-:-:S02]  /*1ce0*/  SHF.R.U32.HI R15, RZ, 0x8, R17 ;  /* 0x00000008ff0f7819 */ /* 0x000fc40000011611 */
[----:B------:R-:W-:Y:S02]  /*1cf0*/  SHF.R.U32.HI R16, RZ, 0x10, R16 ;  /* 0x00000010ff107819 */ /* 0x000fe40000011610 */
[----:B------:R-:W-:Y:S02]  /*1d00*/  SHF.R.U32.HI R17, RZ, 0x10, R17 ;  /* 0x00000010ff117819 */ /* 0x000fe40000011611 */
[----:B------:R-:W-:Y:S02]  /*1d10*/  LOP3.LUT R14, R14, 0xff, RZ, 0xc0, !PT ;  /* 0x000000ff0e0e7812 */ /* 0x000fe400078ec0ff */
[----:B------:R-:W-:Y:S02]  /*1d20*/  LOP3.LUT R16, R16, 0xff, RZ, 0xc0, !PT ;  /* 0x000000ff10107812 */ /* 0x000fe400078ec0ff */
[----:B------:R-:W-:Y:S02]  /*1d30*/  LOP3.LUT R15, R15, 0xff, RZ, 0xc0, !PT ;  /* 0x000000ff0f0f7812 */ /* 0x000fe400078ec0ff */
[----:B------:R-:W-:-:S02]  /*1d40*/  LOP3.LUT R17, R17, 0xff, RZ, 0xc0, !PT ;  /* 0x000000ff11117812 */ /* 0x000fc400078ec0ff */
[----:B------:R-:W-:Y:S02]  /*1d50*/  IADD3 R14, R14, -0x80, RZ ;  /* 0xffffff800e0e7810 */ /* 0x000fe40007ffe0ff */
[----:B------:R-:W-:Y:S02]  /*1d60*/  SHF.R.U32.HI R46, RZ, 0x8, R18 ;  /* 0x00000008ff2e7819 */ /* 0x000fe40000011612 */
[C---:B------:R-:W-:Y:S02]  /*1d70*/  LEA.HI R25, R18.reuse, 0xffffff80, RZ, 0x8 ;  /* 0xffffff8012197811 */ /* 0x040fe400078f40ff */
[----:B------:R-:W-:Y:S02]  /*1d80*/  LEA.HI R26, R19, 0xffffff80, RZ, 0x8 ;  /* 0xffffff80131a7811 */ /* 0x000fe400078f40ff */
[----:B------:R-:W-:Y:S02]  /*1d90*/  LOP3.LUT R35, R18, 0xff, RZ, 0xc0, !PT ;  /* 0x000000ff12237812 */ /* 0x000fe400078ec0ff */
[----:B------:R-:W-:-:S02]  /*1da0*/  IADD3 R16, R16, -0x80, RZ ;  /* 0xffffff8010107810 */ /* 0x000fc40007ffe0ff */
[----:B------:R-:W-:Y:S02]  /*1db0*/  IADD3 R15, R15, -0x80, RZ ;  /* 0xffffff800f0f7810 */ /* 0x000fe40007ffe0ff */
[----:B------:R-:W-:Y:S02]  /*1dc0*/  IADD3 R17, R17, -0x80, RZ ;  /* 0xffffff8011117810 */ /* 0x000fe40007ffe0ff */
[--C-:B------:R-:W-:Y:S01]  /*1dd0*/  SHF.R.U32.HI R47, RZ, 0x8, R19.reuse ;  /* 0x00000008ff2f7819 */ /* 0x100fe20000011613 */
[----:B------:R0:W2:Y:S01]  /*1de0*/  I2F.F16 R43, R14 ;  /* 0x0000000e002b7306 */ /* 0x0000a20000200c00 */
[----:B------:R-:W-:Y:S02]  /*1df0*/  SHF.R.U32.HI R18, RZ, 0x10, R18 ;  /* 0x00000010ff127819 */ /* 0x000fe40000011612 */
[----:B------:R-:W-:Y:S02]  /*1e00*/  SHF.R.U32.HI R19, RZ, 0x10, R19 ;  /* 0x00000010ff137819 */ /* 0x000fe40000011613 */
[----:B------:R-:W-:-:S02]  /*1e10*/  LOP3.LUT R38, R38, 0xff, RZ, 0xc0, !PT ;  /* 0x000000ff26267812 */ /* 0x000fc400078ec0ff */
[----:B------:R-:W-:Y:S01]  /*1e20*/  LOP3.LUT R39, R39, 0xff, RZ, 0xc0, !PT ;  /* 0x000000ff27277812 */ /* 0x000fe200078ec0ff */
[----:B------:R3:W4:Y:S01]  /*1e30*/  I2F.F16 R44, R16 ;  /* 0x00000010002c7306 */ /* 0x0007220000200c00 */
[----:B------:R-:W-:Y:S02]  /*1e40*/  LOP3.LUT R41, R41, 0xff, RZ, 0xc0, !PT ;  /* 0x000000ff29297812 */ /* 0x000fe400078ec0ff */
[----:B0-----:R-:W-:Y:S02]  /*1e50*/  LOP3.LUT R14, R46, 0xff, RZ, 0xc0, !PT ;  /* 0x000000ff2e0e7812 */ /* 0x001fe400078ec0ff */
[----:B------:R-:W-:-:S03]  /*1e60*/  IADD3 R27, R27, -0x80, RZ ;  /* 0xffffff801b1b7810 */ /* 0x000fc60007ffe0ff */
[----:B------:R0:W1:Y:S01]  /*1e70*/  I2F.F16 R45, R15 ;  /* 0x0000000f002d7306 */ /* 0x0000620000200c00 */
[----:B---3--:R-:W-:Y:S02]  /*1e80*/  LOP3.LUT R16, R18, 0xff, RZ, 0xc0, !PT ;  /* 0x000000ff12107812 */ /* 0x008fe400078ec0ff */
[----:B------:R-:W-:Y:S02]  /*1e90*/  IADD3 R30, R30, -0x80, RZ ;  /* 0xffffff801e1e7810 */ /* 0x000fe40007ffe0ff */
[----:B------:R-:W-:-:S03]  /*1ea0*/  IADD3 R31, R31, -0x80, RZ ;  /* 0xffffff801f1f7810 */ /* 0x000fc60007ffe0ff */
[----:B------:R3:W1:Y:S01]  /*1eb0*/  I2F.F16 R46, R17 ;  /* 0x00000011002e7306 */ /* 0x0006620000200c00 */
[----:B0-----:R-:W-:Y:S02]  /*1ec0*/  LOP3.LUT R15, R47, 0xff, RZ, 0xc0, !PT ;  /* 0x000000ff2f0f7812 */ /* 0x001fe400078ec0ff */
[----:B------:R-:W-:Y:S02]  /*1ed0*/  IADD3 R32, R32, -0x80, RZ ;  /* 0xffffff8020207810 */ /* 0x000fe40007ffe0ff */
[----:B------:R-:W-:Y:S02]  /*1ee0*/  IADD3 R33, R33, -0x80, RZ ;  /* 0xffffff8021217810 */ /* 0x000fe40007ffe0ff */
[----:B------:R-:W-:Y:S02]  /*1ef0*/  IADD3 R34, R34, -0x80, RZ ;  /* 0xffffff8022227810 */ /* 0x000fe40007ffe0ff */
[----:B---3--:R-:W-:Y:S02]  /*1f00*/  LOP3.LUT R17, R19, 0xff, RZ, 0xc0, !PT ;  /* 0x000000ff13117812 */ /* 0x008fe400078ec0ff */
[----:B------:R-:W-:-:S02]  /*1f10*/  IADD3 R35, R35, -0x80, RZ ;  /* 0xffffff8023237810 */ /* 0x000fc40007ffe0ff */
[----:B------:R-:W-:Y:S02]  /*1f20*/  IADD3 R38, R38, -0x80, RZ ;  /* 0xffffff8026267810 */ /* 0x000fe40007ffe0ff */
[----:B------:R-:W-:Y:S02]  /*1f30*/  IADD3 R39, R39, -0x80, RZ ;  /* 0xffffff8027277810 */ /* 0x000fe40007ffe0ff */
[----:B------:R-:W-:Y:S02]  /*1f40*/  IADD3 R41, R41, -0x80, RZ ;  /* 0xffffff8029297810 */ /* 0x000fe40007ffe0ff */
[----:B------:R-:W-:Y:S02]  /*1f50*/  IADD3 R14, R14, -0x80, RZ ;  /* 0xffffff800e0e7810 */ /* 0x000fe40007ffe0ff */
[----:B------:R-:W-:Y:S02]  /*1f60*/  IADD3 R16, R16, -0x80, RZ ;  /* 0xffffff8010107810 */ /* 0x000fe40007ffe0ff */
[----:B------:R-:W-:-:S02]  /*1f70*/  IADD3 R15, R15, -0x80, RZ ;  /* 0xffffff800f0f7810 */ /* 0x000fc40007ffe0ff */
[----:B------:R-:W-:Y:S01]  /*1f80*/  IADD3 R17, R17, -0x80, RZ ;  /* 0xffffff8011117810 */ /* 0x000fe20007ffe0ff */
[----:B------:R-:W0:Y:S08]  /*1f90*/  I2F.F16 R0, R0 ;  /* 0x0000000000007306 */ /* 0x000e300000200c00 */
[----:B------:R-:W3:Y:S08]  /*1fa0*/  I2F.F16 R20, R20 ;  /* 0x0000001400147306 */ /* 0x000ef00000200c00 */
[----:B------:R-:W0:Y:S08]  /*1fb0*/  I2F.F16 R21, R21 ;  /* 0x0000001500157306 */ /* 0x000e300000200c00 */
        /* <DEDUP_REMOVED lines=20> */
[----:B------:R0:W0:Y:S08]  /*2100*/  I2F.F16 R18, R14 ;  /* 0x0000000e00127306 */ /* 0x0000300000200c00 */
[----:B------:R0:W0:Y:S08]  /*2110*/  I2F.F16 R47, R16 ;  /* 0x00000010002f7306 */ /* 0x0000300000200c00 */
[----:B------:R0:W0:Y:S08]  /*2120*/  I2F.F16 R19, R15 ;  /* 0x0000000f00137306 */ /* 0x0000300000200c00 */
[----:B------:R0:W0:Y:S01]  /*2130*/  I2F.F16 R48, R17 ;  /* 0x0000001100307306 */ /* 0x0000220000200c00 */
[----:B------:R-:W-:Y:S05]  /*2140*/  @!P0 BRA `(.L_x_18) ;  /* 0x000005a000008947 */ /* 0x000fea0003800000 */
[----:B01234-:R-:W0:Y:S01]  /*2150*/  LDS.64 R16, [UR4] ;  /* 0x00000004ff107984 */ /* 0x01fe220008000a00 */
[----:B------:R-:W-:-:S02]  /*2160*/  HADD2.F32 R52, -RZ, R30.H0_H0 ;  /* 0x2000001eff347230 */ /* 0x000fc40000004100 */
[----:B------:R-:W-:Y:S01]  /*2170*/  HADD2.F32 R55, -RZ, R13.H0_H0 ;  /* 0x2000000dff377230 */ /* 0x000fe20000004100 */
[----:B------:R-:W1:Y:S01]  /*2180*/  LDS.64 R14, [UR4+0x8] ;  /* 0x00000804ff0e7984 */ /* 0x000e620008000a00 */
[----:B------:R-:W-:Y:S02]  /*2190*/  HADD2.F32 R54, -RZ, R31.H0_H0 ;  /* 0x2000001fff367230 */ /* 0x000fe40000004100 */
[----:B------:R-:W-:Y:S02]  /*21a0*/  HADD2.F32 R56, -RZ, R32.H0_H0 ;  /* 0x20000020ff387230 */ /* 0x000fe40000004100 */
[----:B------:R-:W-:Y:S02]  /*21b0*/  HADD2.F32 R57, -RZ, R41.H0_H0 ;  /* 0x20000029ff397230 */ /* 0x000fe40000004100 */
[----:B------:R-:W-:Y:S02]  /*21c0*/  HADD2.F32 R60, -RZ, R22.H0_H0 ;  /* 0x20000016ff3c7230 */ /* 0x000fe40000004100 */
[----:B0-----:R-:W-:-:S02]  /*21d0*/  HADD2.F32 R49, -RZ, R16.H0_H0 ;  /* 0x20000010ff317230 */ /* 0x001fc40000004100 */
[----:B------:R-:W-:Y:S02]  /*21e0*/  HADD2.F32 R50, -RZ, R16.H1_H1 ;  /* 0x30000010ff327230 */ /* 0x000fe40000004100 */
[----:B------:R-:W-:Y:S01]  /*21f0*/  HADD2.F32 R16, -RZ, R27.H0_H0 ;  /* 0x2000001bff107230 */ /* 0x000fe20000004100 */
[C---:B------:R-:W-:Y:S01]  /*2200*/  FFMA.FTZ R52, R49.reuse, R52, RZ ;  /* 0x0000003431347223 */ /* 0x040fe200000100ff */
[--C-:B------:R-:W-:Y:S01]  /*2210*/  HADD2.F32 R51, -RZ, R17.reuse.H0_H0 ;  /* 0x20000011ff337230 */ /* 0x100fe20000004100 */
[C---:B------:R-:W-:Y:S01]  /*2220*/  FFMA.FTZ R54, R49.reuse, R54, RZ ;  /* 0x0000003631367223 */ /* 0x040fe200000100ff */
[----:B------:R-:W-:Y:S01]  /*2230*/  HADD2.F32 R53, -RZ, R17.H1_H1 ;  /* 0x30000011ff357230 */ /* 0x000fe20000004100 */
[----:B------:R-:W-:Y:S01]  /*2240*/  FFMA.FTZ R16, R16, R49, RZ ;  /* 0x0000003110107223 */ /* 0x000fe200000100ff */
[----:B------:R-:W-:Y:S01]  /*2250*/  HADD2.F32 R17, -RZ, R12.H0_H0 ;  /* 0x2000000cff117230 */ /* 0x000fe20000004100 */
[C---:B------:R-:W-:Y:S01]  /*2260*/  FFMA.FTZ R52, R50.reuse, R55, R52 ;  /* 0x0000003732347223 */ /* 0x040fe20000010034 */
[----:B------:R-:W-:Y:S01]  /*2270*/  HADD2.F32 R55, -RZ, R39.H0_H0 ;  /* 0x20000027ff377230 */ /* 0x000fe20000004100 */
[----:B------:R-:W-:Y:S01]  /*2280*/  FFMA.FTZ R58, R49, R56, RZ ;  /* 0x00000038313a7223 */ /* 0x000fe200000100ff */
[----:B------:R-:W-:Y:S01]  /*2290*/  HADD2.F32 R49, -RZ, R38.H0_H0 ;  /* 0x20000026ff317230 */ /* 0x000fe20000004100 */
[----:B------:R-:W-:Y:S01]  /*22a0*/  FFMA.FTZ R16, R17, R50, R16 ;  /* 0x0000003211107223 */ /* 0x000fe20000010010 */
[----:B------:R-:W-:Y:S01]  /*22b0*/  HADD2.F32 R17, -RZ, R37.H0_H0 ;  /* 0x20000025ff117230 */ /* 0x000fe20000004100 */
[C---:B------:R-:W-:Y:S01]  /*22c0*/  FFMA.FTZ R54, R50.reuse, R55, R54 ;  /* 0x0000003732367223 */ /* 0x040fe20000010036 */
[----:B------:R-:W-:Y:S01]  /*22d0*/  HADD2.F32 R56, -RZ, R40.H0_H0 ;  /* 0x20000028ff387230 */ /* 0x000fe20000004100 */
[----:B------:R-:W-:Y:S01]  /*22e0*/  FFMA.FTZ R49, R51, R49, R52 ;  /* 0x0000003133317223 */ /* 0x000fe20000010034 */
[----:B------:R-:W-:Y:S01]  /*22f0*/  HADD2.F32 R52, -RZ, R42.H0_H0 ;  /* 0x2000002aff347230 */ /* 0x000fe20000004100 */
[----:B------:R-:W-:Y:S01]  /*2300*/  FFMA.FTZ R58, R50, R57, R58 ;  /* 0x00000039323a7223 */ /* 0x000fe2000001003a */
[----:B------:R-:W-:Y:S01]  /*2310*/  HADD2.F32 R50, -RZ, R20.H0_H0 ;  /* 0x20000014ff327230 */ /* 0x000fe20000004100 */
[----:B------:R-:W-:Y:S01]  /*2320*/  FFMA.FTZ R17, R17, R51, R16 ;  /* 0x0000003311117223 */ /* 0x000fe20000010010 */
[----:B------:R-:W-:Y:S01]  /*2330*/  HADD2.F32 R16, -RZ, R0.H0_H0 ;  /* 0x20000000ff107230 */ /* 0x000fe20000004100 */
[C---:B------:R-:W-:Y:S01]  /*2340*/  FFMA.FTZ R56, R51.reuse, R56, R54 ;  /* 0x0000003833387223 */ /* 0x040fe20000010036 */
[----:B------:R-:W-:Y:S01]  /*2350*/  HADD2.F32 R54, -RZ, R21.H0_H0 ;  /* 0x20000015ff367230 */ /* 0x000fe20000004100 */
[----:B------:R-:W-:Y:S01]  /*2360*/  FFMA.FTZ R58, R51, R52, R58 ;  /* 0x00000034333a7223 */ /* 0x000fe2000001003a */
[--C-:B-1----:R-:W-:Y:S01]  /*2370*/  HADD2.F32 R51, -RZ, R15.reuse.H1_H1 ;  /* 0x3000000fff337230 */ /* 0x102fe20000004100 */
[C---:B------:R-:W-:Y:S01]  /*2380*/  FFMA.FTZ R52, R53.reuse, R50, R49 ;  /* 0x0000003235347223 */ /* 0x040fe20000010031 */
[----:B------:R-:W-:Y:S01]  /*2390*/  HADD2.F32 R50, -RZ, R15.H0_H0 ;  /* 0x2000000fff327230 */ /* 0x000fe20000004100 */
[----:B------:R-:W-:Y:S01]  /*23a0*/  FFMA.FTZ R16, R16, R53, R17 ;  /* 0x0000003510107223 */ /* 0x000fe20000010011 */
[----:B------:R-:W-:Y:S01]  /*23b0*/  HADD2.F32 R17, -RZ, R14.H0_H0 ;  /* 0x2000000eff117230 */ /* 0x000fe20000004100 */
[C---:B------:R-:W-:Y:S01]  /*23c0*/  FFMA.FTZ R54, R53.reuse, R54, R56 ;  /* 0x0000003635367223 */ /* 0x040fe20000010038 */
[----:B------:R-:W-:Y:S01]  /*23d0*/  HADD2.F32 R15, -RZ, R33.H0_H0 ;  /* 0x20000021ff0f7230 */ /* 0x000fe20000004100 */
[----:B------:R-:W-:Y:S01]  /*23e0*/  FFMA.FTZ R58, R53, R60, R58 ;  /* 0x0000003c353a7223 */ /* 0x000fe2000001003a */
[----:B------:R-:W-:-:S02]  /*23f0*/  HADD2.F32 R55, -RZ, R35.H0_H0 ;  /* 0x20000023ff377230 */ /* 0x000fc40000004100 */
[----:B------:R-:W-:Y:S01]  /*2400*/  HADD2.F32 R56, -RZ, R36.H0_H0 ;  /* 0x20000024ff387230 */ /* 0x000fe20000004100 */
[----:B------:R-:W-:Y:S01]  /*2410*/  FFMA.FTZ R15, R15, R17, R16 ;  /* 0x000000110f0f7223 */ /* 0x000fe20000010010 */
[----:B------:R-:W-:Y:S01]  /*2420*/  HADD2.F32 R53, -RZ, R34.H0_H0 ;  /* 0x20000022ff357230 */ /* 0x000fe20000004100 */
[C---:B------:R-:W-:Y:S01]  /*2430*/  FFMA.FTZ R55, R17.reuse, R55, R54 ;  /* 0x0000003711377223 */ /* 0x040fe20000010036 */
[----:B------:R-:W-:Y:S01]  /*2440*/  HADD2.F32 R49, -RZ, R14.H1_H1 ;  /* 0x3000000eff317230 */ /* 0x000fe20000004100 */
[C---:B------:R-:W-:Y:S01]  /*2450*/  FFMA.FTZ R58, R17.reuse, R56, R58 ;  /* 0x00000038113a7223 */ /* 0x040fe2000001003a */
[----:B------:R-:W-:Y:S01]  /*2460*/  HADD2.F32 R14, -RZ, R43.H0_H0 ;  /* 0x2000002bff0e7230 */ /* 0x000fe20000004100 */
[----:B------:R-:W-:Y:S01]  /*2470*/  FFMA.FTZ R52, R17, R53, R52 ;  /* 0x0000003511347223 */ /* 0x000fe20000010034 */
[----:B------:R-:W-:Y:S02]  /*2480*/  HADD2.F32 R16, -RZ, R45.H0_H0 ;  /* 0x2000002dff107230 */ /* 0x000fe40000004100 */
[----:B------:R-:W-:Y:S01]  /*2490*/  HADD2.F32 R54, -RZ, R18.H0_H0 ;  /* 0x20000012ff367230 */ /* 0x000fe20000004100 */
[----:B------:R-:W-:Y:S01]  /*24a0*/  FFMA.FTZ R14, R14, R49, R15 ;  /* 0x000000310e0e7223 */ /* 0x000fe2000001000f */
[----:B------:R-:W-:Y:S01]  /*24b0*/  HADD2.F32 R56, -RZ, R19.H0_H0 ;  /* 0x20000013ff387230 */ /* 0x000fe20000004100 */
[C---:B------:R-:W-:Y:S01]  /*24c0*/  FFMA.FTZ R17, R49.reuse, R16, R52 ;  /* 0x0000001031117223 */ /* 0x040fe20000010034 */
[----:B------:R-:W-:Y:S01]  /*24d0*/  HADD2.F32 R15, -RZ, R44.H0_H0 ;  /* 0x2000002cff0f7230 */ /* 0x000fe20000004100 */
[C---:B------:R-:W-:Y:S01]  /*24e0*/  FFMA.FTZ R55, R49.reuse, R54, R55 ;  /* 0x0000003631377223 */ /* 0x040fe20000010037 */
        /* <DEDUP_REMOVED lines=10> */
[C---:B------:R-:W-:Y:S01]  /*2590*/  FFMA.FTZ R49, R51.reuse, R52, R49 ;  /* 0x0000003433317223 */ /* 0x040fe20000010031 */
[----:B------:R-:W-:Y:S01]  /*25a0*/  HADD2.F32 R52, -RZ, R26.H0_H0 ;  /* 0x2000001aff347230 */ /* 0x000fe20000004100 */
[----:B------:R-:W-:Y:S01]  /*25b0*/  FFMA.FTZ R14, R14, R51, R15 ;  /* 0x000000330e0e7223 */ /* 0x000fe2000001000f */
[--C-:B------:R-:W-:Y:S01]  /*25c0*/  HADD2.F32 R15, -RZ, R86.reuse.H0_H0 ;  /* 0x20000056ff0f7230 */ /* 0x100fe20000004100 */
[C---:B------:R-:W-:Y:S01]  /*25d0*/  FFMA.FTZ R16, R51.reuse, R16, R17 ;  /* 0x0000001033107223 */ /* 0x040fe20000010011 */
[----:B------:R-:W-:Y:S01]  /*25e0*/  HADD2.F32 R17, -RZ, R86.H1_H1 ;  /* 0x30000056ff117230 */ /* 0x000fe20000004100 */
[----:B------:R-:W-:Y:S01]  /*25f0*/  FFMA.FTZ R53, R50, R53, R57 ;  /* 0x0000003532357223 */ /* 0x000fe20000010039 */
[--C-:B------:R-:W-:Y:S01]  /*2600*/  HADD2.F32 R50, -RZ, R85.reuse.H0_H0 ;  /* 0x20000055ff327230 */ /* 0x100fe20000004100 */
[----:B------:R-:W-:Y:S01]  /*2610*/  FMUL.FTZ R14, R14, R15 ;  /* 0x0000000f0e0e7220 */ /* 0x000fe20000410000 */
[----:B------:R-:W-:Y:S01]  /*2620*/  HADD2.F32 R55, -RZ, R85.H1_H1 ;  /* 0x30000055ff377230 */ /* 0x000fe20000004100 */
[----:B------:R-:W-:-:S02]  /*2630*/  FFMA.FTZ R52, R51, R52, R53 ;  /* 0x0000003433347223 */ /* 0x000fc40000010035 */
[----:B------:R-:W-:Y:S01]  /*2640*/  FMUL.FTZ R16, R16, R17 ;  /* 0x0000001110107220 */ /* 0x000fe20000410000 */
[----:B------:R-:W-:Y:S01]  /*2650*/  F2FP.PACK_AB R14, RZ, R14 ;  /* 0x0000000eff0e723e */ /* 0x000fe200000000ff */
[----:B------:R-:W-:Y:S02]  /*2660*/  FMUL.FTZ R49, R49, R50 ;  /* 0x0000003231317220 */ /* 0x000fe40000410000 */
[----:B------:R-:W-:Y:S01]  /*2670*/  FMUL.FTZ R52, R52, R55 ;  /* 0x0000003734347220 */ /* 0x000fe20000410000 */
[----:B------:R-:W-:Y:S02]  /*2680*/  F2FP.PACK_AB R16, RZ, R16 ;  /* 0x00000010ff10723e */ /* 0x000fe400000000ff */
[----:B------:R-:W-:Y:S02]  /*2690*/  F2FP.PACK_AB R49, RZ, R49 ;  /* 0x00000031ff31723e */ /* 0x000fe400000000ff */
[----:B------:R-:W-:Y:S02]  /*26a0*/  F2FP.PACK_AB R52, RZ, R52 ;  /* 0x00000034ff34723e */ /* 0x000fe400000000ff */
[----:B------:R-:W-:-:S02]  /*26b0*/  PRMT R14, R14, 0x5410, R16 ;  /* 0x000054100e0e7816 */ /* 0x000fc40000000010 */
[----:B------:R-:W-:-:S04]  /*26c0*/  PRMT R49, R49, 0x5410, R52 ;  /* 0x0000541031317816 */ /* 0x000fc80000000034 */
[----:B------:R-:W-:Y:S01]  /*26d0*/  HFMA2.MMA R9, R14, 1, 1, R9 ;  /* 0x3c003c000e097835 */ /* 0x000fe20000000009 */
[----:B------:R-:W-:-:S05]  /*26e0*/  HADD2 R8, R49, R8 ;  /* 0x0000000831087230 */ /* 0x000fca0000000000 */
.L_x_18:
[----:B-1234-:R-:W-:Y:S05]  /*26f0*/  @!P2 BRA `(.L_x_17) ;  /* 0x000011a00000a947 */ /* 0x01efea0003800000 */
[----:B0-----:R-:W-:Y:S02]  /*2700*/  PRMT R14, R90, 0x9910, RZ ;  /* 0x000099105a0e7816 */ /* 0x001fe400000000ff */
[----:B------:R-:W-:Y:S02]  /*2710*/  ISETP.GE.AND P2, PT, R95, 0x3, PT ;  /* 0x000000035f00780c */ /* 0x000fe40003f46270 */
[----:B------:R-:W-:-:S13]  /*2720*/  ISETP.NE.AND P0, PT, R14, RZ, PT ;  /* 0x000000ff0e00720c */ /* 0x000fda0003f05270 */
[----:B------:R-:W-:Y:S05]  /*2730*/  @!P0 BRA `(.L_x_19) ;  /* 0x000005a000008947 */ /* 0x000fea0003800000 */
[----:B------:R-:W0:Y:S01]  /*2740*/  LDS.64 R16, [UR4+0x80] ;  /* 0x00008004ff107984 */ /* 0x000e220008000a00 */
[----:B------:R-:W-:Y:S02]  /*2750*/  HADD2.F32 R52, -RZ, R27.H0_H0 ;  /* 0x2000001bff347230 */ /* 0x000fe40000004100 */
[----:B------:R-:W-:Y:S01]  /*2760*/  HADD2.F32 R56, -RZ, R30.H0_H0 ;  /* 0x2000001eff387230 */ /* 0x000fe20000004100 */
[----:B------:R-:W1:Y:S01]  /*2770*/  LDS.64 R14, [UR4+0x88] ;  /* 0x00008804ff0e7984 */ /* 0x000e620008000a00 */
[----:B------:R-:W-:Y:S02]  /*2780*/  HADD2.F32 R58, -RZ, R31.H0_H0 ;  /* 0x2000001fff3a7230 */ /* 0x000fe40000004100 */
[----:B------:R-:W-:Y:S02]  /*2790*/  HADD2.F32 R54, -RZ, R12.H0_H0 ;  /* 0x2000000cff367230 */ /* 0x000fe40000004100 */
[----:B------:R-:W-:Y:S02]  /*27a0*/  HADD2.F32 R60, -RZ, R32.H0_H0 ;  /* 0x20000020ff3c7230 */ /* 0x000fe40000004100 */
[----:B------:R-:W-:-:S02]  /*27b0*/  HADD2.F32 R57, -RZ, R13.H0_H0 ;  /* 0x2000000dff397230 */ /* 0x000fc40000004100 */
[--C-:B0-----:R-:W-:Y:S02]  /*27c0*/  HADD2.F32 R49, -RZ, R16.reuse.H0_H0 ;  /* 0x20000010ff317230 */ /* 0x101fe40000004100 */
[----:B------:R-:W-:Y:S02]  /*27d0*/  HADD2.F32 R16, -RZ, R16.H1_H1 ;  /* 0x30000010ff107230 */ /* 0x000fe40000004100 */
[--C-:B------:R-:W-:Y:S01]  /*27e0*/  HADD2.F32 R50, -RZ, R17.reuse.H0_H0 ;  /* 0x20000011ff327230 */ /* 0x100fe20000004100 */
[-C--:B------:R-:W-:Y:S01]  /*27f0*/  FFMA.FTZ R53, R56, R49.reuse, RZ ;  /* 0x0000003138357223 */ /* 0x080fe200000100ff */
[----:B------:R-:W-:Y:S01]  /*2800*/  HADD2.F32 R51, -RZ, R17.H1_H1 ;  /* 0x30000011ff337230 */ /* 0x000fe20000004100 */
[-C--:B------:R-:W-:Y:S01]  /*2810*/  FFMA.FTZ R17, R52, R49.reuse, RZ ;  /* 0x0000003134117223 */ /* 0x080fe200000100ff */
[----:B------:R-:W-:Y:S01]  /*2820*/  HADD2.F32 R56, -RZ, R39.H0_H0 ;  /* 0x20000027ff387230 */ /* 0x000fe20000004100 */
[-C--:B------:R-:W-:Y:S01]  /*2830*/  FFMA.FTZ R55, R58, R49.reuse, RZ ;  /* 0x000000313a377223 */ /* 0x080fe200000100ff */
[----:B------:R-:W-:Y:S01]  /*2840*/  HADD2.F32 R58, -RZ, R41.H0_H0 ;  /* 0x20000029ff3a7230 */ /* 0x000fe20000004100 */
[----:B------:R-:W-:Y:S01]  /*2850*/  FFMA.FTZ R49, R60, R49, RZ ;  /* 0x000000313c317223 */ /* 0x000fe200000100ff */
[----:B------:R-:W-:Y:S01]  /*2860*/  HADD2.F32 R52, -RZ, R37.H0_H0 ;  /* 0x20000025ff347230 */ /* 0x000fe20000004100 */
[-C--:B------:R-:W-:Y:S01]  /*2870*/  FFMA.FTZ R17, R54, R16.reuse, R17 ;  /* 0x0000001036117223 */ /* 0x080fe20000010011 */
[----:B------:R-:W-:Y:S01]  /*2880*/  HADD2.F32 R54, -RZ, R38.H0_H0 ;  /* 0x20000026ff367230 */ /* 0x000fe20000004100 */
[-C--:B------:R-:W-:Y:S01]  /*2890*/  FFMA.FTZ R53, R57, R16.reuse, R53 ;  /* 0x0000001039357223 */ /* 0x080fe20000010035 */
[----:B------:R-:W-:Y:S01]  /*28a0*/  HADD2.F32 R57, -RZ, R40.H0_H0 ;  /* 0x20000028ff397230 */ /* 0x000fe20000004100 */
[-C--:B------:R-:W-:Y:S01]  /*28b0*/  FFMA.FTZ R55, R56, R16.reuse, R55 ;  /* 0x0000001038377223 */ /* 0x080fe20000010037 */
[----:B------:R-:W-:Y:S01]  /*28c0*/  HADD2.F32 R56, -RZ, R42.H0_H0 ;  /* 0x2000002aff387230 */ /* 0x000fe20000004100 */
[----:B------:R-:W-:-:S02]  /*28d0*/  FFMA.FTZ R49, R58, R16, R49 ;  /* 0x000000103a317223 */ /* 0x000fc40000010031 */
[-C--:B------:R-:W-:Y:S01]  /*28e0*/  FFMA.FTZ R16, R52, R50.reuse, R17 ;  /* 0x0000003234107223 */ /* 0x080fe20000010011 */
[----:B------:R-:W-:Y:S01]  /*28f0*/  HADD2.F32 R17, -RZ, R0.H0_H0 ;  /* 0x20000000ff117230 */ /* 0x000fe20000004100 */
[-C--:B------:R-:W-:Y:S01]  /*2900*/  FFMA.FTZ R52, R54, R50.reuse, R53 ;  /* 0x0000003236347223 */ /* 0x080fe20000010035 */
[----:B------:R-:W-:Y:S01]  /*2910*/  HADD2.F32 R53, -RZ, R20.H0_H0 ;  /* 0x20000014ff357230 */ /* 0x000fe20000004100 */
[-C--:B------:R-:W-:Y:S01]  /*2920*/  FFMA.FTZ R54, R57, R50.reuse, R55 ;  /* 0x0000003239367223 */ /* 0x080fe20000010037 */
[----:B------:R-:W-:Y:S01]  /*2930*/  HADD2.F32 R57, -RZ, R22.H0_H0 ;  /* 0x20000016ff397230 */ /* 0x000fe20000004100 */
[----:B------:R-:W-:Y:S01]  /*2940*/  FFMA.FTZ R50, R56, R50, R49 ;  /* 0x0000003238327223 */ /* 0x000fe20000010031 */
[----:B------:R-:W-:Y:S01]  /*2950*/  HADD2.F32 R55, -RZ, R21.H0_H0 ;  /* 0x20000015ff377230 */ /* 0x000fe20000004100 */
[-C--:B------:R-:W-:Y:S01]  /*2960*/  FFMA.FTZ R16, R17, R51.reuse, R16 ;  /* 0x0000003311107223 */ /* 0x080fe20000010010 */
[--C-:B-1----:R-:W-:Y:S01]  /*2970*/  HADD2.F32 R49, -RZ, R15.reuse.H1_H1 ;  /* 0x3000000fff317230 */ /* 0x102fe20000004100 */
[-C--:B------:R-:W-:Y:S01]  /*2980*/  FFMA.FTZ R56, R57, R51.reuse, R50 ;  /* 0x0000003339387223 */ /* 0x080fe20000010032 */
[----:B------:R-:W-:Y:S01]  /*2990*/  HADD2.F32 R50, -RZ, R15.H0_H0 ;  /* 0x2000000fff327230 */ /* 0x000fe20000004100 */
[-C--:B------:R-:W-:Y:S01]  /*29a0*/  FFMA.FTZ R52, R53, R51.reuse, R52 ;  /* 0x0000003335347223 */ /* 0x080fe20000010034 */
[----:B------:R-:W-:Y:S01]  /*29b0*/  HADD2.F32 R17, -RZ, R14.H0_H0 ;  /* 0x2000000eff117230 */ /* 0x000fe20000004100 */
[----:B------:R-:W-:Y:S01]  /*29c0*/  FFMA.FTZ R54, R55, R51, R54 ;  /* 0x0000003337367223 */ /* 0x000fe20000010036 */
[----:B------:R-:W-:-:S02]  /*29d0*/  HADD2.F32 R15, -RZ, R33.H0_H0 ;  /* 0x20000021ff0f7230 */ /* 0x000fc40000004100 */
[----:B------:R-:W-:Y:S02]  /*29e0*/  HADD2.F32 R51, -RZ, R34.H0_H0 ;  /* 0x20000022ff337230 */ /* 0x000fe40000004100 */
[----:B------:R-:W-:Y:S01]  /*29f0*/  HADD2.F32 R53, -RZ, R35.H0_H0 ;  /* 0x20000023ff357230 */ /* 0x000fe20000004100 */
[-C--:B------:R-:W-:Y:S01]  /*2a00*/  FFMA.FTZ R15, R15, R17.reuse, R16 ;  /* 0x000000110f0f7223 */ /* 0x080fe20000010010 */
[----:B------:R-:W-:Y:S01]  /*2a10*/  HADD2.F32 R14, -RZ, R14.H1_H1 ;  /* 0x3000000eff0e7230 */ /* 0x000fe20000004100 */
[-C--:B------:R-:W-:Y:S01]  /*2a20*/  FFMA.FTZ R51, R51, R17.reuse, R52 ;  /* 0x0000001133337223 */ /* 0x080fe20000010034 */
[----:B------:R-:W-:Y:S01]  /*2a30*/  HADD2.F32 R57, -RZ, R36.H0_H0 ;  /* 0x20000024ff397230 */ /* 0x000fe20000004100 */
[-C--:B------:R-:W-:Y:S01]  /*2a40*/  FFMA.FTZ R53, R53, R17.reuse, R54 ;  /* 0x0000001135357223 */ /* 0x080fe20000010036 */
[----:B------:R-:W-:Y:S02]  /*2a50*/  HADD2.F32 R55, -RZ, R43.H0_H0 ;  /* 0x2000002bff377230 */ /* 0x000fe40000004100 */
[----:B------:R-:W-:Y:S01]  /*2a60*/  HADD2.F32 R52, -RZ, R45.H0_H0 ;  /* 0x2000002dff347230 */ /* 0x000fe20000004100 */
[----:B------:R-:W-:Y:S01]  /*2a70*/  FFMA.FTZ R17, R57, R17, R56 ;  /* 0x0000001139117223 */ /* 0x000fe20000010038 */
[----:B------:R-:W-:Y:S01]  /*2a80*/  HADD2.F32 R56, -RZ, R19.H0_H0 ;  /* 0x20000013ff387230 */ /* 0x000fe20000004100 */
        /* <DEDUP_REMOVED lines=19> */
[--C-:B------:R-:W-:Y:S01]  /*2bc0*/  HADD2.F32 R15, -RZ, R86.reuse.H0_H0 ;  /* 0x20000056ff0f7230 */ /* 0x100fe20000004100 */
[-C--:B------:R-:W-:Y:S01]  /*2bd0*/  FFMA.FTZ R52, R54, R49.reuse, R52 ;  /* 0x0000003136347223 */ /* 0x080fe20000010034 */
[----:B------:R-:W-:Y:S01]  /*2be0*/  HADD2.F32 R17, -RZ, R86.H1_H1 ;  /* 0x30000056ff117230 */ /* 0x000fe20000004100 */
[----:B------:R-:W-:Y:S01]  /*2bf0*/  FFMA.FTZ R50, R53, R49, R50 ;  /* 0x0000003135327223 */ /* 0x000fe20000010032 */
[--C-:B------:R-:W-:Y:S01]  /*2c00*/  HADD2.F32 R51, -RZ, R85.reuse.H0_H0 ;  /* 0x20000055ff337230 */ /* 0x100fe20000004100 */
[----:B------:R-:W-:Y:S01]  /*2c10*/  FMUL.FTZ R14, R15, R14 ;  /* 0x0000000e0f0e7220 */ /* 0x000fe20000410000 */
[----:B------:R-:W-:Y:S01]  /*2c20*/  HADD2.F32 R55, -RZ, R85.H1_H1 ;  /* 0x30000055ff377230 */ /* 0x000fe20000004100 */
[----:B------:R-:W-:-:S02]  /*2c30*/  FMUL.FTZ R16, R17, R16 ;  /* 0x0000001011107220 */ /* 0x000fc40000410000 */
[----:B------:R-:W-:Y:S01]  /*2c40*/  FMUL.FTZ R52, R51, R52 ;  /* 0x0000003433347220 */ /* 0x000fe20000410000 */
[----:B------:R-:W-:Y:S01]  /*2c50*/  F2FP.PACK_AB R14, RZ, R14 ;  /* 0x0000000eff0e723e */ /* 0x000fe200000000ff */
[----:B------:R-:W-:Y:S01]  /*2c60*/  FMUL.FTZ R50, R55, R50 ;  /* 0x0000003237327220 */ /* 0x000fe20000410000 */
[----:B------:R-:W-:Y:S02]  /*2c70*/  F2FP.PACK_AB R16, RZ, R16 ;  /* 0x00000010ff10723e */ /* 0x000fe400000000ff */
[----:B------:R-:W-:Y:S02]  /*2c80*/  F2FP.PACK_AB R52, RZ, R52 ;  /* 0x00000034ff34723e */ /* 0x000fe400000000ff */
[----:B------:R-:W-:Y:S02]  /*2c90*/  F2FP.PACK_AB R50, RZ, R50 ;  /* 0x00000032ff32723e */ /* 0x000fe400000000ff */
[----:B------:R-:W-:Y:S02]  /*2ca0*/  PRMT R14, R14, 0x5410, R16 ;  /* 0x000054100e0e7816 */ /* 0x000fe40000000010 */
[----:B------:R-:W-:-:S04]  /*2cb0*/  PRMT R52, R52, 0x5410, R50 ;  /* 0x0000541034347816 */ /* 0x000fc80000000032 */
[----:B------:R-:W-:Y:S01]  /*2cc0*/  HFMA2.MMA R7, R14, 1, 1, R7 ;  /* 0x3c003c000e077835 */ /* 0x000fe20000000007 */
[----:B------:R-:W-:-:S05]  /*2cd0*/  HADD2 R6, R52, R6 ;  /* 0x0000000634067230 */ /* 0x000fca0000000000 */
.L_x_19:
[----:B------:R-:W-:Y:S05]  /*2ce0*/  @!P2 BRA `(.L_x_17) ;  /* 0x00000bb00000a947 */ /* 0x000fea0003800000 */
[----:B------:R-:W-:Y:S02]  /*2cf0*/  PRMT R14, R92, 0x9910, RZ ;  /* 0x000099105c0e7816 */ /* 0x000fe400000000ff */
[----:B------:R-:W-:Y:S02]  /*2d00*/  PRMT R15, R89, 0x9910, RZ ;  /* 0x00009910590f7816 */ /* 0x000fe400000000ff */
[----:B------:R-:W-:Y:S02]  /*2d10*/  ISETP.NE.AND P2, PT, R14, RZ, PT ;  /* 0x000000ff0e00720c */ /* 0x000fe40003f45270 */
[----:B------:R-:W-:-:S04]  /*2d20*/  ISETP.NE.AND P0, PT, R15, RZ, PT ;  /* 0x000000ff0f00720c */ /* 0x000fc80003f05270 */
[----:B------:R-:W-:-:S07]  /*2d30*/  ISETP.LT.OR P0, PT, R96, 0x4, !P0 ;  /* 0x000000046000780c */ /* 0x000fce0004701670 */
[----:B------:R-:W-:Y:S06]  /*2d40*/  @!P2 BRA `(.L_x_20) ;  /* 0x000005a00000a947 */ /* 0x000fec0003800000 */
        /* <DEDUP_REMOVED lines=90> */
.L_x_20:
[----:B------:R-:W-:Y:S05]  /*32f0*/  @P0 BRA `(.L_x_17) ;  /* 0x000005a000000947 */ /* 0x000fea0003800000 */
[----:B------:R-:W0:Y:S01]  /*3300*/  LDS.64 R16, [UR4+0x180] ;  /* 0x00018004ff107984 */ /* 0x000e220008000a00 */
[----:B------:R-:W-:Y:S02]  /*3310*/  HADD2.F32 R52, -RZ, R27.H0_H0 ;  /* 0x2000001bff347230 */ /* 0x000fe40000004100 */
[----:B------:R-:W-:Y:S01]  /*3320*/  HADD2.F32 R30, -RZ, R30.H0_H0 ;  /* 0x2000001eff1e7230 */ /* 0x000fe20000004100 */
[----:B------:R-:W1:Y:S01]  /*3330*/  LDS.64 R14, [UR4+0x188] ;  /* 0x00018804ff0e7984 */ /* 0x000e620008000a00 */
[----:B------:R-:W-:Y:S02]  /*3340*/  HADD2.F32 R54, -RZ, R31.H0_H0 ;  /* 0x2000001fff367230 */ /* 0x000fe40000004100 */
[----:B------:R-:W-:Y:S02]  /*3350*/  HADD2.F32 R56, -RZ, R32.H0_H0 ;  /* 0x20000020ff387230 */ /* 0x000fe40000004100 */
[----:B------:R-:W-:-:S02]  /*3360*/  HADD2.F32 R12, -RZ, R12.H0_H0 ;  /* 0x2000000cff0c7230 */ /* 0x000fc40000004100 */
[----:B------:R-:W-:Y:S02]  /*3370*/  HADD2.F32 R32, -RZ, R13.H0_H0 ;  /* 0x2000000dff207230 */ /* 0x000fe40000004100 */
[----:B------:R-:W-:Y:S02]  /*3380*/  HADD2.F32 R39, -RZ, R39.H0_H0 ;  /* 0x20000027ff277230 */ /* 0x000fe40000004100 */
[----:B------:R-:W-:Y:S02]  /*3390*/  HADD2.F32 R41, -RZ, R41.H0_H0 ;  /* 0x20000029ff297230 */ /* 0x000fe40000004100 */
        /* <DEDUP_REMOVED lines=32> */
[--C-:B-1----:R-:W-:Y:S01]  /*35a0*/  HADD2.F32 R13, -RZ, R14.reuse.H0_H0 ;  /* 0x2000000eff0d7230 */ /* 0x102fe20000004100 */
[-C--:B------:R-:W-:Y:S01]  /*35b0*/  FFMA.FTZ R16, R38, R50.reuse, R27 ;  /* 0x0000003226107223 */ /* 0x080fe2000001001b */
[----:B------:R-:W-:Y:S01]  /*35c0*/  HADD2.F32 R14, -RZ, R14.H1_H1 ;  /* 0x3000000eff0e7230 */ /* 0x000fe20000004100 */
[-C--:B------:R-:W-:Y:S01]  /*35d0*/  FFMA.FTZ R30, R30, R50.reuse, R31 ;  /* 0x000000321e1e7223 */ /* 0x080fe2000001001f */
[----:B------:R-:W-:Y:S01]  /*35e0*/  HADD2.F32 R25, -RZ, R25.H0_H0 ;  /* 0x20000019ff197230 */ /* 0x000fe20000004100 */
[----:B------:R-:W-:Y:S01]  /*35f0*/  FFMA.FTZ R50, R42, R50, R49 ;  /* 0x000000322a327223 */ /* 0x000fe20000010031 */
[----:B------:R-:W-:Y:S01]  /*3600*/  HADD2.F32 R26, -RZ, R26.H0_H0 ;  /* 0x2000001aff1a7230 */ /* 0x000fe20000004100 */
[-C--:B------:R-:W-:Y:S01]  /*3610*/  FFMA.FTZ R12, R0, R17.reuse, R12 ;  /* 0x00000011000c7223 */ /* 0x080fe2000001000c */
[--C-:B------:R-:W-:Y:S01]  /*3620*/  HADD2.F32 R0, -RZ, R15.reuse.H0_H0 ;  /* 0x2000000fff007230 */ /* 0x100fe20000004100 */
[-C--:B------:R-:W-:Y:S01]  /*3630*/  FFMA.FTZ R20, R20, R17.reuse, R16 ;  /* 0x0000001114147223 */ /* 0x080fe20000010010 */
[----:B------:R-:W-:Y:S01]  /*3640*/  HADD2.F32 R16, -RZ, R15.H1_H1 ;  /* 0x3000000fff107230 */ /* 0x000fe20000004100 */
[-C--:B------:R-:W-:Y:S01]  /*3650*/  FFMA.FTZ R30, R21, R17.reuse, R30 ;  /* 0x00000011151e7223 */ /* 0x080fe2000001001e */
[----:B------:R-:W-:Y:S01]  /*3660*/  HADD2.F32 R15, -RZ, R33.H0_H0 ;  /* 0x20000021ff0f7230 */ /* 0x000fe20000004100 */
[----:B------:R-:W-:Y:S01]  /*3670*/  FFMA.FTZ R50, R22, R17, R50 ;  /* 0x0000001116327223 */ /* 0x000fe20000010032 */
[----:B------:R-:W-:-:S02]  /*3680*/  HADD2.F32 R17, -RZ, R34.H0_H0 ;  /* 0x20000022ff117230 */ /* 0x000fc40000004100 */
[----:B------:R-:W-:Y:S01]  /*3690*/  HADD2.F32 R21, -RZ, R35.H0_H0 ;  /* 0x20000023ff157230 */ /* 0x000fe20000004100 */
[-C--:B------:R-:W-:Y:S01]  /*36a0*/  FFMA.FTZ R15, R15, R13.reuse, R12 ;  /* 0x0000000d0f0f7223 */ /* 0x080fe2000001000c */
[----:B------:R-:W-:Y:S01]  /*36b0*/  HADD2.F32 R12, -RZ, R86.H1_H1 ;  /* 0x30000056ff0c7230 */ /* 0x000fe20000004100 */
[-C--:B------:R-:W-:Y:S02]  /*36c0*/  FFMA.FTZ R17, R17, R13.reuse, R20 ;  /* 0x0000000d11117223 */ /* 0x080fe40000010014 */
[-C--:B------:R-:W-:Y:S02]  /*36d0*/  FFMA.FTZ R21, R21, R13.reuse, R30 ;  /* 0x0000000d15157223 */ /* 0x080fe4000001001e */
[----:B------:R-:W-:Y:S02]  /*36e0*/  FFMA.FTZ R13, R36, R13, R50 ;  /* 0x0000000d240d7223 */ /* 0x000fe40000010032 */
[-C--:B------:R-:W-:Y:S02]  /*36f0*/  FFMA.FTZ R15, R43, R14.reuse, R15 ;  /* 0x0000000e2b0f7223 */ /* 0x080fe4000001000f */
[----:B------:R-:W-:-:S02]  /*3700*/  FFMA.FTZ R17, R45, R14, R17 ;  /* 0x0000000e2d117223 */ /* 0x000fc40000010011 */
[-C--:B------:R-:W-:Y:S01]  /*3710*/  FFMA.FTZ R21, R18, R14.reuse, R21 ;  /* 0x0000000e12157223 */ /* 0x080fe20000010015 */
[--C-:B------:R-:W-:Y:S01]  /*3720*/  HADD2.F32 R18, -RZ, R85.reuse.H1_H1 ;  /* 0x30000055ff127230 */ /* 0x100fe20000004100 */
[----:B------:R-:W-:Y:S01]  /*3730*/  FFMA.FTZ R13, R19, R14, R13 ;  /* 0x0000000e130d7223 */ /* 0x000fe2000001000d */
[----:B------:R-:W-:Y:S01]  /*3740*/  HADD2.F32 R14, -RZ, R85.H0_H0 ;  /* 0x20000055ff0e7230 */ /* 0x000fe20000004100 */
[-C--:B------:R-:W-:Y:S02]  /*3750*/  FFMA.FTZ R15, R44, R0.reuse, R15 ;  /* 0x000000002c0f7223 */ /* 0x080fe4000001000f */
[-C--:B------:R-:W-:Y:S02]  /*3760*/  FFMA.FTZ R17, R46, R0.reuse, R17 ;  /* 0x000000002e117223 */ /* 0x080fe40000010011 */
[-C--:B------:R-:W-:Y:S02]  /*3770*/  FFMA.FTZ R21, R47, R0.reuse, R21 ;  /* 0x000000002f157223 */ /* 0x080fe40000010015 */
[----:B------:R-:W-:Y:S01]  /*3780*/  FFMA.FTZ R13, R48, R0, R13 ;  /* 0x00000000300d7223 */ /* 0x000fe2000001000d */
[----:B------:R-:W-:Y:S01]  /*3790*/  HADD2.F32 R0, -RZ, R86.H0_H0 ;  /* 0x20000056ff007230 */ /* 0x000fe20000004100 */
[----:B------:R-:W-:-:S02]  /*37a0*/  FFMA.FTZ R15, R23, R16, R15 ;  /* 0x00000010170f7223 */ /* 0x000fc4000001000f */
[-C--:B------:R-:W-:Y:S02]  /*37b0*/  FFMA.FTZ R17, R24, R16.reuse, R17 ;  /* 0x0000001018117223 */ /* 0x080fe40000010011 */
[-C--:B------:R-:W-:Y:S02]  /*37c0*/  FFMA.FTZ R21, R25, R16.reuse, R21 ;  /* 0x0000001019157223 */ /* 0x080fe40000010015 */
[----:B------:R-:W-:Y:S02]  /*37d0*/  FFMA.FTZ R13, R26, R16, R13 ;  /* 0x000000101a0d7223 */ /* 0x000fe4000001000d */
[----:B------:R-:W-:Y:S02]  /*37e0*/  FMUL.FTZ R15, R0, R15 ;  /* 0x0000000f000f7220 */ /* 0x000fe40000410000 */
[----:B------:R-:W-:Y:S02]  /*37f0*/  FMUL.FTZ R17, R12, R17 ;  /* 0x000000110c117220 */ /* 0x000fe40000410000 */
[----:B------:R-:W-:Y:S01]  /*3800*/  FMUL.FTZ R21, R14, R21 ;  /* 0x000000150e157220 */ /* 0x000fe20000410000 */
[----:B------:R-:W-:Y:S01]  /*3810*/  F2FP.PACK_AB R15, RZ, R15 ;  /* 0x0000000fff0f723e */ /* 0x000fe200000000ff */
[----:B------:R-:W-:Y:S01]  /*3820*/  FMUL.FTZ R13, R18, R13 ;  /* 0x0000000d120d7220 */ /* 0x000fe20000410000 */
[----:B------:R-:W-:-:S02]  /*3830*/  F2FP.PACK_AB R17, RZ, R17 ;  /* 0x00000011ff11723e */ /* 0x000fc400000000ff */
[----:B------:R-:W-:Y:S02]  /*3840*/  F2FP.PACK_AB R21, RZ, R21 ;  /* 0x00000015ff15723e */ /* 0x000fe400000000ff */
[----:B------:R-:W-:Y:S02]  /*3850*/  F2FP.PACK_AB R13, RZ, R13 ;  /* 0x0000000dff0d723e */ /* 0x000fe400000000ff */
[----:B------:R-:W-:Y:S02]  /*3860*/  PRMT R15, R15, 0x5410, R17 ;  /* 0x000054100f0f7816 */ /* 0x000fe40000000011 */
[----:B------:R-:W-:-:S04]  /*3870*/  PRMT R21, R21, 0x5410, R13 ;  /* 0x0000541015157816 */ /* 0x000fc8000000000d */
[----:B------:R-:W-:Y:S01]  /*3880*/  HFMA2.MMA R3, R15, 1, 1, R3 ;  /* 0x3c003c000f037835 */ /* 0x000fe20000000003 */
[----:B------:R-:W-:Y:S02]  /*3890*/  HADD2 R2, R21, R2 ;  /* 0x0000000215027230 */ /* 0x000fe40000000000 */
.L_x_17:
[----:B0-----:R-:W-:-:S04]  /*38a0*/  IMAD.MOV.U32 R21, RZ, RZ, c[0x0][0x18c] ;  /* 0x00006300ff157624 */ /* 0x001fc800078e00ff */
[----:B------:R-:W-:-:S05]  /*38b0*/  IMAD.WIDE R28, R21, 0x8, R28 ;  /* 0x00000008151c7825 */ /* 0x000fca00078e021c */
[----:B------:R0:W5:Y:S01]  /*38c0*/  LDG.E.128.CONSTANT R12, [R28.64] ;  /* 0x000000061c0c7981 */ /* 0x000162000c1e9d00 */
[----:B------:R-:W-:Y:S01]  /*38d0*/  IMAD.WIDE R10, R21, 0x8, R10 ;  /* 0x00000008150a7825 */ /* 0x000fe200078e020a */
[----:B------:R-:W-:Y:S05]  /*38e0*/  @!P1 BRA `(.L_x_21) ;  /* 0x00001e2000009947 */ /* 0x000fea0003800000 */
[----:B-----5:R-:W2:Y:S01]  /*38f0*/  LDG.E.128.CONSTANT R16, [R10.64] ;  /* 0x000000060a107981 */ /* 0x020ea2000c1e9d00 */
[--C-:B------:R-:W-:Y:S02]  /*3900*/  SHF.R.U32.HI R33, RZ, 0x8, R12.reuse ;  /* 0x00000008ff217819 */ /* 0x100fe4000001160c */
[----:B------:R-:W-:Y:S02]  /*3910*/  SHF.R.U32.HI R35, RZ, 0x10, R12 ;  /* 0x00000010ff237819 */ /* 0x000fe4000001160c */
[----:B------:R-:W-:Y:S02]  /*3920*/  SHF.R.U32.HI R36, RZ, 0x8, R13 ;  /* 0x00000008ff247819 */ /* 0x000fe4000001160d */
[----:B------:R-:W-:Y:S02]  /*3930*/  LOP3.LUT R34, R33, 0xff, RZ, 0xc0, !PT ;  /* 0x000000ff21227812 */ /* 0x000fe400078ec0ff */
[----:B------:R-:W-:-:S02]  /*3940*/  LOP3.LUT R35, R35, 0xff, RZ, 0xc0, !PT ;  /* 0x000000ff23237812 */ /* 0x000fc400078ec0ff */
[C---:B------:R-:W-:Y:S02]  /*3950*/  LEA.HI R0, R12.reuse, 0xffffff80, RZ, 0x8 ;  /* 0xffffff800c007811 */ /* 0x040fe400078f40ff */
[----:B------:R-:W-:Y:S02]  /*3960*/  LOP3.LUT R24, R12, 0xff, RZ, 0xc0, !PT ;  /* 0x000000ff0c187812 */ /* 0x000fe400078ec0ff */
[----:B------:R-:W-:Y:S02]  /*3970*/  LOP3.LUT R36, R36, 0xff, RZ, 0xc0, !PT ;  /* 0x000000ff24247812 */ /* 0x000fe400078ec0ff */
[----:B------:R-:W-:Y:S01]  /*3980*/  IADD3 R12, R34, -0x80, RZ ;  /* 0xffffff80220c7810 */ /* 0x000fe20007ffe0ff */
[----:B------:R-:W1:Y:S01]  /*3990*/  I2F.F16 R0, R0 ;  /* 0x0000000000007306 */ /* 0x000e620000200c00 */
[----:B------:R-:W-:Y:S02]  /*39a0*/  IADD3 R34, R35, -0x80, RZ ;  /* 0xffffff8023227810 */ /* 0x000fe40007ffe0ff */
[----:B------:R-:W-:-:S02]  /*39b0*/  LEA.HI R20, R13, 0xffffff80, RZ, 0x8 ;  /* 0xffffff800d147811 */ /* 0x000fc400078f40ff */
[----:B------:R-:W-:Y:S02]  /*39c0*/  LEA.HI R23, R15, 0xffffff80, RZ, 0x8 ;  /* 0xffffff800f177811 */ /* 0x000fe400078f40ff */
[----:B------:R-:W-:Y:S01]  /*39d0*/  LOP3.LUT R25, R13, 0xff, RZ, 0xc0, !PT ;  /* 0x000000ff0d197812 */ /* 0x000fe200078ec0ff */
[----:B------:R-:W3:Y:S01]  /*39e0*/  I2F.F16 R12, R12 ;  /* 0x0000000c000c7306 */ /* 0x000ee20000200c00 */
[----:B------:R-:W-:Y:S02]  /*39f0*/  LOP3.LUT R27, R15, 0xff, RZ, 0xc0, !PT ;  /* 0x000000ff0f1b7812 */ /* 0x000fe400078ec0ff */
[----:B------:R-:W-:Y:S02]  /*3a00*/  SHF.R.U32.HI R35, RZ, 0x10, R13 ;  /* 0x00000010ff237819 */ /* 0x000fe4000001160d */
[--C-:B------:R-:W-:Y:S02]  /*3a10*/  SHF.R.U32.HI R38, RZ, 0x8, R15.reuse ;  /* 0x00000008ff267819 */ /* 0x100fe4000001160f */
[----:B------:R-:W-:Y:S01]  /*3a20*/  IADD3 R13, R36, -0x80, RZ ;  /* 0xffffff80240d7810 */ /* 0x000fe20007ffe0ff */
[----:B------:R-:W4:Y:S01]  /*3a30*/  I2F.F16 R20, R20 ;  /* 0x0000001400147306 */ /* 0x000f220000200c00 */
[----:B------:R-:W-:-:S02]  /*3a40*/  SHF.R.U32.HI R15, RZ, 0x10, R15 ;  /* 0x00000010ff0f7819 */ /* 0x000fc4000001160f */
[C---:B------:R-:W-:Y:S02]  /*3a50*/  LEA.HI R22, R14.reuse, 0xffffff80, RZ, 0x8 ;  /* 0xffffff800e167811 */ /* 0x040fe400078f40ff */
[----:B------:R-:W-:Y:S02]  /*3a60*/  LOP3.LUT R26, R14, 0xff, RZ, 0xc0, !PT ;  /* 0x000000ff0e1a7812 */ /* 0x000fe400078ec0ff */
[--C-:B------:R-:W-:Y:S01]  /*3a70*/  SHF.R.U32.HI R36, RZ, 0x8, R14.reuse ;  /* 0x00000008ff247819 */ /* 0x100fe2000001160e */
[----:B------:R-:W0:Y:S01]  /*3a80*/  I2F.F16 R23, R23 ;  /* 0x0000001700177306 */ /* 0x000e220000200c00 */
[----:B------:R-:W-:Y:S02]  /*3a90*/  SHF.R.U32.HI R14, RZ, 0x10, R14 ;  /* 0x00000010ff0e7819 */ /* 0x000fe4000001160e */
[----:B------:R-:W-:Y:S02]  /*3aa0*/  LOP3.LUT R15, R15, 0xff, RZ, 0xc0, !PT ;  /* 0x000000ff0f0f7812 */ /* 0x000fe400078ec0ff */
[----:B------:R-:W-:-:S02]  /*3ab0*/  LOP3.LUT R14, R14, 0xff, RZ, 0xc0, !PT ;  /* 0x000000ff0e0e7812 */ /* 0x000fc400078ec0ff */
[----:B------:R-:W-:Y:S01]  /*3ac0*/  IADD3 R39, R15, -0x80, RZ ;  /* 0xffffff800f277810 */ /* 0x000fe20007ffe0ff */
[----:B------:R-:W0:Y:S01]  /*3ad0*/  I2F.F16 R22, R22 ;  /* 0x0000001600167306 */ /* 0x000e220000200c00 */
[----:B------:R-:W-:Y:S02]  /*3ae0*/  LOP3.LUT R35, R35, 0xff, RZ, 0xc0, !PT ;  /* 0x000000ff23237812 */ /* 0x000fe400078ec0ff */
[----:B------:R-:W-:Y:S02]  /*3af0*/  LOP3.LUT R36, R36, 0xff, RZ, 0xc0, !PT ;  /* 0x000000ff24247812 */ /* 0x000fe400078ec0ff */
[----:B------:R-:W-:Y:S02]  /*3b00*/  LOP3.LUT R38, R38, 0xff, RZ, 0xc0, !PT ;  /* 0x000000ff26267812 */ /* 0x000fe400078ec0ff */
[----:B------:R-:W-:Y:S01]  /*3b10*/  PRMT R49, R91, 0x9910, RZ ;  /* 0x000099105b317816 */ /* 0x000fe200000000ff */
[----:B------:R-:W0:Y:S01]  /*3b20*/  I2F.F16 R34, R34 ;  /* 0x0000002200227306 */ /* 0x000e220000200c00 */
[----:B------:R-:W-:-:S02]  /*3b30*/  IADD3 R24, R24, -0x80, RZ ;  /* 0xffffff8018187810 */ /* 0x000fc40007ffe0ff */
[----:B------:R-:W-:Y:S02]  /*3b40*/  IADD3 R25, R25, -0x80, RZ ;  /* 0xffffff8019197810 */ /* 0x000fe40007ffe0ff */
[----:B------:R-:W-:Y:S02]  /*3b50*/  IADD3 R26, R26, -0x80, RZ ;  /* 0xffffff801a1a7810 */ /* 0x000fe40007ffe0ff */
[----:B------:R-:W-:Y:S01]  /*3b60*/  IADD3 R27, R27, -0x80, RZ ;  /* 0xffffff801b1b7810 */ /* 0x000fe20007ffe0ff */
[----:B------:R-:W0:Y:S01]  /*3b70*/  I2F.F16 R24, R24 ;  /* 0x0000001800187306 */ /* 0x000e220000200c00 */
[----:B------:R-:W-:Y:S02]  /*3b80*/  IADD3 R35, R35, -0x80, RZ ;  /* 0xffffff8023237810 */ /* 0x000fe40007ffe0ff */
[----:B------:R-:W-:Y:S02]  /*3b90*/  IADD3 R36, R36, -0x80, RZ ;  /* 0xffffff8024247810 */ /* 0x000fe40007ffe0ff */
[----:B------:R-:W-:-:S02]  /*3ba0*/  IADD3 R38, R38, -0x80, RZ ;  /* 0xffffff8026267810 */ /* 0x000fc40007ffe0ff */
[----:B------:R-:W-:Y:S01]  /*3bb0*/  ISETP.NE.AND P0, PT, R49, RZ, PT ;  /* 0x000000ff3100720c */ /* 0x000fe20003f05270 */
[----:B------:R-:W0:Y:S01]  /*3bc0*/  I2F.F16 R25, R25 ;  /* 0x0000001900197306 */ /* 0x000e220000200c00 */
[----:B------:R-:W-:-:S07]  /*3bd0*/  ISETP.GE.AND P2, PT, R95, 0x2, PT ;  /* 0x000000025f00780c */ /* 0x000fce0003f46270 */
[----:B------:R-:W0:Y:S08]  /*3be0*/  I2F.F16 R26, R26 ;  /* 0x0000001a001a7306 */ /* 0x000e300000200c00 */
[----:B------:R-:W0:Y:S08]  /*3bf0*/  I2F.F16 R27, R27 ;  /* 0x0000001b001b7306 */ /* 0x000e300000200c00 */
[----:B------:R-:W0:Y:S08]  /*3c00*/  I2F.F16 R13, R13 ;  /* 0x0000000d000d7306 */ /* 0x000e300000200c00 */
[----:B------:R-:W0:Y:S08]  /*3c10*/  I2F.F16 R35, R35 ;  /* 0x0000002300237306 */ /* 0x000e300000200c00 */
[----:B------:R-:W0:Y:S08]  /*3c20*/  I2F.F16 R36, R36 ;  /* 0x0000002400247306 */ /* 0x000e300000200c00 */
[----:B------:R-:W0:Y:S08]  /*3c30*/  I2F.F16 R38, R38 ;  /* 0x0000002600267306 */ /* 0x000e300000200c00 */
[----:B------:R-:W0:Y:S01]  /*3c40*/  I2F.F16 R39, R39 ;  /* 0x0000002700277306 */ /* 0x000e220000200c00 */
[----:B--2---:R-:W-:-:S02]  /*3c50*/  LEA.HI R37, R19, 0xffffff80, RZ, 0x8 ;  /* 0xffffff8013257811 */ /* 0x004fc400078f40ff */
[----:B------:R-:W-:-:S05]  /*3c60*/  LOP3.LUT R15, R17, 0xff, RZ, 0xc0, !PT ;  /* 0x000000ff110f7812 */ /* 0x000fca00078ec0ff */
[----:B------:R2:W0:Y:S01]  /*3c70*/  I2F.F16 R33, R37 ;  /* 0x0000002500217306 */ /* 0x0004220000200c00 */
[----:B------:R-:W-:Y:S02]  /*3c80*/  LEA.HI R30, R16, 0xffffff80, RZ, 0x8 ;  /* 0xffffff80101e7811 */ /* 0x000fe400078f40ff */
[----:B------:R-:W-:Y:S02]  /*3c90*/  IADD3 R41, R15, -0x80, RZ ;  /* 0xffffff800f297810 */ /* 0x000fe40007ffe0ff */
[----:B------:R-:W-:Y:S02]  /*3ca0*/  LOP3.LUT R15, R18, 0xff, RZ, 0xc0, !PT ;  /* 0x000000ff120f7812 */ /* 0x000fe400078ec0ff */
[----:B------:R-:W-:Y:S01]  /*3cb0*/  LEA.HI R31, R17, 0xffffff80, RZ, 0x8 ;  /* 0xffffff80111f7811 */ /* 0x000fe200078f40ff */
[----:B------:R-:W0:Y:S01]  /*3cc0*/  I2F.F16 R30, R30 ;  /* 0x0000001e001e7306 */ /* 0x000e220000200c00 */
[----:B--2---:R-:W-:Y:S02]  /*3cd0*/  IADD3 R37, R14, -0x80, RZ ;  /* 0xffffff800e257810 */ /* 0x004fe40007ffe0ff */
[----:B------:R-:W-:-:S02]  /*3ce0*/  LOP3.LUT R14, R16, 0xff, RZ, 0xc0, !PT ;  /* 0x000000ff100e7812 */ /* 0x000fc400078ec0ff */
[----:B------:R-:W-:Y:S02]  /*3cf0*/  IADD3 R42, R15, -0x80, RZ ;  /* 0xffffff800f2a7810 */ /* 0x000fe40007ffe0ff */
[----:B------:R-:W-:Y:S01]  /*3d00*/  IADD3 R14, R14, -0x80, RZ ;  /* 0xffffff800e0e7810 */ /* 0x000fe20007ffe0ff */
[----:B------:R-:W2:Y:S01]  /*3d10*/  I2F.F16 R31, R31 ;  /* 0x0000001f001f7306 */ /* 0x000ea20000200c00 */
[--C-:B------:R-:W-:Y:S02]  /*3d20*/  SHF.R.U32.HI R15, RZ, 0x8, R16.reuse ;  /* 0x00000008ff0f7819 */ /* 0x100fe40000011610 */
[----:B------:R-:W-:Y:S02]  /*3d30*/  SHF.R.U32.HI R16, RZ, 0x10, R16 ;  /* 0x00000010ff107819 */ /* 0x000fe40000011610 */
[----:B------:R-:W-:Y:S02]  /*3d40*/  LOP3.LUT R15, R15, 0xff, RZ, 0xc0, !PT ;  /* 0x000000ff0f0f7812 */ /* 0x000fe400078ec0ff */
[----:B------:R-:W-:Y:S01]  /*3d50*/  LOP3.LUT R16, R16, 0xff, RZ, 0xc0, !PT ;  /* 0x000000ff10107812 */ /* 0x000fe200078ec0ff */
[----:B------:R0:W1:Y:S01]  /*3d60*/  I2F.F16 R40, R14 ;  /* 0x0000000e00287306 */ /* 0x0000620000200c00 */
[----:B------:R-:W-:-:S02]  /*3d70*/  IADD3 R15, R15, -0x80, RZ ;  /* 0xffffff800f0f7810 */ /* 0x000fc40007ffe0ff */
[----:B------:R-:W-:Y:S02]  /*3d80*/  SHF.R.U32.HI R47, RZ, 0x8, R18 ;  /* 0x00000008ff2f7819 */ /* 0x000fe40000011612 */
[----:B------:R-:W-:Y:S02]  /*3d90*/  LEA.HI R32, R18, 0xffffff80, RZ, 0x8 ;  /* 0xffffff8012207811 */ /* 0x000fe400078f40ff */
[----:B------:R-:W-:Y:S01]  /*3da0*/  LOP3.LUT R43, R19, 0xff, RZ, 0xc0, !PT ;  /* 0x000000ff132b7812 */ /* 0x000fe200078ec0ff */
[----:B------:R1:W1:Y:S01]  /*3db0*/  I2F.F16 R44, R15 ;  /* 0x0000000f002c7306 */ /* 0x0002620000200c00 */
[--C-:B0-----:R-:W-:Y:S02]  /*3dc0*/  SHF.R.U32.HI R14, RZ, 0x8, R17.reuse ;  /* 0x00000008ff0e7819 */ /* 0x101fe40000011611 */
[----:B------:R-:W-:Y:S02]  /*3dd0*/  SHF.R.U32.HI R17, RZ, 0x10, R17 ;  /* 0x00000010ff117819 */ /* 0x000fe40000011611 */
[----:B------:R-:W-:-:S02]  /*3de0*/  LOP3.LUT R14, R14, 0xff, RZ, 0xc0, !PT ;  /* 0x000000ff0e0e7812 */ /* 0x000fc400078ec0ff */
[----:B------:R-:W-:Y:S01]  /*3df0*/  LOP3.LUT R17, R17, 0xff, RZ, 0xc0, !PT ;  /* 0x000000ff11117812 */ /* 0x000fe200078ec0ff */
[----:B------:R-:W0:Y:S01]  /*3e00*/  I2F.F16 R32, R32 ;  /* 0x0000002000207306 */ /* 0x000e220000200c00 */
[----:B------:R-:W-:Y:S02]  /*3e10*/  IADD3 R16, R16, -0x80, RZ ;  /* 0xffffff8010107810 */ /* 0x000fe40007ffe0ff */
[----:B------:R-:W-:Y:S02]  /*3e20*/  IADD3 R14, R14, -0x80, RZ ;  /* 0xffffff800e0e7810 */ /* 0x000fe40007ffe0ff */
[----:B------:R-:W-:Y:S02]  /*3e30*/  IADD3 R17, R17, -0x80, RZ ;  /* 0xffffff8011117810 */ /* 0x000fe40007ffe0ff */
[----:B------:R-:W-:Y:S01]  /*3e40*/  SHF.R.U32.HI R48, RZ, 0x8, R19 ;  /* 0x00000008ff307819 */ /* 0x000fe20000011613 */
[----:B------:R0:W2:Y:S01]  /*3e50*/  I2F.F16 R45, R16 ;  /* 0x00000010002d7306 */ /* 0x0000a20000200c00 */
[----:B------:R-:W-:-:S02]  /*3e60*/  SHF.R.U32.HI R18, RZ, 0x10, R18 ;  /* 0x00000010ff127819 */ /* 0x000fc40000011612 */
[----:B------:R-:W-:Y:S02]  /*3e70*/  SHF.R.U32.HI R19, RZ, 0x10, R19 ;  /* 0x00000010ff137819 */ /* 0x000fe40000011613 */
[----:B-1----:R-:W-:Y:S02]  /*3e80*/  LOP3.LUT R15, R47, 0xff, RZ, 0xc0, !PT ;  /* 0x000000ff2f0f7812 */ /* 0x002fe400078ec0ff */
[----:B------:R-:W-:Y:S01]  /*3e90*/  IADD3 R43, R43, -0x80, RZ ;  /* 0xffffff802b2b7810 */ /* 0x000fe20007ffe0ff */
[----:B------:R1:W2:Y:S01]  /*3ea0*/  I2F.F16 R46, R14 ;  /* 0x0000000e002e7306 */ /* 0x0002a20000200c00 */
[----:B0-----:R-:W-:Y:S02]  /*3eb0*/  LOP3.LUT R16, R18, 0xff, RZ, 0xc0, !PT ;  /* 0x000000ff12107812 */ /* 0x001fe400078ec0ff */
[----:B------:R-:W-:Y:S02]  /*3ec0*/  IADD3 R15, R15, -0x80, RZ ;  /* 0xffffff800f0f7810 */ /* 0x000fe40007ffe0ff */
[----:B------:R-:W-:-:S03]  /*3ed0*/  IADD3 R16, R16, -0x80, RZ ;  /* 0xffffff8010107810 */ /* 0x000fc60007ffe0ff */
[----:B------:R0:W2:Y:S01]  /*3ee0*/  I2F.F16 R47, R17 ;  /* 0x00000011002f7306 */ /* 0x0000a20000200c00 */
[----:B-1----:R-:W-:-:S04]  /*3ef0*/  LOP3.LUT R14, R48, 0xff, RZ, 0xc0, !PT ;  /* 0x000000ff300e7812 */ /* 0x002fc800078ec0ff */
[----:B------:R-:W-:-:S03]  /*3f00*/  IADD3 R14, R14, -0x80, RZ ;  /* 0xffffff800e0e7810 */ /* 0x000fc60007ffe0ff */
[----:B------:R-:W1:Y:S01]  /*3f10*/  I2F.F16 R37, R37 ;  /* 0x0000002500257306 */ /* 0x000e620000200c00 */
[----:B0-----:R-:W-:-:S04]  /*3f20*/  LOP3.LUT R17, R19, 0xff, RZ, 0xc0, !PT ;  /* 0x000000ff13117812 */ /* 0x001fc800078ec0ff */
[----:B------:R-:W-:-:S03]  /*3f30*/  IADD3 R17, R17, -0x80, RZ ;  /* 0xffffff8011117810 */ /* 0x000fc60007ffe0ff */
        /* <DEDUP_REMOVED lines=8> */
[----:B01234-:R-:W0:Y:S01]  /*3fc0*/  LDS.64 R16, [UR4+0x10] ;  /* 0x00001004ff107984 */ /* 0x01fe220008000a00 */
        /* <DEDUP_REMOVED lines=16> */
[----:B------:R-:W-:Y:S01]  /*40d0*/  FFMA.FTZ R58, R51, R58, RZ ;  /* 0x0000003a333a7223 */ /* 0x000fe200000100ff */
[----:B------:R-:W-:Y:S01]  /*40e0*/  HADD2.F32 R51, -RZ, R35.H0_H0 ;  /* 0x20000023ff337230 */ /* 0x000fe20000004100 */
[C---:B------:R-:W-:Y:S01]  /*40f0*/  FFMA.FTZ R55, R50.reuse, R55, R54 ;  /* 0x0000003732377223 */ /* 0x040fe20000010036 */
[----:B------:R-:W-:Y:S01]  /*4100*/  HADD2.F32 R54, -RZ, R37.H0_H0 ;  /* 0x20000025ff367230 */ /* 0x000fe20000004100 */
[----:B------:R-:W-:Y:S01]  /*4110*/  FFMA.FTZ R16, R17, R50, R16 ;  /* 0x0000003211107223 */ /* 0x000fe20000010010 */
[----:B------:R-:W-:Y:S01]  /*4120*/  HADD2.F32 R17, -RZ, R34.H0_H0 ;  /* 0x20000022ff117230 */ /* 0x000fe20000004100 */
[----:B------:R-:W-:-:S02]  /*4130*/  FFMA.FTZ R57, R50, R57, R56 ;  /* 0x0000003932397223 */ /* 0x000fc40000010038 */
        /* <DEDUP_REMOVED lines=11> */
[----:B-1----:R-:W-:Y:S01]  /*41f0*/  HADD2.F32 R17, -RZ, R14.H0_H0 ;  /* 0x2000000eff117230 */ /* 0x002fe20000004100 */
[C---:B------:R-:W-:Y:S01]  /*4200*/  FFMA.FTZ R52, R53.reuse, R50, R51 ;  /* 0x0000003235347223 */ /* 0x040fe20000010033 */
[----:B------:R-:W-:Y:S01]  /*4210*/  HADD2.F32 R50, -RZ, R15.H0_H0 ;  /* 0x2000000fff327230 */ /* 0x000fe20000004100 */
[C---:B------:R-:W-:Y:S01]  /*4220*/  FFMA.FTZ R56, R53.reuse, R54, R57 ;  /* 0x0000003635387223 */ /* 0x040fe20000010039 */
[----:B------:R-:W-:Y:S01]  /*4230*/  HADD2.F32 R54, -RZ, R41.H0_H0 ;  /* 0x20000029ff367230 */ /* 0x000fe20000004100 */
[----:B------:R-:W-:Y:S01]  /*4240*/  FFMA.FTZ R58, R53, R58, R55 ;  /* 0x0000003a353a7223 */ /* 0x000fe20000010037 */
[----:B------:R-:W-:-:S02]  /*4250*/  HADD2.F32 R53, -RZ, R15.H1_H1 ;  /* 0x3000000fff357230 */ /* 0x000fc40000004100 */
[----:B------:R-:W-:Y:S01]  /*4260*/  HADD2.F32 R15, -RZ, R40.H0_H0 ;  /* 0x20000028ff0f7230 */ /* 0x000fe20000004100 */
[----:B------:R-:W-:Y:S01]  /*4270*/  FFMA.FTZ R52, R17, R54, R52 ;  /* 0x0000003611347223 */ /* 0x000fe20000010034 */
[----:B------:R-:W-:Y:S02]  /*4280*/  HADD2.F32 R51, -RZ, R14.H1_H1 ;  /* 0x3000000eff337230 */ /* 0x000fe40000004100 */
[----:B------:R-:W-:Y:S01]  /*4290*/  HADD2.F32 R55, -RZ, R42.H0_H0 ;  /* 0x2000002aff377230 */ /* 0x000fe20000004100 */
[----:B------:R-:W-:Y:S01]  /*42a0*/  FFMA.FTZ R15, R15, R17, R16 ;  /* 0x000000110f0f7223 */ /* 0x000fe20000010010 */
[----:B------:R-:W-:Y:S02]  /*42b0*/  HADD2.F32 R57, -RZ, R43.H0_H0 ;  /* 0x2000002bff397230 */ /* 0x000fe40000004100 */
        /* <DEDUP_REMOVED lines=24> */
[--C-:B------:R-:W-:Y:S01]  /*4440*/  HADD2.F32 R15, -RZ, R86.reuse.H0_H0 ;  /* 0x20000056ff0f7230 */ /* 0x100fe20000004100 */
[C---:B------:R-:W-:Y:S01]  /*4450*/  FFMA.FTZ R51, R53.reuse, R52, R51 ;  /* 0x0000003435337223 */ /* 0x040fe20000010033 */
        /* <DEDUP_REMOVED lines=16> */
.L_x_22:
        /* <DEDUP_REMOVED lines=13> */
[----:B------:R-:W-:Y:S02]  /*4630*/  HADD2.F32 R58, -RZ, R37.H0_H0 ;  /* 0x20000025ff3a7230 */ /* 0x000fe40000004100 */
[----:B0-----:R-:W-:Y:S02]  /*4640*/  HADD2.F32 R50, -RZ, R16.H0_H0 ;  /* 0x20000010ff327230 */ /* 0x001fe40000004100 */
[--C-:B------:R-:W-:Y:S02]  /*4650*/  HADD2.F32 R52, -RZ, R17.reuse.H0_H0 ;  /* 0x20000011ff347230 */ /* 0x100fe40000004100 */
[----:B------:R-:W-:Y:S01]  /*4660*/  HADD2.F32 R51, -RZ, R17.H1_H1 ;  /* 0x30000011ff337230 */ /* 0x000fe20000004100 */
[-C--:B------:R-:W-:Y:S01]  /*4670*/  FFMA.FTZ R53, R53, R50.reuse, RZ ;  /* 0x0000003235357223 */ /* 0x080fe200000100ff */
[----:B------:R-:W-:Y:S01]  /*4680*/  HADD2.F32 R17, -RZ, R24.H0_H0 ;  /* 0x20000018ff117230 */ /* 0x000fe20000004100 */
[-C--:B------:R-:W-:Y:S01]  /*4690*/  FFMA.FTZ R55, R55, R50.reuse, RZ ;  /* 0x0000003237377223 */ /* 0x080fe200000100ff */
[----:B------:R-:W-:Y:S01]  /*46a0*/  HADD2.F32 R16, -RZ, R16.H1_H1 ;  /* 0x30000010ff107230 */ /* 0x000fe20000004100 */
[----:B------:R-:W-:-:S02]  /*46b0*/  FFMA.FTZ R57, R57, R50, RZ ;  /* 0x0000003239397223 */ /* 0x000fc400000100ff */
[----:B------:R-:W-:Y:S01]  /*46c0*/  FFMA.FTZ R17, R17, R50, RZ ;  /* 0x0000003211117223 */ /* 0x000fe200000100ff */
[----:B------:R-:W-:Y:S01]  /*46d0*/  HADD2.F32 R50, -RZ, R34.H0_H0 ;  /* 0x20000022ff327230 */ /* 0x000fe20000004100 */
[-C--:B------:R-:W-:Y:S01]  /*46e0*/  FFMA.FTZ R53, R56, R16.reuse, R53 ;  /* 0x0000001038357223 */ /* 0x080fe20000010035 */
[----:B------:R-:W-:Y:S01]  /*46f0*/  HADD2.F32 R56, -RZ, R36.H0_H0 ;  /* 0x20000024ff387230 */ /* 0x000fe20000004100 */
[-C--:B------:R-:W-:Y:S01]  /*4700*/  FFMA.FTZ R17, R54, R16.reuse, R17 ;  /* 0x0000001036117223 */ /* 0x080fe20000010011 */
[----:B------:R-:W-:Y:S01]  /*4710*/  HADD2.F32 R54, -RZ, R35.H0_H0 ;  /* 0x20000023ff367230 */ /* 0x000fe20000004100 */
[-C--:B------:R-:W-:Y:S02]  /*4720*/  FFMA.FTZ R57, R59, R16.reuse, R57 ;  /* 0x000000103b397223 */ /* 0x080fe40000010039 */
        /* <DEDUP_REMOVED lines=11> */
[----:B-1----:R-:W-:Y:S01]  /*47e0*/  HADD2.F32 R17, -RZ, R14.H0_H0 ;  /* 0x2000000eff117230 */ /* 0x002fe20000004100 */
[-C--:B------:R-:W-:Y:S01]  /*47f0*/  FFMA.FTZ R52, R53, R51.reuse, R50 ;  /* 0x0000003335347223 */ /* 0x080fe20000010032 */
[----:B------:R-:W-:Y:S01]  /*4800*/  HADD2.F32 R50, -RZ, R15.H0_H0 ;  /* 0x2000000fff327230 */ /* 0x000fe20000004100 */
[-C--:B------:R-:W-:Y:S01]  /*4810*/  FFMA.FTZ R54, R55, R51.reuse, R54 ;  /* 0x0000003337367223 */ /* 0x080fe20000010036 */
[----:B------:R-:W-:Y:S01]  /*4820*/  HADD2.F32 R53, -RZ, R41.H0_H0 ;  /* 0x20000029ff357230 */ /* 0x000fe20000004100 */
[----:B------:R-:W-:Y:S01]  /*4830*/  FFMA.FTZ R56, R58, R51, R56 ;  /* 0x000000333a387223 */ /* 0x000fe20000010038 */
[----:B------:R-:W-:-:S02]  /*4840*/  HADD2.F32 R51, -RZ, R15.H1_H1 ;  /* 0x3000000fff337230 */ /* 0x000fc40000004100 */
[----:B------:R-:W-:Y:S01]  /*4850*/  HADD2.F32 R15, -RZ, R40.H0_H0 ;  /* 0x20000028ff0f7230 */ /* 0x000fe20000004100 */
[-C--:B------:R-:W-:Y:S01]  /*4860*/  FFMA.FTZ R53, R53, R17.reuse, R52 ;  /* 0x0000001135357223 */ /* 0x080fe20000010034 */
[----:B------:R-:W-:Y:S02]  /*4870*/  HADD2.F32 R55, -RZ, R42.H0_H0 ;  /* 0x2000002aff377230 */ /* 0x000fe40000004100 */
        /* <DEDUP_REMOVED lines=45> */
.L_x_23:
        /* <DEDUP_REMOVED lines=97> */
.L_x_24:
        /* <DEDUP_REMOVED lines=91> */
.L_x_21:
[----:B0-----:R-:W-:-:S05]  /*5710*/  IMAD.WIDE R28, R21, 0x8, R28 ;  /* 0x00000008151c7825 */ /* 0x001fca00078e021c */
[----:B-----5:R0:W5:Y:S01]  /*5720*/  LDG.E.128.CONSTANT R12, [R28.64] ;  /* 0x000000061c0c7981 */ /* 0x020162000c1e9d00 */
[----:B------:R-:W-:Y:S01]  /*5730*/  IMAD.WIDE R10, R21, 0x8, R10 ;  /* 0x00000008150a7825 */ /* 0x000fe200078e020a */
[----:B------:R-:W-:Y:S05]  /*5740*/  @!P1 BRA `(.L_x_25) ;  /* 0x00001e2000009947 */ /* 0x000fea0003800000 */
[----:B------:R-:W2:Y:S01]  /*5750*/  LDG.E.128.CONSTANT R16, [R10.64] ;  /* 0x000000060a107981 */ /* 0x000ea2000c1e9d00 */
[--C-:B-----5:R-:W-:Y:S02]  /*5760*/  SHF.R.U32.HI R33, RZ, 0x8, R12.reuse ;  /* 0x00000008ff217819 */ /* 0x120fe4000001160c */
        /* <DEDUP_REMOVED lines=197> */
.L_x_26:
        /* <DEDUP_REMOVED lines=95> */
.L_x_27:
        /* <DEDUP_REMOVED lines=97> */
.L_x_28:
        /* <DEDUP_REMOVED lines=91> */
.L_x_25:
        /* <DEDUP_REMOVED lines=203> */
.L_x_30:
        /* <DEDUP_REMOVED lines=95> */
.L_x_31:
        /* <DEDUP_REMOVED lines=97> */
.L_x_32:
        /* <DEDUP_REMOVED lines=91> */
.L_x_29:
[----:B------:R-:W-:Y:S01]  /*93d0*/  IADD3 R94, R94, 0x20, RZ ;  /* 0x000000205e5e7810 */ /* 0x000fe20007ffe0ff */
[C---:B------:R-:W-:Y:S01]  /*93e0*/  IMAD.WIDE R10, R21.reuse, 0x8, R10 ;  /* 0x00000008150a7825 */ /* 0x040fe200078e020a */
[----:B------:R-:W-:Y:S02]  /*93f0*/  UIADD3 UR4, UR4, 0x40, URZ ;  /* 0x0000004004047890 */ /* 0x000fe4000fffe03f */
[C---:B------:R-:W-:Y:S01]  /*9400*/  ISETP.GE.AND P0, PT, R94.reuse, c[0x0][0x1a8], PT ;  /* 0x00006a005e007a0c */ /* 0x040fe20003f06270 */
[----:B0-----:R-:W-:Y:S01]  /*9410*/  IMAD.WIDE R28, R21, 0x8, R28 ;  /* 0x00000008151c7825 */ /* 0x001fe200078e021c */
[----:B------:R-:W-:-:S03]  /*9420*/  ISETP.LT.AND P2, PT, R94, R93, PT ;  /* 0x0000005d5e00720c */ /* 0x000fc60003f41270 */
[----:B-----5:R-:W-:Y:S02]  /*9430*/  IMAD.MOV.U32 R14, RZ, RZ, R10 ;  /* 0x000000ffff0e7224 */ /* 0x020fe400078e000a */
[----:B------:R-:W-:-:S08]  /*9440*/  IMAD.MOV.U32 R15, RZ, RZ, R11 ;  /* 0x000000ffff0f7224 */ /* 0x000fd000078e000b */
[----:B------:R-:W-:Y:S05]  /*9450*/  @!P0 BRA P2, `(.L_x_33) ;  /* 0xffff851000008947 */ /* 0x000fea000103ffff */
.L_x_16:
[----:B------:R-:W-:-:S04]  /*9460*/  ISETP.GE.AND P0, PT, R94, R93, PT ;  /* 0x0000005d5e00720c */ /* 0x000fc80003f06270 */
[----:B------:R-:W-:-:S13]  /*9470*/  ISETP.GE.OR P0, PT, R94, c[0x0][0x1ac], P0 ;  /* 0x00006b005e007a0c */ /* 0x000fda0000706670 */
[----:B------:R-:W-:Y:S05]  /*9480*/  @P0 BRA `(.L_x_34) ;  /* 0x000029f000000947 */ /* 0x000fea0003800000 */
[----:B------:R-:W-:Y:S01]  /*9490*/  PRMT R0, R89, 0x9910, RZ ;  /* 0x0000991059007816 */ /* 0x000fe200000000ff */
[----:B------:R-:W-:Y:S02]  /*94a0*/  ULDC UR5, c[0x0][0x18c] ;  /* 0x0000630000057ab9 */ /* 0x000fe40000000800 */
[----:B------:R-:W-:Y:S01]  /*94b0*/  USHF.R.S32.HI UR5, URZ, 0x1f, UR5 ;  /* 0x0000001f3f057899 */ /* 0x000fe20008011405 */
[----:B------:R-:W-:-:S04]  /*94c0*/  ISETP.NE.AND P0, PT, R0, RZ, PT ;  /* 0x000000ff0000720c */ /* 0x000fc80003f05270 */
[----:B------:R-:W-:Y:S02]  /*94d0*/  ISETP.LT.OR P0, PT, R96, 0x4, !P0 ;  /* 0x000000046000780c */ /* 0x000fe40004701670 */
.L_x_43:
[----:B------:R-:W-:Y:S01]  /*94e0*/  ISETP.NE.AND P2, PT, R94, R87, PT ;  /* 0x000000575e00720c */ /* 0x000fe20003f45270 */
[----:B-----5:R0:W5:-:S12]  /*94f0*/  LDG.E.128.CONSTANT R12, [R28.64] ;  /* 0x000000061c0c7981 */ /* 0x020158000c1e9d00 */
[----:B------:R-:W-:Y:S01]  /*9500*/  @!P2 IADD3 R88, R88, 0x1, RZ ;  /* 0x000000015858a810 */ /* 0x000fe20007ffe0ff */
[----:B------:R-:W-:Y:S01]  /*9510*/  @!P2 IMAD.MOV.U32 R17, RZ, RZ, 0x2 ;  /* 0x00000002ff11a424 */ /* 0x000fe200078e00ff */
[----:B------:R-:W-:-:S03]  /*9520*/  @!P2 LEA R16, R94, 0x1, 0x1 ;  /* 0x000000015e10a811 */ /* 0x000fc600078e08ff */
[----:B------:R-:W-:Y:S02]  /*9530*/  @!P2 IMAD R10, R88, 0x8, R1 ;  /* 0x00000008580aa824 */ /* 0x000fe400078e0201 */
[----:B------:R-:W-:-:S04]  /*9540*/  @!P2 IMAD.WIDE R16, R16, R17, c[0x0][0x198] ;  /* 0x000066001010a625 */ /* 0x000fc800078e0211 */
[----:B------:R-:W2:Y:S04]  /*9550*/  @!P2 LDL.64 R10, [R10] ;  /* 0x000000000a0aa983 */ /* 0x000ea80000100a00 */
[----:B------:R-:W3:Y:S01]  /*9560*/  @!P2 LDG.E.U16.CONSTANT R17, [R16.64] ;  /* 0x000000061011a981 */ /* 0x000ee2000c1e9500 */
[----:B--2---:R-:W-:Y:S02]  /*9570*/  @!P2 PRMT R85, R11, 0x7610, R85 ;  /* 0x000076100b55a816 */ /* 0x004fe40000000055 */
[----:B------:R-:W-:Y:S02]  /*9580*/  @!P2 PRMT R86, R10, 0x7610, R86 ;  /* 0x000076100a56a816 */ /* 0x000fe40000000056 */
[----:B------:R-:W-:Y:S01]  /*9590*/  @!P2 PRMT R85, R85, 0x7610, R11 ;  /* 0x000076105555a816 */ /* 0x000fe2000000000b */
[----:B---3--:R-:W-:Y:S01]  /*95a0*/  @!P2 IMAD.IADD R87, R17, 0x1, R94 ;  /* 0x000000011157a824 */ /* 0x008fe200078e025e */
[----:B------:R-:W-:Y:S01]  /*95b0*/  @!P2 PRMT R86, R86, 0x7610, R10 ;  /* 0x000076105656a816 */ /* 0x000fe2000000000a */
[----:B------:R-:W-:Y:S01]  /*95c0*/  IMAD.MOV.U32 R11, RZ, RZ, c[0x0][0x18c] ;  /* 0x00006300ff0b7624 */ /* 0x000fe200078e00ff */
[----:B------:R-:W-:Y:S05]  /*95d0*/  @!P1 BRA `(.L_x_35) ;  /* 0x000013e000009947 */ /* 0x000fea0003800000 */
[----:B0-----:R-:W-:-:S06]  /*95e0*/  IMAD.WIDE R20, R11, 0x4, R28 ;  /* 0x000000040b147825 */ /* 0x001fcc00078e021c */
[----:B------:R-:W-:Y:S02]  /*95f0*/  IMAD.WIDE R16, R11, 0x4, R20 ;  /* 0x000000040b107825 */ /* 0x000fe400078e0214 */
[----:B------:R-:W2:Y:S04]  /*9600*/  LDG.E.128.CONSTANT R20, [R20.64] ;  /* 0x0000000614147981 */ /* 0x000ea8000c1e9d00 */
[----:B------:R-:W3:Y:S01]  /*9610*/  LDG.E.128.CONSTANT R16, [R16.64] ;  /* 0x0000000610107981 */ /* 0x000ee2000c1e9d00 */
[--C-:B-----5:R-:W-:Y:S02]  /*9620*/  SHF.R.U32.HI R27, RZ, 0xc, R13.reuse ;  /* 0x0000000cff1b7819 */ /* 0x120fe4000001160d */
[----:B------:R-:W-:Y:S02]  /*9630*/  LOP3.LUT R25, R13, 0x3f003f, RZ, 0xc0, !PT ;  /* 0x003f003f0d197812 */ /* 0x000fe400078ec0ff */
[----:B------:R-:W-:-:S02]  /*9640*/  SHF.R.U32.HI R26, RZ, 0x6, R13 ;  /* 0x00000006ff1a7819 */ /* 0x000fc4000001160d */
[----:B------:R-:W-:Y:S02]  /*9650*/  PRMT R13, R91, 0x9910, RZ ;  /* 0x000099105b0d7816 */ /* 0x000fe400000000ff */
[----:B------:R-:W-:Y:S02]  /*9660*/  SHF.R.U32.HI R10, RZ, 0xc, R12 ;  /* 0x0000000cff0a7819 */ /* 0x000fe4000001160c */
[----:B------:R-:W-:Y:S02]  /*9670*/  SHF.R.U32.HI R37, RZ, 0xc, R15 ;  /* 0x0000000cff257819 */ /* 0x000fe4000001160f */
[--C-:B------:R-:W-:Y:S02]  /*9680*/  SHF.R.U32.HI R32, RZ, 0xc, R14.reuse ;  /* 0x0000000cff207819 */ /* 0x100fe4000001160e */
[----:B------:R-:W-:Y:S02]  /*9690*/  LOP3.LUT R35, R14, 0x3f003f, RZ, 0xc0, !PT ;  /* 0x003f003f0e237812 */ /* 0x000fe400078ec0ff */
[----:B------:R-:W-:-:S02]  /*96a0*/  SHF.R.U32.HI R36, RZ, 0x6, R14 ;  /* 0x00000006ff247819 */ /* 0x000fc4000001160e */
[----:B------:R-:W-:Y:S02]  /*96b0*/  ISETP.NE.AND P2, PT, R13, RZ, PT ;  /* 0x000000ff0d00720c */ /* 0x000fe40003f45270 */
[----:B------:R-:W-:Y:S02]  /*96c0*/  LOP3.LUT R10, R10, 0xf000f, RZ, 0xc0, !PT ;  /* 0x000f000f0a0a7812 */ /* 0x000fe400078ec0ff */
[----:B------:R-:W-:Y:S02]  /*96d0*/  LOP3.LUT R27, R27, 0xf000f, RZ, 0xc0, !PT ;  /* 0x000f000f1b1b7812 */ /* 0x000fe400078ec0ff */
[----:B------:R-:W-:Y:S02]  /*96e0*/  LOP3.LUT R0, R12, 0x3f003f, RZ, 0xc0, !PT ;  /* 0x003f003f0c007812 */ /* 0x000fe400078ec0ff */
[----:B------:R-:W-:Y:S02]  /*96f0*/  SHF.R.U32.HI R12, RZ, 0x6, R12 ;  /* 0x00000006ff0c7819 */ /* 0x000fe4000001160c */
[----:B------:R-:W-:-:S02]  /*9700*/  LOP3.LUT R37, R37, 0xf000f, RZ, 0xc0, !PT ;  /* 0x000f000f25257812 */ /* 0x000fc400078ec0ff */
[----:B------:R-:W-:Y:S02]  /*9710*/  LOP3.LUT R12, R12, 0x3f003f, RZ, 0xc0, !PT ;  /* 0x003f003f0c0c7812 */ /* 0x000fe400078ec0ff */
[----:B------:R-:W-:Y:S02]  /*9720*/  LOP3.LUT R26, R26, 0x3f003f, RZ, 0xc0, !PT ;  /* 0x003f003f1a1a7812 */ /* 0x000fe400078ec0ff */
[----:B------:R-:W-:Y:S02]  /*9730*/  LOP3.LUT R42, R15, 0x3f003f, RZ, 0xc0, !PT ;  /* 0x003f003f0f2a7812 */ /* 0x000fe400078ec0ff */
[----:B------:R-:W-:Y:S02]  /*9740*/  SHF.R.U32.HI R43, RZ, 0x6, R15 ;  /* 0x00000006ff2b7819 */ /* 0x000fe4000001160f */
[----:B------:R-:W-:Y:S02]  /*9750*/  LOP3.LUT R12, R12, 0x64006400, RZ, 0xfc, !PT ;  /* 0x640064000c0c7812 */ /* 0x000fe400078efcff */
[----:B------:R-:W-:-:S02]  /*9760*/  LOP3.LUT R36, R36, 0x3f003f, RZ, 0xc0, !PT ;  /* 0x003f003f24247812 */ /* 0x000fc400078ec0ff */
[----:B------:R-:W-:Y:S02]  /*9770*/  LOP3.LUT R43, R43, 0x3f003f, RZ, 0xc0, !PT ;  /* 0x003f003f2b2b7812 */ /* 0x000fe400078ec0ff */
[----:B------:R-:W-:Y:S02]  /*9780*/  LOP3.LUT R0, R0, 0x64006400, RZ, 0xfc, !PT ;  /* 0x6400640000007812 */ /* 0x000fe400078efcff */
[----:B------:R-:W-:-:S03]  /*9790*/  ISETP.GE.AND P3, PT, R95, 0x2, PT ;  /* 0x000000025f00780c */ /* 0x000fc60003f66270 */
[----:B------:R-:W-:Y:S01]  /*97a0*/  HADD2 R0, R0, -1056, -1056 ;  /* 0xe420e42000007430 */ /* 0x000fe20000000000 */
[----:B---3--:R-:W-:Y:S02]  /*97b0*/  SHF.R.U32.HI R13, RZ, 0x8, R16 ;  /* 0x00000008ff0d7819 */ /* 0x008fe40000011610 */
[----:B------:R-:W-:Y:S02]  /*97c0*/  SHF.R.U32.HI R14, RZ, 0x8, R17 ;  /* 0x00000008ff0e7819 */ /* 0x000fe40000011611 */
[--C-:B------:R-:W-:Y:S02]  /*97d0*/  SHF.R.U32.HI R34, RZ, 0x8, R18.reuse ;  /* 0x00000008ff227819 */ /* 0x100fe40000011612 */
[--C-:B------:R-:W-:Y:S02]  /*97e0*/  SHF.R.U32.HI R41, RZ, 0xa, R18.reuse ;  /* 0x0000000aff297819 */ /* 0x100fe40000011612 */
[----:B------:R-:W-:Y:S02]  /*97f0*/  LOP3.LUT R38, R18, 0x3f003f, RZ, 0xc0, !PT ;  /* 0x003f003f12267812 */ /* 0x000fe400078ec0ff */
[----:B------:R-:W-:-:S02]  /*9800*/  SHF.R.U32.HI R39, RZ, 0x6, R18 ;  /* 0x00000006ff277819 */ /* 0x000fc40000011612 */
[--C-:B------:R-:W-:Y:S02]  /*9810*/  SHF.R.U32.HI R18, RZ, 0x8, R19.reuse ;  /* 0x00000008ff127819 */ /* 0x100fe40000011613 */
[--C-:B------:R-:W-:Y:S02]  /*9820*/  SHF.R.U32.HI R49, RZ, 0xa, R19.reuse ;  /* 0x0000000aff317819 */ /* 0x100fe40000011613 */
[----:B------:R-:W-:Y:S02]  /*9830*/  LOP3.LUT R46, R19, 0x3f003f, RZ, 0xc0, !PT ;  /* 0x003f003f132e7812 */ /* 0x000fe400078ec0ff */
[----:B------:R-:W-:Y:S02]  /*9840*/  SHF.R.U32.HI R47, RZ, 0x6, R19 ;  /* 0x00000006ff2f7819 */ /* 0x000fe40000011613 */
[----:B------:R-:W-:Y:S02]  /*9850*/  SHF.R.U32.HI R33, RZ, 0xa, R17 ;  /* 0x0000000aff217819 */ /* 0x000fe40000011611 */
[----:B------:R-:W-:-:S02]  /*9860*/  LOP3.LUT R30, R17, 0x3f003f, RZ, 0xc0, !PT ;  /* 0x003f003f111e7812 */ /* 0x000fc400078ec0ff */
[----:B------:R-:W-:Y:S02]  /*9870*/  SHF.R.U32.HI R31, RZ, 0x6, R17 ;  /* 0x00000006ff1f7819 */ /* 0x000fe40000011611 */
[----:B------:R-:W-:Y:S02]  /*9880*/  LOP3.LUT R19, R32, 0xf000f, RZ, 0xc0, !PT ;  /* 0x000f000f20137812 */ /* 0x000fe400078ec0ff */
[----:B------:R-:W-:Y:S02]  /*9890*/  LOP3.LUT R17, R10, 0x300030, R13, 0xf8, !PT ;  /* 0x003000300a117812 */ /* 0x000fe400078ef80d */
[----:B------:R-:W-:Y:S02]  /*98a0*/  LOP3.LUT R32, R27, 0x300030, R14, 0xf8, !PT ;  /* 0x003000301b207812 */ /* 0x000fe400078ef80e */
[----:B--2---:R-:W-:Y:S02]  /*98b0*/  SHF.R.U32.HI R10, RZ, 0xc, R20 ;  /* 0x0000000cff0a7819 */ /* 0x004fe40000011614 */
[----:B------:R-:W-:-:S02]  /*98c0*/  LOP3.LUT R13, R20, 0x3f003f, RZ, 0xc0, !PT ;  /* 0x003f003f140d7812 */ /* 0x000fc400078ec0ff */
[----:B------:R-:W-:Y:S02]  /*98d0*/  SHF.R.U32.HI R14, RZ, 0x6, R20 ;  /* 0x00000006ff0e7819 */ /* 0x000fe40000011614 */
[----:B------:R-:W-:Y:S02]  /*98e0*/  LOP3.LUT R48, R37, 0x300030, R18, 0xf8, !PT ;  /* 0x0030003025307812 */ /* 0x000fe400078ef812 */
[--C-:B------:R-:W-:Y:S02]  /*98f0*/  SHF.R.U32.HI R20, RZ, 0xc, R21.reuse ;  /* 0x0000000cff147819 */ /* 0x100fe40000011615 */
[----:B------:R-:W-:Y:S02]  /*9900*/  LOP3.LUT R40, R19, 0x300030, R34, 0xf8, !PT ;  /* 0x0030003013287812 */ /* 0x000fe400078ef822 */
[----:B------:R-:W-:Y:S02]  /*9910*/  LOP3.LUT R18, R21, 0x3f003f, RZ, 0xc0, !PT ;  /* 0x003f003f15127812 */ /* 0x000fe400078ec0ff */
[----:B------:R-:W-:-:S02]  /*9920*/  SHF.R.U32.HI R27, RZ, 0x6, R21 ;  /* 0x00000006ff1b7819 */ /* 0x000fc40000011615 */
[--C-:B------:R-:W-:Y:S02]  /*9930*/  SHF.R.U32.HI R21, RZ, 0xc, R22.reuse ;  /* 0x0000000cff157819 */ /* 0x100fe40000011616 */
[----:B------:R-:W-:Y:S02]  /*9940*/  SHF.R.U32.HI R34, RZ, 0xc, R23 ;  /* 0x0000000cff227819 */ /* 0x000fe40000011617 */
[----:B------:R-:W-:Y:S02]  /*9950*/  LOP3.LUT R37, R22, 0x3f003f, RZ, 0xc0, !PT ;  /* 0x003f003f16257812 */ /* 0x000fe400078ec0ff */
[----:B------:R-:W-:Y:S02]  /*9960*/  SHF.R.U32.HI R22, RZ, 0x6, R22 ;  /* 0x00000006ff167819 */ /* 0x000fe40000011616 */
[----:B------:R-:W-:Y:S02]  /*9970*/  LOP3.LUT R44, R23, 0x3f003f, RZ, 0xc0, !PT ;  /* 0x003f003f172c7812 */ /* 0x000fe400078ec0ff */
[----:B------:R-:W-:-:S02]  /*9980*/  LOP3.LUT R20, R20, 0xf000f, RZ, 0xc0, !PT ;  /* 0x000f000f14147812 */ /* 0x000fc400078ec0ff */
[--C-:B------:R-:W-:Y:S02]  /*9990*/  SHF.R.U32.HI R24, RZ, 0xa, R16.reuse ;  /* 0x0000000aff187819 */ /* 0x100fe40000011610 */
[----:B------:R-:W-:Y:S02]  /*99a0*/  LOP3.LUT R15, R16, 0x3f003f, RZ, 0xc0, !PT ;  /* 0x003f003f100f7812 */ /* 0x000fe400078ec0ff */
[----:B------:R-:W-:Y:S02]  /*99b0*/  SHF.R.U32.HI R45, RZ, 0x6, R23 ;  /* 0x00000006ff2d7819 */ /* 0x000fe40000011617 */
[----:B------:R-:W-:Y:S02]  /*99c0*/  LOP3.LUT R19, R10, 0xf000f, RZ, 0xc0, !PT ;  /* 0x000f000f0a137812 */ /* 0x000fe400078ec0ff */
[----:B------:R-:W-:Y:S02]  /*99d0*/  SHF.R.U32.HI R16, RZ, 0x6, R16 ;  /* 0x00000006ff107819 */ /* 0x000fe40000011610 */
[----:B------:R-:W-:-:S02]  /*99e0*/  LOP3.LUT R10, R21, 0xf000f, RZ, 0xc0, !PT ;  /* 0x000f000f150a7812 */ /* 0x000fc400078ec0ff */
[----:B------:R-:W-:Y:S02]  /*99f0*/  LOP3.LUT R50, R34, 0xf000f, RZ, 0xc0, !PT ;  /* 0x000f000f22327812 */ /* 0x000fe400078ec0ff */
[----:B------:R-:W-:Y:S02]  /*9a00*/  LOP3.LUT R23, R26, 0x64006400, RZ, 0xfc, !PT ;  /* 0x640064001a177812 */ /* 0x000fe400078efcff */
[----:B------:R-:W-:Y:S02]  /*9a10*/  LOP3.LUT R34, R20, 0x300030, R33, 0xf8, !PT ;  /* 0x0030003014227812 */ /* 0x000fe400078ef821 */
[----:B------:R-:W-:Y:S01]  /*9a20*/  LOP3.LUT R26, R22, 0x3f003f, RZ, 0xc0, !PT ;  /* 0x003f003f161a7812 */ /* 0x000fe200078ec0ff */
[----:B------:R-:W-:Y:S01]  /*9a30*/  HADD2 R22, R12, -1056, -1056 ;  /* 0xe420e4200c167430 */ /* 0x000fe20000000000 */
[----:B------:R-:W-:Y:S02]  /*9a40*/  LOP3.LUT R44, R44, 0x64006400, RZ, 0xfc, !PT ;  /* 0x640064002c2c7812 */ /* 0x000fe400078efcff */
[----:B------:R-:W-:-:S02]  /*9a50*/  LOP3.LUT R47, R47, 0x3f003f, RZ, 0xc0, !PT ;  /* 0x003f003f2f2f7812 */ /* 0x000fc400078ec0ff */
[----:B------:R-:W-:Y:S02]  /*9a60*/  LOP3.LUT R20, R35, 0x64006400, RZ, 0xfc, !PT ;  /* 0x6400640023147812 */ /* 0x000fe400078efcff */
[----:B------:R-:W-:Y:S02]  /*9a70*/  LOP3.LUT R45, R45, 0x3f003f, RZ, 0xc0, !PT ;  /* 0x003f003f2d2d7812 */ /* 0x000fe400078ec0ff */
[----:B------:R-:W-:Y:S02]  /*9a80*/  LOP3.LUT R19, R19, 0x300030, R24, 0xf8, !PT ;  /* 0x0030003013137812 */ /* 0x000fe400078ef818 */
[----:B------:R-:W-:Y:S02]  /*9a90*/  LOP3.LUT R41, R10, 0x300030, R41, 0xf8, !PT ;  /* 0x003000300a297812 */ /* 0x000fe400078ef829 */
[----:B------:R-:W-:Y:S02]  /*9aa0*/  LOP3.LUT R51, R50, 0x300030, R49, 0xf8, !PT ;  /* 0x0030003032337812 */ /* 0x000fe400078ef831 */
[----:B------:R-:W-:-:S02]  /*9ab0*/  LOP3.LUT R14, R14, 0x3f003f, RZ, 0xc0, !PT ;  /* 0x003f003f0e0e7812 */ /* 0x000fc400078ec0ff */
[----:B------:R-:W-:Y:S02]  /*9ac0*/  LOP3.LUT R27, R27, 0x3f003f, RZ, 0xc0, !PT ;  /* 0x003f003f1b1b7812 */ /* 0x000fe400078ec0ff */
[----:B------:R-:W-:Y:S02]  /*9ad0*/  LOP3.LUT R35, R37, 0x64006400, RZ, 0xfc, !PT ;  /* 0x6400640025237812 */ /* 0x000fe400078efcff */
[----:B------:R-:W-:Y:S02]  /*9ae0*/  LOP3.LUT R16, R16, 0x3f003f, RZ, 0xc0, !PT ;  /* 0x003f003f10107812 */ /* 0x000fe400078ec0ff */
[----:B------:R-:W-:Y:S02]  /*9af0*/  LOP3.LUT R12, R31, 0x3f003f, RZ, 0xc0, !PT ;  /* 0x003f003f1f0c7812 */ /* 0x000fe400078ec0ff */
[----:B------:R-:W-:Y:S02]  /*9b00*/  LOP3.LUT R39, R39, 0x3f003f, RZ, 0xc0, !PT ;  /* 0x003f003f27277812 */ /* 0x000fe400078ec0ff */
[----:B------:R-:W-:Y:S01]  /*9b10*/  LOP3.LUT R46, R46, 0x64006400, RZ, 0xfc, !PT ;  /* 0x640064002e2e7812 */ /* 0x000fe200078efcff */
[----:B------:R-:W-:Y:S01]  /*9b20*/  HADD2 R31, R44, -1056, -1056 ;  /* 0xe420e4202c1f7430 */ /* 0x000fe20000000000 */
[----:B------:R-:W-:-:S02]  /*9b30*/  LOP3.LUT R10, R25, 0x64006400, RZ, 0xfc, !PT ;  /* 0x64006400190a7812 */ /* 0x000fc400078efcff */
[----:B------:R-:W-:Y:S02]  /*9b40*/  LOP3.LUT R21, R42, 0x64006400, RZ, 0xfc, !PT ;  /* 0x640064002a157812 */ /* 0x000fe400078efcff */
[----:B------:R-:W-:Y:S02]  /*9b50*/  LOP3.LUT R24, R36, 0x64006400, RZ, 0xfc, !PT ;  /* 0x6400640024187812 */ /* 0x000fe400078efcff */
[----:B------:R-:W-:Y:S02]  /*9b60*/  LOP3.LUT R47, R47, 0x64006400, RZ, 0xfc, !PT ;  /* 0x640064002f2f7812 */ /* 0x000fe400078efcff */
[----:B------:R-:W-:Y:S02]  /*9b70*/  LOP3.LUT R25, R43, 0x64006400, RZ, 0xfc, !PT ;  /* 0x640064002b197812 */ /* 0x000fe400078efcff */
[----:B------:R-:W-:Y:S02]  /*9b80*/  LOP3.LUT R36, R38, 0x64006400, RZ, 0xfc, !PT ;  /* 0x6400640026247812 */ /* 0x000fe400078efcff */
[----:B------:R-:W-:-:S02]  /*9b90*/  LOP3.LUT R42, R45, 0x64006400, RZ, 0xfc, !PT ;  /* 0x640064002d2a7812 */ /* 0x000fc400078efcff */
        /* <DEDUP_REMOVED lines=17> */
[----:B------:R-:W-:Y:S02]  /*9cb0*/  LOP3.LUT R50, R41, 0x64006400, RZ, 0xfc, !PT ;  /* 0x6400640029327812 */ /* 0x000fe400078efcff */
[----:B------:R-:W-:Y:S01]  /*9cc0*/  LOP3.LUT R51, R51, 0x64006400, RZ, 0xfc, !PT ;  /* 0x6400640033337812 */ /* 0x000fe200078efcff */
[----:B------:R-:W-:-:S02]  /*9cd0*/  HADD2 R35, R46, -1056, -1056 ;  /* 0xe420e4202e237430 */ /* 0x000fc40000000000 */
[----:B------:R-:W-:Y:S02]  /*9ce0*/  HADD2 R46, R47, -1056, -1056 ;  /* 0xe420e4202f2e7430 */ /* 0x000fe40000000000 */
[----:B------:R-:W-:Y:S02]  /*9cf0*/  HADD2 R34, R36, -1056, -1056 ;  /* 0xe420e42024227430 */ /* 0x000fe40000000000 */
[----:B------:R-:W-:Y:S02]  /*9d00*/  HADD2 R39, R42, -1056, -1056 ;  /* 0xe420e4202a277430 */ /* 0x000fe40000000000 */
[----:B------:R-:W-:Y:S02]  /*9d10*/  HADD2 R47, R48, -1056, -1056 ;  /* 0xe420e420302f7430 */ /* 0x000fe40000000000 */
[----:B------:R-:W-:Y:S02]  /*9d20*/  HADD2 R10, R10, -1056, -1056 ;  /* 0xe420e4200a0a7430 */ /* 0x000fe40000000000 */
        /* <DEDUP_REMOVED lines=21> */
[----:B------:R-:W-:Y:S01]  /*9e80*/  HADD2 R51, R51, -1056, -1056 ;  /* 0xe420e42033337430 */ /* 0x000fe20000000000 */
[----:B------:R-:W-:Y:S05]  /*9e90*/  @!P2 BRA `(.L_x_36) ;  /* 0x000002a00000a947 */ /* 0x000fea0003800000 */
[----:B------:R-:W0:Y:S04]  /*9ea0*/  LDS.128 R12, [UR4] ;  /* 0x00000004ff0c7984 */ /* 0x000e280008000c00 */
[----:B------:R-:W1:Y:S01]  /*9eb0*/  LDS.128 R16, [UR4+0x10] ;  /* 0x00001004ff107984 */ /* 0x000e620008000c00 */
[-C--:B0-----:R-:W-:Y:S01]  /*9ec0*/  HFMA2.MMA R52, R0, R12.reuse, RZ ;  /* 0x0000000c00347235 */ /* 0x081fe200000000ff */
[-C--:B------:R-:W-:Y:S01]  /*9ed0*/  HFMA2 R53, R10, R12.reuse, RZ.H0_H0 ;  /* 0x0000000c0a357231 */ /* 0x080fe200000400ff */
[----:B------:R-:W-:Y:S01]  /*9ee0*/  HFMA2.MMA R54, R20, R12, RZ ;  /* 0x0000000c14367235 */ /* 0x000fe200000000ff */
[----:B------:R-:W-:-:S02]  /*9ef0*/  HFMA2 R12, R21, R12, RZ.H0_H0 ;  /* 0x0000000c150c7231 */ /* 0x000fc400000400ff */
[-C--:B------:R-:W-:Y:S01]  /*9f00*/  HFMA2 R53, R23, R13.reuse, R53 ;  /* 0x0000000d17357231 */ /* 0x080fe20000000035 */
[-C--:B------:R-:W-:Y:S01]  /*9f10*/  HFMA2.MMA R52, R22, R13.reuse, R52 ;  /* 0x0000000d16347235 */ /* 0x080fe20000000034 */
[----:B------:R-:W-:Y:S01]  /*9f20*/  HFMA2 R12, R25, R13, R12 ;  /* 0x0000000d190c7231 */ /* 0x000fe2000000000c */
[----:B------:R-:W-:Y:S01]  /*9f30*/  HFMA2.MMA R54, R24, R13, R54 ;  /* 0x0000000d18367235 */ /* 0x000fe20000000036 */
[-C--:B------:R-:W-:Y:S02]  /*9f40*/  HFMA2 R53, R27, R14.reuse, R53 ;  /* 0x0000000e1b357231 */ /* 0x080fe40000000035 */
[----:B------:R-:W-:Y:S01]  /*9f50*/  HFMA2 R12, R31, R14, R12 ;  /* 0x0000000e1f0c7231 */ /* 0x000fe2000000000c */
[-C--:B------:R-:W-:Y:S01]  /*9f60*/  HFMA2.MMA R52, R26, R14.reuse, R52 ;  /* 0x0000000e1a347235 */ /* 0x080fe20000000034 */
[-C--:B------:R-:W-:Y:S01]  /*9f70*/  HFMA2 R53, R37, R15.reuse, R53 ;  /* 0x0000000f25357231 */ /* 0x080fe20000000035 */
[----:B------:R-:W-:Y:S01]  /*9f80*/  HFMA2.MMA R54, R30, R14, R54 ;  /* 0x0000000e1e367235 */ /* 0x000fe20000000036 */
[----:B------:R-:W-:-:S02]  /*9f90*/  HFMA2 R12, R39, R15, R12 ;  /* 0x0000000f270c7231 */ /* 0x000fc4000000000c */
[-C--:B-1----:R-:W-:Y:S01]  /*9fa0*/  HFMA2 R53, R33, R16.reuse, R53 ;  /* 0x0000001021357231 */ /* 0x082fe20000000035 */
        /* <DEDUP_REMOVED lines=9> */
[-C--:B------:R-:W-:Y:S01]  /*a040*/  HFMA2 R53, R49, R19.reuse, R53 ;  /* 0x0000001331357231 */ /* 0x080fe20000000035 */
[-C--:B------:R-:W-:Y:S01]  /*a050*/  HFMA2.MMA R52, R40, R17.reuse, R52 ;  /* 0x0000001128347235 */ /* 0x080fe20000000034 */
[----:B------:R-:W-:Y:S01]  /*a060*/  HFMA2 R12, R51, R19, R12 ;  /* 0x00000013330c7231 */ /* 0x000fe2000000000c */
[----:B------:R-:W-:Y:S01]  /*a070*/  HFMA2.MMA R54, R44, R17, R54 ;  /* 0x000000112c367235 */ /* 0x000fe20000000036 */
[----:B------:R-:W-:Y:S02]  /*a080*/  HADD2 R53, R53.H0_H0, R53.H1_H1 ;  /* 0x3000003535357230 */ /* 0x000fe40000000800 */
[----:B------:R-:W-:Y:S01]  /*a090*/  HADD2 R12, R12.H0_H0, R12.H1_H1 ;  /* 0x3000000c0c0c7230 */ /* 0x000fe20000000800 */
[-C--:B------:R-:W-:Y:S02]  /*a0a0*/  HFMA2.MMA R52, R41, R18.reuse, R52 ;  /* 0x0000001229347235 */ /* 0x080fe40000000034 */
[----:B------:R-:W-:-:S04]  /*a0b0*/  HFMA2.MMA R54, R45, R18, R54 ;  /* 0x000000122d367235 */ /* 0x000fc80000000036 */
[-C--:B------:R-:W-:Y:S02]  /*a0c0*/  HFMA2.MMA R52, R48, R19.reuse, R52 ;  /* 0x0000001330347235 */ /* 0x080fe40000000034 */
[----:B------:R-:W-:-:S08]  /*a0d0*/  HFMA2.MMA R54, R50, R19, R54 ;  /* 0x0000001332367235 */ /* 0x000fd00000000036 */
[----:B------:R-:W-:Y:S02]  /*a0e0*/  HADD2 R52, R52.H0_H0, R52.H1_H1 ;  /* 0x3000003434347230 */ /* 0x000fe40000000800 */
[----:B------:R-:W-:-:S03]  /*a0f0*/  HADD2 R54, R54.H0_H0, R54.H1_H1 ;  /* 0x3000003636367230 */ /* 0x000fc60000000800 */
[----:B------:R-:W-:Y:S02]  /*a100*/  PRMT R52, R52, 0x5410, R53 ;  /* 0x0000541034347816 */ /* 0x000fe40000000035 */
[----:B------:R-:W-:-:S04]  /*a110*/  PRMT R54, R54, 0x5410, R12 ;  /* 0x0000541036367816 */ /* 0x000fc8000000000c */
[----:B------:R-:W-:Y:S01]  /*a120*/  HFMA2.MMA R9, R52, R86, R9 ;  /* 0x0000005634097235 */ /* 0x000fe20000000009 */
[----:B------:R-:W-:-:S05]  /*a130*/  HFMA2 R8, R54, R85, R8 ;  /* 0x0000005536087231 */ /* 0x000fca0000000008 */
.L_x_36:
[----:B------:R-:W-:Y:S05]  /*a140*/  @!P3 BRA `(.L_x_35) ;  /* 0x000008700000b947 */ /* 0x000fea0003800000 */
[----:B------:R-:W-:Y:S02]  /*a150*/  PRMT R12, R90, 0x9910, RZ ;  /* 0x000099105a0c7816 */ /* 0x000fe400000000ff */
[----:B------:R-:W-:Y:S02]  /*a160*/  ISETP.GE.AND P3, PT, R95, 0x3, PT ;  /* 0x000000035f00780c */ /* 0x000fe40003f66270 */
[----:B------:R-:W-:-:S13]  /*a170*/  ISETP.NE.AND P2, PT, R12, RZ, PT ;  /* 0x000000ff0c00720c */ /* 0x000fda0003f45270 */
[----:B------:R-:W-:Y:S05]  /*a180*/  @!P2 BRA `(.L_x_37) ;  /* 0x000002a00000a947 */ /* 0x000fea0003800000 */
[----:B------:R-:W0:Y:S04]  /*a190*/  LDS.128 R12, [UR4+0x80] ;  /* 0x00008004ff0c7984 */ /* 0x000e280008000c00 */
[----:B------:R-:W1:Y:S01]  /*a1a0*/  LDS.128 R16, [UR4+0x90] ;  /* 0x00009004ff107984 */ /* 0x000e620008000c00 */
[-C--:B0-----:R-:W-:Y:S01]  /*a1b0*/  HFMA2.MMA R52, R0, R12.reuse, RZ ;  /* 0x0000000c00347235 */ /* 0x081fe200000000ff */
[-C--:B------:R-:W-:Y:S01]  /*a1c0*/  HFMA2 R53, R10, R12.reuse, RZ.H0_H0 ;  /* 0x0000000c0a357231 */ /* 0x080fe200000400ff */
[----:B------:R-:W-:Y:S01]  /*a1d0*/  HFMA2.MMA R54, R20, R12, RZ ;  /* 0x0000000c14367235 */ /* 0x000fe200000000ff */
[----:B------:R-:W-:Y:S02]  /*a1e0*/  HFMA2 R12, R21, R12, RZ.H0_H0 ;  /* 0x0000000c150c7231 */ /* 0x000fe400000400ff */
[-C--:B------:R-:W-:Y:S01]  /*a1f0*/  HFMA2 R53, R23, R13.reuse, R53 ;  /* 0x0000000d17357231 */ /* 0x080fe20000000035 */
[-C--:B------:R-:W-:Y:S01]  /*a200*/  HFMA2.MMA R52, R22, R13.reuse, R52 ;  /* 0x0000000d16347235 */ /* 0x080fe20000000034 */
[----:B------:R-:W-:Y:S01]  /*a210*/  HFMA2 R12, R25, R13, R12 ;  /* 0x0000000d190c7231 */ /* 0x000fe2000000000c */
[----:B------:R-:W-:Y:S01]  /*a220*/  HFMA2.MMA R54, R24, R13, R54 ;  /* 0x0000000d18367235 */ /* 0x000fe20000000036 */
[----:B------:R-:W-:-:S02]  /*a230*/  HFMA2 R53, R27, R14, R53 ;  /* 0x0000000e1b357231 */ /* 0x000fc40000000035 */
[----:B------:R-:W-:Y:S01]  /*a240*/  HFMA2 R12, R31, R14, R12 ;  /* 0x0000000e1f0c7231 */ /* 0x000fe2000000000c */
[-C--:B------:R-:W-:Y:S01]  /*a250*/  HFMA2.MMA R52, R26, R14.reuse, R52 ;  /* 0x0000000e1a347235 */ /* 0x080fe20000000034 */
[-C--:B------:R-:W-:Y:S01]  /*a260*/  HFMA2 R53, R37, R15.reuse, R53 ;  /* 0x0000000f25357231 */ /* 0x080fe20000000035 */
[----:B------:R-:W-:Y:S01]  /*a270*/  HFMA2.MMA R54, R30, R14, R54 ;  /* 0x0000000e1e367235 */ /* 0x000fe20000000036 */
[----:B------:R-:W-:Y:S02]  /*a280*/  HFMA2 R12, R39, R15, R12 ;  /* 0x0000000f270c7231 */ /* 0x000fe4000000000c */
[-C--:B-1----:R-:W-:Y:S01]  /*a290*/  HFMA2 R53, R33, R16.reuse, R53 ;  /* 0x0000001021357231 */ /* 0x082fe20000000035 */
        /* <DEDUP_REMOVED lines=9> */
[-C--:B------:R-:W-:Y:S01]  /*a330*/  HFMA2 R53, R49, R19.reuse, R53 ;  /* 0x0000001331357231 */ /* 0x080fe20000000035 */
[-C--:B------:R-:W-:Y:S01]  /*a340*/  HFMA2.MMA R52, R40, R17.reuse, R52 ;  /* 0x0000001128347235 */ /* 0x080fe20000000034 */
[----:B------:R-:W-:Y:S01]  /*a350*/  HFMA2 R12, R51, R19, R12 ;  /* 0x00000013330c7231 */ /* 0x000fe2000000000c */
[----:B------:R-:W-:Y:S01]  /*a360*/  HFMA2.MMA R54, R44, R17, R54 ;  /* 0x000000112c367235 */ /* 0x000fe20000000036 */
[----:B------:R-:W-:-:S02]  /*a370*/  HADD2 R53, R53.H0_H0, R53.H1_H1 ;  /* 0x3000003535357230 */ /* 0x000fc40000000800 */
        /* <DEDUP_REMOVED lines=11> */
.L_x_37:
[----:B------:R-:W-:Y:S05]  /*a430*/  @!P3 BRA `(.L_x_35) ;  /* 0x000005800000b947 */ /* 0x000fea0003800000 */
[----:B------:R-:W-:-:S04]  /*a440*/  PRMT R12, R92, 0x9910, RZ ;  /* 0x000099105c0c7816 */ /* 0x000fc800000000ff */
        /* <DEDUP_REMOVED lines=44> */
.L_x_38:
[----:B------:R-:W-:Y:S05]  /*a710*/  @P0 BRA `(.L_x_35) ;  /* 0x000002a000000947 */ /* 0x000fea0003800000 */
        /* <DEDUP_REMOVED lines=42> */
.L_x_35:
[----:B0-----:R-:W-:Y:S05]  /*a9c0*/  @!P1 BRA `(.L_x_39) ;  /* 0x0000143000009947 */ /* 0x001fea0003800000 */
[----:B------:R-:W-:Y:S01]  /*a9d0*/  UIMAD UR8, UR5, 0xc, URZ ;  /* 0x0000000c050878a4 */ /* 0x000fe2000f8e023f */
[----:B------:R-:W-:-:S05]  /*a9e0*/  IMAD.WIDE.U32 R24, R11, 0xc, R28 ;  /* 0x0000000c0b187825 */ /* 0x000fca00078e001c */
[----:B------:R-:W-:-:S05]  /*a9f0*/  IADD3 R25, R25, UR8, RZ ;  /* 0x0000000819197c10 */ /* 0x000fca000fffe0ff */
[C---:B------:R-:W-:Y:S01]  /*aa00*/  IMAD.WIDE R20, R11.reuse, 0x4, R24 ;  /* 0x000000040b147825 */ /* 0x040fe200078e0218 */
[----:B-----5:R-:W2:Y:S05]  /*aa10*/  LDG.E.128.CONSTANT R12, [R24.64] ;  /* 0x00000006180c7981 */ /* 0x020eaa000c1e9d00 */
[----:B------:R-:W-:Y:S02]  /*aa20*/  IMAD.WIDE R16, R11, 0x4, R20 ;  /* 0x000000040b107825 */ /* 0x000fe400078e0214 */
[----:B------:R-:W3:Y:S04]  /*aa30*/  LDG.E.128.CONSTANT R20, [R20.64] ;  /* 0x0000000614147981 */ /* 0x000ee8000c1e9d00 */
[----:B------:R-:W4:Y:S01]  /*aa40*/  LDG.E.128.CONSTANT R16, [R16.64] ;  /* 0x0000000610107981 */ /* 0x000f22000c1e9d00 */
[----:B------:R-:W-:-:S04]  /*aa50*/  PRMT R0, R91, 0x9910, RZ ;  /* 0x000099105b007816 */ /* 0x000fc800000000ff */
[----:B------:R-:W-:Y:S02]  /*aa60*/  ISETP.NE.AND P2, PT, R0, RZ, PT ;  /* 0x000000ff0000720c */ /* 0x000fe40003f45270 */
[----:B------:R-:W-:Y:S02]  /*aa70*/  ISETP.GE.AND P3, PT, R95, 0x2, PT ;  /* 0x000000025f00780c */ /* 0x000fe40003f66270 */
[----:B--2---:R-:W-:Y:S02]  /*aa80*/  SHF.R.U32.HI R34, RZ, 0xc, R14 ;  /* 0x0000000cff227819 */ /* 0x004fe4000001160e */
[----:B------:R-:W-:Y:S02]  /*aa90*/  SHF.R.U32.HI R35, RZ, 0xc, R15 ;  /* 0x0000000cff237819 */ /* 0x000fe4000001160f */
[----:B------:R-:W-:Y:S02]  /*aaa0*/  SHF.R.U32.HI R10, RZ, 0xc, R12 ;  /* 0x0000000cff0a7819 */ /* 0x000fe4000001160c */
[----:B------:R-:W-:-:S02]  /*aab0*/  SHF.R.U32.HI R27, RZ, 0xc, R13 ;  /* 0x0000000cff1b7819 */ /* 0x000fc4000001160d */
[----:B------:R-:W-:Y:S02]  /*aac0*/  LOP3.LUT R35, R35, 0xf000f, RZ, 0xc0, !PT ;  /* 0x000f000f23237812 */ /* 0x000fe400078ec0ff */
[--C-:B----4-:R-:W-:Y:S02]  /*aad0*/  SHF.R.U32.HI R32, RZ, 0x8, R17.reuse ;  /* 0x00000008ff207819 */ /* 0x110fe40000011611 */
[--C-:B------:R-:W-:Y:S02]  /*aae0*/  SHF.R.U32.HI R33, RZ, 0xa, R17.reuse ;  /* 0x0000000aff217819 */ /* 0x100fe40000011611 */
[----:B------:R-:W-:Y:S02]  /*aaf0*/  LOP3.LUT R30, R17, 0x3f003f, RZ, 0xc0, !PT ;  /* 0x003f003f111e7812 */ /* 0x000fe400078ec0ff */
[----:B------:R-:W-:Y:S02]  /*ab00*/  SHF.R.U32.HI R31, RZ, 0x6, R17 ;  /* 0x00000006ff1f7819 */ /* 0x000fe40000011611 */
[----:B------:R-:W-:-:S02]  /*ab10*/  SHF.R.U32.HI R17, RZ, 0x8, R18 ;  /* 0x00000008ff117819 */ /* 0x000fc40000011612 */
[--C-:B------:R-:W-:Y:S02]  /*ab20*/  SHF.R.U32.HI R41, RZ, 0xa, R18.reuse ;  /* 0x0000000aff297819 */ /* 0x100fe40000011612 */
[----:B------:R-:W-:Y:S02]  /*ab30*/  LOP3.LUT R38, R18, 0x3f003f, RZ, 0xc0, !PT ;  /* 0x003f003f12267812 */ /* 0x000fe400078ec0ff */
[----:B------:R-:W-:Y:S02]  /*ab40*/  SHF.R.U32.HI R39, RZ, 0x6, R18 ;  /* 0x00000006ff277819 */ /* 0x000fe40000011612 */
[----:B------:R-:W-:Y:S02]  /*ab50*/  LOP3.LUT R18, R34, 0xf000f, RZ, 0xc0, !PT ;  /* 0x000f000f22127812 */ /* 0x000fe400078ec0ff */
[----:B------:R-:W-:Y:S02]  /*ab60*/  SHF.R.U32.HI R42, RZ, 0x8, R19 ;  /* 0x00000008ff2a7819 */ /* 0x000fe40000011613 */
[----:B------:R-:W-:-:S02]  /*ab70*/  LOP3.LUT R25, R13, 0x3f003f, RZ, 0xc0, !PT ;  /* 0x003f003f0d197812 */ /* 0x000fc400078ec0ff */
[----:B------:R-:W-:Y:S02]  /*ab80*/  SHF.R.U32.HI R26, RZ, 0x6, R13 ;  /* 0x00000006ff1a7819 */ /* 0x000fe4000001160d */
[----:B------:R-:W-:Y:S02]  /*ab90*/  SHF.R.U32.HI R13, RZ, 0x8, R16 ;  /* 0x00000008ff0d7819 */ /* 0x000fe40000011610 */
[----:B------:R-:W-:Y:S02]  /*aba0*/  LOP3.LUT R10, R10, 0xf000f, RZ, 0xc0, !PT ;  /* 0x000f000f0a0a7812 */ /* 0x000fe400078ec0ff */
[----:B------:R-:W-:Y:S02]  /*abb0*/  LOP3.LUT R27, R27, 0xf000f, RZ, 0xc0, !PT ;  /* 0x000f000f1b1b7812 */ /* 0x000fe400078ec0ff */
[----:B------:R-:W-:Y:S02]  /*abc0*/  SHF.R.U32.HI R50, RZ, 0xa, R19 ;  /* 0x0000000aff327819 */ /* 0x000fe40000011613 */
[----:B------:R-:W-:-:S02]  /*abd0*/  LOP3.LUT R47, R19, 0x3f003f, RZ, 0xc0, !PT ;  /* 0x003f003f132f7812 */ /* 0x000fc400078ec0ff */
[----:B------:R-:W-:Y:S02]  /*abe0*/  SHF.R.U32.HI R48, RZ, 0x6, R19 ;  /* 0x00000006ff307819 */ /* 0x000fe40000011613 */
[----:B------:R-:W-:Y:S02]  /*abf0*/  LOP3.LUT R40, R18, 0x300030, R17, 0xf8, !PT ;  /* 0x0030003012287812 */ /* 0x000fe400078ef811 */
[----:B------:R-:W-:Y:S02]  /*ac00*/  LOP3.LUT R0, R12, 0x3f003f, RZ, 0xc0, !PT ;  /* 0x003f003f0c007812 */ /* 0x000fe400078ec0ff */
[----:B------:R-:W-:Y:S02]  /*ac10*/  LOP3.LUT R49, R35, 0x300030, R42, 0xf8, !PT ;  /* 0x0030003023317812 */ /* 0x000fe400078ef82a */
[----:B---3--:R-:W-:Y:S02]  /*ac20*/  SHF.R.U32.HI R17, RZ, 0xc, R21 ;  /* 0x0000000cff117819 */ /* 0x008fe40000011615 */
[----:B------:R-:W-:-:S02]  /*ac30*/  SHF.R.U32.HI R19, RZ, 0xc, R22 ;  /* 0x0000000cff137819 */ /* 0x000fc40000011616 */
[----:B------:R-:W-:Y:S02]  /*ac40*/  SHF.R.U32.HI R12, RZ, 0x6, R12 ;  /* 0x00000006ff0c7819 */ /* 0x000fe4000001160c */
[----:B------:R-:W-:Y:S02]  /*ac50*/  LOP3.LUT R43, R15, 0x3f003f, RZ, 0xc0, !PT ;  /* 0x003f003f0f2b7812 */ /* 0x000fe400078ec0ff */
[----:B------:R-:W-:Y:S02]  /*ac60*/  SHF.R.U32.HI R44, RZ, 0x6, R15 ;  /* 0x00000006ff2c7819 */ /* 0x000fe4000001160f */
[----:B------:R-:W-:Y:S02]  /*ac70*/  SHF.R.U32.HI R35, RZ, 0xc, R23 ;  /* 0x0000000cff237819 */ /* 0x000fe40000011617 */
[----:B------:R-:W-:Y:S02]  /*ac80*/  LOP3.LUT R36, R14, 0x3f003f, RZ, 0xc0, !PT ;  /* 0x003f003f0e247812 */ /* 0x000fe400078ec0ff */
[----:B------:R-:W-:-:S02]  /*ac90*/  LOP3.LUT R15, R10, 0x300030, R13, 0xf8, !PT ;  /* 0x003000300a0f7812 */ /* 0x000fc400078ef80d */
[----:B------:R-:W-:Y:S02]  /*aca0*/  LOP3.LUT R34, R27, 0x300030, R32, 0xf8, !PT ;  /* 0x003000301b227812 */ /* 0x000fe400078ef820 */
[----:B------:R-:W-:Y:S02]  /*acb0*/  SHF.R.U32.HI R13, RZ, 0xc, R20 ;  /* 0x0000000cff0d7819 */ /* 0x000fe40000011614 */
[----:B------:R-:W-:Y:S02]  /*acc0*/  LOP3.LUT R27, R22, 0x3f003f, RZ, 0xc0, !PT ;  /* 0x003f003f161b7812 */ /* 0x000fe400078ec0ff */
[----:B------:R-:W-:Y:S02]  /*acd0*/  SHF.R.U32.HI R32, RZ, 0x6, R22 ;  /* 0x00000006ff207819 */ /* 0x000fe40000011616 */
[----:B------:R-:W-:Y:S02]  /*ace0*/  LOP3.LUT R22, R17, 0xf000f, RZ, 0xc0, !PT ;  /* 0x000f000f11167812 */ /* 0x000fe400078ec0ff */
[----:B------:R-:W-:-:S02]  /*acf0*/  LOP3.LUT R42, R19, 0xf000f, RZ, 0xc0, !PT ;  /* 0x000f000f132a7812 */ /* 0x000fc400078ec0ff */
[----:B------:R-:W-:Y:S02]  /*ad00*/  LOP3.LUT R18, R21, 0x3f003f, RZ, 0xc0, !PT ;  /* 0x003f003f15127812 */ /* 0x000fe400078ec0ff */
[----:B------:R-:W-:Y:S02]  /*ad10*/  LOP3.LUT R19, R35, 0xf000f, RZ, 0xc0, !PT ;  /* 0x000f000f23137812 */ /* 0x000fe400078ec0ff */
[----:B------:R-:W-:Y:S02]  /*ad20*/  LOP3.LUT R12, R12, 0x3f003f, RZ, 0xc0, !PT ;  /* 0x003f003f0c0c7812 */ /* 0x000fe400078ec0ff */
[----:B------:R-:W-:Y:S02]  /*ad30*/  SHF.R.U32.HI R37, RZ, 0x6, R14 ;  /* 0x00000006ff257819 */ /* 0x000fe4000001160e */
[----:B------:R-:W-:Y:S02]  /*ad40*/  SHF.R.U32.HI R21, RZ, 0x6, R21 ;  /* 0x00000006ff157819 */ /* 0x000fe40000011615 */
[----:B------:R-:W-:-:S02]  /*ad50*/  LOP3.LUT R45, R23, 0x3f003f, RZ, 0xc0, !PT ;  /* 0x003f003f172d7812 */ /* 0x000fc400078ec0ff */
[----:B------:R-:W-:Y:S02]  /*ad60*/  SHF.R.U32.HI R46, RZ, 0x6, R23 ;  /* 0x00000006ff2e7819 */ /* 0x000fe40000011617 */
[----:B------:R-:W-:Y:S02]  /*ad70*/  LOP3.LUT R36, R36, 0x64006400, RZ, 0xfc, !PT ;  /* 0x6400640024247812 */ /* 0x000fe400078efcff */
[----:B------:R-:W-:Y:S02]  /*ad80*/  LOP3.LUT R44, R44, 0x3f003f, RZ, 0xc0, !PT ;  /* 0x003f003f2c2c7812 */ /* 0x000fe400078ec0ff */
[----:B------:R-:W-:Y:S02]  /*ad90*/  SHF.R.U32.HI R24, RZ, 0xa, R16 ;  /* 0x0000000aff187819 */ /* 0x000fe40000011610 */
[----:B------:R-:W-:Y:S02]  /*ada0*/  LOP3.LUT R14, R16, 0x3f003f, RZ, 0xc0, !PT ;  /* 0x003f003f100e7812 */ /* 0x000fe400078ec0ff */
[----:B------:R-:W-:-:S02]  /*adb0*/  LOP3.LUT R10, R20, 0x3f003f, RZ, 0xc0, !PT ;  /* 0x003f003f140a7812 */ /* 0x000fc400078ec0ff */
[----:B------:R-:W-:Y:S02]  /*adc0*/  LOP3.LUT R13, R13, 0xf000f, RZ, 0xc0, !PT ;  /* 0x000f000f0d0d7812 */ /* 0x000fe400078ec0ff */
[----:B------:R-:W-:Y:S02]  /*add0*/  SHF.R.U32.HI R16, RZ, 0x6, R16 ;  /* 0x00000006ff107819 */ /* 0x000fe40000011610 */
[----:B------:R-:W-:Y:S02]  /*ade0*/  SHF.R.U32.HI R20, RZ, 0x6, R20 ;  /* 0x00000006ff147819 */ /* 0x000fe40000011614 */
[----:B------:R-:W-:Y:S02]  /*adf0*/  LOP3.LUT R35, R22, 0x300030, R33, 0xf8, !PT ;  /* 0x0030003016237812 */ /* 0x000fe400078ef821 */
[----:B------:R-:W-:Y:S02]  /*ae00*/  LOP3.LUT R26, R26, 0x3f003f, RZ, 0xc0, !PT ;  /* 0x003f003f1a1a7812 */ /* 0x000fe400078ec0ff */
[----:B------:R-:W-:-:S02]  /*ae10*/  LOP3.LUT R51, R19, 0x300030, R50, 0xf8, !PT ;  /* 0x0030003013337812 */ /* 0x000fc400078ef832 */
[----:B------:R-:W-:Y:S02]  /*ae20*/  LOP3.LUT R25, R25, 0x64006400, RZ, 0xfc, !PT ;  /* 0x6400640019197812 */ /* 0x000fe400078efcff */
[----:B------:R-:W-:Y:S02]  /*ae30*/  LOP3.LUT R12, R12, 0x64006400, RZ, 0xfc, !PT ;  /* 0x640064000c0c7812 */ /* 0x000fe400078efcff */
[----:B------:R-:W-:Y:S02]  /*ae40*/  LOP3.LUT R22, R32, 0x3f003f, RZ, 0xc0, !PT ;  /* 0x003f003f20167812 */ /* 0x000fe400078ec0ff */
[----:B------:R-:W-:Y:S02]  /*ae50*/  LOP3.LUT R37, R37, 0x3f003f, RZ, 0xc0, !PT ;  /* 0x003f003f25257812 */ /* 0x000fe400078ec0ff */
[----:B------:R-:W-:Y:S02]  /*ae60*/  LOP3.LUT R43, R43, 0x64006400, RZ, 0xfc, !PT ;  /* 0x640064002b2b7812 */ /* 0x000fe400078efcff */
[----:B------:R-:W-:-:S02]  /*ae70*/  LOP3.LUT R44, R44, 0x64006400, RZ, 0xfc, !PT ;  /* 0x640064002c2c7812 */ /* 0x000fc400078efcff */
[----:B------:R-:W-:Y:S01]  /*ae80*/  LOP3.LUT R19, R21, 0x3f003f, RZ, 0xc0, !PT ;  /* 0x003f003f15137812 */ /* 0x000fe200078ec0ff */
[----:B------:R-:W-:Y:S01]  /*ae90*/  HADD2 R21, R36, -1056, -1056 ;  /* 0xe420e42024157430 */ /* 0x000fe20000000000 */
[----:B------:R-:W-:Y:S02]  /*aea0*/  LOP3.LUT R45, R45, 0x64006400, RZ, 0xfc, !PT ;  /* 0x640064002d2d7812 */ /* 0x000fe400078efcff */
[----:B------:R-:W-:Y:S02]  /*aeb0*/  LOP3.LUT R46, R46, 0x3f003f, RZ, 0xc0, !PT ;  /* 0x003f003f2e2e7812 */ /* 0x000fe400078ec0ff */
        /* <DEDUP_REMOVED lines=63> */
[----:B------:R-:W-:Y:S01]  /*b2b0*/  HADD2 R51, R51, -1056, -1056 ;  /* 0xe420e42033337430 */ /* 0x000fe20000000000 */
        /* <DEDUP_REMOVED lines=43> */
.L_x_40:
        /* <DEDUP_REMOVED lines=47> */
.L_x_41:
        /* <DEDUP_REMOVED lines=46> */
.L_x_42:
[----:B------:R-:W-:Y:S05]  /*bb40*/  @P0 BRA `(.L_x_39) ;  /* 0x000002b000000947 */ /* 0x000fea0003800000 */
[----:B------:R-:W0:Y:S01]  /*bb50*/  LDS.128 R12, [UR4+0x1a0] ;  /* 0x0001a004ff0c7984 */ /* 0x000e220008000c00 */
[----:B------:R-:W-:-:S03]  /*bb60*/  IMAD.MOV.U32 R53, RZ, RZ, R20 ;  /* 0x000000ffff357224 */ /* 0x000fc600078e0014 */
        /* <DEDUP_REMOVED lines=40> */
[----:B------:R-:W-:Y:S02]  /*bdf0*/  HFMA2 R2, R20, R85, R2 ;  /* 0x0000005514027231 */ /* 0x000fe40000000002 */
.L_x_39:
[----:B------:R-:W-:Y:S01]  /*be00*/  IADD3 R94, R94, 0x20, RZ ;  /* 0x000000205e5e7810 */ /* 0x000fe20007ffe0ff */
[----:B------:R-:W-:Y:S01]  /*be10*/  UIMAD UR8, UR5, 0x18, URZ ;  /* 0x00000018050878a4 */ /* 0x000fe2000f8e023f */
[----:B------:R-:W-:Y:S01]  /*be20*/  IMAD.WIDE.U32 R28, R11, 0x18, R28 ;  /* 0x000000180b1c7825 */ /* 0x000fe200078e001c */
[----:B------:R-:W-:Y:S01]  /*be30*/  UIADD3 UR4, UR4, 0x40, URZ ;  /* 0x0000004004047890 */ /* 0x000fe2000fffe03f */
[C---:B------:R-:W-:Y:S02]  /*be40*/  ISETP.GE.AND P2, PT, R94.reuse, c[0x0][0x1ac], PT ;  /* 0x00006b005e007a0c */ /* 0x040fe40003f46270 */
[----:B------:R-:W-:Y:S02]  /*be50*/  ISETP.LT.AND P3, PT, R94, R93, PT ;  /* 0x0000005d5e00720c */ /* 0x000fe40003f61270 */
[----:B------:R-:W-:-:S11]  /*be60*/  IADD3 R29, R29, UR8, RZ ;  /* 0x000000081d1d7c10 */ /* 0x000fd6000fffe0ff */
[----:B------:R-:W-:Y:S05]  /*be70*/  @!P2 BRA P3, `(.L_x_43) ;  /* 0xffffd6600000a947 */ /* 0x000fea000183ffff */
.L_x_34:
[----:B------:R-:W-:-:S04]  /*be80*/  ISETP.GE.AND P0, PT, R94, R93, PT ;  /* 0x0000005d5e00720c */ /* 0x000fc80003f06270 */
[----:B------:R-:W-:-:S13]  /*be90*/  ISETP.GE.OR P0, PT, R94, c[0x0][0x1b0], P0 ;  /* 0x00006c005e007a0c */ /* 0x000fda0000706670 */
[----:B------:R-:W-:Y:S05]  /*bea0*/  @P0 BRA `(.L_x_44) ;  /* 0x0000259000000947 */ /* 0x000fea0003800000 */
[----:B------:R-:W-:-:S04]  /*beb0*/  PRMT R0, R89, 0x9910, RZ ;  /* 0x0000991059007816 */ /* 0x000fc800000000ff */
[----:B------:R-:W-:-:S04]  /*bec0*/  ISETP.NE.AND P0, PT, R0, RZ, PT ;  /* 0x000000ff0000720c */ /* 0x000fc80003f05270 */
[----:B------:R-:W-:Y:S02]  /*bed0*/  ISETP.LT.OR P0, PT, R96, 0x4, !P0 ;  /* 0x000000046000780c */ /* 0x000fe40004701670 */
.L_x_49:
[----:B------:R-:W-:Y:S01]  /*bee0*/  ISETP.NE.AND P2, PT, R94, R87, PT ;  /* 0x000000575e00720c */ /* 0x000fe20003f45270 */
[----:B------:R-:W-:-:S04]  /*bef0*/  IMAD.MOV.U32 R97, RZ, RZ, c[0x0][0x18c] ;  /* 0x00006300ff617624 */ /* 0x000fc800078e00ff */
[C---:B------:R-:W-:Y:S02]  /*bf00*/  IMAD.WIDE R20, R97.reuse, 0x4, R28 ;  /* 0x0000000461147825 */ /* 0x040fe400078e021c */
[----:B-----5:R-:W5:Y:S04]  /*bf10*/  LDG.E.128.CONSTANT R28, [R28.64] ;  /* 0x000000061c1c7981 */ /* 0x020f68000c1e9d00 */
[----:B------:R-:W-:Y:S02]  /*bf20*/  IMAD.WIDE R24, R97, 0x4, R20 ;  /* 0x0000000461187825 */ /* 0x000fe400078e0214 */
[----:B------:R-:W-:Y:S01]  /*bf30*/  @!P2 IADD3 R88, R88, 0x1, RZ ;  /* 0x000000015858a810 */ /* 0x000fe20007ffe0ff */
[----:B------:R-:W5:Y:S01]  /*bf40*/  LDG.E.128.CONSTANT R20, [R20.64] ;  /* 0x0000000614147981 */ /* 0x000f62000c1e9d00 */
[----:B------:R-:W-:Y:S01]  /*bf50*/  @!P2 LEA R10, R94, 0x1, 0x1 ;  /* 0x000000015e0aa811 */ /* 0x000fe200078e08ff */
[----:B------:R-:W-:-:S02]  /*bf60*/  @!P2 IMAD.MOV.U32 R11, RZ, RZ, 0x2 ;  /* 0x00000002ff0ba424 */ /* 0x000fc400078e00ff */
[----:B------:R-:W-:Y:S02]  /*bf70*/  @!P2 IMAD R14, R88, 0x8, R1 ;  /* 0x00000008580ea824 */ /* 0x000fe400078e0201 */
[----:B------:R-:W-:-:S04]  /*bf80*/  @!P2 IMAD.WIDE R10, R10, R11, c[0x0][0x198] ;  /* 0x000066000a0aa625 */ /* 0x000fc800078e020b */
[----:B------:R-:W2:Y:S01]  /*bf90*/  @!P2 LDL.64 R14, [R14] ;  /* 0x000000000e0ea983 */ /* 0x000ea20000100a00 */
[----:B------:R-:W-:-:S03]  /*bfa0*/  IMAD.WIDE R12, R97, 0x4, R24 ;  /* 0x00000004610c7825 */ /* 0x000fc600078e0218 */
[----:B------:R-:W3:Y:S04]  /*bfb0*/  @!P2 LDG.E.U16.CONSTANT R11, [R10.64] ;  /* 0x000000060a0ba981 */ /* 0x000ee8000c1e9500 */
[----:B------:R-:W5:Y:S04]  /*bfc0*/  LDG.E.128.CONSTANT R24, [R24.64] ;  /* 0x0000000618187981 */ /* 0x000f68000c1e9d00 */
[----:B------:R0:W5:Y:S01]  /*bfd0*/  LDG.E.128.CONSTANT R16, [R12.64] ;  /* 0x000000060c107981 */ /* 0x000162000c1e9d00 */
[----:B------:R-:W-:Y:S01]  /*bfe0*/  IMAD.WIDE R98, R97, 0x4, R12 ;  /* 0x0000000461627825 */ /* 0x000fe200078e020c */
[----:B--2---:R-:W-:-:S02]  /*bff0*/  @!P2 PRMT R86, R14, 0x7610, R86 ;  /* 0x000076100e56a816 */ /* 0x004fc40000000056 */
[----:B------:R-:W-:Y:S01]  /*c000*/  @!P2 PRMT R85, R15, 0x7610, R85 ;  /* 0x000076100f55a816 */ /* 0x000fe20000000055 */
[----:B---3--:R-:W-:Y:S01]  /*c010*/  @!P2 IMAD.IADD R87, R11, 0x1, R94 ;  /* 0x000000010b57a824 */ /* 0x008fe200078e025e */
[----:B------:R-:W-:Y:S02]  /*c020*/  @!P2 PRMT R86, R86, 0x7610, R14 ;  /* 0x000076105656a816 */ /* 0x000fe4000000000e */
[----:B------:R-:W-:Y:S01]  /*c030*/  @!P2 PRMT R85, R85, 0x7610, R15 ;  /* 0x000076105555a816 */ /* 0x000fe2000000000f */
[----:B------:R-:W-:Y:S05]  /*c040*/  @!P1 BRA `(.L_x_45) ;  /* 0x0000239000009947 */ /* 0x000fea0003800000 */
[----:B0-----:R-:W2:Y:S01]  /*c050*/  LDG.E.128.CONSTANT R12, [R98.64] ;  /* 0x00000006620c7981 */ /* 0x001ea2000c1e9d00 */
[----:B-----5:R-:W-:Y:S01]  /*c060*/  SHF.R.U32.HI R10, RZ, 0xf, R28 ;  /* 0x0000000fff0a7819 */ /* 0x020fe2000001161c */
[----:B------:R-:W-:Y:S01]  /*c070*/  IMAD.MOV.U32 R78, RZ, RZ, 0x2800 ;  /* 0x00002800ff4e7424 */ /* 0x000fe200078e00ff */
[C---:B------:R-:W-:Y:S02]  /*c080*/  LOP3.LUT R60, R28.reuse, 0x3e003e0, RZ, 0xc0, !PT ;  /* 0x03e003e01c3c7812 */ /* 0x040fe400078ec0ff */
[----:B------:R-:W-:-:S02]  /*c090*/  LOP3.LUT R47, R28, 0x1f001f, RZ, 0xc0, !PT ;  /* 0x001f001f1c2f7812 */ /* 0x000fc400078ec0ff */
[----:B------:R-:W-:Y:S02]  /*c0a0*/  SHF.R.U32.HI R46, RZ, 0xa, R28 ;  /* 0x0000000aff2e7819 */ /* 0x000fe4000001161c */
[--C-:B------:R-:W-:Y:S02]  /*c0b0*/  SHF.R.U32.HI R40, RZ, 0xf, R30.reuse ;  /* 0x0000000fff287819 */ /* 0x100fe4000001161e */
[C---:B------:R-:W-:Y:S02]  /*c0c0*/  LOP3.LUT R11, R30.reuse, 0x3e003e0, RZ, 0xc0, !PT ;  /* 0x03e003e01e0b7812 */ /* 0x040fe400078ec0ff */
[----:B------:R-:W-:Y:S02]  /*c0d0*/  LOP3.LUT R33, R30, 0x1f001f, RZ, 0xc0, !PT ;  /* 0x001f001f1e217812 */ /* 0x000fe400078ec0ff */
[----:B------:R-:W-:Y:S02]  /*c0e0*/  SHF.R.U32.HI R34, RZ, 0xa, R30 ;  /* 0x0000000aff227819 */ /* 0x000fe4000001161e */
[----:B------:R-:W-:-:S02]  /*c0f0*/  SHF.R.U32.HI R28, RZ, 0xd, R24 ;  /* 0x0000000dff1c7819 */ /* 0x000fc40000011618 */
[C---:B------:R-:W-:Y:S02]  /*c100*/  LOP3.LUT R73, R24.reuse, 0x3e003e0, RZ, 0xc0, !PT ;  /* 0x03e003e018497812 */ /* 0x040fe400078ec0ff */
[----:B------:R-:W-:Y:S02]  /*c110*/  LOP3.LUT R66, R24, 0x1f001f, RZ, 0xc0, !PT ;  /* 0x001f001f18427812 */ /* 0x000fe400078ec0ff */
[----:B------:R-:W-:Y:S02]  /*c120*/  SHF.R.U32.HI R64, RZ, 0xa, R24 ;  /* 0x0000000aff407819 */ /* 0x000fe40000011618 */
[----:B------:R-:W-:Y:S02]  /*c130*/  SHF.R.U32.HI R30, RZ, 0xd, R25 ;  /* 0x0000000dff1e7819 */ /* 0x000fe40000011619 */
        /* <DEDUP_REMOVED lines=20> */
[----:B------:R-:W-:Y:S02]  /*c280*/  SHF.R.U32.HI R29, RZ, 0xe, R20 ;  /* 0x0000000eff1d7819 */ /* 0x000fe40000011614 */
[----:B------:R-:W-:Y:S02]  /*c290*/  LOP3.LUT R18, R10, 0x10001, RZ, 0xc0, !PT ;  /* 0x000100010a127812 */ /* 0x000fe400078ec0ff */
[----:B------:R-:W-:Y:S02]  /*c2a0*/  SHF.R.U32.HI R41, RZ, 0xe, R22 ;  /* 0x0000000eff297819 */ /* 0x000fe40000011616 */
[----:B------:R-:W-:Y:S02]  /*c2b0*/  LOP3.LUT R40, R40, 0x10001, RZ, 0xc0, !PT ;  /* 0x0001000128287812 */ /* 0x000fe400078ec0ff */
[----:B------:R-:W-:Y:S02]  /*c2c0*/  SHF.R.U32.HI R76, RZ, 0xe, R23 ;  /* 0x0000000eff4c7819 */ /* 0x000fe40000011617 */
[----:B------:R-:W-:-:S02]  /*c2d0*/  LOP3.LUT R29, R18, 0x20002, R29, 0xf8, !PT ;  /* 0x00020002121d7812 */ /* 0x000fc400078ef81d */
[----:B------:R-:W-:Y:S02]  /*c2e0*/  LOP3.LUT R43, R43, 0x10001, RZ, 0xc0, !PT ;  /* 0x000100012b2b7812 */ /* 0x000fe400078ec0ff */
[C---:B------:R-:W-:Y:S02]  /*c2f0*/  LOP3.LUT R56, R31.reuse, 0x3e003e0, RZ, 0xc0, !PT ;  /* 0x03e003e01f387812 */ /* 0x040fe400078ec0ff */
[----:B------:R-:W-:Y:S02]  /*c300*/  LOP3.LUT R0, R31, 0x1f001f, RZ, 0xc0, !PT ;  /* 0x001f001f1f007812 */ /* 0x000fe400078ec0ff */
[----:B------:R-:W-:Y:S02]  /*c310*/  SHF.R.U32.HI R32, RZ, 0xa, R31 ;  /* 0x0000000aff207819 */ /* 0x000fe4000001161f */
[----:B------:R-:W-:Y:S02]  /*c320*/  SHF.R.U32.HI R31, RZ, 0xe, R21 ;  /* 0x0000000eff1f7819 */ /* 0x000fe40000011615 */
[----:B------:R-:W-:-:S02]  /*c330*/  SHF.R.U32.HI R42, RZ, 0xd, R26 ;  /* 0x0000000dff2a7819 */ /* 0x000fc4000001161a */
[----:B------:R-:W-:Y:S02]  /*c340*/  LOP3.LUT R38, R38, 0x10001, RZ, 0xc0, !PT ;  /* 0x0001000126267812 */ /* 0x000fe400078ec0ff */
[----:B------:R-:W-:Y:S02]  /*c350*/  LOP3.LUT R41, R40, 0x20002, R41, 0xf8, !PT ;  /* 0x0002000228297812 */ /* 0x000fe400078ef829 */
[----:B------:R-:W-:Y:S02]  /*c360*/  LOP3.LUT R76, R43, 0x20002, R76, 0xf8, !PT ;  /* 0x000200022b4c7812 */ /* 0x000fe400078ef84c */
[----:B------:R-:W-:Y:S02]  /*c370*/  LOP3.LUT R28, R29, 0x40004, R28, 0xf8, !PT ;  /* 0x000400041d1c7812 */ /* 0x000fe400078ef81c */
[C---:B------:R-:W-:Y:S02]  /*c380*/  LOP3.LUT R69, R26.reuse, 0x3e003e0, RZ, 0xc0, !PT ;  /* 0x03e003e01a457812 */ /* 0x040fe400078ec0ff */
[----:B------:R-:W-:-:S02]  /*c390*/  LOP3.LUT R48, R26, 0x1f001f, RZ, 0xc0, !PT ;  /* 0x001f001f1a307812 */ /* 0x000fc400078ec0ff */
[----:B------:R-:W-:Y:S02]  /*c3a0*/  SHF.R.U32.HI R45, RZ, 0xa, R26 ;  /* 0x0000000aff2d7819 */ /* 0x000fe4000001161a */
[--C-:B------:R-:W-:Y:S02]  /*c3b0*/  SHF.R.U32.HI R26, RZ, 0xc, R17.reuse ;  /* 0x0000000cff1a7819 */ /* 0x100fe40000011611 */
[C---:B------:R-:W-:Y:S02]  /*c3c0*/  LOP3.LUT R74, R17.reuse, 0x3e003e0, RZ, 0xc0, !PT ;  /* 0x03e003e0114a7812 */ /* 0x040fe400078ec0ff */
[----:B------:R-:W-:Y:S02]  /*c3d0*/  LOP3.LUT R63, R17, 0x1f001f, RZ, 0xc0, !PT ;  /* 0x001f001f113f7812 */ /* 0x000fe400078ec0ff */
[----:B------:R-:W-:Y:S02]  /*c3e0*/  SHF.R.U32.HI R65, RZ, 0xa, R17 ;  /* 0x0000000aff417819 */ /* 0x000fe40000011611 */
[----:B------:R-:W-:-:S02]  /*c3f0*/  PRMT R18, R91, 0x9910, RZ ;  /* 0x000099105b127816 */ /* 0x000fc400000000ff */
[----:B------:R-:W-:Y:S02]  /*c400*/  LOP3.LUT R31, R38, 0x20002, R31, 0xf8, !PT ;  /* 0x00020002261f7812 */ /* 0x000fe400078ef81f */
[----:B------:R-:W-:Y:S02]  /*c410*/  LOP3.LUT R42, R41, 0x40004, R42, 0xf8, !PT ;  /* 0x00040004292a7812 */ /* 0x000fe400078ef82a */
[--C-:B------:R-:W-:Y:S02]  /*c420*/  SHF.R.U32.HI R79, RZ, 0xc, R19.reuse ;  /* 0x0000000cff4f7819 */ /* 0x100fe40000011613 */
[C---:B------:R-:W-:Y:S02]  /*c430*/  LOP3.LUT R17, R19.reuse, 0x3e003e0, RZ, 0xc0, !PT ;  /* 0x03e003e013117812 */ /* 0x040fe400078ec0ff */
[----:B------:R-:W-:Y:S02]  /*c440*/  LOP3.LUT R50, R19, 0x1f001f, RZ, 0xc0, !PT ;  /* 0x001f001f13327812 */ /* 0x000fe400078ec0ff */
[----:B------:R-:W-:-:S02]  /*c450*/  SHF.R.U32.HI R51, RZ, 0xa, R19 ;  /* 0x0000000aff337819 */ /* 0x000fc40000011613 */
[C---:B------:R-:W-:Y:S02]  /*c460*/  LOP3.LUT R72, R20.reuse, 0x3e003e0, RZ, 0xc0, !PT ;  /* 0x03e003e014487812 */ /* 0x040fe400078ec0ff */
[----:B------:R-:W-:Y:S02]  /*c470*/  LOP3.LUT R62, R20, 0x1f001f, RZ, 0xc0, !PT ;  /* 0x001f001f143e7812 */ /* 0x000fe400078ec0ff */
[----:B------:R-:W-:Y:S02]  /*c480*/  SHF.R.U32.HI R52, RZ, 0xa, R20 ;  /* 0x0000000aff347819 */ /* 0x000fe40000011614 */
[----:B------:R-:W-:Y:S02]  /*c490*/  LOP3.LUT R59, R21, 0x3e003e0, RZ, 0xc0, !PT ;  /* 0x03e003e0153b7812 */ /* 0x000fe400078ec0ff */
[----:B------:R-:W-:Y:S02]  /*c4a0*/  LOP3.LUT R76, R76, 0x40004, R77, 0xf8, !PT ;  /* 0x000400044c4c7812 */ /* 0x000fe400078ef84d */
[----:B------:R-:W-:-:S02]  /*c4b0*/  LOP3.LUT R19, R28, 0x80008, R25, 0xf8, !PT ;  /* 0x000800081c137812 */ /* 0x000fc400078ef819 */
[----:B------:R-:W-:Y:S02]  /*c4c0*/  LOP3.LUT R20, R22, 0x3e003e0, RZ, 0xc0, !PT ;  /* 0x03e003e016147812 */ /* 0x000fe400078ec0ff */
[----:B------:R-:W-:Y:S02]  /*c4d0*/  PRMT R10, R78, 0x7610, R10 ;  /* 0x000076104e0a7816 */ /* 0x000fe4000000000a */
[----:B------:R-:W-:Y:S02]  /*c4e0*/  ISETP.NE.AND P2, PT, R18, RZ, PT ;  /* 0x000000ff1200720c */ /* 0x000fe40003f45270 */
[----:B------:R-:W-:Y:S02]  /*c4f0*/  LOP3.LUT R31, R31, 0x40004, R30, 0xf8, !PT ;  /* 0x000400041f1f7812 */ /* 0x000fe400078ef81e */
[----:B------:R-:W-:Y:S02]  /*c500*/  LOP3.LUT R78, R42, 0x80008, R27, 0xf8, !PT ;  /* 0x000800082a4e7812 */ /* 0x000fe400078ef81b */
[----:B------:R-:W-:-:S02]  /*c510*/  LOP3.LUT R58, R23, 0x3e003e0, RZ, 0xc0, !PT ;  /* 0x03e003e0173a7812 */ /* 0x000fc400078ec0ff */
[----:B------:R-:W-:Y:S02]  /*c520*/  LOP3.LUT R80, R76, 0x80008, R79, 0xf8, !PT ;  /* 0x000800084c507812 */ /* 0x000fe400078ef84f */
[----:B------:R-:W-:Y:S02]  /*c530*/  LOP3.LUT R59, R59, 0x64006400, RZ, 0xfc, !PT ;  /* 0x640064003b3b7812 */ /* 0x000fe400078efcff */
[----:B------:R-:W-:Y:S02]  /*c540*/  LOP3.LUT R79, R20, 0x64006400, RZ, 0xfc, !PT ;  /* 0x64006400144f7812 */ /* 0x000fe400078efcff */
[----:B------:R-:W-:Y:S02]  /*c550*/  LOP3.LUT R44, R21, 0x1f001f, RZ, 0xc0, !PT ;  /* 0x001f001f152c7812 */ /* 0x000fe400078ec0ff */
[----:B------:R-:W-:Y:S02]  /*c560*/  SHF.R.U32.HI R49, RZ, 0xa, R21 ;  /* 0x0000000aff317819 */ /* 0x000fe40000011615 */
[----:B------:R-:W-:-:S02]  /*c570*/  LOP3.LUT R30, R31, 0x80008, R26, 0xf8, !PT ;  /* 0x000800081f1e7812 */ /* 0x000fc400078ef81a */
[----:B------:R-:W-:Y:S02]  /*c580*/  LOP3.LUT R73, R73, 0x64006400, RZ, 0xfc, !PT ;  /* 0x6400640049497812 */ /* 0x000fe400078efcff */
[----:B------:R-:W-:Y:S02]  /*c590*/  LOP3.LUT R21, R23, 0x1f001f, RZ, 0xc0, !PT ;  /* 0x001f001f17157812 */ /* 0x000fe400078ec0ff */
[----:B------:R-:W-:Y:S02]  /*c5a0*/  LOP3.LUT R81, R69, 0x64006400, RZ, 0xfc, !PT ;  /* 0x6400640045517812 */ /* 0x000fe400078efcff */
[----:B------:R-:W-:Y:S02]  /*c5b0*/  LOP3.LUT R36, R22, 0x1f001f, RZ, 0xc0, !PT ;  /* 0x001f001f16247812 */ /* 0x000fe400078ec0ff */
[----:B------:R-:W-:Y:S02]  /*c5c0*/  SHF.R.U32.HI R23, RZ, 0xa, R23 ;  /* 0x0000000aff177819 */ /* 0x000fe40000011617 */
[----:B------:R-:W-:Y:S01]  /*c5d0*/  LOP3.LUT R107, R58, 0x64006400, RZ, 0xfc, !PT ;  /* 0x640064003a6b7812 */ /* 0x000fe200078efcff */
[-C--:B------:R-:W-:Y:S01]  /*c5e0*/  HFMA2 R58, R59, R10.reuse.H0_H0, -48, -48 ;  /* 0xd200d2003b3a7431 */ /* 0x080fe2000004000a */
[----:B------:R-:W-:Y:S01]  /*c5f0*/  SHF.R.U32.HI R22, RZ, 0xa, R22 ;  /* 0x0000000aff167819 */ /* 0x000fe20000011616 */
[----:B------:R-:W-:Y:S01]  /*c600*/  HFMA2 R59, R79, R10.H0_H0, -48, -48 ;  /* 0xd200d2004f3b7431 */ /* 0x000fe2000004000a */
[----:B------:R-:W-:-:S02]  /*c610*/  LOP3.LUT R75, R75, 0x64006400, RZ, 0xfc, !PT ;  /* 0x640064004b4b7812 */ /* 0x000fc400078efcff */
[----:B------:R-:W-:Y:S02]  /*c620*/  LOP3.LUT R77, R11, 0x64006400, RZ, 0xfc, !PT ;  /* 0x640064000b4d7812 */ /* 0x000fe400078efcff */
[----:B------:R-:W-:Y:S01]  /*c630*/  LOP3.LUT R105, R56, 0x64006400, RZ, 0xfc, !PT ;  /* 0x6400640038697812 */ /* 0x000fe200078efcff */
[-C--:B------:R-:W-:Y:S01]  /*c640*/  HFMA2 R56, R73, R10.reuse.H0_H0, -48, -48 ;  /* 0xd200d20049387431 */ /* 0x080fe2000004000a */
[----:B------:R-:W-:Y:S01]  /*c650*/  LOP3.LUT R52, R52, 0x1f001f, RZ, 0xc0, !PT ;  /* 0x001f001f34347812 */ /* 0x000fe200078ec0ff */
[-C--:B------:R-:W-:Y:S01]  /*c660*/  HFMA2 R20, R75, R10.reuse.H0_H0, -48, -48 ;  /* 0xd200d2004b147431 */ /* 0x080fe2000004000a */
[----:B------:R-:W-:Y:S01]  /*c670*/  LOP3.LUT R109, R70, 0x64006400, RZ, 0xfc, !PT ;  /* 0x64006400466d7812 */ /* 0x000fe200078efcff */
[----:B------:R-:W-:Y:S01]  /*c680*/  HFMA2 R77, R77, R10.H0_H0, -48, -48 ;  /* 0xd200d2004d4d7431 */ /* 0x000fe2000004000a */
[----:B------:R-:W-:Y:S02]  /*c690*/  LOP3.LUT R62, R62, 0x64006400, RZ, 0xfc, !PT ;  /* 0x640064003e3e7812 */ /* 0x000fe400078efcff */
[----:B------:R-:W-:-:S02]  /*c6a0*/  LOP3.LUT R68, R68, 0x1f001f, RZ, 0xc0, !PT ;  /* 0x001f001f44447812 */ /* 0x000fc400078ec0ff */
[----:B------:R-:W-:Y:S01]  /*c6b0*/  LOP3.LUT R79, R37, 0x1f001f, RZ, 0xc0, !PT ;  /* 0x001f001f254f7812 */ /* 0x000fe200078ec0ff */
[----:B------:R-:W-:Y:S01]  /*c6c0*/  HADD2 R75, R62, -1040, -1040 ;  /* 0xe410e4103e4b7430 */ /* 0x000fe20000000000 */
[----:B------:R-:W-:Y:S02]  /*c6d0*/  LOP3.LUT R63, R63, 0x64006400, RZ, 0xfc, !PT ;  /* 0x640064003f3f7812 */ /* 0x000fe400078efcff */
[----:B------:R-:W-:Y:S02]  /*c6e0*/  LOP3.LUT R46, R46, 0x1f001f, RZ, 0xc0, !PT ;  /* 0x001f001f2e2e7812 */ /* 0x000fe400078ec0ff */
[----:B------:R-:W-:Y:S02]  /*c6f0*/  LOP3.LUT R64, R64, 0x1f001f, RZ, 0xc0, !PT ;  /* 0x001f001f40407812 */ /* 0x000fe400078ec0ff */
[----:B------:R-:W-:Y:S02]  /*c700*/  LOP3.LUT R35, R35, 0x64006400, RZ, 0xfc, !PT ;  /* 0x6400640023237812 */ /* 0x000fe400078efcff */
[----:B------:R-:W-:-:S02]  /*c710*/  LOP3.LUT R73, R44, 0x64006400, RZ, 0xfc, !PT ;  /* 0x640064002c497812 */ /* 0x000fc400078efcff */
[----:B------:R-:W-:Y:S02]  /*c720*/  LOP3.LUT R49, R49, 0x1f001f, RZ, 0xc0, !PT ;  /* 0x001f001f31317812 */ /* 0x000fe400078ec0ff */
[----:B------:R-:W-:Y:S01]  /*c730*/  LOP3.LUT R37, R61, 0x64006400, RZ, 0xfc, !PT ;  /* 0x640064003d257812 */ /* 0x000fe200078efcff */
[----:B------:R-:W-:Y:S01]  /*c740*/  HADD2 R73, R73, -1040, -1040 ;  /* 0xe410e41049497430 */ /* 0x000fe20000000000 */
[----:B------:R-:W-:Y:S02]  /*c750*/  LOP3.LUT R36, R36, 0x64006400, RZ, 0xfc, !PT ;  /* 0x6400640024247812 */ /* 0x000fe400078efcff */
[----:B------:R-:W-:Y:S01]  /*c760*/  LOP3.LUT R48, R48, 0x64006400, RZ, 0xfc, !PT ;  /* 0x6400640030307812 */ /* 0x000fe200078efcff */
[----:B------:R-:W-:Y:S01]  /*c770*/  HADD2 R62, R37, -1040, -1040 ;  /* 0xe410e410253e7430 */ /* 0x000fe20000000000 */
        /* <DEDUP_REMOVED lines=9> */
[----:B------:R-:W-:Y:S01]  /*c810*/  LOP3.LUT R111, R17, 0x64006400, RZ, 0xfc, !PT ;  /* 0x64006400116f7812 */ /* 0x000fe200078efcff */
[----:B------:R-:W-:Y:S01]  /*c820*/  HFMA2 R17, R81, R10.H0_H0, -48, -48 ;  /* 0xd200d20051117431 */ /* 0x000fe2000004000a */
        /* <DEDUP_REMOVED lines=11> */
[----:B------:R-:W-:Y:S01]  /*c8e0*/  LOP3.LUT R68, R49, 0x64006400, RZ, 0xfc, !PT ;  /* 0x6400640031447812 */ /* 0x000fe200078efcff */
[----:B------:R-:W-:Y:S01]  /*c8f0*/  HADD2 R66, R24, -1040, -1040 ;  /* 0xe410e41018427430 */ /* 0x000fe20000000000 */
[----:B------:R-:W-:Y:S01]  /*c900*/  LOP3.LUT R83, R60, 0x64006400, RZ, 0xfc, !PT ;  /* 0x640064003c537812 */ /* 0x000fe200078efcff */
[-C--:B------:R-:W-:Y:S01]  /*c910*/  HFMA2 R60, R107, R10.reuse.H0_H0, -48, -48 ;  /* 0xd200d2006b3c7431 */ /* 0x080fe2000004000a */
[----:B------:R-:W-:Y:S01]  /*c920*/  LOP3.LUT R101, R16, 0x64006400, RZ, 0xfc, !PT ;  /* 0x6400640010657812 */ /* 0x000fe200078efcff */
[----:B------:R-:W-:Y:S01]  /*c930*/  HADD2 R82, R82, -1040, -1040 ;  /* 0xe410e41052527430 */ /* 0x000fe20000000000 */
[----:B------:R-:W-:Y:S01]  /*c940*/  LOP3.LUT R47, R47, 0x64006400, RZ, 0xfc, !PT ;  /* 0x640064002f2f7812 */ /* 0x000fe200078efcff */
[-C--:B------:R-:W-:Y:S01]  /*c950*/  HFMA2 R83, R83, R10.reuse.H0_H0, -48, -48 ;  /* 0xd200d20053537431 */ /* 0x080fe2000004000a */
[----:B------:R-:W-:Y:S01]  /*c960*/  LOP3.LUT R53, R53, 0x64006400, RZ, 0xfc, !PT ;  /* 0x6400640035357812 */ /* 0x000fe200078efcff */
[----:B------:R-:W-:Y:S01]  /*c970*/  HFMA2 R16, R101, R10.H0_H0, -48, -48 ;  /* 0xd200d20065107431 */ /* 0x000fe2000004000a */
[----:B------:R-:W-:Y:S01]  /*c980*/  LOP3.LUT R46, R45, 0x64006400, RZ, 0xfc, !PT ;  /* 0x640064002d2e7812 */ /* 0x000fe200078efcff */
[----:B------:R-:W-:Y:S01]  /*c990*/  HADD2 R84, R47, -1040, -1040 ;  /* 0xe410e4102f547430 */ /* 0x000fe20000000000 */
[----:B------:R-:W-:Y:S01]  /*c9a0*/  LOP3.LUT R49, R55, 0x64006400, RZ, 0xfc, !PT ;  /* 0x6400640037317812 */ /* 0x000fe200078efcff */
[----:B------:R-:W-:Y:S01]  /*c9b0*/  HADD2 R68, R68, -1040, -1040 ;  /* 0xe410e41044447430 */ /* 0x000fe20000000000 */
[----:B------:R-:W-:-:S02]  /*c9c0*/  LOP3.LUT R81, R32, 0x64006400, RZ, 0xfc, !PT ;  /* 0x6400640020517812 */ /* 0x000fc400078efcff */
[----:B------:R-:W-:Y:S02]  /*c9d0*/  LOP3.LUT R79, R79, 0x64006400, RZ, 0xfc, !PT ;  /* 0x640064004f4f7812 */ /* 0x000fe400078efcff */
[----:B------:R-:W-:Y:S01]  /*c9e0*/  LOP3.LUT R70, R70, 0x64006400, RZ, 0xfc, !PT ;  /* 0x6400640046467812 */ /* 0x000fe200078efcff */
[----:B------:R-:W-:Y:S01]  /*c9f0*/  HADD2 R81, R81, -1040, -1040 ;  /* 0xe410e41051517430 */ /* 0x000fe20000000000 */
[----:B------:R-:W-:Y:S01]  /*ca00*/  ISETP.GE.AND P3, PT, R95, 0x2, PT ;  /* 0x000000025f00780c */ /* 0x000fe20003f66270 */
[----:B------:R-:W-:Y:S02]  /*ca10*/  HADD2 R79, R79, -1040, -1040 ;  /* 0xe410e4104f4f7430 */ /* 0x000fe40000000000 */
[----:B------:R-:W-:Y:S01]  /*ca20*/  HADD2 R70, R70, -1040, -1040 ;  /* 0xe410e41046467430 */ /* 0x000fe20000000000 */
[----:B--2---:R-:W-:Y:S02]  /*ca30*/  SHF.R.U32.HI R28, RZ, 0xb, R12 ;  /* 0x0000000bff1c7819 */ /* 0x004fe4000001160c */
[----:B------:R-:W-:-:S02]  /*ca40*/  LOP3.LUT R18, R12, 0x3e003e0, RZ, 0xc0, !PT ;  /* 0x03e003e00c127812 */ /* 0x000fc400078ec0ff */
[----:B------:R-:W-:Y:S02]  /*ca50*/  LOP3.LUT R42, R12, 0x1f001f, RZ, 0xc0, !PT ;  /* 0x001f001f0c2a7812 */ /* 0x000fe400078ec0ff */
[----:B------:R-:W-:Y:S02]  /*ca60*/  SHF.R.U32.HI R43, RZ, 0xa, R12 ;  /* 0x0000000aff2b7819 */ /* 0x000fe4000001160c */
[----:B------:R-:W-:Y:S02]  /*ca70*/  LOP3.LUT R12, R13, 0x3e003e0, RZ, 0xc0, !PT ;  /* 0x03e003e00d0c7812 */ /* 0x000fe400078ec0ff */
[----:B------:R-:W-:Y:S02]  /*ca80*/  LOP3.LUT R28, R19, 0x100010, R28, 0xf8, !PT ;  /* 0x00100010131c7812 */ /* 0x000fe400078ef81c */
[----:B------:R-:W-:Y:S02]  /*ca90*/  SHF.R.U32.HI R29, RZ, 0xb, R13 ;  /* 0x0000000bff1d7819 */ /* 0x000fe4000001160d */
[----:B------:R-:W-:-:S02]  /*caa0*/  LOP3.LUT R40, R13, 0x1f001f, RZ, 0xc0, !PT ;  /* 0x001f001f0d287812 */ /* 0x000fc400078ec0ff */
[----:B------:R-:W-:Y:S02]  /*cab0*/  SHF.R.U32.HI R25, RZ, 0xa, R13 ;  /* 0x0000000aff197819 */ /* 0x000fe4000001160d */
[----:B------:R-:W-:Y:S02]  /*cac0*/  LOP3.LUT R19, R71, 0x64006400, RZ, 0xfc, !PT ;  /* 0x6400640047137812 */ /* 0x000fe400078efcff */
[--C-:B------:R-:W-:Y:S02]  /*cad0*/  SHF.R.U32.HI R13, RZ, 0xb, R14.reuse ;  /* 0x0000000bff0d7819 */ /* 0x100fe4000001160e */
[----:B------:R-:W-:Y:S01]  /*cae0*/  LOP3.LUT R71, R74, 0x64006400, RZ, 0xfc, !PT ;  /* 0x640064004a477812 */ /* 0x000fe200078efcff */
[----:B------:R-:W-:Y:S01]  /*caf0*/  HADD2 R74, R35, -1040, -1040 ;  /* 0xe410e410234a7430 */ /* 0x000fe20000000000 */
[----:B------:R-:W-:Y:S01]  /*cb00*/  LOP3.LUT R69, R12, 0x64006400, RZ, 0xfc, !PT ;  /* 0x640064000c457812 */ /* 0x000fe200078efcff */
[----:B------:R-:W-:Y:S01]  /*cb10*/  HFMA2 R19, R19, R10.H0_H0, -48, -48 ;  /* 0xd200d20013137431 */ /* 0x000fe2000004000a */
[----:B------:R-:W-:-:S02]  /*cb20*/  SHF.R.U32.HI R26, RZ, 0xa, R14 ;  /* 0x0000000aff1a7819 */ /* 0x000fc4000001160e */
[--C-:B------:R-:W-:Y:S01]  /*cb30*/  SHF.R.U32.HI R31, RZ, 0xb, R15.reuse ;  /* 0x0000000bff1f7819 */ /* 0x100fe2000001160f */
[-C--:B------:R-:W-:Y:S01]  /*cb40*/  HFMA2 R12, R69, R10.reuse.H0_H0, -48, -48 ;  /* 0xd200d200450c7431 */ /* 0x080fe2000004000a */
[----:B------:R-:W-:Y:S02]  /*cb50*/  SHF.R.U32.HI R27, RZ, 0xa, R15 ;  /* 0x0000000aff1b7819 */ /* 0x000fe4000001160f */
[----:B------:R-:W-:Y:S02]  /*cb60*/  LOP3.LUT R29, R30, 0x100010, R29, 0xf8, !PT ;  /* 0x001000101e1d7812 */ /* 0x000fe400078ef81d */
[----:B------:R-:W-:Y:S02]  /*cb70*/  LOP3.LUT R30, R78, 0x100010, R13, 0xf8, !PT ;  /* 0x001000104e1e7812 */ /* 0x000fe400078ef80d */
[----:B------:R-:W-:Y:S01]  /*cb80*/  LOP3.LUT R11, R18, 0x64006400, RZ, 0xfc, !PT ;  /* 0x64006400120b7812 */ /* 0x000fe200078efcff */
[----:B------:R-:W-:Y:S01]  /*cb90*/  HFMA2 R18, R71, R10.H0_H0, -48, -48 ;  /* 0xd200d20047127431 */ /* 0x000fe2000004000a */
[----:B------:R-:W-:-:S02]  /*cba0*/  LOP3.LUT R13, R72, 0x64006400, RZ, 0xfc, !PT ;  /* 0x64006400480d7812 */ /* 0x000fc400078efcff */
[C---:B------:R-:W-:Y:S02]  /*cbb0*/  LOP3.LUT R76, R14.reuse, 0x3e003e0, RZ, 0xc0, !PT ;  /* 0x03e003e00e4c7812 */ /* 0x040fe400078ec0ff */
[----:B------:R-:W-:Y:S02]  /*cbc0*/  LOP3.LUT R38, R14, 0x1f001f, RZ, 0xc0, !PT ;  /* 0x001f001f0e267812 */ /* 0x000fe400078ec0ff */
[----:B------:R-:W-:Y:S02]  /*cbd0*/  LOP3.LUT R72, R33, 0x64006400, RZ, 0xfc, !PT ;  /* 0x6400640021487812 */ /* 0x000fe400078efcff */
[----:B------:R-:W-:Y:S02]  /*cbe0*/  LOP3.LUT R71, R0, 0x64006400, RZ, 0xfc, !PT ;  /* 0x6400640000477812 */ /* 0x000fe400078efcff */
[C---:B------:R-:W-:Y:S01]  /*cbf0*/  LOP3.LUT R14, R15.reuse, 0x3e003e0, RZ, 0xc0, !PT ;  /* 0x03e003e00f0e7812 */ /* 0x040fe200078ec0ff */
[----:B------:R-:W-:Y:S01]  /*cc00*/  HADD2 R72, R72, -1040, -1040 ;  /* 0xe410e41048487430 */ /* 0x000fe20000000000 */
[----:B------:R-:W-:Y:S01]  /*cc10*/  LOP3.LUT R41, R15, 0x1f001f, RZ, 0xc0, !PT ;  /* 0x001f001f0f297812 */ /* 0x000fe200078ec0ff */
[----:B------:R-:W-:Y:S01]  /*cc20*/  HADD2 R71, R71, -1040, -1040 ;  /* 0xe410e41047477430 */ /* 0x000fe20000000000 */
[----:B------:R-:W-:-:S02]  /*cc30*/  LOP3.LUT R31, R80, 0x100010, R31, 0xf8, !PT ;  /* 0x00100010501f7812 */ /* 0x000fc400078ef81f */
        /* <DEDUP_REMOVED lines=8> */
[-C--:B------:R-:W-:Y:S01]  /*ccc0*/  HFMA2 R57, R13, R10.reuse.H0_H0, -48, -48 ;  /* 0xd200d2000d397431 */ /* 0x080fe2000004000a */
[----:B------:R-:W-:Y:S01]  /*ccd0*/  LOP3.LUT R51, R64, 0x64006400, RZ, 0xfc, !PT ;  /* 0x6400640040337812 */ /* 0x000fe200078efcff */
[----:B------:R-:W-:Y:S01]  /*cce0*/  HADD2 R64, R48, -1040, -1040 ;  /* 0xe410e41030407430 */ /* 0x000fe20000000000 */
[----:B------:R-:W-:Y:S01]  /*ccf0*/  LOP3.LUT R103, R76, 0x64006400, RZ, 0xfc, !PT ;  /* 0x640064004c677812 */ /* 0x000fe200078efcff */
[-C--:B------:R-:W-:Y:S01]  /*cd00*/  HFMA2 R78, R15, R10.reuse.H0_H0, -48, -48 ;  /* 0xd200d2000f4e7431 */ /* 0x080fe2000004000a */
        /* <DEDUP_REMOVED lines=61> */
[----:B------:R-:W-:-:S03]  /*d0e0*/  HFMA2 R37, R79, R38, R33 ;  /* 0x000000264f257231 */ /* 0x000fc60000000021 */
        /* <DEDUP_REMOVED lines=8> */
[----:B------:R-:W-:Y:S01]  /*d170*/  HFMA2 R37, R68, R29, R37 ;  /* 0x0000001d44257231 */ /* 0x000fe20000000025 */
[----:B------:R-:W0:Y:S01]  /*d180*/  LDS.128 R32, [UR4+0x20] ;  /* 0x00002004ff207984 */ /* 0x000e220008000c00 */
[----:B------:R-:W-:Y:S01]  /*d190*/  HFMA2 R38, R60, R28, R38 ;  /* 0x0000001c3c267231 */ /* 0x000fe20000000026 */
[----:B------:R-:W-:-:S02]  /*d1a0*/  HFMA2.MMA R36, R57, R28, R36 ;  /* 0x0000001c39247235 */ /* 0x000fc40000000024 */
[----:B------:R-:W-:Y:S01]  /*d1b0*/  HFMA2.MMA R100, R59, R28, R100 ;  /* 0x0000001c3b647235 */ /* 0x000fe20000000064 */
[----:B------:R-:W-:-:S03]  /*d1c0*/  HFMA2 R38, R70, R29, R38 ;  /* 0x0000001d46267231 */ /* 0x000fc60000000026 */
[-C--:B------:R-:W-:Y:S02]  /*d1d0*/  HFMA2.MMA R36, R67, R29.reuse, R36 ;  /* 0x0000001d43247235 */ /* 0x080fe40000000024 */
[----:B------:R-:W-:Y:S01]  /*d1e0*/  HFMA2.MMA R100, R69, R29, R100 ;  /* 0x0000001d45647235 */ /* 0x000fe20000000064 */
[----:B------:R-:W-:-:S03]  /*d1f0*/  HFMA2 R29, R62, R30, R37 ;  /* 0x0000001e3e1d7231 */ /* 0x000fc60000000025 */
[-C--:B------:R-:W-:Y:S01]  /*d200*/  HFMA2.MMA R36, R61, R30.reuse, R36 ;  /* 0x0000001e3d247235 */ /* 0x080fe20000000024 */
[----:B------:R-:W-:Y:S01]  /*d210*/  HFMA2 R29, R19, R31, R29 ;  /* 0x0000001f131d7231 */ /* 0x000fe2000000001d */
[----:B------:R-:W-:Y:S01]  /*d220*/  HFMA2.MMA R100, R64, R30, R100 ;  /* 0x0000001e40647235 */ /* 0x000fe20000000064 */
[----:B------:R-:W-:-:S03]  /*d230*/  HFMA2 R30, R66, R30, R38 ;  /* 0x0000001e421e7231 */ /* 0x000fc60000000026 */
[-C--:B------:R-:W-:Y:S01]  /*d240*/  HFMA2.MMA R28, R56, R31.reuse, R36 ;  /* 0x0000001f381c7235 */ /* 0x080fe20000000024 */
[----:B------:R-:W-:Y:S01]  /*d250*/  HFMA2 R30, R15, R31, R30 ;  /* 0x0000001f0f1e7231 */ /* 0x000fe2000000001e */
[----:B------:R-:W-:Y:S02]  /*d260*/  HFMA2.MMA R100, R17, R31, R100 ;  /* 0x0000001f11647235 */ /* 0x000fe40000000064 */
[----:B------:R-:W1:Y:S02]  /*d270*/  LDS.128 R36, [UR4+0x30] ;  /* 0x00003004ff247984 */ /* 0x000e640008000c00 */
[-C--:B0-----:R-:W-:Y:S01]  /*d280*/  HFMA2.MMA R28, R24, R32.reuse, R28 ;  /* 0x00000020181c7235 */ /* 0x081fe2000000001c */
[-C--:B------:R-:W-:Y:S01]  /*d290*/  HFMA2 R29, R26, R32.reuse, R29 ;  /* 0x000000201a1d7231 */ /* 0x080fe2000000001d */
[----:B------:R-:W-:Y:S01]  /*d2a0*/  HFMA2.MMA R100, R40, R32, R100 ;  /* 0x0000002028647235 */ /* 0x000fe20000000064 */
[----:B------:R-:W-:Y:S02]  /*d2b0*/  HFMA2 R30, R42, R32, R30 ;  /* 0x000000202a1e7231 */ /* 0x000fe4000000001e */
        /* <DEDUP_REMOVED lines=9> */
[----:B------:R-:W-:-:S03]  /*d350*/  HFMA2 R30, R43, R35, R30 ;  /* 0x000000232b1e7231 */ /* 0x000fc6000000001e */
[-C--:B------:R-:W-:Y:S02]  /*d360*/  HFMA2.MMA R28, R25, R35.reuse, R28 ;  /* 0x00000023191c7235 */ /* 0x080fe4000000001c */
[----:B------:R-:W-:-:S04]  /*d370*/  HFMA2.MMA R100, R41, R35, R100 ;  /* 0x0000002329647235 */ /* 0x000fc80000000064 */
[-C--:B-1----:R-:W-:Y:S01]  /*d380*/  HFMA2.MMA R28, R44, R36.reuse, R28 ;  /* 0x000000242c1c7235 */ /* 0x082fe2000000001c */
[-C--:B------:R-:W-:Y:S01]  /*d390*/  HFMA2 R29, R45, R36.reuse, R29 ;  /* 0x000000242d1d7231 */ /* 0x080fe2000000001d */
[----:B------:R-:W-:Y:S01]  /*d3a0*/  HFMA2.MMA R100, R46, R36, R100 ;  /* 0x000000242e647235 */ /* 0x000fe20000000064 */
[----:B------:R-:W-:Y:S02]  /*d3b0*/  HFMA2 R30, R47, R36, R30 ;  /* 0x000000242f1e7231 */ /* 0x000fe4000000001e */
        /* <DEDUP_REMOVED lines=10> */
[----:B------:R-:W-:Y:S01]  /*d460*/  HADD2 R29, R29.H0_H0, R29.H1_H1 ;  /* 0x3000001d1d1d7230 */ /* 0x000fe20000000800 */
[-C--:B------:R-:W-:Y:S01]  /*d470*/  HFMA2.MMA R28, R52, R39.reuse, R28 ;  /* 0x00000027341c7235 */ /* 0x080fe2000000001c */
[----:B------:R-:W-:Y:S01]  /*d480*/  HADD2 R30, R30.H0_H0, R30.H1_H1 ;  /* 0x3000001e1e1e7230 */ /* 0x000fe20000000800 */
[----:B------:R-:W-:-:S08]  /*d490*/  HFMA2.MMA R100, R54, R39, R100 ;  /* 0x0000002736647235 */ /* 0x000fd00000000064 */
[----:B------:R-:W-:Y:S02]  /*d4a0*/  HADD2 R28, R28.H0_H0, R28.H1_H1 ;  /* 0x3000001c1c1c7230 */ /* 0x000fe40000000800 */
[----:B------:R-:W-:-:S03]  /*d4b0*/  HADD2 R100, R100.H0_H0, R100.H1_H1 ;  /* 0x3000006464647230 */ /* 0x000fc60000000800 */
[----:B------:R-:W-:Y:S02]  /*d4c0*/  PRMT R28, R28, 0x5410, R29 ;  /* 0x000054101c1c7816 */ /* 0x000fe4000000001d */
[----:B------:R-:W-:-:S04]  /*d4d0*/  PRMT R100, R100, 0x5410, R30 ;  /* 0x0000541064647816 */ /* 0x000fc8000000001e */
[----:B------:R-:W-:Y:S01]  /*d4e0*/  HFMA2.MMA R9, R28, R86, R9 ;  /* 0x000000561c097235 */ /* 0x000fe20000000009 */
[----:B------:R-:W-:-:S05]  /*d4f0*/  HFMA2 R8, R100, R85, R8 ;  /* 0x0000005564087231 */ /* 0x000fca0000000008 */
.L_x_46:
        /* <DEDUP_REMOVED lines=81> */
.L_x_47:
        /* <DEDUP_REMOVED lines=80> */
.L_x_48:
        /* <DEDUP_REMOVED lines=76> */
[----:B------:R-:W-:Y:S02]  /*e3d0*/  HFMA2 R2, R71, R85, R2 ;  /* 0x0000005547027231 */ /* 0x000fe40000000002 */
.L_x_45:
[----:B0-----:R-:W-:Y:S01]  /*e3e0*/  IADD3 R94, R94, 0x20, RZ ;  /* 0x000000205e5e7810 */ /* 0x001fe20007ffe0ff */
[----:B------:R-:W-:Y:S01]  /*e3f0*/  UIADD3 UR4, UR4, 0x40, URZ ;  /* 0x0000004004047890 */ /* 0x000fe2000fffe03f */
[----:B-----5:R-:W-:Y:S02]  /*e400*/  IMAD.WIDE R28, R97, 0x4, R98 ;  /* 0x00000004611c7825 */ /* 0x020fe400078e0262 */
[C---:B------:R-:W-:Y:S02]  /*e410*/  ISETP.GE.AND P2, PT, R94.reuse, c[0x0][0x1b0], PT ;  /* 0x00006c005e007a0c */ /* 0x040fe40003f46270 */
[----:B------:R-:W-:-:S13]  /*e420*/  ISETP.LT.AND P3, PT, R94, R93, PT ;  /* 0x0000005d5e00720c */ /* 0x000fda0003f61270 */
[----:B------:R-:W-:Y:S05]  /*e430*/  @!P2 BRA P3, `(.L_x_49) ;  /* 0xffffdaa00000a947 */ /* 0x000fea000183ffff */
.L_x_44:
[----:B------:R-:W-:-:S04]  /*e440*/  ISETP.GE.AND P0, PT, R94, R93, PT ;  /* 0x0000005d5e00720c */ /* 0x000fc80003f06270 */
[----:B------:R-:W-:-:S13]  /*e450*/  ISETP.GE.OR P0, PT, R94, c[0x0][0x1b4], P0 ;  /* 0x00006d005e007a0c */ /* 0x000fda0000706670 */
[----:B------:R-:W-:Y:S05]  /*e460*/  @P0 BRA `(.L_x_50) ;  /* 0x00006c0000000947 */ /* 0x000fea0003800000 */
[----:B------:R-:W-:-:S04]  /*e470*/  PRMT R0, R89, 0x9910, RZ ;  /* 0x0000991059007816 */ /* 0x000fc800000000ff */
[----:B------:R-:W-:-:S04]  /*e480*/  ISETP.NE.AND P0, PT, R0, RZ, PT ;  /* 0x000000ff0000720c */ /* 0x000fc80003f05270 */
[----:B------:R-:W-:Y:S02]  /*e490*/  ISETP.LT.OR P0, PT, R96, 0x4, !P0 ;  /* 0x000000046000780c */ /* 0x000fe40004701670 */
.L_x_67:
[----:B------:R-:W-:-:S13]  /*e4a0*/  ISETP.NE.AND P2, PT, R94, R87, PT ;  /* 0x000000575e00720c */ /* 0x000fda0003f45270 */
[----:B------:R-:W-:Y:S01]  /*e4b0*/  @!P2 IADD3 R88, R88, 0x1, RZ ;  /* 0x000000015858a810 */ /* 0x000fe20007ffe0ff */
[----:B------:R-:W-:Y:S01]  /*e4c0*/  @!P2 IMAD.MOV.U32 R11, RZ, RZ, 0x2 ;  /* 0x00000002ff0ba424 */ /* 0x000fe200078e00ff */
[----:B------:R-:W-:-:S03]  /*e4d0*/  @!P2 LEA R10, R94, 0x1, 0x1 ;  /* 0x000000015e0aa811 */ /* 0x000fc600078e08ff */
[----:B-----5:R-:W-:Y:S02]  /*e4e0*/  @!P2 IMAD R12, R88, 0x8, R1 ;  /* 0x00000008580ca824 */ /* 0x020fe400078e0201 */
[----:B------:R-:W-:-:S04]  /*e4f0*/  @!P2 IMAD.WIDE R10, R10, R11, c[0x0][0x198] ;  /* 0x000066000a0aa625 */ /* 0x000fc800078e020b */
[----:B------:R-:W2:Y:S04]  /*e500*/  @!P2 LDL.64 R12, [R12] ;  /* 0x000000000c0ca983 */ /* 0x000ea80000100a00 */
[----:B------:R-:W3:Y:S01]  /*e510*/  @!P2 LDG.E.U16.CONSTANT R11, [R10.64] ;  /* 0x000000060a0ba981 */ /* 0x000ee2000c1e9500 */
[----:B--2---:R-:W-:Y:S02]  /*e520*/  @!P2 PRMT R86, R12, 0x7610, R86 ;  /* 0x000076100c56a816 */ /* 0x004fe40000000056 */
[----:B------:R-:W-:Y:S01]  /*e530*/  @!P2 PRMT R85, R13, 0x7610, R85 ;  /* 0x000076100d55a816 */ /* 0x000fe20000000055 */
[----:B---3--:R-:W-:Y:S01]  /*e540*/  @!P2 IMAD.IADD R87, R11, 0x1, R94 ;  /* 0x000000010b57a824 */ /* 0x008fe200078e025e */
[----:B------:R-:W-:Y:S02]  /*e550*/  @!P2 PRMT R86, R86, 0x7610, R12 ;  /* 0x000076105656a816 */ /* 0x000fe4000000000c */
[----:B------:R-:W-:Y:S01]  /*e560*/  @!P2 PRMT R85, R85, 0x7610, R13 ;  /* 0x000076105555a816 */ /* 0x000fe2000000000d */
[----:B------:R-:W-:Y:S05]  /*e570*/  @!P1 BRA `(.L_x_51) ;  /* 0x00006a8000009947 */ /* 0x000fea0003800000 */
[----:B------:R-:W2:Y:S01]  /*e580*/  LDG.E.128.CONSTANT R12, [R28.64] ;  /* 0x000000061c0c7981 */ /* 0x000ea2000c1e9d00 */
[----:B------:R-:W-:Y:S01]  /*e590*/  PRMT R11, R91, 0x9910, RZ ;  /* 0x000099105b0b7816 */ /* 0x000fe200000000ff */
[----:B------:R-:W-:Y:S01]  /*e5a0*/  IMAD.MOV.U32 R0, RZ, RZ, 0x2c00 ;  /* 0x00002c00ff007424 */ /* 0x000fe200078e00ff */
[----:B------:R-:W-:-:S02]  /*e5b0*/  ISETP.GE.AND P3, PT, R95, 0x2, PT ;  /* 0x000000025f00780c */ /* 0x000fc40003f66270 */
[----:B------:R-:W-:Y:S02]  /*e5c0*/  ISETP.NE.AND P2, PT, R11, RZ, PT ;  /* 0x000000ff0b00720c */ /* 0x000fe40003f45270 */
[C---:B--2---:R-:W-:Y:S02]  /*e5d0*/  LOP3.LUT R10, R12.reuse, 0xf000f, RZ, 0xc0, !PT ;  /* 0x000f000f0c0a7812 */ /* 0x044fe400078ec0ff */
[----:B------:R-:W-:Y:S02]  /*e5e0*/  LOP3.LUT R11, R12, 0xf000f0, RZ, 0xc0, !PT ;  /* 0x00f000f00c0b7812 */ /* 0x000fe400078ec0ff */
[----:B------:R-:W-:Y:S02]  /*e5f0*/  LOP3.LUT R16, R13, 0xf000f, RZ, 0xc0, !PT ;  /* 0x000f000f0d107812 */ /* 0x000fe400078ec0ff */
[----:B------:R-:W-:Y:S02]  /*e600*/  SHF.R.U32.HI R12, RZ, 0x8, R12 ;  /* 0x00000008ff0c7819 */ /* 0x000fe4000001160c */
[----:B------:R-:W-:-:S02]  /*e610*/  SHF.R.U32.HI R18, RZ, 0x8, R13 ;  /* 0x00000008ff127819 */ /* 0x000fc4000001160d */
[----:B------:R-:W-:Y:S02]  /*e620*/  SHF.R.U32.HI R30, RZ, 0x8, R15 ;  /* 0x00000008ff1e7819 */ /* 0x000fe4000001160f */
[----:B------:R-:W-:Y:S02]  /*e630*/  SHF.R.U32.HI R21, RZ, 0x8, R14 ;  /* 0x00000008ff157819 */ /* 0x000fe4000001160e */
[C---:B------:R-:W-:Y:S02]  /*e640*/  LOP3.LUT R19, R14.reuse, 0xf000f, RZ, 0xc0, !PT ;  /* 0x000f000f0e137812 */ /* 0x040fe400078ec0ff */
[----:B------:R-:W-:Y:S02]  /*e650*/  LOP3.LUT R20, R14, 0xf000f0, RZ, 0xc0, !PT ;  /* 0x00f000f00e147812 */ /* 0x000fe400078ec0ff */
[----:B------:R-:W-:Y:S02]  /*e660*/  LOP3.LUT R17, R13, 0xf000f0, RZ, 0xc0, !PT ;  /* 0x00f000f00d117812 */ /* 0x000fe400078ec0ff */
[----:B------:R-:W-:-:S02]  /*e670*/  LOP3.LUT R14, R16, 0x64006400, RZ, 0xfc, !PT ;  /* 0x64006400100e7812 */ /* 0x000fc400078efcff */
[C---:B------:R-:W-:Y:S02]  /*e680*/  LOP3.LUT R22, R15.reuse, 0xf000f, RZ, 0xc0, !PT ;  /* 0x000f000f0f167812 */ /* 0x040fe400078ec0ff */
[----:B------:R-:W-:Y:S01]  /*e690*/  LOP3.LUT R23, R15, 0xf000f0, RZ, 0xc0, !PT ;  /* 0x00f000f00f177812 */ /* 0x000fe200078ec0ff */
[----:B------:R-:W-:Y:S01]  /*e6a0*/  HADD2 R14, R14, -1032, -1032 ;  /* 0xe408e4080e0e7430 */ /* 0x000fe20000000000 */
[----:B------:R-:W-:Y:S02]  /*e6b0*/  LOP3.LUT R13, R12, 0xf000f, RZ, 0xc0, !PT ;  /* 0x000f000f0c0d7812 */ /* 0x000fe400078ec0ff */
[----:B------:R-:W-:Y:S02]  /*e6c0*/  LOP3.LUT R16, R18, 0xf000f, RZ, 0xc0, !PT ;  /* 0x000f000f12107812 */ /* 0x000fe400078ec0ff */
[----:B------:R-:W-:Y:S02]  /*e6d0*/  LOP3.LUT R31, R30, 0xf000f, RZ, 0xc0, !PT ;  /* 0x000f000f1e1f7812 */ /* 0x000fe400078ec0ff */
[----:B------:R-:W-:-:S02]  /*e6e0*/  LOP3.LUT R12, R12, 0xf000f0, RZ, 0xc0, !PT ;  /* 0x00f000f00c0c7812 */ /* 0x000fc400078ec0ff */
[----:B------:R-:W-:Y:S02]  /*e6f0*/  LOP3.LUT R18, R18, 0xf000f0, RZ, 0xc0, !PT ;  /* 0x00f000f012127812 */ /* 0x000fe400078ec0ff */
[C---:B------:R-:W-:Y:S02]  /*e700*/  LOP3.LUT R24, R21.reuse, 0xf000f, RZ, 0xc0, !PT ;  /* 0x000f000f15187812 */ /* 0x040fe400078ec0ff */
[----:B------:R-:W-:Y:S02]  /*e710*/  LOP3.LUT R25, R21, 0xf000f0, RZ, 0xc0, !PT ;  /* 0x00f000f015197812 */ /* 0x000fe400078ec0ff */
[----:B------:R-:W-:Y:S02]  /*e720*/  LOP3.LUT R30, R30, 0xf000f0, RZ, 0xc0, !PT ;  /* 0x00f000f01e1e7812 */ /* 0x000fe400078ec0ff */
[----:B------:R-:W-:Y:S02]  /*e730*/  LOP3.LUT R15, R17, 0x64006400, RZ, 0xfc, !PT ;  /* 0x64006400110f7812 */ /* 0x000fe400078efcff */
[----:B------:R-:W-:-:S02]  /*e740*/  LOP3.LUT R19, R19, 0x64006400, RZ, 0xfc, !PT ;  /* 0x6400640013137812 */ /* 0x000fc400078efcff */
[----:B------:R-:W-:Y:S01]  /*e750*/  LOP3.LUT R17, R20, 0x64006400, RZ, 0xfc, !PT ;  /* 0x6400640014117812 */ /* 0x000fe200078efcff */
[-C--:B------:R-:W-:Y:S01]  /*e760*/  HFMA2 R15, R15, R0.reuse.H0_H0, -72, -72 ;  /* 0xd480d4800f0f7431 */ /* 0x080fe20000040000 */
[----:B------:R-:W-:Y:S02]  /*e770*/  LOP3.LUT R26, R22, 0x64006400, RZ, 0xfc, !PT ;  /* 0x64006400161a7812 */ /* 0x000fe400078efcff */
[----:B------:R-:W-:Y:S01]  /*e780*/  LOP3.LUT R27, R23, 0x64006400, RZ, 0xfc, !PT ;  /* 0x64006400171b7812 */ /* 0x000fe200078efcff */
[----:B------:R-:W-:Y:S01]  /*e790*/  HFMA2 R17, R17, R0.H0_H0, -72, -72 ;  /* 0xd480d48011117431 */ /* 0x000fe20000040000 */
        /* <DEDUP_REMOVED lines=10> */
[-C--:B------:R-:W-:Y:S01]  /*e840*/  HFMA2 R19, R27, R0.reuse.H0_H0, -72, -72 ;  /* 0xd480d4801b137431 */ /* 0x080fe20000040000 */
[----:B------:R-:W-:Y:S01]  /*e850*/  LOP3.LUT R25, R25, 0x64006400, RZ, 0xfc, !PT ;  /* 0x6400640019197812 */ /* 0x000fe200078efcff */
[-C--:B------:R-:W-:Y:S01]  /*e860*/  HFMA2 R13, R11, R0.reuse.H0_H0, -72, -72 ;  /* 0xd480d4800b0d7431 */ /* 0x080fe20000040000 */
[----:B------:R-:W-:Y:S01]  /*e870*/  LOP3.LUT R31, R31, 0x64006400, RZ, 0xfc, !PT ;  /* 0x640064001f1f7812 */ /* 0x000fe200078efcff */
[----:B------:R-:W-:Y:S01]  /*e880*/  HADD2 R20, R20, -1032, -1032 ;  /* 0xe408e40814147430 */ /* 0x000fe20000000000 */
[----:B------:R-:W-:Y:S01]  /*e890*/  LOP3.LUT R33, R30, 0x64006400, RZ, 0xfc, !PT ;  /* 0x640064001e217812 */ /* 0x000fe200078efcff */
[----:B------:R-:W-:-:S02]  /*e8a0*/  HFMA2 R21, R21, R0.H0_H0, -72, -72 ;  /* 0xd480d48015157431 */ /* 0x000fc40000040000 */
[----:B------:R-:W-:Y:S02]  /*e8b0*/  HADD2 R22, R22, -1032, -1032 ;  /* 0xe408e40816167430 */ /* 0x000fe40000000000 */
[-C--:B------:R-:W-:Y:S02]  /*e8c0*/  HFMA2 R23, R23, R0.reuse.H0_H0, -72, -72 ;  /* 0xd480d48017177431 */ /* 0x080fe40000040000 */
[----:B------:R-:W-:Y:S02]  /*e8d0*/  HADD2 R24, R24, -1032, -1032 ;  /* 0xe408e40818187430 */ /* 0x000fe40000000000 */
[-C--:B------:R-:W-:Y:S02]  /*e8e0*/  HFMA2 R25, R25, R0.reuse.H0_H0, -72, -72 ;  /* 0xd480d48019197431 */ /* 0x080fe40000040000 */
[----:B------:R-:W-:Y:S02]  /*e8f0*/  HADD2 R26, R31, -1032, -1032 ;  /* 0xe408e4081f1a7430 */ /* 0x000fe40000000000 */
[----:B------:R-:W-:Y:S01]  /*e900*/  HFMA2 R27, R33, R0.H0_H0, -72, -72 ;  /* 0xd480d480211b7431 */ /* 0x000fe20000040000 */
[----:B------:R-:W-:Y:S05]  /*e910*/  @!P2 BRA `(.L_x_52) ;  /* 0x000005a00000a947 */ /* 0x000fea0003800000 */
[----:B------:R-:W0:Y:S01]  /*e920*/  LDS.64 R30, [UR4] ;  /* 0x00000004ff1e7984 */ /* 0x000e220008000a00 */
[----:B------:R-:W-:-:S02]  /*e930*/  HADD2.F32 R36, -RZ, R14.H0_H0 ;  /* 0x2000000eff247230 */ /* 0x000fc40000004100 */
[----:B------:R-:W-:Y:S01]  /*e940*/  HADD2.F32 R38, -RZ, R16.H0_H0 ;  /* 0x20000010ff267230 */ /* 0x000fe20000004100 */
[----:B------:R-:W1:Y:S01]  /*e950*/  LDS.64 R10, [UR4+0x8] ;  /* 0x00000804ff0a7984 */ /* 0x000e620008000a00 */
[----:B------:R-:W-:Y:S02]  /*e960*/  HADD2.F32 R40, -RZ, R18.H0_H0 ;  /* 0x20000012ff287230 */ /* 0x000fe40000004100 */
[----:B------:R-:W-:Y:S02]  /*e970*/  HADD2.F32 R37, -RZ, R14.H1_H1 ;  /* 0x3000000eff257230 */ /* 0x000fe40000004100 */
[----:B------:R-:W-:Y:S02]  /*e980*/  HADD2.F32 R39, -RZ, R16.H1_H1 ;  /* 0x30000010ff277230 */ /* 0x000fe40000004100 */
[----:B------:R-:W-:Y:S02]  /*e990*/  HADD2.F32 R41, -RZ, R18.H1_H1 ;  /* 0x30000012ff297230 */ /* 0x000fe40000004100 */
[----:B0-----:R-:W-:-:S02]  /*e9a0*/  HADD2.F32 R33, -RZ, R30.H0_H0 ;  /* 0x2000001eff217230 */ /* 0x001fc40000004100 */
[----:B------:R-:W-:Y:S02]  /*e9b0*/  HADD2.F32 R32, -RZ, R30.H1_H1 ;  /* 0x3000001eff207230 */ /* 0x000fe40000004100 */
[--C-:B------:R-:W-:Y:S01]  /*e9c0*/  HADD2.F32 R30, -RZ, R12.reuse.H0_H0 ;  /* 0x2000000cff1e7230 */ /* 0x100fe20000004100 */
[C---:B------:R-:W-:Y:S01]  /*e9d0*/  FFMA.FTZ R36, R33.reuse, R36, RZ ;  /* 0x0000002421247223 */ /* 0x040fe200000100ff */
[--C-:B------:R-:W-:Y:S01]  /*e9e0*/  HADD2.F32 R34, -RZ, R31.reuse.H0_H0 ;  /* 0x2000001fff227230 */ /* 0x100fe20000004100 */
[C---:B------:R-:W-:Y:S01]  /*e9f0*/  FFMA.FTZ R38, R33.reuse, R38, RZ ;  /* 0x0000002621267223 */ /* 0x040fe200000100ff */
[----:B------:R-:W-:Y:S01]  /*ea00*/  HADD2.F32 R35, -RZ, R31.H1_H1 ;  /* 0x3000001fff237230 */ /* 0x000fe20000004100 */
[----:B------:R-:W-:Y:S01]  /*ea10*/  FFMA.FTZ R30, R30, R33, RZ ;  /* 0x000000211e1e7223 */ /* 0x000fe200000100ff */
[----:B------:R-:W-:Y:S01]  /*ea20*/  HADD2.F32 R31, -RZ, R12.H1_H1 ;  /* 0x3000000cff1f7230 */ /* 0x000fe20000004100 */
        /* <DEDUP_REMOVED lines=10> */
[----:B------:R-:W-:Y:S01]  /*ead0*/  HADD2.F32 R32, -RZ, R15.H1_H1 ;  /* 0x3000000fff207230 */ /* 0x000fe20000004100 */
[----:B------:R-:W-:Y:S01]  /*eae0*/  FFMA.FTZ R31, R31, R34, R30 ;  /* 0x000000221f1f7223 */ /* 0x000fe2000001001e */
[----:B------:R-:W-:Y:S01]  /*eaf0*/  HADD2.F32 R30, -RZ, R13.H1_H1 ;  /* 0x3000000dff1e7230 */ /* 0x000fe20000004100 */
[C---:B------:R-:W-:Y:S01]  /*eb00*/  FFMA.FTZ R39, R34.reuse, R36, R39 ;  /* 0x0000002422277223 */ /* 0x040fe20000010027 */
[----:B------:R-:W-:Y:S01]  /*eb10*/  HADD2.F32 R36, -RZ, R17.H1_H1 ;  /* 0x30000011ff247230 */ /* 0x000fe20000004100 */
[----:B------:R-:W-:Y:S01]  /*eb20*/  FFMA.FTZ R37, R34, R37, R41 ;  /* 0x0000002522257223 */ /* 0x000fe20000010029 */
[----:B------:R-:W-:Y:S01]  /*eb30*/  HADD2.F32 R40, -RZ, R19.H1_H1 ;  /* 0x30000013ff287230 */ /* 0x000fe20000004100 */
[----:B------:R-:W-:Y:S01]  /*eb40*/  FFMA.FTZ R30, R30, R35, R31 ;  /* 0x000000231e1e7223 */ /* 0x000fe2000001001f */
[----:B-1----:R-:W-:Y:S01]  /*eb50*/  HADD2.F32 R31, -RZ, R10.H0_H0 ;  /* 0x2000000aff1f7230 */ /* 0x002fe20000004100 */
[C---:B------:R-:W-:Y:S01]  /*eb60*/  FFMA.FTZ R34, R35.reuse, R32, R33 ;  /* 0x0000002023227223 */ /* 0x040fe20000010021 */
[--C-:B------:R-:W-:Y:S01]  /*eb70*/  HADD2.F32 R32, -RZ, R11.reuse.H0_H0 ;  /* 0x2000000bff207230 */ /* 0x100fe20000004100 */
        /* <DEDUP_REMOVED lines=10> */
[----:B------:R-:W-:Y:S01]  /*ec20*/  HADD2.F32 R10, -RZ, R20.H1_H1 ;  /* 0x30000014ff0a7230 */ /* 0x000fe20000004100 */
[C---:B------:R-:W-:Y:S01]  /*ec30*/  FFMA.FTZ R37, R31.reuse, R37, R38 ;  /* 0x000000251f257223 */ /* 0x040fe20000010026 */
[----:B------:R-:W-:Y:S01]  /*ec40*/  HADD2.F32 R30, -RZ, R22.H1_H1 ;  /* 0x30000016ff1e7230 */ /* 0x000fe20000004100 */
[----:B------:R-:W-:Y:S01]  /*ec50*/  FFMA.FTZ R39, R31, R39, R40 ;  /* 0x000000271f277223 */ /* 0x000fe20000010028 */
[----:B------:R-:W-:Y:S01]  /*ec60*/  HADD2.F32 R38, -RZ, R24.H1_H1 ;  /* 0x30000018ff267230 */ /* 0x000fe20000004100 */
[----:B------:R-:W-:Y:S01]  /*ec70*/  FFMA.FTZ R10, R10, R33, R11 ;  /* 0x000000210a0a7223 */ /* 0x000fe2000001000b */
[----:B------:R-:W-:Y:S01]  /*ec80*/  HADD2.F32 R40, -RZ, R26.H1_H1 ;  /* 0x3000001aff287230 */ /* 0x000fe20000004100 */
        /* <DEDUP_REMOVED lines=35> */
.L_x_52:
[----:B------:R-:W-:Y:S05]  /*eec0*/  @!P3 BRA `(.L_x_53) ;  /* 0x000011700000b947 */ /* 0x000fea0003800000 */
[----:B------:R-:W-:Y:S02]  /*eed0*/  PRMT R10, R90, 0x9910, RZ ;  /* 0x000099105a0a7816 */ /* 0x000fe400000000ff */
[----:B------:R-:W-:Y:S02]  /*eee0*/  ISETP.GE.AND P5, PT, R95, 0x3, PT ;  /* 0x000000035f00780c */ /* 0x000fe40003fa6270 */
[----:B------:R-:W-:-:S13]  /*eef0*/  ISETP.NE.AND P4, PT, R10, RZ, PT ;  /* 0x000000ff0a00720c */ /* 0x000fda0003f85270 */
[----:B------:R-:W-:Y:S05]  /*ef00*/  @!P4 BRA `(.L_x_54) ;  /* 0x000005a00000c947 */ /* 0x000fea0003800000 */
[----:B------:R-:W0:Y:S01]  /*ef10*/  LDS.64 R30, [UR4+0x80] ;  /* 0x00008004ff1e7984 */ /* 0x000e220008000a00 */
[--C-:B------:R-:W-:Y:S02]  /*ef20*/  HADD2.F32 R35, -RZ, R14.reuse.H0_H0 ;  /* 0x2000000eff237230 */ /* 0x100fe40000004100 */
[----:B------:R-:W-:Y:S01]  /*ef30*/  HADD2.F32 R38, -RZ, R14.H1_H1 ;  /* 0x3000000eff267230 */ /* 0x000fe20000004100 */
[----:B------:R-:W1:Y:S01]  /*ef40*/  LDS.64 R10, [UR4+0x88] ;  /* 0x00008804ff0a7984 */ /* 0x000e620008000a00 */
[----:B------:R-:W-:Y:S02]  /*ef50*/  HADD2.F32 R37, -RZ, R16.H0_H0 ;  /* 0x20000010ff257230 */ /* 0x000fe40000004100 */
[----:B------:R-:W-:Y:S02]  /*ef60*/  HADD2.F32 R39, -RZ, R18.H0_H0 ;  /* 0x20000012ff277230 */ /* 0x000fe40000004100 */
[----:B------:R-:W-:Y:S02]  /*ef70*/  HADD2.F32 R36, -RZ, R12.H1_H1 ;  /* 0x3000000cff247230 */ /* 0x000fe40000004100 */
[----:B------:R-:W-:-:S02]  /*ef80*/  HADD2.F32 R41, -RZ, R18.H1_H1 ;  /* 0x30000012ff297230 */ /* 0x000fc40000004100 */
        /* <DEDUP_REMOVED lines=12> */
[----:B------:R-:W-:Y:S01]  /*f050*/  HADD2.F32 R38, -RZ, R16.H1_H1 ;  /* 0x30000010ff267230 */ /* 0x000fe20000004100 */
[-C--:B------:R-:W-:Y:S01]  /*f060*/  FFMA.FTZ R31, R36, R30.reuse, R31 ;  /* 0x0000001e241f7223 */ /* 0x080fe2000001001f */
[----:B------:R-:W-:Y:S01]  /*f070*/  HADD2.F32 R36, -RZ, R15.H0_H0 ;  /* 0x2000000fff247230 */ /* 0x000fe20000004100 */
[-C--:B------:R-:W-:Y:S02]  /*f080*/  FFMA.FTZ R39, R41, R30.reuse, R39 ;  /* 0x0000001e29277223 */ /* 0x080fe40000010027 */
[----:B------:R-:W-:Y:S01]  /*f090*/  FFMA.FTZ R37, R38, R30, R37 ;  /* 0x0000001e26257223 */ /* 0x000fe20000010025 */
[----:B------:R-:W-:Y:S01]  /*f0a0*/  HADD2.F32 R38, -RZ, R19.H0_H0 ;  /* 0x20000013ff267230 */ /* 0x000fe20000004100 */
[-C--:B------:R-:W-:Y:S01]  /*f0b0*/  FFMA.FTZ R30, R32, R34.reuse, R31 ;  /* 0x00000022201e7223 */ /* 0x080fe2000001001f */
[----:B------:R-:W-:Y:S01]  /*f0c0*/  HADD2.F32 R31, -RZ, R13.H1_H1 ;  /* 0x3000000dff1f7230 */ /* 0x000fe20000004100 */
[-C--:B------:R-:W-:Y:S01]  /*f0d0*/  FFMA.FTZ R32, R36, R34.reuse, R35 ;  /* 0x0000002224207223 */ /* 0x080fe20000010023 */
[----:B------:R-:W-:Y:S01]  /*f0e0*/  HADD2.F32 R35, -RZ, R15.H1_H1 ;  /* 0x3000000fff237230 */ /* 0x000fe20000004100 */
[-C--:B------:R-:W-:Y:S01]  /*f0f0*/  FFMA.FTZ R36, R40, R34.reuse, R37 ;  /* 0x0000002228247223 */ /* 0x080fe20000010025 */
[----:B------:R-:W-:Y:S01]  /*f100*/  HADD2.F32 R37, -RZ, R17.H1_H1 ;  /* 0x30000011ff257230 */ /* 0x000fe20000004100 */
[----:B------:R-:W-:Y:S01]  /*f110*/  FFMA.FTZ R38, R38, R34, R39 ;  /* 0x0000002226267223 */ /* 0x000fe20000010027 */
[----:B------:R-:W-:Y:S01]  /*f120*/  HADD2.F32 R40, -RZ, R19.H1_H1 ;  /* 0x30000013ff287230 */ /* 0x000fe20000004100 */
[-C--:B------:R-:W-:Y:S01]  /*f130*/  FFMA.FTZ R30, R31, R33.reuse, R30 ;  /* 0x000000211f1e7223 */ /* 0x080fe2000001001e */
[----:B-1----:R-:W-:Y:S01]  /*f140*/  HADD2.F32 R31, -RZ, R10.H0_H0 ;  /* 0x2000000aff1f7230 */ /* 0x002fe20000004100 */
[-C--:B------:R-:W-:Y:S01]  /*f150*/  FFMA.FTZ R34, R35, R33.reuse, R32 ;  /* 0x0000002123227223 */ /* 0x080fe20000010020 */
[--C-:B------:R-:W-:Y:S01]  /*f160*/  HADD2.F32 R32, -RZ, R11.reuse.H0_H0 ;  /* 0x2000000bff207230 */ /* 0x100fe20000004100 */
        /* <DEDUP_REMOVED lines=11> */
[----:B------:R-:W-:Y:S02]  /*f220*/  HADD2.F32 R39, -RZ, R20.H1_H1 ;  /* 0x30000014ff277230 */ /* 0x000fe40000004100 */
[----:B------:R-:W-:Y:S01]  /*f230*/  HADD2.F32 R34, -RZ, R22.H1_H1 ;  /* 0x30000016ff227230 */ /* 0x000fe20000004100 */
[----:B------:R-:W-:Y:S01]  /*f240*/  FFMA.FTZ R31, R40, R31, R38 ;  /* 0x0000001f281f7223 */ /* 0x000fe20000010026 */
[----:B------:R-:W-:Y:S01]  /*f250*/  HADD2.F32 R38, -RZ, R24.H1_H1 ;  /* 0x30000018ff267230 */ /* 0x000fe20000004100 */
[-C--:B------:R-:W-:Y:S01]  /*f260*/  FFMA.FTZ R11, R39, R10.reuse, R11 ;  /* 0x0000000a270b7223 */ /* 0x080fe2000001000b */
[----:B------:R-:W-:Y:S01]  /*f270*/  HADD2.F32 R39, -RZ, R26.H1_H1 ;  /* 0x3000001aff277230 */ /* 0x000fe20000004100 */
        /* <DEDUP_REMOVED lines=9> */
[----:B------:R-:W-:Y:S01]  /*f310*/  HADD2.F32 R36, -RZ, R25.H1_H1 ;  /* 0x30000019ff247230 */ /* 0x000fe20000004100 */
[-C--:B------:R-:W-:Y:S01]  /*f320*/  FFMA.FTZ R34, R34, R32.reuse, R37 ;  /* 0x0000002022227223 */ /* 0x080fe20000010025 */
[----:B------:R-:W-:Y:S01]  /*f330*/  HADD2.F32 R11, -RZ, R21.H1_H1 ;  /* 0x30000015ff0b7230 */ /* 0x000fe20000004100 */
[----:B------:R-:W-:Y:S01]  /*f340*/  FFMA.FTZ R32, R38, R32, R31 ;  /* 0x0000002026207223 */ /* 0x000fe2000001001f */
[----:B------:R-:W-:Y:S01]  /*f350*/  HADD2.F32 R35, -RZ, R23.H1_H1 ;  /* 0x30000017ff237230 */ /* 0x000fe20000004100 */
[-C--:B------:R-:W-:Y:S01]  /*f360*/  FFMA.FTZ R34, R36, R33.reuse, R34 ;  /* 0x0000002124227223 */ /* 0x080fe20000010022 */
[----:B------:R-:W-:Y:S01]  /*f370*/  HADD2.F32 R36, -RZ, R27.H1_H1 ;  /* 0x3000001bff247230 */ /* 0x000fe20000004100 */
        /* <DEDUP_REMOVED lines=19> */
.L_x_54:
[----:B------:R-:W-:Y:S05]  /*f4b0*/  @!P5 BRA `(.L_x_53) ;  /* 0x00000b800000d947 */ /* 0x000fea0003800000 */
[----:B------:R-:W-:-:S04]  /*f4c0*/  PRMT R10, R92, 0x9910, RZ ;  /* 0x000099105c0a7816 */ /* 0x000fc800000000ff */
        /* <DEDUP_REMOVED lines=92> */
.L_x_55:
[----:B------:R-:W-:Y:S05]  /*fa90*/  @P0 BRA `(.L_x_53) ;  /* 0x000005a000000947 */ /* 0x000fea0003800000 */
[----:B------:R-:W0:Y:S01]  /*faa0*/  LDS.64 R30, [UR4+0x180] ;  /* 0x00018004ff1e7984 */ /* 0x000e220008000a00 */
[----:B------:R-:W-:Y:S02]  /*fab0*/  HADD2.F32 R35, -RZ, R14.H0_H0 ;  /* 0x2000000eff237230 */ /* 0x000fe40000004100 */
[----:B------:R-:W-:Y:S01]  /*fac0*/  HADD2.F32 R37, -RZ, R16.H0_H0 ;  /* 0x20000010ff257230 */ /* 0x000fe20000004100 */
[----:B------:R-:W1:Y:S01]  /*fad0*/  LDS.64 R10, [UR4+0x188] ;  /* 0x00018804ff0a7984 */ /* 0x000e620008000a00 */
[----:B------:R-:W-:Y:S02]  /*fae0*/  HADD2.F32 R39, -RZ, R18.H0_H0 ;  /* 0x20000012ff277230 */ /* 0x000fe40000004100 */
[----:B------:R-:W-:Y:S02]  /*faf0*/  HADD2.F32 R14, -RZ, R14.H1_H1 ;  /* 0x3000000eff0e7230 */ /* 0x000fe40000004100 */
[----:B------:R-:W-:-:S02]  /*fb00*/  HADD2.F32 R16, -RZ, R16.H1_H1 ;  /* 0x30000010ff107230 */ /* 0x000fc40000004100 */
[----:B0-----:R-:W-:Y:S02]  /*fb10*/  HADD2.F32 R32, -RZ, R30.H0_H0 ;  /* 0x2000001eff207230 */ /* 0x001fe40000004100 */
[--C-:B------:R-:W-:Y:S02]  /*fb20*/  HADD2.F32 R34, -RZ, R31.reuse.H0_H0 ;  /* 0x2000001fff227230 */ /* 0x100fe40000004100 */
[----:B------:R-:W-:Y:S01]  /*fb30*/  HADD2.F32 R33, -RZ, R31.H1_H1 ;  /* 0x3000001fff217230 */ /* 0x000fe20000004100 */
[-C--:B------:R-:W-:Y:S01]  /*fb40*/  FFMA.FTZ R35, R35, R32.reuse, RZ ;  /* 0x0000002023237223 */ /* 0x080fe200000100ff */
[----:B------:R-:W-:Y:S01]  /*fb50*/  HADD2.F32 R31, -RZ, R12.H0_H0 ;  /* 0x2000000cff1f7230 */ /* 0x000fe20000004100 */
[-C--:B------:R-:W-:Y:S01]  /*fb60*/  FFMA.FTZ R37, R37, R32.reuse, RZ ;  /* 0x0000002025257223 */ /* 0x080fe200000100ff */
[----:B------:R-:W-:Y:S01]  /*fb70*/  HADD2.F32 R30, -RZ, R30.H1_H1 ;  /* 0x3000001eff1e7230 */ /* 0x000fe20000004100 */
[-C--:B------:R-:W-:Y:S01]  /*fb80*/  FFMA.FTZ R39, R39, R32.reuse, RZ ;  /* 0x0000002027277223 */ /* 0x080fe200000100ff */
[----:B------:R-:W-:Y:S01]  /*fb90*/  HADD2.F32 R12, -RZ, R12.H1_H1 ;  /* 0x3000000cff0c7230 */ /* 0x000fe20000004100 */
[----:B------:R-:W-:Y:S01]  /*fba0*/  FFMA.FTZ R31, R31, R32, RZ ;  /* 0x000000201f1f7223 */ /* 0x000fe200000100ff */
[----:B------:R-:W-:Y:S01]  /*fbb0*/  HADD2.F32 R32, -RZ, R18.H1_H1 ;  /* 0x30000012ff207230 */ /* 0x000fe20000004100 */
        /* <DEDUP_REMOVED lines=17> */
[--C-:B-1----:R-:W-:Y:S01]  /*fcd0*/  HADD2.F32 R14, -RZ, R11.reuse.H0_H0 ;  /* 0x2000000bff0e7230 */ /* 0x102fe20000004100 */
[-C--:B------:R-:W-:Y:S01]  /*fce0*/  FFMA.FTZ R12, R13, R33.reuse, R12 ;  /* 0x000000210d0c7223 */ /* 0x080fe2000001000c */
[----:B------:R-:W-:Y:S01]  /*fcf0*/  HADD2.F32 R15, -RZ, R11.H1_H1 ;  /* 0x3000000bff0f7230 */ /* 0x000fe20000004100 */
[-C--:B------:R-:W-:Y:S01]  /*fd00*/  FFMA.FTZ R18, R17, R33.reuse, R18 ;  /* 0x0000002111127223 */ /* 0x080fe20000010012 */
[----:B------:R-:W-:Y:S01]  /*fd10*/  HADD2.F32 R13, -RZ, R10.H0_H0 ;  /* 0x2000000aff0d7230 */ /* 0x000fe20000004100 */
[----:B------:R-:W-:Y:S01]  /*fd20*/  FFMA.FTZ R34, R19, R33, R34 ;  /* 0x0000002113227223 */ /* 0x000fe20000010022 */
[----:B------:R-:W-:-:S02]  /*fd30*/  HADD2.F32 R11, -RZ, R20.H0_H0 ;  /* 0x20000014ff0b7230 */ /* 0x000fc40000004100 */
[----:B------:R-:W-:Y:S02]  /*fd40*/  HADD2.F32 R17, -RZ, R22.H0_H0 ;  /* 0x20000016ff117230 */ /* 0x000fe40000004100 */
        /* <DEDUP_REMOVED lines=8> */
[----:B------:R-:W-:-:S02]  /*fdd0*/  HADD2.F32 R22, -RZ, R22.H1_H1 ;  /* 0x30000016ff167230 */ /* 0x000fc40000004100 */
        /* <DEDUP_REMOVED lines=8> */
[----:B------:R-:W-:Y:S01]  /*fe60*/  HADD2.F32 R21, -RZ, R21.H1_H1 ;  /* 0x30000015ff157230 */ /* 0x000fe20000004100 */
[-C--:B------:R-:W-:Y:S01]  /*fe70*/  FFMA.FTZ R10, R12, R14.reuse, R11 ;  /* 0x0000000e0c0a7223 */ /* 0x080fe2000001000b */
[----:B------:R-:W-:Y:S01]  /*fe80*/  HADD2.F32 R11, -RZ, R27.H0_H0 ;  /* 0x2000001bff0b7230 */ /* 0x000fe20000004100 */
[----:B------:R-:W-:Y:S01]  /*fe90*/  FFMA.FTZ R12, R16, R14, R17 ;  /* 0x0000000e100c7223 */ /* 0x000fe20000010011 */
[----:B------:R-:W-:Y:S01]  /*fea0*/  HADD2.F32 R16, -RZ, R25.H0_H0 ;  /* 0x20000019ff107230 */ /* 0x000fe20000004100 */
[----:B------:R-:W-:Y:S01]  /*feb0*/  FFMA.FTZ R10, R21, R15, R10 ;  /* 0x0000000f150a7223 */ /* 0x000fe2000001000a */
[----:B------:R-:W-:-:S02]  /*fec0*/  HADD2.F32 R23, -RZ, R23.H1_H1 ;  /* 0x30000017ff177230 */ /* 0x000fc40000004100 */
[----:B------:R-:W-:Y:S01]  /*fed0*/  HADD2.F32 R25, -RZ, R25.H1_H1 ;  /* 0x30000019ff197230 */ /* 0x000fe20000004100 */
[-C--:B------:R-:W-:Y:S01]  /*fee0*/  FFMA.FTZ R16, R16, R14.reuse, R19 ;  /* 0x0000000e10107223 */ /* 0x080fe20000010013 */
[----:B------:R-:W-:Y:S01]  /*fef0*/  HADD2.F32 R27, -RZ, R27.H1_H1 ;  /* 0x3000001bff1b7230 */ /* 0x000fe20000004100 */
[----:B------:R-:W-:Y:S01]  /*ff00*/  FFMA.FTZ R14, R11, R14, R13 ;  /* 0x0000000e0b0e7223 */ /* 0x000fe2000001000d */
[--C-:B------:R-:W-:Y:S01]  /*ff10*/  HADD2.F32 R11, -RZ, R86.reuse.H0_H0 ;  /* 0x20000056ff0b7230 */ /* 0x100fe20000004100 */
[-C--:B------:R-:W-:Y:S01]  /*ff20*/  FFMA.FTZ R12, R23, R15.reuse, R12 ;  /* 0x0000000f170c7223 */ /* 0x080fe2000001000c */
[----:B------:R-:W-:Y:S01]  /*ff30*/  HADD2.F32 R13, -RZ, R86.H1_H1 ;  /* 0x30000056ff0d7230 */ /* 0x000fe20000004100 */
[-C--:B------:R-:W-:Y:S01]  /*ff40*/  FFMA.FTZ R16, R25, R15.reuse, R16 ;  /* 0x0000000f19107223 */ /* 0x080fe20000010010 */
[--C-:B------:R-:W-:Y:S01]  /*ff50*/  HADD2.F32 R17, -RZ, R85.reuse.H0_H0 ;  /* 0x20000055ff117230 */ /* 0x100fe20000004100 */
[----:B------:R-:W-:Y:S01]  /*ff60*/  FFMA.FTZ R14, R27, R15, R14 ;  /* 0x0000000f1b0e7223 */ /* 0x000fe2000001000e */
[----:B------:R-:W-:Y:S01]  /*ff70*/  HADD2.F32 R19, -RZ, R85.H1_H1 ;  /* 0x30000055ff137230 */ /* 0x000fe20000004100 */
[----:B------:R-:W-:-:S02]  /*ff80*/  FMUL.FTZ R10, R11, R10 ;  /* 0x0000000a0b0a7220 */ /* 0x000fc40000410000 */
[----:B------:R-:W-:Y:S02]  /*ff90*/  FMUL.FTZ R12, R13, R12 ;  /* 0x0000000c0d0c7220 */ /* 0x000fe40000410000 */
[----:B------:R-:W-:Y:S01]  /*ffa0*/  FMUL.FTZ R16, R17, R16 ;  /* 0x0000001011107220 */ /* 0x000fe20000410000 */
[----:B------:R-:W-:Y:S01]  /*ffb0*/  F2FP.PACK_AB R10, RZ, R10 ;  /* 0x0000000aff0a723e */ /* 0x000fe200000000ff */
[----:B------:R-:W-:Y:S01]  /*ffc0*/  FMUL.FTZ R14, R19, R14 ;  /* 0x0000000e130e7220 */ /* 0x000fe20000410000 */
[----:B------:R-:W-:Y:S02]  /*ffd0*/  F2FP.PACK_AB R12, RZ, R12 ;  /* 0x0000000cff0c723e */ /* 0x000fe400000000ff */
[----:B------:R-:W-:Y:S02]  /*ffe0*/  F2FP.PACK_AB R16, RZ, R16 ;  /* 0x00000010ff10723e */ /* 0x000fe400000000ff */
[----:B------:R-:W-:Y:S02]  /*fff0*/  F2FP.PACK_AB R14, RZ, R14 ;  /* 0x0000000eff0e723e */ /* 0x000fe400000000ff */
[----:B------:R-:W-:-:S02]  /*10000*/  PRMT R10, R10, 0x5410, R12 ;  /* 0x000054100a0a7816 */ /* 0x000fc4000000000c */
[----:B------:R-:W-:-:S04]  /*10010*/  PRMT R16, R16, 0x5410, R14 ;  /* 0x0000541010107816 */ /* 0x000fc8000000000e */
[----:B------:R-:W-:Y:S01]  /*10020*/  HFMA2.MMA R3, R10, 1, 1, R3 ;  /* 0x3c003c000a037835 */ /* 0x000fe20000000003 */
[----:B------:R-:W-:Y:S02]  /*10030*/  HADD2 R2, R16, R2 ;  /* 0x0000000210027230 */ /* 0x000fe40000000000 */
.L_x_53:
[----:B------:R-:W-:-:S04]  /*10040*/  IMAD.MOV.U32 R17, RZ, RZ, c[0x0][0x18c] ;  /* 0x00006300ff117624 */ /* 0x000fc800078e00ff */
[----:B------:R-:W-:-:S05]  /*10050*/  IMAD.WIDE R10, R17, 0x4, R28 ;  /* 0x00000004110a7825 */ /* 0x000fca00078e021c */
[----:B------:R-:W2:Y:S02]  /*10060*/  LDG.E.128.CONSTANT R12, [R10.64] ;  /* 0x000000060a0c7981 */ /* 0x000ea4000c1e9d00 */
[C---:B--2---:R-:W-:Y:S02]  /*10070*/  LOP3.LUT R16, R12.reuse, 0xf000f, RZ, 0xc0, !PT ;  /* 0x000f000f0c107812 */ /* 0x044fe400078ec0ff */
[----:B------:R-:W-:Y:S02]  /*10080*/  LOP3.LUT R18, R12, 0xf000f0, RZ, 0xc0, !PT ;  /* 0x00f000f00c127812 */ /* 0x000fe400078ec0ff */
[C---:B------:R-:W-:Y:S02]  /*10090*/  LOP3.LUT R19, R13.reuse, 0xf000f, RZ, 0xc0, !PT ;  /* 0x000f000f0d137812 */ /* 0x040fe400078ec0ff */
[----:B------:R-:W-:Y:S02]  /*100a0*/  SHF.R.U32.HI R21, RZ, 0x8, R13 ;  /* 0x00000008ff157819 */ /* 0x000fe4000001160d */
[----:B------:R-:W-:-:S02]  /*100b0*/  LOP3.LUT R20, R13, 0xf000f0, RZ, 0xc0, !PT ;  /* 0x00f000f00d147812 */ /* 0x000fc400078ec0ff */
[C---:B------:R-:W-:Y:S02]  /*100c0*/  LOP3.LUT R22, R14.reuse, 0xf000f, RZ, 0xc0, !PT ;  /* 0x000f000f0e167812 */ /* 0x040fe400078ec0ff */
[----:B------:R-:W-:Y:S02]  /*100d0*/  LOP3.LUT R23, R14, 0xf000f0, RZ, 0xc0, !PT ;  /* 0x00f000f00e177812 */ /* 0x000fe400078ec0ff */
[----:B------:R-:W-:Y:S02]  /*100e0*/  SHF.R.U32.HI R24, RZ, 0x8, R14 ;  /* 0x00000008ff187819 */ /* 0x000fe4000001160e */
[C---:B------:R-:W-:Y:S02]  /*100f0*/  LOP3.LUT R25, R15.reuse, 0xf000f, RZ, 0xc0, !PT ;  /* 0x000f000f0f197812 */ /* 0x040fe400078ec0ff */
[----:B------:R-:W-:Y:S02]  /*10100*/  LOP3.LUT R27, R15, 0xf000f0, RZ, 0xc0, !PT ;  /* 0x00f000f00f1b7812 */ /* 0x000fe400078ec0ff */
[----:B------:R-:W-:-:S02]  /*10110*/  SHF.R.U32.HI R30, RZ, 0x8, R15 ;  /* 0x00000008ff1e7819 */ /* 0x000fc4000001160f */
[----:B------:R-:W-:Y:S02]  /*10120*/  SHF.R.U32.HI R12, RZ, 0x8, R12 ;  /* 0x00000008ff0c7819 */ /* 0x000fe4000001160c */
[----:B------:R-:W-:Y:S02]  /*10130*/  LOP3.LUT R14, R16, 0x64006400, RZ, 0xfc, !PT ;  /* 0x64006400100e7812 */ /* 0x000fe400078efcff */
[----:B------:R-:W-:Y:S02]  /*10140*/  LOP3.LUT R15, R18, 0x64006400, RZ, 0xfc, !PT ;  /* 0x64006400120f7812 */ /* 0x000fe400078efcff */
[----:B------:R-:W-:Y:S01]  /*10150*/  LOP3.LUT R16, R19, 0x64006400, RZ, 0xfc, !PT ;  /* 0x6400640013107812 */ /* 0x000fe200078efcff */
[----:B------:R-:W-:Y:S01]  /*10160*/  HADD2 R14, R14, -1032, -1032 ;  /* 0xe408e4080e0e7430 */ /* 0x000fe20000000000 */
[C---:B------:R-:W-:Y:S01]  /*10170*/  LOP3.LUT R18, R21.reuse, 0xf000f, RZ, 0xc0, !PT ;  /* 0x000f000f15127812 */ /* 0x040fe200078ec0ff */
[----:B------:R-:W-:Y:S01]  /*10180*/  HFMA2 R15, R15, R0.H0_H0, -72, -72 ;  /* 0xd480d4800f0f7431 */ /* 0x000fe20000040000 */
        /* <DEDUP_REMOVED lines=9> */
[C---:B------:R-:W-:Y:S02]  /*10220*/  LOP3.LUT R32, R30.reuse, 0xf000f, RZ, 0xc0, !PT ;  /* 0x000f000f1e207812 */ /* 0x040fe400078ec0ff */
[----:B------:R-:W-:Y:S02]  /*10230*/  LOP3.LUT R34, R30, 0xf000f0, RZ, 0xc0, !PT ;  /* 0x00f000f01e227812 */ /* 0x000fe400078ec0ff */
[----:B------:R-:W-:Y:S01]  /*10240*/  LOP3.LUT R27, R21, 0x64006400, RZ, 0xfc, !PT ;  /* 0x64006400151b7812 */ /* 0x000fe200078efcff */
[----:B------:R-:W-:Y:S01]  /*10250*/  HADD2 R21, R26, -1032, -1032 ;  /* 0xe408e4081a157430 */ /* 0x000fe20000000000 */
[----:B------:R-:W-:Y:S02]  /*10260*/  LOP3.LUT R30, R20, 0x64006400, RZ, 0xfc, !PT ;  /* 0x64006400141e7812 */ /* 0x000fe400078efcff */
[----:B------:R-:W-:Y:S01]  /*10270*/  LOP3.LUT R31, R24, 0x64006400, RZ, 0xfc, !PT ;  /* 0x64006400181f7812 */ /* 0x000fe200078efcff */
[-C--:B------:R-:W-:Y:S01]  /*10280*/  HFMA2 R26, R27, R0.reuse.H0_H0, -72, -72 ;  /* 0xd480d4801b1a7431 */ /* 0x080fe20000040000 */
[----:B------:R-:W-:Y:S01]  /*10290*/  LOP3.LUT R22, R22, 0x64006400, RZ, 0xfc, !PT ;  /* 0x6400640016167812 */ /* 0x000fe200078efcff */
[----:B------:R-:W-:Y:S01]  /*102a0*/  HADD2 R27, R30, -1032, -1032 ;  /* 0xe408e4081e1b7430 */ /* 0x000fe20000000000 */
[----:B------:R-:W-:Y:S01]  /*102b0*/  LOP3.LUT R23, R23, 0x64006400, RZ, 0xfc, !PT ;  /* 0x6400640017177812 */ /* 0x000fe200078efcff */
[----:B------:R-:W-:Y:S01]  /*102c0*/  HFMA2 R30, R31, R0.H0_H0, -72, -72 ;  /* 0xd480d4801f1e7431 */ /* 0x000fe20000040000 */
[----:B------:R-:W-:-:S02]  /*102d0*/  LOP3.LUT R25, R12, 0x64006400, RZ, 0xfc, !PT ;  /* 0x640064000c197812 */ /* 0x000fc400078efcff */
[----:B------:R-:W-:Y:S01]  /*102e0*/  LOP3.LUT R32, R32, 0x64006400, RZ, 0xfc, !PT ;  /* 0x6400640020207812 */ /* 0x000fe200078efcff */
[-C--:B------:R-:W-:Y:S01]  /*102f0*/  HFMA2 R20, R23, R0.reuse.H0_H0, -72, -72 ;  /* 0xd480d48017147431 */ /* 0x080fe20000040000 */
[----:B------:R-:W-:Y:S01]  /*10300*/  LOP3.LUT R13, R13, 0x64006400, RZ, 0xfc, !PT ;  /* 0x640064000d0d7812 */ /* 0x000fe200078efcff */
[-C--:B------:R-:W-:Y:S01]  /*10310*/  HFMA2 R24, R25, R0.reuse.H0_H0, -72, -72 ;  /* 0xd480d48019187431 */ /* 0x080fe20000040000 */
[----:B------:R-:W-:Y:S01]  /*10320*/  LOP3.LUT R12, R18, 0x64006400, RZ, 0xfc, !PT ;  /* 0x64006400120c7812 */ /* 0x000fe200078efcff */
[-C--:B------:R-:W-:Y:S01]  /*10330*/  HFMA2 R18, R19, R0.reuse.H0_H0, -72, -72 ;  /* 0xd480d48013127431 */ /* 0x080fe20000040000 */
[----:B------:R-:W-:Y:S01]  /*10340*/  LOP3.LUT R35, R34, 0x64006400, RZ, 0xfc, !PT ;  /* 0x6400640022237812 */ /* 0x000fe200078efcff */
[----:B------:R-:W-:Y:S02]  /*10350*/  HADD2 R19, R22, -1032, -1032 ;  /* 0xe408e40816137430 */ /* 0x000fe40000000000 */
[----:B------:R-:W-:Y:S02]  /*10360*/  HADD2 R31, R32, -1032, -1032 ;  /* 0xe408e408201f7430 */ /* 0x000fe40000000000 */
[----:B------:R-:W-:-:S02]  /*10370*/  HFMA2 R22, R33, R0.H0_H0, -72, -72 ;  /* 0xd480d48021167431 */ /* 0x000fc40000040000 */
[----:B------:R-:W-:Y:S02]  /*10380*/  HADD2 R23, R13, -1032, -1032 ;  /* 0xe408e4080d177430 */ /* 0x000fe40000000000 */
[----:B------:R-:W-:Y:S02]  /*10390*/  HADD2 R25, R12, -1032, -1032 ;  /* 0xe408e4080c197430 */ /* 0x000fe40000000000 */
[----:B------:R-:W-:Y:S01]  /*103a0*/  HFMA2 R32, R35, R0.H0_H0, -72, -72 ;  /* 0xd480d48023207431 */ /* 0x000fe20000040000 */
[----:B------:R-:W-:Y:S05]  /*103b0*/  @!P2 BRA `(.L_x_56) ;  /* 0x000005a00000a947 */ /* 0x000fea0003800000 */
[----:B------:R-:W0:Y:S01]  /*103c0*/  LDS.64 R34, [UR4+0x10] ;  /* 0x00001004ff227984 */ /* 0x000e220008000a00 */
[----:B------:R-:W-:Y:S02]  /*103d0*/  HADD2.F32 R42, -RZ, R16.H1_H1 ;  /* 0x30000010ff2a7230 */ /* 0x000fe40000004100 */
[----:B------:R-:W-:Y:S01]  /*103e0*/  HADD2.F32 R33, -RZ, R14.H0_H0 ;  /* 0x2000000eff217230 */ /* 0x000fe20000004100 */
[----:B------:R-:W1:Y:S01]  /*103f0*/  LDS.64 R12, [UR4+0x18] ;  /* 0x00001804ff0c7984 */ /* 0x000e620008000a00 */
[----:B------:R-:W-:-:S02]  /*10400*/  HADD2.F32 R39, -RZ, R19.H0_H0 ;  /* 0x20000013ff277230 */ /* 0x000fc40000004100 */
[--C-:B------:R-:W-:Y:S02]  /*10410*/  HADD2.F32 R41, -RZ, R21.reuse.H0_H0 ;  /* 0x20000015ff297230 */ /* 0x100fe40000004100 */
[----:B------:R-:W-:Y:S02]  /*10420*/  HADD2.F32 R44, -RZ, R21.H1_H1 ;  /* 0x30000015ff2c7230 */ /* 0x000fe40000004100 */
[----:B------:R-:W-:Y:S02]  /*10430*/  HADD2.F32 R45, -RZ, R22.H1_H1 ;  /* 0x30000016ff2d7230 */ /* 0x000fe40000004100 */
[--C-:B0-----:R-:W-:Y:S02]  /*10440*/  HADD2.F32 R38, -RZ, R35.reuse.H0_H0 ;  /* 0x20000023ff267230 */ /* 0x101fe40000004100 */
[----:B------:R-:W-:Y:S02]  /*10450*/  HADD2.F32 R40, -RZ, R35.H1_H1 ;  /* 0x30000023ff287230 */ /* 0x000fe40000004100 */
[----:B------:R-:W-:-:S02]  /*10460*/  HADD2.F32 R36, -RZ, R34.H0_H0 ;  /* 0x20000022ff247230 */ /* 0x000fc40000004100 */
[----:B------:R-:W-:Y:S02]  /*10470*/  HADD2.F32 R35, -RZ, R16.H0_H0 ;  /* 0x20000010ff237230 */ /* 0x000fe40000004100 */
[----:B------:R-:W-:Y:S01]  /*10480*/  HADD2.F32 R37, -RZ, R34.H1_H1 ;  /* 0x30000022ff257230 */ /* 0x000fe20000004100 */
[----:B------:R-:W-:Y:S01]  /*10490*/  FFMA.FTZ R33, R33, R36, RZ ;  /* 0x0000002421217223 */ /* 0x000fe200000100ff */
[----:B------:R-:W-:Y:S01]  /*104a0*/  HADD2.F32 R34, -RZ, R14.H1_H1 ;  /* 0x3000000eff227230 */ /* 0x000fe20000004100 */
[C---:B------:R-:W-:Y:S02]  /*104b0*/  FFMA.FTZ R35, R36.reuse, R35, RZ ;  /* 0x0000002324237223 */ /* 0x040fe400000100ff */
[C---:B------:R-:W-:Y:S02]  /*104c0*/  FFMA.FTZ R39, R36.reuse, R39, RZ ;  /* 0x0000002724277223 */ /* 0x040fe400000100ff */
[C---:B------:R-:W-:Y:S01]  /*104d0*/  FFMA.FTZ R35, R37.reuse, R42, R35 ;  /* 0x0000002a25237223 */ /* 0x040fe20000010023 */
[----:B------:R-:W-:Y:S01]  /*104e0*/  HADD2.F32 R42, -RZ, R19.H1_H1 ;  /* 0x30000013ff2a7230 */ /* 0x000fe20000004100 */
[----:B------:R-:W-:Y:S01]  /*104f0*/  FFMA.FTZ R43, R36, R41, RZ ;  /* 0x00000029242b7223 */ /* 0x000fe200000100ff */
[----:B------:R-:W-:Y:S01]  /*10500*/  HADD2.F32 R41, -RZ, R20.H0_H0 ;  /* 0x20000014ff297230 */ /* 0x000fe20000004100 */
[----:B------:R-:W-:Y:S01]  /*10510*/  FFMA.FTZ R33, R34, R37, R33 ;  /* 0x0000002522217223 */ /* 0x000fe20000010021 */
[--C-:B------:R-:W-:Y:S01]  /*10520*/  HADD2.F32 R34, -RZ, R15.reuse.H0_H0 ;  /* 0x2000000fff227230 */ /* 0x100fe20000004100 */
[C---:B------:R-:W-:Y:S01]  /*10530*/  FFMA.FTZ R39, R37.reuse, R42, R39 ;  /* 0x0000002a25277223 */ /* 0x040fe20000010027 */
[----:B------:R-:W-:Y:S01]  /*10540*/  HADD2.F32 R36, -RZ, R18.H0_H0 ;  /* 0x20000012ff247230 */ /* 0x000fe20000004100 */
[----:B------:R-:W-:Y:S01]  /*10550*/  FFMA.FTZ R43, R37, R44, R43 ;  /* 0x0000002c252b7223 */ /* 0x000fe2000001002b */
[----:B------:R-:W-:Y:S01]  /*10560*/  HADD2.F32 R37, -RZ, R20.H1_H1 ;  /* 0x30000014ff257230 */ /* 0x000fe20000004100 */
[----:B------:R-:W-:Y:S01]  /*10570*/  FFMA.FTZ R41, R38, R41, R39 ;  /* 0x0000002926297223 */ /* 0x000fe20000010027 */
[----:B------:R-:W-:Y:S01]  /*10580*/  HADD2.F32 R39, -RZ, R22.H0_H0 ;  /* 0x20000016ff277230 */ /* 0x000fe20000004100 */
[----:B------:R-:W-:Y:S01]  /*10590*/  FFMA.FTZ R34, R34, R38, R33 ;  /* 0x0000002622227223 */ /* 0x000fe20000010021 */
[----:B------:R-:W-:Y:S01]  /*105a0*/  HADD2.F32 R33, -RZ, R15.H1_H1 ;  /* 0x3000000fff217230 */ /* 0x000fe20000004100 */
[C---:B------:R-:W-:Y:S01]  /*105b0*/  FFMA.FTZ R36, R38.reuse, R36, R35 ;  /* 0x0000002426247223 */ /* 0x040fe20000010023 */
[----:B------:R-:W-:Y:S01]  /*105c0*/  HADD2.F32 R35, -RZ, R18.H1_H1 ;  /* 0x30000012ff237230 */ /* 0x000fe20000004100 */
[----:B------:R-:W-:Y:S01]  /*105d0*/  FFMA.FTZ R43, R38, R39, R43 ;  /* 0x00000027262b7223 */ /* 0x000fe2000001002b */
[----:B------:R-:W-:Y:S01]  /*105e0*/  HADD2.F32 R38, -RZ, R25.H0_H0 ;  /* 0x20000019ff267230 */ /* 0x000fe20000004100 */
[----:B------:R-:W-:Y:S01]  /*105f0*/  FFMA.FTZ R33, R33, R40, R34 ;  /* 0x0000002821217223 */ /* 0x000fe20000010022 */
[--C-:B-1----:R-:W-:Y:S01]  /*10600*/  HADD2.F32 R34, -RZ, R12.reuse.H0_H0 ;  /* 0x2000000cff227230 */ /* 0x102fe20000004100 */
[C---:B------:R-:W-:Y:S01]  /*10610*/  FFMA.FTZ R39, R40.reuse, R35, R36 ;  /* 0x0000002328277223 */ /* 0x040fe20000010024 */
[----:B------:R-:W-:Y:S01]  /*10620*/  HADD2.F32 R36, -RZ, R12.H1_H1 ;  /* 0x3000000cff247230 */ /* 0x000fe20000004100 */
[C---:B------:R-:W-:Y:S01]  /*10630*/  FFMA.FTZ R41, R40.reuse, R37, R41 ;  /* 0x0000002528297223 */ /* 0x040fe20000010029 */
[----:B------:R-:W-:Y:S01]  /*10640*/  HADD2.F32 R12, -RZ, R23.H0_H0 ;  /* 0x20000017ff0c7230 */ /* 0x000fe20000004100 */
[----:B------:R-:W-:Y:S01]  /*10650*/  FFMA.FTZ R43, R40, R45, R43 ;  /* 0x0000002d282b7223 */ /* 0x000fe2000001002b */
[--C-:B------:R-:W-:Y:S01]  /*10660*/  HADD2.F32 R35, -RZ, R13.reuse.H0_H0 ;  /* 0x2000000dff237230 */ /* 0x100fe20000004100 */
[----:B------:R-:W-:Y:S01]  /*10670*/  FFMA.FTZ R38, R34, R38, R39 ;  /* 0x0000002622267223 */ /* 0x000fe20000010027 */
[----:B------:R-:W-:Y:S01]  /*10680*/  HADD2.F32 R37, -RZ, R13.H1_H1 ;  /* 0x3000000dff257230 */ /* 0x000fe20000004100 */
[----:B------:R-:W-:Y:S01]  /*10690*/  FFMA.FTZ R12, R12, R34, R33 ;  /* 0x000000220c0c7223 */ /* 0x000fe20000010021 */
[----:B------:R-:W-:-:S02]  /*106a0*/  HADD2.F32 R40, -RZ, R27.H0_H0 ;  /* 0x2000001bff287230 */ /* 0x000fc40000004100 */
[----:B------:R-:W-:Y:S02]  /*106b0*/  HADD2.F32 R13, -RZ, R23.H1_H1 ;  /* 0x30000017ff0d7230 */ /* 0x000fe40000004100 */
[----:B------:R-:W-:Y:S01]  /*106c0*/  HADD2.F32 R42, -RZ, R31.H0_H0 ;  /* 0x2000001fff2a7230 */ /* 0x000fe20000004100 */
        /* <DEDUP_REMOVED lines=12> */
[----:B------:R-:W-:Y:S01]  /*10790*/  FFMA.FTZ R13, R13, R35, R12 ;  /* 0x000000230d0d7223 */ /* 0x000fe2000001000c */
[----:B------:R-:W-:Y:S01]  /*107a0*/  HADD2.F32 R36, -RZ, R30.H1_H1 ;  /* 0x3000001eff247230 */ /* 0x000fe20000004100 */
[C---:B------:R-:W-:Y:S01]  /*107b0*/  FFMA.FTZ R33, R35.reuse, R33, R40 ;  /* 0x0000002123217223 */ /* 0x040fe20000010028 */
[----:B------:R-:W-:Y:S01]  /*107c0*/  HADD2.F32 R39, -RZ, R32.H0_H0 ;  /* 0x20000020ff277230 */ /* 0x000fe20000004100 */
[----:B------:R-:W-:Y:S01]  /*107d0*/  FFMA.FTZ R38, R35, R34, R38 ;  /* 0x0000002223267223 */ /* 0x000fe20000010026 */
[----:B------:R-:W-:Y:S01]  /*107e0*/  HADD2.F32 R12, -RZ, R24.H1_H1 ;  /* 0x30000018ff0c7230 */ /* 0x000fe20000004100 */
[----:B------:R-:W-:Y:S01]  /*107f0*/  FFMA.FTZ R33, R37, R36, R33 ;  /* 0x0000002425217223 */ /* 0x000fe20000010021 */
[----:B------:R-:W-:Y:S01]  /*10800*/  HADD2.F32 R34, -RZ, R26.H1_H1 ;  /* 0x3000001aff227230 */ /* 0x000fe20000004100 */
[----:B------:R-:W-:Y:S01]  /*10810*/  FFMA.FTZ R39, R35, R39, R42 ;  /* 0x0000002723277223 */ /* 0x000fe2000001002a */
[----:B------:R-:W-:Y:S01]  /*10820*/  HADD2.F32 R36, -RZ, R32.H1_H1 ;  /* 0x30000020ff247230 */ /* 0x000fe20000004100 */
        /* <DEDUP_REMOVED lines=19> */
.L_x_56:
[----:B------:R-:W-:Y:S05]  /*10960*/  @!P3 BRA `(.L_x_57) ;  /* 0x000011700000b947 */ /* 0x000fea0003800000 */
[----:B------:R-:W-:Y:S02]  /*10970*/  PRMT R12, R90, 0x9910, RZ ;  /* 0x000099105a0c7816 */ /* 0x000fe400000000ff */
        /* <DEDUP_REMOVED lines=8> */
[----:B------:R-:W-:Y:S02]  /*10a00*/  HADD2.F32 R40, -RZ, R14.H1_H1 ;  /* 0x3000000eff287230 */ /* 0x000fe40000004100 */
[----:B------:R-:W-:Y:S02]  /*10a10*/  HADD2.F32 R46, -RZ, R21.H0_H0 ;  /* 0x20000015ff2e7230 */ /* 0x000fe40000004100 */
[----:B------:R-:W-:-:S02]  /*10a20*/  HADD2.F32 R43, -RZ, R16.H1_H1 ;  /* 0x30000010ff2b7230 */ /* 0x000fc40000004100 */
[--C-:B0-----:R-:W-:Y:S02]  /*10a30*/  HADD2.F32 R33, -RZ, R34.reuse.H0_H0 ;  /* 0x20000022ff217230 */ /* 0x101fe40000004100 */
[----:B------:R-:W-:Y:S02]  /*10a40*/  HADD2.F32 R34, -RZ, R34.H1_H1 ;  /* 0x30000022ff227230 */ /* 0x000fe40000004100 */
[--C-:B------:R-:W-:Y:S01]  /*10a50*/  HADD2.F32 R36, -RZ, R35.reuse.H0_H0 ;  /* 0x20000023ff247230 */ /* 0x100fe20000004100 */
[-C--:B------:R-:W-:Y:S01]  /*10a60*/  FFMA.FTZ R39, R42, R33.reuse, RZ ;  /* 0x000000212a277223 */ /* 0x080fe200000100ff */
[----:B------:R-:W-:Y:S01]  /*10a70*/  HADD2.F32 R37, -RZ, R35.H1_H1 ;  /* 0x30000023ff257230 */ /* 0x000fe20000004100 */
[-C--:B------:R-:W-:Y:S01]  /*10a80*/  FFMA.FTZ R35, R38, R33.reuse, RZ ;  /* 0x0000002126237223 */ /* 0x080fe200000100ff */
[----:B------:R-:W-:Y:S01]  /*10a90*/  HADD2.F32 R42, -RZ, R19.H1_H1 ;  /* 0x30000013ff2a7230 */ /* 0x000fe20000004100 */
[-C--:B------:R-:W-:Y:S01]  /*10aa0*/  FFMA.FTZ R41, R44, R33.reuse, RZ ;  /* 0x000000212c297223 */ /* 0x080fe200000100ff */
[----:B------:R-:W-:Y:S01]  /*10ab0*/  HADD2.F32 R44, -RZ, R21.H1_H1 ;  /* 0x30000015ff2c7230 */ /* 0x000fe20000004100 */
        /* <DEDUP_REMOVED lines=73> */
.L_x_58:
[----:B------:R-:W-:Y:S05]  /*10f50*/  @!P5 BRA `(.L_x_57) ;  /* 0x00000b800000d947 */ /* 0x000fea0003800000 */
[----:B------:R-:W-:-:S04]  /*10f60*/  PRMT R12, R92, 0x9910, RZ ;  /* 0x000099105c0c7816 */ /* 0x000fc800000000ff */
        /* <DEDUP_REMOVED lines=92> */
.L_x_59:
[----:B------:R-:W-:Y:S05]  /*11530*/  @P0 BRA `(.L_x_57) ;  /* 0x000005a000000947 */ /* 0x000fea0003800000 */
[----:B------:R-:W0:Y:S01]  /*11540*/  LDS.64 R34, [UR4+0x190] ;  /* 0x00019004ff227984 */ /* 0x000e220008000a00 */
[----:B------:R-:W-:Y:S02]  /*11550*/  HADD2.F32 R40, -RZ, R16.H0_H0 ;  /* 0x20000010ff287230 */ /* 0x000fe40000004100 */
[----:B------:R-:W-:Y:S01]  /*11560*/  HADD2.F32 R38, -RZ, R14.H0_H0 ;  /* 0x2000000eff267230 */ /* 0x000fe20000004100 */
[----:B------:R-:W1:Y:S01]  /*11570*/  LDS.64 R12, [UR4+0x198] ;  /* 0x00019804ff0c7984 */ /* 0x000e620008000a00 */
[----:B------:R-:W-:Y:S02]  /*11580*/  HADD2.F32 R42, -RZ, R19.H0_H0 ;  /* 0x20000013ff2a7230 */ /* 0x000fe40000004100 */
[----:B------:R-:W-:Y:S02]  /*11590*/  HADD2.F32 R44, -RZ, R21.H0_H0 ;  /* 0x20000015ff2c7230 */ /* 0x000fe40000004100 */
[----:B------:R-:W-:-:S02]  /*115a0*/  HADD2.F32 R16, -RZ, R16.H1_H1 ;  /* 0x30000010ff107230 */ /* 0x000fc40000004100 */
[----:B------:R-:W-:Y:S02]  /*115b0*/  HADD2.F32 R14, -RZ, R14.H1_H1 ;  /* 0x3000000eff0e7230 */ /* 0x000fe40000004100 */
[----:B------:R-:W-:Y:S02]  /*115c0*/  HADD2.F32 R19, -RZ, R19.H1_H1 ;  /* 0x30000013ff137230 */ /* 0x000fe40000004100 */
        /* <DEDUP_REMOVED lines=8> */
[----:B------:R-:W-:Y:S01]  /*11650*/  HADD2.F32 R21, -RZ, R20.H0_H0 ;  /* 0x20000014ff157230 */ /* 0x000fe20000004100 */
[----:B------:R-:W-:-:S02]  /*11660*/  FFMA.FTZ R33, R44, R33, RZ ;  /* 0x000000212c217223 */ /* 0x000fc400000100ff */
[-C--:B------:R-:W-:Y:S01]  /*11670*/  FFMA.FTZ R39, R16, R34.reuse, R39 ;  /* 0x0000002210277223 */ /* 0x080fe20000010027 */
[--C-:B------:R-:W-:Y:S01]  /*11680*/  HADD2.F32 R16, -RZ, R18.reuse.H0_H0 ;  /* 0x20000012ff107230 */ /* 0x100fe20000004100 */
[-C--:B------:R-:W-:Y:S01]  /*11690*/  FFMA.FTZ R35, R14, R34.reuse, R35 ;  /* 0x000000220e237223 */ /* 0x080fe20000010023 */
[--C-:B------:R-:W-:Y:S01]  /*116a0*/  HADD2.F32 R14, -RZ, R15.reuse.H0_H0 ;  /* 0x2000000fff0e7230 */ /* 0x100fe20000004100 */
[-C--:B------:R-:W-:Y:S01]  /*116b0*/  FFMA.FTZ R41, R19, R34.reuse, R41 ;  /* 0x0000002213297223 */ /* 0x080fe20000010029 */
[----:B------:R-:W-:Y:S01]  /*116c0*/  HADD2.F32 R18, -RZ, R18.H1_H1 ;  /* 0x30000012ff127230 */ /* 0x000fe20000004100 */
[----:B------:R-:W-:Y:S01]  /*116d0*/  FFMA.FTZ R33, R38, R34, R33 ;  /* 0x0000002226217223 */ /* 0x000fe20000010021 */
[----:B------:R-:W-:Y:S01]  /*116e0*/  HADD2.F32 R15, -RZ, R15.H1_H1 ;  /* 0x3000000fff0f7230 */ /* 0x000fe20000004100 */
[-C--:B------:R-:W-:Y:S01]  /*116f0*/  FFMA.FTZ R34, R21, R36.reuse, R41 ;  /* 0x0000002415227223 */ /* 0x080fe20000010029 */
[----:B------:R-:W-:Y:S01]  /*11700*/  HADD2.F32 R21, -RZ, R22.H0_H0 ;  /* 0x20000016ff157230 */ /* 0x000fe20000004100 */
[-C--:B------:R-:W-:Y:S01]  /*11710*/  FFMA.FTZ R16, R16, R36.reuse, R39 ;  /* 0x0000002410107223 */ /* 0x080fe20000010027 */
[----:B------:R-:W-:Y:S01]  /*11720*/  HADD2.F32 R19, -RZ, R20.H1_H1 ;  /* 0x30000014ff137230 */ /* 0x000fe20000004100 */
[-C--:B------:R-:W-:Y:S01]  /*11730*/  FFMA.FTZ R14, R14, R36.reuse, R35 ;  /* 0x000000240e0e7223 */ /* 0x080fe20000010023 */
[----:B------:R-:W-:Y:S01]  /*11740*/  HADD2.F32 R22, -RZ, R22.H1_H1 ;  /* 0x30000016ff167230 */ /* 0x000fe20000004100 */
[-C--:B------:R-:W-:Y:S01]  /*11750*/  FFMA.FTZ R20, R18, R37.reuse, R16 ;  /* 0x0000002512147223 */ /* 0x080fe20000010010 */
[--C-:B-1----:R-:W-:Y:S01]  /*11760*/  HADD2.F32 R16, -RZ, R13.reuse.H0_H0 ;  /* 0x2000000dff107230 */ /* 0x102fe20000004100 */
[----:B------:R-:W-:Y:S01]  /*11770*/  FFMA.FTZ R36, R21, R36, R33 ;  /* 0x0000002415247223 */ /* 0x000fe20000010021 */
[----:B------:R-:W-:Y:S01]  /*11780*/  HADD2.F32 R18, -RZ, R13.H1_H1 ;  /* 0x3000000dff127230 */ /* 0x000fe20000004100 */
[-C--:B------:R-:W-:Y:S01]  /*11790*/  FFMA.FTZ R14, R15, R37.reuse, R14 ;  /* 0x000000250f0e7223 */ /* 0x080fe2000001000e */
[----:B------:R-:W-:Y:S01]  /*117a0*/  HADD2.F32 R15, -RZ, R12.H0_H0 ;  /* 0x2000000cff0f7230 */ /* 0x000fe20000004100 */
[-C--:B------:R-:W-:Y:S01]  /*117b0*/  FFMA.FTZ R34, R19, R37.reuse, R34 ;  /* 0x0000002513227223 */ /* 0x080fe20000010022 */
[----:B------:R-:W-:Y:S01]  /*117c0*/  HADD2.F32 R13, -RZ, R23.H0_H0 ;  /* 0x20000017ff0d7230 */ /* 0x000fe20000004100 */
[----:B------:R-:W-:Y:S01]  /*117d0*/  FFMA.FTZ R36, R22, R37, R36 ;  /* 0x0000002516247223 */ /* 0x000fe20000010024 */
[----:B------:R-:W-:-:S02]  /*117e0*/  HADD2.F32 R19, -RZ, R25.H0_H0 ;  /* 0x20000019ff137230 */ /* 0x000fc40000004100 */
        /* <DEDUP_REMOVED lines=46> */
[----:B------:R-:W-:Y:S02]  /*11ad0*/  HADD2 R2, R21, R2 ;  /* 0x0000000215027230 */ /* 0x000fe40000000000 */
.L_x_57:
        /* <DEDUP_REMOVED lines=145> */
.L_x_60:
        /* <DEDUP_REMOVED lines=95> */
.L_x_62:
        /* <DEDUP_REMOVED lines=94> */
.L_x_63:
        /* <DEDUP_REMOVED lines=91> */
.L_x_61:
[----:B------:R-:W-:-:S06]  /*13570*/  IMAD.WIDE R12, R17, 0x4, R10 ;  /* 0x00000004110c7825 */ /* 0x000fcc00078e020a */
[----:B------:R-:W2:Y:S02]  /*13580*/  LDG.E.128.CONSTANT R12, [R12.64] ;  /* 0x000000060c0c7981 */ /* 0x000ea4000c1e9d00 */
[C---:B--2---:R-:W-:Y:S02]  /*13590*/  LOP3.LUT R10, R12.reuse, 0xf000f, RZ, 0xc0, !PT ;  /* 0x000f000f0c0a7812 */ /* 0x044fe400078ec0ff */
[----:B------:R-:W-:Y:S02]  /*135a0*/  LOP3.LUT R11, R12, 0xf000f0, RZ, 0xc0, !PT ;  /* 0x00f000f00c0b7812 */ /* 0x000fe400078ec0ff */
[----:B------:R-:W-:Y:S02]  /*135b0*/  SHF.R.U32.HI R19, RZ, 0x8, R12 ;  /* 0x00000008ff137819 */ /* 0x000fe4000001160c */
[----:B------:R-:W-:Y:S02]  /*135c0*/  LOP3.LUT R12, R15, 0xf000f0, RZ, 0xc0, !PT ;  /* 0x00f000f00f0c7812 */ /* 0x000fe400078ec0ff */
[----:B------:R-:W-:-:S02]  /*135d0*/  SHF.R.U32.HI R21, RZ, 0x8, R13 ;  /* 0x00000008ff157819 */ /* 0x000fc4000001160d */
[----:B------:R-:W-:Y:S02]  /*135e0*/  LOP3.LUT R16, R13, 0xf000f0, RZ, 0xc0, !PT ;  /* 0x00f000f00d107812 */ /* 0x000fe400078ec0ff */
        /* <DEDUP_REMOVED lines=8> */
[----:B------:R-:W-:Y:S02]  /*13670*/  LOP3.LUT R26, R15, 0xf000f, RZ, 0xc0, !PT ;  /* 0x000f000f0f1a7812 */ /* 0x000fe400078ec0ff */
[----:B------:R-:W-:Y:S02]  /*13680*/  SHF.R.U32.HI R30, RZ, 0x8, R15 ;  /* 0x00000008ff1e7819 */ /* 0x000fe4000001160f */
[----:B------:R-:W-:-:S02]  /*13690*/  LOP3.LUT R13, R16, 0x64006400, RZ, 0xfc, !PT ;  /* 0x64006400100d7812 */ /* 0x000fc400078efcff */
[----:B------:R-:W-:Y:S02]  /*136a0*/  LOP3.LUT R15, R17, 0x64006400, RZ, 0xfc, !PT ;  /* 0x64006400110f7812 */ /* 0x000fe400078efcff */
[----:B------:R-:W-:Y:S01]  /*136b0*/  LOP3.LUT R16, R24, 0xf000f0, RZ, 0xc0, !PT ;  /* 0x00f000f018107812 */ /* 0x000fe200078ec0ff */
[-C--:B------:R-:W-:Y:S01]  /*136c0*/  HFMA2 R13, R13, R0.reuse.H0_H0, -72, -72 ;  /* 0xd480d4800d0d7431 */ /* 0x080fe20000040000 */
[----:B------:R-:W-:Y:S01]  /*136d0*/  LOP3.LUT R17, R12, 0x64006400, RZ, 0xfc, !PT ;  /* 0x640064000c117812 */ /* 0x000fe200078efcff */
[-C--:B------:R-:W-:Y:S01]  /*136e0*/  HFMA2 R12, R11, R0.reuse.H0_H0, -72, -72 ;  /* 0xd480d4800b0c7431 */ /* 0x080fe20000040000 */
[----:B------:R-:W-:Y:S01]  /*136f0*/  LOP3.LUT R23, R14, 0x64006400, RZ, 0xfc, !PT ;  /* 0x640064000e177812 */ /* 0x000fe200078efcff */
[-C--:B------:R-:W-:Y:S01]  /*13700*/  HFMA2 R14, R15, R0.reuse.H0_H0, -72, -72 ;  /* 0xd480d4800f0e7431 */ /* 0x080fe20000040000 */
[----:B------:R-:W-:Y:S01]  /*13710*/  LOP3.LUT R18, R30, 0xf000f0, RZ, 0xc0, !PT ;  /* 0x00f000f01e127812 */ /* 0x000fe200078ec0ff */
[----:B------:R-:W-:Y:S01]  /*13720*/  HFMA2 R15, R27, R0.H0_H0, -72, -72 ;  /* 0xd480d4801b0f7431 */ /* 0x000fe20000040000 */
[----:B------:R-:W-:-:S02]  /*13730*/  LOP3.LUT R19, R19, 0xf000f, RZ, 0xc0, !PT ;  /* 0x000f000f13137812 */ /* 0x000fc400078ec0ff */
[----:B------:R-:W-:Y:S02]  /*13740*/  LOP3.LUT R21, R21, 0xf000f, RZ, 0xc0, !PT ;  /* 0x000f000f15157812 */ /* 0x000fe400078ec0ff */
[----:B------:R-:W-:Y:S02]  /*13750*/  LOP3.LUT R11, R24, 0xf000f, RZ, 0xc0, !PT ;  /* 0x000f000f180b7812 */ /* 0x000fe400078ec0ff */
[----:B------:R-:W-:Y:S02]  /*13760*/  LOP3.LUT R30, R30, 0xf000f, RZ, 0xc0, !PT ;  /* 0x000f000f1e1e7812 */ /* 0x000fe400078ec0ff */
[----:B------:R-:W-:Y:S01]  /*13770*/  LOP3.LUT R25, R16, 0x64006400, RZ, 0xfc, !PT ;  /* 0x6400640010197812 */ /* 0x000fe200078efcff */
[-C--:B------:R-:W-:Y:S01]  /*13780*/  HFMA2 R16, R17, R0.reuse.H0_H0, -72, -72 ;  /* 0xd480d48011107431 */ /* 0x080fe20000040000 */
[----:B------:R-:W-:Y:S01]  /*13790*/  LOP3.LUT R22, R22, 0x64006400, RZ, 0xfc, !PT ;  /* 0x6400640016167812 */ /* 0x000fe200078efcff */
[----:B------:R-:W-:Y:S01]  /*137a0*/  HFMA2 R17, R23, R0.H0_H0, -72, -72 ;  /* 0xd480d48017117431 */ /* 0x000fe20000040000 */
[----:B------:R-:W-:-:S02]  /*137b0*/  LOP3.LUT R26, R26, 0x64006400, RZ, 0xfc, !PT ;  /* 0x640064001a1a7812 */ /* 0x000fc400078efcff */
[----:B------:R-:W-:Y:S01]  /*137c0*/  LOP3.LUT R31, R18, 0x64006400, RZ, 0xfc, !PT ;  /* 0x64006400121f7812 */ /* 0x000fe200078efcff */
[-C--:B------:R-:W-:Y:S01]  /*137d0*/  HFMA2 R18, R25, R0.reuse.H0_H0, -72, -72 ;  /* 0xd480d48019127431 */ /* 0x080fe20000040000 */
        /* <DEDUP_REMOVED lines=14> */
[----:B------:R-:W-:Y:S01]  /*138c0*/  HADD2 R26, R30, -1032, -1032 ;  /* 0xe408e4081e1a7430 */ /* 0x000fe20000000000 */
        /* <DEDUP_REMOVED lines=23> */
[----:B------:R-:W-:Y:S01]  /*13a40*/  HADD2.F32 R30, -RZ, R12.H0_H0 ;  /* 0x2000000cff1e7230 */ /* 0x000fe20000004100 */
        /* <DEDUP_REMOVED lines=35> */
[--C-:B------:R-:W-:Y:S01]  /*13c80*/  HADD2.F32 R27, -RZ, R18.reuse.H0_H0 ;  /* 0x20000012ff1b7230 */ /* 0x100fe20000004100 */
[----:B------:R-:W-:Y:S01]  /*13c90*/  FFMA.FTZ R38, R32, R37, R38 ;  /* 0x0000002520267223 */ /* 0x000fe20000010026 */
[--C-:B------:R-:W-:Y:S01]  /*13ca0*/  HADD2.F32 R30, -RZ, R17.reuse.H0_H0 ;  /* 0x20000011ff1e7230 */ /* 0x100fe20000004100 */
        /* <DEDUP_REMOVED lines=29> */
.L_x_64:
        /* <DEDUP_REMOVED lines=63> */
[--C-:B------:R-:W-:Y:S01]  /*14270*/  HADD2.F32 R36, -RZ, R17.reuse.H0_H0 ;  /* 0x20000011ff247230 */ /* 0x100fe20000004100 */
        /* <DEDUP_REMOVED lines=31> */
.L_x_65:
        /* <DEDUP_REMOVED lines=94> */
.L_x_66:
[----:B------:R-:W-:Y:S05]  /*14a50*/  @P0 BRA `(.L_x_51) ;  /* 0x000005a000000947 */ /* 0x000fea0003800000 */
[----:B------:R-:W0:Y:S01]  /*14a60*/  LDS.64 R30, [UR4+0x1b0] ;  /* 0x0001b004ff1e7984 */ /* 0x000e220008000a00 */
[--C-:B------:R-:W-:Y:S02]  /*14a70*/  HADD2.F32 R38, -RZ, R20.reuse.H0_H0 ;  /* 0x20000014ff267230 */ /* 0x100fe40000004100 */
[--C-:B------:R-:W-:Y:S01]  /*14a80*/  HADD2.F32 R34, -RZ, R19.reuse.H0_H0 ;  /* 0x20000013ff227230 */ /* 0x100fe20000004100 */
[----:B------:R-:W1:Y:S01]  /*14a90*/  LDS.64 R10, [UR4+0x1b8] ;  /* 0x0001b804ff0a7984 */ /* 0x000e620008000a00 */
[----:B------:R-:W-:Y:S02]  /*14aa0*/  HADD2.F32 R20, -RZ, R20.H1_H1 ;  /* 0x30000014ff147230 */ /* 0x000fe40000004100 */
[----:B------:R-:W-:Y:S02]  /*14ab0*/  HADD2.F32 R36, -RZ, R19.H1_H1 ;  /* 0x30000013ff247230 */ /* 0x000fe40000004100 */
[----:B------:R-:W-:-:S02]  /*14ac0*/  HADD2.F32 R40, -RZ, R21.H0_H0 ;  /* 0x20000015ff287230 */ /* 0x000fc40000004100 */
[----:B------:R-:W-:Y:S02]  /*14ad0*/  HADD2.F32 R42, -RZ, R22.H0_H0 ;  /* 0x20000016ff2a7230 */ /* 0x000fe40000004100 */
[----:B------:R-:W-:Y:S02]  /*14ae0*/  HADD2.F32 R21, -RZ, R21.H1_H1 ;  /* 0x30000015ff157230 */ /* 0x000fe40000004100 */
[--C-:B0-----:R-:W-:Y:S02]  /*14af0*/  HADD2.F32 R27, -RZ, R30.reuse.H0_H0 ;  /* 0x2000001eff1b7230 */ /* 0x101fe40000004100 */
[----:B------:R-:W-:Y:S02]  /*14b00*/  HADD2.F32 R30, -RZ, R30.H1_H1 ;  /* 0x3000001eff1e7230 */ /* 0x000fe40000004100 */
[--C-:B------:R-:W-:Y:S01]  /*14b10*/  HADD2.F32 R32, -RZ, R31.reuse.H0_H0 ;  /* 0x2000001fff207230 */ /* 0x100fe20000004100 */
[-C--:B------:R-:W-:Y:S01]  /*14b20*/  FFMA.FTZ R33, R38, R27.reuse, RZ ;  /* 0x0000001b26217223 */ /* 0x080fe200000100ff */
[----:B------:R-:W-:Y:S01]  /*14b30*/  HADD2.F32 R31, -RZ, R31.H1_H1 ;  /* 0x3000001fff1f7230 */ /* 0x000fe20000004100 */
[-C--:B------:R-:W-:Y:S01]  /*14b40*/  FFMA.FTZ R19, R34, R27.reuse, RZ ;  /* 0x0000001b22137223 */ /* 0x080fe200000100ff */
[----:B------:R-:W-:Y:S01]  /*14b50*/  HADD2.F32 R34, -RZ, R14.H0_H0 ;  /* 0x2000000eff227230 */ /* 0x000fe20000004100 */
[-C--:B------:R-:W-:Y:S01]  /*14b60*/  FFMA.FTZ R33, R20, R30.reuse, R33 ;  /* 0x0000001e14217223 */ /* 0x080fe20000010021 */
[--C-:B------:R-:W-:Y:S01]  /*14b70*/  HADD2.F32 R20, -RZ, R12.reuse.H0_H0 ;  /* 0x2000000cff147230 */ /* 0x100fe20000004100 */
[-C--:B------:R-:W-:Y:S01]  /*14b80*/  FFMA.FTZ R35, R40, R27.reuse, RZ ;  /* 0x0000001b28237223 */ /* 0x080fe200000100ff */
[----:B------:R-:W-:Y:S01]  /*14b90*/  HADD2.F32 R12, -RZ, R12.H1_H1 ;  /* 0x3000000cff0c7230 */ /* 0x000fe20000004100 */
[-C--:B------:R-:W-:Y:S01]  /*14ba0*/  FFMA.FTZ R19, R36, R30.reuse, R19 ;  /* 0x0000001e24137223 */ /* 0x080fe20000010013 */
[----:B------:R-:W-:Y:S01]  /*14bb0*/  HADD2.F32 R36, -RZ, R22.H1_H1 ;  /* 0x30000016ff247230 */ /* 0x000fe20000004100 */
[----:B------:R-:W-:Y:S01]  /*14bc0*/  FFMA.FTZ R27, R42, R27, RZ ;  /* 0x0000001b2a1b7223 */ /* 0x000fe200000100ff */
[----:B------:R-:W-:Y:S01]  /*14bd0*/  HADD2.F32 R22, -RZ, R13.H0_H0 ;  /* 0x2000000dff167230 */ /* 0x000fe20000004100 */
[----:B------:R-:W-:Y:S01]  /*14be0*/  FFMA.FTZ R35, R21, R30, R35 ;  /* 0x0000001e15237223 */ /* 0x000fe20000010023 */
[----:B------:R-:W-:Y:S01]  /*14bf0*/  HADD2.F32 R14, -RZ, R14.H1_H1 ;  /* 0x3000000eff0e7230 */ /* 0x000fe20000004100 */
[----:B------:R-:W-:Y:S01]  /*14c00*/  FFMA.FTZ R20, R20, R32, R19 ;  /* 0x0000002014147223 */ /* 0x000fe20000010013 */
[----:B------:R-:W-:Y:S01]  /*14c10*/  HADD2.F32 R19, -RZ, R15.H0_H0 ;  /* 0x2000000fff137230 */ /* 0x000fe20000004100 */
[----:B------:R-:W-:Y:S01]  /*14c20*/  FFMA.FTZ R27, R36, R30, R27 ;  /* 0x0000001e241b7223 */ /* 0x000fe2000001001b */
[----:B------:R-:W-:Y:S01]  /*14c30*/  HADD2.F32 R13, -RZ, R13.H1_H1 ;  /* 0x3000000dff0d7230 */ /* 0x000fe20000004100 */
[-C--:B------:R-:W-:Y:S01]  /*14c40*/  FFMA.FTZ R30, R34, R32.reuse, R35 ;  /* 0x00000020221e7223 */ /* 0x080fe20000010023 */
[----:B------:R-:W-:Y:S01]  /*14c50*/  HADD2.F32 R15, -RZ, R15.H1_H1 ;  /* 0x3000000fff0f7230 */ /* 0x000fe20000004100 */
        /* <DEDUP_REMOVED lines=30> */
[----:B------:R-:W-:Y:S01]  /*14e40*/  HADD2.F32 R16, -RZ, R16.H1_H1 ;  /* 0x30000010ff107230 */ /* 0x000fe20000004100 */
[-C--:B------:R-:W-:Y:S01]  /*14e50*/  FFMA.FTZ R15, R21, R12.reuse, R15 ;  /* 0x0000000c150f7223 */ /* 0x080fe2000001000f */
[----:B------:R-:W-:Y:S01]  /*14e60*/  HADD2.F32 R20, -RZ, R0.H0_H0 ;  /* 0x20000000ff147230 */ /* 0x000fe20000004100 */
[----:B------:R-:W-:Y:S01]  /*14e70*/  FFMA.FTZ R19, R10, R12, R19 ;  /* 0x0000000c0a137223 */ /* 0x000fe20000010013 */
[----:B------:R-:W-:Y:S01]  /*14e80*/  HADD2.F32 R17, -RZ, R17.H1_H1 ;  /* 0x30000011ff117230 */ /* 0x000fe20000004100 */
[----:B------:R-:W-:Y:S01]  /*14e90*/  FFMA.FTZ R11, R16, R14, R11 ;  /* 0x0000000e100b7223 */ /* 0x000fe2000001000b */
[----:B------:R-:W-:Y:S01]  /*14ea0*/  HADD2.F32 R18, -RZ, R18.H1_H1 ;  /* 0x30000012ff127230 */ /* 0x000fe20000004100 */
[----:B------:R-:W-:Y:S01]  /*14eb0*/  FFMA.FTZ R13, R20, R12, R13 ;  /* 0x0000000c140d7223 */ /* 0x000fe2000001000d */
        /* <DEDUP_REMOVED lines=20> */
.L_x_51:
[----:B------:R-:W-:Y:S01]  /*15000*/  IADD3 R94, R94, 0x20, RZ ;  /* 0x000000205e5e7810 */ /* 0x000fe20007ffe0ff */
[----:B------:R-:W-:Y:S01]  /*15010*/  IMAD.MOV.U32 R11, RZ, RZ, c[0x0][0x18c] ;  /* 0x00006300ff0b7624 */ /* 0x000fe200078e00ff */
[----:B------:R-:W-:Y:S02]  /*15020*/  UIADD3 UR4, UR4, 0x40, URZ ;  /* 0x0000004004047890 */ /* 0x000fe4000fffe03f */
[C---:B------:R-:W-:Y:S01]  /*15030*/  ISETP.GE.AND P2, PT, R94.reuse, c[0x0][0x1b4], PT ;  /* 0x00006d005e007a0c */ /* 0x040fe20003f46270 */
[----:B------:R-:W-:Y:S01]  /*15040*/  IMAD.WIDE R28, R11, 0x10, R28 ;  /* 0x000000100b1c7825 */ /* 0x000fe200078e021c */
[----:B------:R-:W-:-:S13]  /*15050*/  ISETP.LT.AND P3, PT, R94, R93, PT ;  /* 0x0000005d5e00720c */ /* 0x000fda0003f61270 */
[----:B------:R-:W-:Y:S05]  /*15060*/  @!P2 BRA P3, `(.L_x_67) ;  /* 0xffff94300000a947 */ /* 0x000fea000183ffff */
.L_x_50:
[----:B------:R-:W-:-:S04]  /*15070*/  ISETP.GE.AND P0, PT, R94, R93, PT ;  /* 0x0000005d5e00720c */ /* 0x000fc80003f06270 */
[----:B------:R-:W-:-:S13]  /*15080*/  ISETP.GE.OR P0, PT, R94, c[0x0][0x1b8], P0 ;  /* 0x00006e005e007a0c */ /* 0x000fda0000706670 */
[----:B------:R-:W-:Y:S05]  /*15090*/  @P0 BRA `(.L_x_68) ;  /* 0x000023d000000947 */ /* 0x000fea0003800000 */
[----:B------:R-:W-:-:S04]  /*150a0*/  PRMT R0, R89, 0x9910, RZ ;  /* 0x0000991059007816 */ /* 0x000fc800000000ff */
[----:B------:R-:W-:-:S04]  /*150b0*/  ISETP.NE.AND P0, PT, R0, RZ, PT ;  /* 0x000000ff0000720c */ /* 0x000fc80003f05270 */
[----:B------:R-:W-:Y:S02]  /*150c0*/  ISETP.LT.OR P0, PT, R96, 0x4, !P0 ;  /* 0x000000046000780c */ /* 0x000fe40004701670 */
.L_x_73:
[----:B------:R-:W-:Y:S01]  /*150d0*/  ISETP.NE.AND P2, PT, R94, R87, PT ;  /* 0x000000575e00720c */ /* 0x000fe20003f45270 */
[----:B------:R-:W-:-:S12]  /*150e0*/  IMAD.MOV.U32 R97, RZ, RZ, c[0x0][0x18c] ;  /* 0x00006300ff617624 */ /* 0x000fd800078e00ff */
[----:B------:R-:W-:Y:S01]  /*150f0*/  @!P2 IADD3 R88, R88, 0x1, RZ ;  /* 0x000000015858a810 */ /* 0x000fe20007ffe0ff */
[----:B------:R-:W-:Y:S01]  /*15100*/  @!P2 IMAD.MOV.U32 R11, RZ, RZ, 0x2 ;  /* 0x00000002ff0ba424 */ /* 0x000fe200078e00ff */
[----:B------:R-:W-:-:S03]  /*15110*/  @!P2 LEA R10, R94, 0x1, 0x1 ;  /* 0x000000015e0aa811 */ /* 0x000fc600078e08ff */
[----:B-----5:R-:W-:Y:S02]  /*15120*/  @!P2 IMAD R14, R88, 0x8, R1 ;  /* 0x00000008580ea824 */ /* 0x020fe400078e0201 */
        /* <DEDUP_REMOVED lines=14> */
[--C-:B-----5:R-:W-:Y:S01]  /*15210*/  SHF.R.U32.HI R27, RZ, 0xf, R29.reuse ;  /* 0x0000000fff1b7819 */ /* 0x120fe2000001161d */
[----:B------:R-:W-:Y:S01]  /*15220*/  IMAD.MOV.U32 R20, RZ, RZ, 0x3000 ;  /* 0x00003000ff147424 */ /* 0x000fe200078e00ff */
[----:B------:R-:W-:Y:S01]  /*15230*/  LOP3.LUT R21, R29, 0x380038, RZ, 0xc0, !PT ;  /* 0x003800381d157812 */ /* 0x000fe200078ec0ff */
[----:B------:R-:W-:Y:S01]  /*15240*/  IMAD.MOV.U32 R40, RZ, RZ, 0x2400 ;  /* 0x00002400ff287424 */ /* 0x000fe200078e00ff */
[----:B------:R-:W-:-:S02]  /*15250*/  SHF.R.U32.HI R32, RZ, 0x6, R29 ;  /* 0x00000006ff207819 */ /* 0x000fc4000001161d */
[----:B------:R-:W-:Y:S02]  /*15260*/  LOP3.LUT R46, R29, 0x70007, RZ, 0xc0, !PT ;  /* 0x000700071d2e7812 */ /* 0x000fe400078ec0ff */
[----:B------:R-:W-:Y:S02]  /*15270*/  SHF.R.U32.HI R29, RZ, 0xf, R31 ;  /* 0x0000000fff1d7819 */ /* 0x000fe4000001161f */
[--C-:B------:R-:W-:Y:S02]  /*15280*/  SHF.R.U32.HI R11, RZ, 0xf, R28.reuse ;  /* 0x0000000fff0b7819 */ /* 0x100fe4000001161c */
[C---:B------:R-:W-:Y:S02]  /*15290*/  LOP3.LUT R0, R28.reuse, 0x380038, RZ, 0xc0, !PT ;  /* 0x003800381c007812 */ /* 0x040fe400078ec0ff */
[----:B------:R-:W-:Y:S02]  /*152a0*/  SHF.R.U32.HI R33, RZ, 0x6, R28 ;  /* 0x00000006ff217819 */ /* 0x000fe4000001161c */
[----:B------:R-:W-:-:S02]  /*152b0*/  LOP3.LUT R51, R28, 0x70007, RZ, 0xc0, !PT ;  /* 0x000700071c337812 */ /* 0x000fc400078ec0ff */
[--C-:B------:R-:W-:Y:S02]  /*152c0*/  SHF.R.U32.HI R28, RZ, 0xf, R30.reuse ;  /* 0x0000000fff1c7819 */ /* 0x100fe4000001161e */
[C---:B------:R-:W-:Y:S02]  /*152d0*/  LOP3.LUT R23, R30.reuse, 0x380038, RZ, 0xc0, !PT ;  /* 0x003800381e177812 */ /* 0x040fe400078ec0ff */
[----:B------:R-:W-:Y:S02]  /*152e0*/  SHF.R.U32.HI R34, RZ, 0x6, R30 ;  /* 0x00000006ff227819 */ /* 0x000fe4000001161e */
[----:B------:R-:W-:Y:S02]  /*152f0*/  LOP3.LUT R42, R30, 0x70007, RZ, 0xc0, !PT ;  /* 0x000700071e2a7812 */ /* 0x000fe400078ec0ff */
[----:B------:R-:W-:Y:S02]  /*15300*/  SHF.R.U32.HI R26, RZ, 0xe, R16 ;  /* 0x0000000eff1a7819 */ /* 0x000fe40000011610 */
[----:B------:R-:W-:-:S02]  /*15310*/  LOP3.LUT R10, R16, 0x380038, RZ, 0xc0, !PT ;  /* 0x00380038100a7812 */ /* 0x000fc400078ec0ff */
[----:B------:R-:W-:Y:S02]  /*15320*/  SHF.R.U32.HI R45, RZ, 0x6, R16 ;  /* 0x00000006ff2d7819 */ /* 0x000fe40000011610 */
[----:B------:R-:W-:Y:S02]  /*15330*/  LOP3.LUT R55, R16, 0x70007, RZ, 0xc0, !PT ;  /* 0x0007000710377812 */ /* 0x000fe400078ec0ff */
[----:B------:R-:W-:Y:S02]  /*15340*/  SHF.R.U32.HI R30, RZ, 0xe, R19 ;  /* 0x0000000eff1e7819 */ /* 0x000fe40000011613 */
[----:B------:R-:W-:Y:S02]  /*15350*/  LOP3.LUT R29, R29, 0x10001, RZ, 0xc0, !PT ;  /* 0x000100011d1d7812 */ /* 0x000fe400078ec0ff */
[----:B------:R-:W-:Y:S02]  /*15360*/  SHF.R.U32.HI R16, RZ, 0xe, R17 ;  /* 0x0000000eff107819 */ /* 0x000fe40000011611 */
[----:B------:R-:W-:-:S02]  /*15370*/  LOP3.LUT R22, R17, 0x380038, RZ, 0xc0, !PT ;  /* 0x0038003811167812 */ /* 0x000fc400078ec0ff */
[----:B------:R-:W-:Y:S02]  /*15380*/  SHF.R.U32.HI R38, RZ, 0x6, R17 ;  /* 0x00000006ff267819 */ /* 0x000fe40000011611 */
[----:B------:R-:W-:Y:S02]  /*15390*/  LOP3.LUT R53, R17, 0x70007, RZ, 0xc0, !PT ;  /* 0x0007000711357812 */ /* 0x000fe400078ec0ff */
[----:B------:R-:W-:Y:S02]  /*153a0*/  LOP3.LUT R11, R11, 0x10001, RZ, 0xc0, !PT ;  /* 0x000100010b0b7812 */ /* 0x000fe400078ec0ff */
[--C-:B------:R-:W-:Y:S02]  /*153b0*/  SHF.R.U32.HI R17, RZ, 0xe, R18.reuse ;  /* 0x0000000eff117819 */ /* 0x100fe40000011612 */
[----:B------:R-:W-:Y:S02]  /*153c0*/  LOP3.LUT R24, R18, 0x380038, RZ, 0xc0, !PT ;  /* 0x0038003812187812 */ /* 0x000fe400078ec0ff */
[----:B------:R-:W-:-:S02]  /*153d0*/  SHF.R.U32.HI R41, RZ, 0x6, R18 ;  /* 0x00000006ff297819 */ /* 0x000fc40000011612 */
[----:B------:R-:W-:Y:S02]  /*153e0*/  LOP3.LUT R54, R18, 0x70007, RZ, 0xc0, !PT ;  /* 0x0007000712367812 */ /* 0x000fe400078ec0ff */
[C---:B------:R-:W-:Y:S02]  /*153f0*/  LOP3.LUT R18, R19.reuse, 0x380038, RZ, 0xc0, !PT ;  /* 0x0038003813127812 */ /* 0x040fe400078ec0ff */
[----:B------:R-:W-:Y:S02]  /*15400*/  SHF.R.U32.HI R50, RZ, 0x6, R19 ;  /* 0x00000006ff327819 */ /* 0x000fe40000011613 */
[----:B------:R-:W-:Y:S02]  /*15410*/  LOP3.LUT R66, R19, 0x70007, RZ, 0xc0, !PT ;  /* 0x0007000713427812 */ /* 0x000fe400078ec0ff */
[----:B------:R-:W-:Y:S02]  /*15420*/  LOP3.LUT R19, R29, 0x20002, R30, 0xf8, !PT ;  /* 0x000200021d137812 */ /* 0x000fe400078ef81e */
[----:B------:R-:W-:-:S02]  /*15430*/  LOP3.LUT R11, R11, 0x20002, R26, 0xf8, !PT ;  /* 0x000200020b0b7812 */ /* 0x000fc400078ef81a */
[----:B------:R-:W-:Y:S02]  /*15440*/  LOP3.LUT R27, R27, 0x10001, RZ, 0xc0, !PT ;  /* 0x000100011b1b7812 */ /* 0x000fe400078ec0ff */
[----:B------:R-:W-:Y:S02]  /*15450*/  LOP3.LUT R28, R28, 0x10001, RZ, 0xc0, !PT ;  /* 0x000100011c1c7812 */ /* 0x000fe400078ec0ff */
[----:B------:R-:W-:Y:S02]  /*15460*/  PRMT R26, R91, 0x9910, RZ ;  /* 0x000099105b1a7816 */ /* 0x000fe400000000ff */
[----:B------:R-:W-:Y:S02]  /*15470*/  LOP3.LUT R58, R27, 0x20002, R16, 0xf8, !PT ;  /* 0x000200021b3a7812 */ /* 0x000fe400078ef810 */
[----:B------:R-:W-:Y:S02]  /*15480*/  LOP3.LUT R60, R28, 0x20002, R17, 0xf8, !PT ;  /* 0x000200021c3c7812 */ /* 0x000fe400078ef811 */
[----:B------:R-:W-:-:S02]  /*15490*/  LOP3.LUT R25, R31, 0x380038, RZ, 0xc0, !PT ;  /* 0x003800381f197812 */ /* 0x000fc400078ec0ff */
[----:B------:R-:W-:Y:S02]  /*154a0*/  ISETP.NE.AND P2, PT, R26, RZ, PT ;  /* 0x000000ff1a00720c */ /* 0x000fe40003f45270 */
[----:B------:R-:W-:Y:S02]  /*154b0*/  LOP3.LUT R83, R0, 0x64006400, RZ, 0xfc, !PT ;  /* 0x6400640000537812 */ /* 0x000fe400078efcff */
[----:B------:R-:W-:Y:S02]  /*154c0*/  SHF.R.U32.HI R35, RZ, 0x6, R31 ;  /* 0x00000006ff237819 */ /* 0x000fe4000001161f */
[----:B------:R-:W-:Y:S01]  /*154d0*/  LOP3.LUT R49, R31, 0x70007, RZ, 0xc0, !PT ;  /* 0x000700071f317812 */ /* 0x000fe200078ec0ff */
[----:B------:R-:W-:Y:S01]  /*154e0*/  HFMA2 R83, R83, R20.H0_H0, -132, -132 ;  /* 0xd820d82053537431 */ /* 0x000fe20000040014 */
[----:B------:R-:W-:Y:S02]  /*154f0*/  LOP3.LUT R0, R33, 0x380038, RZ, 0xc0, !PT ;  /* 0x0038003821007812 */ /* 0x000fe400078ec0ff */
[----:B------:R-:W-:-:S02]  /*15500*/  LOP3.LUT R21, R21, 0x64006400, RZ, 0xfc, !PT ;  /* 0x6400640015157812 */ /* 0x000fc400078efcff */
[----:B------:R-:W-:Y:S02]  /*15510*/  LOP3.LUT R59, R24, 0x64006400, RZ, 0xfc, !PT ;  /* 0x64006400183b7812 */ /* 0x000fe400078efcff */
[----:B------:R-:W-:Y:S01]  /*15520*/  LOP3.LUT R65, R25, 0x64006400, RZ, 0xfc, !PT ;  /* 0x6400640019417812 */ /* 0x000fe200078efcff */
[-C--:B------:R-:W-:Y:S01]  /*15530*/  HFMA2 R78, R21, R20.reuse.H0_H0, -132, -132 ;  /* 0xd820d820154e7431 */ /* 0x080fe20000040014 */
[----:B------:R-:W-:Y:S02]  /*15540*/  LOP3.LUT R69, R18, 0x64006400, RZ, 0xfc, !PT ;  /* 0x6400640012457812 */ /* 0x000fe400078efcff */
[----:B------:R-:W-:Y:S01]  /*15550*/  LOP3.LUT R57, R22, 0x64006400, RZ, 0xfc, !PT ;  /* 0x6400640016397812 */ /* 0x000fe200078efcff */
[-C--:B------:R-:W-:Y:S01]  /*15560*/  HFMA2 R76, R65, R20.reuse.H0_H0, -132, -132 ;  /* 0xd820d820414c7431 */ /* 0x080fe20000040014 */
[----:B------:R-:W-:Y:S02]  /*15570*/  LOP3.LUT R77, R23, 0x64006400, RZ, 0xfc, !PT ;  /* 0x64006400174d7812 */ /* 0x000fe400078efcff */
[----:B------:R-:W-:Y:S01]  /*15580*/  LOP3.LUT R18, R41, 0x380038, RZ, 0xc0, !PT ;  /* 0x0038003829127812 */ /* 0x000fe200078ec0ff */
[-C--:B------:R-:W-:Y:S01]  /*15590*/  HFMA2 R57, R57, R20.reuse.H0_H0, -132, -132 ;  /* 0xd820d82039397431 */ /* 0x080fe20000040014 */
[----:B------:R-:W-:Y:S01]  /*155a0*/  LOP3.LUT R75, R0, 0x64006400, RZ, 0xfc, !PT ;  /* 0x64006400004b7812 */ /* 0x000fe200078efcff */
[----:B------:R-:W-:Y:S01]  /*155b0*/  HFMA2 R77, R77, R20.H0_H0, -132, -132 ;  /* 0xd820d8204d4d7431 */ /* 0x000fe20000040014 */
[----:B------:R-:W-:-:S02]  /*155c0*/  LOP3.LUT R22, R35, 0x380038, RZ, 0xc0, !PT ;  /* 0x0038003823167812 */ /* 0x000fc400078ec0ff */
[----:B------:R-:W-:Y:S01]  /*155d0*/  LOP3.LUT R24, R50, 0x380038, RZ, 0xc0, !PT ;  /* 0x0038003832187812 */ /* 0x000fe200078ec0ff */
[----:B------:R-:W-:Y:S01]  /*155e0*/  HFMA2 R75, R75, R20.H0_H0, -132, -132 ;  /* 0xd820d8204b4b7431 */ /* 0x000fe20000040014 */
        /* <DEDUP_REMOVED lines=15> */
[----:B------:R-:W-:Y:S01]  /*156e0*/  LOP3.LUT R49, R49, 0x64006400, RZ, 0xfc, !PT ;  /* 0x6400640031317812 */ /* 0x000fe200078efcff */
[----:B------:R-:W-:Y:S01]  /*156f0*/  HADD2 R72, R42, -1028, -1028 ;  /* 0xe404e4042a487430 */ /* 0x000fe20000000000 */
[----:B------:R-:W-:Y:S01]  /*15700*/  ISETP.GE.AND P3, PT, R95, 0x2, PT ;  /* 0x000000025f00780c */ /* 0x000fe20003f66270 */
[----:B------:R-:W-:Y:S01]  /*15710*/  HADD2 R68, R54, -1028, -1028 ;  /* 0xe404e40436447430 */ /* 0x000fe20000000000 */
[----:B--2---:R-:W-:-:S02]  /*15720*/  SHF.R.U32.HI R30, RZ, 0xd, R12 ;  /* 0x0000000dff1e7819 */ /* 0x004fc4000001160c */
[----:B------:R-:W-:Y:S02]  /*15730*/  LOP3.LUT R16, R12, 0x380038, RZ, 0xc0, !PT ;  /* 0x003800380c107812 */ /* 0x000fe400078ec0ff */
[----:B------:R-:W-:Y:S02]  /*15740*/  LOP3.LUT R30, R11, 0x40004, R30, 0xf8, !PT ;  /* 0x000400040b1e7812 */ /* 0x000fe400078ef81e */
[----:B------:R-:W-:Y:S02]  /*15750*/  LOP3.LUT R11, R10, 0x64006400, RZ, 0xfc, !PT ;  /* 0x640064000a0b7812 */ /* 0x000fe400078efcff */
[----:B------:R-:W-:Y:S02]  /*15760*/  LOP3.LUT R10, R45, 0x380038, RZ, 0xc0, !PT ;  /* 0x003800382d0a7812 */ /* 0x000fe400078ec0ff */
[----:B------:R-:W-:Y:S02]  /*15770*/  SHF.R.U32.HI R37, RZ, 0x6, R12 ;  /* 0x00000006ff257819 */ /* 0x000fe4000001160c */
[----:B------:R-:W-:-:S02]  /*15780*/  LOP3.LUT R43, R12, 0x70007, RZ, 0xc0, !PT ;  /* 0x000700070c2b7812 */ /* 0x000fc400078ec0ff */
[----:B------:R-:W-:Y:S02]  /*15790*/  SHF.R.U32.HI R36, RZ, 0x6, R13 ;  /* 0x00000006ff247819 */ /* 0x000fe4000001160d */
[----:B------:R-:W-:Y:S02]  /*157a0*/  SHF.R.U32.HI R28, RZ, 0xd, R15 ;  /* 0x0000000dff1c7819 */ /* 0x000fe4000001160f */
[--C-:B------:R-:W-:Y:S02]  /*157b0*/  SHF.R.U32.HI R29, RZ, 0xd, R14.reuse ;  /* 0x0000000dff1d7819 */ /* 0x100fe4000001160e */
[C---:B------:R-:W-:Y:S02]  /*157c0*/  LOP3.LUT R26, R14.reuse, 0x380038, RZ, 0xc0, !PT ;  /* 0x003800380e1a7812 */ /* 0x040fe400078ec0ff */
[----:B------:R-:W-:Y:S02]  /*157d0*/  SHF.R.U32.HI R39, RZ, 0x6, R14 ;  /* 0x00000006ff277819 */ /* 0x000fe4000001160e */
[----:B------:R-:W-:-:S02]  /*157e0*/  LOP3.LUT R48, R14, 0x70007, RZ, 0xc0, !PT ;  /* 0x000700070e307812 */ /* 0x000fc400078ec0ff */
[----:B------:R-:W-:Y:S02]  /*157f0*/  LOP3.LUT R12, R32, 0x380038, RZ, 0xc0, !PT ;  /* 0x00380038200c7812 */ /* 0x000fe400078ec0ff */
[----:B------:R-:W-:Y:S02]  /*15800*/  SHF.R.U32.HI R31, RZ, 0xd, R13 ;  /* 0x0000000dff1f7819 */ /* 0x000fe4000001160d */
[C---:B------:R-:W-:Y:S02]  /*15810*/  LOP3.LUT R17, R13.reuse, 0x380038, RZ, 0xc0, !PT ;  /* 0x003800380d117812 */ /* 0x040fe400078ec0ff */
[----:B------:R-:W-:Y:S02]  /*15820*/  LOP3.LUT R44, R13, 0x70007, RZ, 0xc0, !PT ;  /* 0x000700070d2c7812 */ /* 0x000fe400078ec0ff */
[----:B------:R-:W-:Y:S02]  /*15830*/  LOP3.LUT R14, R38, 0x380038, RZ, 0xc0, !PT ;  /* 0x00380038260e7812 */ /* 0x000fe400078ec0ff */
[----:B------:R-:W-:-:S02]  /*15840*/  LOP3.LUT R56, R15, 0x380038, RZ, 0xc0, !PT ;  /* 0x003800380f387812 */ /* 0x000fc400078ec0ff */
[----:B------:R-:W-:Y:S02]  /*15850*/  SHF.R.U32.HI R47, RZ, 0x6, R15 ;  /* 0x00000006ff2f7819 */ /* 0x000fe4000001160f */
[----:B------:R-:W-:Y:S02]  /*15860*/  LOP3.LUT R52, R15, 0x70007, RZ, 0xc0, !PT ;  /* 0x000700070f347812 */ /* 0x000fe400078ec0ff */
[----:B------:R-:W-:Y:S02]  /*15870*/  LOP3.LUT R13, R10, 0x64006400, RZ, 0xfc, !PT ;  /* 0x640064000a0d7812 */ /* 0x000fe400078efcff */
[----:B------:R-:W-:Y:S02]  /*15880*/  LOP3.LUT R28, R19, 0x40004, R28, 0xf8, !PT ;  /* 0x00040004131c7812 */ /* 0x000fe400078ef81c */
[----:B------:R-:W-:Y:S02]  /*15890*/  LOP3.LUT R15, R34, 0x380038, RZ, 0xc0, !PT ;  /* 0x00380038220f7812 */ /* 0x000fe400078ec0ff */
[----:B------:R-:W-:-:S02]  /*158a0*/  LOP3.LUT R10, R36, 0x380038, RZ, 0xc0, !PT ;  /* 0x00380038240a7812 */ /* 0x000fc400078ec0ff */
[----:B------:R-:W-:Y:S02]  /*158b0*/  LOP3.LUT R19, R12, 0x64006400, RZ, 0xfc, !PT ;  /* 0x640064000c137812 */ /* 0x000fe400078efcff */
[----:B------:R-:W-:Y:S02]  /*158c0*/  LOP3.LUT R23, R14, 0x64006400, RZ, 0xfc, !PT ;  /* 0x640064000e177812 */ /* 0x000fe400078efcff */
[----:B------:R-:W-:Y:S01]  /*158d0*/  LOP3.LUT R0, R37, 0x380038, RZ, 0xc0, !PT ;  /* 0x0038003825007812 */ /* 0x000fe200078ec0ff */
[-C--:B------:R-:W-:Y:S01]  /*158e0*/  HFMA2 R74, R19, R20.reuse.H0_H0, -132, -132 ;  /* 0xd820d820134a7431 */ /* 0x080fe20000040014 */
[----:B------:R-:W-:Y:S02]  /*158f0*/  LOP3.LUT R12, R39, 0x380038, RZ, 0xc0, !PT ;  /* 0x00380038270c7812 */ /* 0x000fe400078ec0ff */
[----:B------:R-:W-:Y:S02]  /*15900*/  LOP3.LUT R14, R47, 0x380038, RZ, 0xc0, !PT ;  /* 0x003800382f0e7812 */ /* 0x000fe400078ec0ff */
[----:B------:R-:W-:Y:S01]  /*15910*/  LOP3.LUT R31, R58, 0x40004, R31, 0xf8, !PT ;  /* 0x000400043a1f7812 */ /* 0x000fe200078ef81f */
[-C--:B------:R-:W-:Y:S01]  /*15920*/  HFMA2 R58, R59, R20.reuse.H0_H0, -132, -132 ;  /* 0xd820d8203b3a7431 */ /* 0x080fe20000040014 */
        /* <DEDUP_REMOVED lines=16> */
[----:B------:R-:W-:Y:S01]  /*15a30*/  LOP3.LUT R29, R60, 0x40004, R29, 0xf8, !PT ;  /* 0x000400043c1d7812 */ /* 0x000fe200078ef81d */
        /* <DEDUP_REMOVED lines=68> */
[----:B------:R-:W-:Y:S02]  /*15e80*/  LOP3.LUT R38, R38, 0x64006400, RZ, 0xfc, !PT ;  /* 0x6400640026267812 */ /* 0x000fe400078efcff */
        /* <DEDUP_REMOVED lines=106> */
.L_x_70:
        /* <DEDUP_REMOVED lines=81> */
.L_x_71:
        /* <DEDUP_REMOVED lines=80> */
.L_x_72:
        /* <DEDUP_REMOVED lines=77> */
.L_x_69:
[----:B0-----:R-:W-:Y:S01]  /*17410*/  IADD3 R94, R94, 0x20, RZ ;  /* 0x000000205e5e7810 */ /* 0x001fe20007ffe0ff */
[----:B------:R-:W-:Y:S01]  /*17420*/  UIADD3 UR4, UR4, 0x40, URZ ;  /* 0x0000004004047890 */ /* 0x000fe2000fffe03f */
[----:B-----5:R-:W-:Y:S02]  /*17430*/  IMAD.WIDE R28, R97, 0x4, R98 ;  /* 0x00000004611c7825 */ /* 0x020fe400078e0262 */
[C---:B------:R-:W-:Y:S02]  /*17440*/  ISETP.GE.AND P2, PT, R94.reuse, c[0x0][0x1b8], PT ;  /* 0x00006e005e007a0c */ /* 0x040fe40003f46270 */
[----:B------:R-:W-:-:S13]  /*17450*/  ISETP.LT.AND P3, PT, R94, R93, PT ;  /* 0x0000005d5e00720c */ /* 0x000fda0003f61270 */
[----:B------:R-:W-:Y:S05]  /*17460*/  @!P2 BRA P3, `(.L_x_73) ;  /* 0xffffdc600000a947 */ /* 0x000fea000183ffff */
.L_x_68:
[----:B------:R-:W-:-:S04]  /*17470*/  ISETP.GE.AND P0, PT, R94, R93, PT ;  /* 0x0000005d5e00720c */ /* 0x000fc80003f06270 */
[----:B------:R-:W-:-:S13]  /*17480*/  ISETP.GE.OR P0, PT, R94, c[0x0][0x1bc], P0 ;  /* 0x00006f005e007a0c */ /* 0x000fda0000706670 */
[----:B------:R-:W-:Y:S05]  /*17490*/  @P0 BRA `(.L_x_74) ;  /* 0x000013d000000947 */ /* 0x000fea0003800000 */
[----:B------:R-:W-:Y:S01]  /*174a0*/  PRMT R0, R89, 0x9910, RZ ;  /* 0x0000991059007816 */ /* 0x000fe200000000ff */
[----:B------:R-:W-:-:S03]  /*174b0*/  IMAD.MOV.U32 R11, RZ, RZ, c[0x0][0x18c] ;  /* 0x00006300ff0b7624 */ /* 0x000fc600078e00ff */
[----:B------:R-:W-:Y:S02]  /*174c0*/  ISETP.NE.AND P0, PT, R0, RZ, PT ;  /* 0x000000ff0000720c */ /* 0x000fe40003f05270 */
[----:B------:R-:W-:Y:S02]  /*174d0*/  SHF.R.S32.HI R0, RZ, 0x1f, R11 ;  /* 0x0000001fff007819 */ /* 0x000fe4000001140b */
[----:B------:R-:W-:Y:S02]  /*174e0*/  ISETP.LT.OR P0, PT, R96, 0x4, !P0 ;  /* 0x000000046000780c */ /* 0x000fe40004701670 */
[----:B------:R-:W-:Y:S02]  /*174f0*/  SHF.L.U64.HI R21, R11, 0x2, R0 ;  /* 0x000000020b157819 */ /* 0x000fe40000010200 */
.L_x_79:
[----:B------:R-:W-:-:S13]  /*17500*/  ISETP.NE.AND P2, PT, R94, R87, PT ;  /* 0x000000575e00720c */ /* 0x000fda0003f45270 */
[----:B------:R-:W-:Y:S01]  /*17510*/  @!P2 IADD3 R88, R88, 0x1, RZ ;  /* 0x000000015858a810 */ /* 0x000fe20007ffe0ff */
[----:B-----5:R-:W-:Y:S01]  /*17520*/  @!P2 IMAD.MOV.U32 R13, RZ, RZ, 0x2 ;  /* 0x00000002ff0da424 */ /* 0x020fe200078e00ff */
[----:B------:R-:W-:-:S03]  /*17530*/  @!P2 LEA R12, R94, 0x1, 0x1 ;  /* 0x000000015e0ca811 */ /* 0x000fc600078e08ff */
[----:B------:R-:W-:Y:S02]  /*17540*/  @!P2 IMAD R14, R88, 0x8, R1 ;  /* 0x00000008580ea824 */ /* 0x000fe400078e0201 */
        /* <DEDUP_REMOVED lines=9> */
[----:B------:R-:W-:Y:S02]  /*175e0*/  IMAD.MOV.U32 R12, RZ, RZ, R28 ;  /* 0x000000ffff0c7224 */ /* 0x000fe400078e001c */
[----:B------:R-:W-:-:S06]  /*175f0*/  IMAD.MOV.U32 R13, RZ, RZ, R29 ;  /* 0x000000ffff0d7224 */ /* 0x000fcc00078e001d */
[----:B------:R-:W2:Y:S01]  /*17600*/  LDG.E.128.CONSTANT R12, [R12.64] ;  /* 0x000000060c0c7981 */ /* 0x000ea2000c1e9d00 */
[----:B------:R-:W-:Y:S01]  /*17610*/  IMAD.MOV.U32 R16, RZ, RZ, 0x3400 ;  /* 0x00003400ff107424 */ /* 0x000fe200078e00ff */
[----:B------:R-:W-:Y:S01]  /*17620*/  PRMT R0, R91, 0x9910, RZ ;  /* 0x000099105b007816 */ /* 0x000fe200000000ff */
[----:B------:R-:W-:Y:S01]  /*17630*/  IMAD.MOV.U32 R10, RZ, RZ, 0x2400 ;  /* 0x00002400ff0a7424 */ /* 0x000fe200078e00ff */
[----:B------:R-:W-:Y:S01]  /*17640*/  ISETP.GE.AND P3, PT, R95, 0x2, PT ;  /* 0x000000025f00780c */ /* 0x000fe20003f66270 */
[----:B------:R-:W-:Y:S01]  /*17650*/  IMAD.MOV.U32 R37, RZ, RZ, 0x2c00 ;  /* 0x00002c00ff257424 */ /* 0x000fe200078e00ff */
[----:B------:R-:W-:Y:S02]  /*17660*/  ISETP.NE.AND P2, PT, R0, RZ, PT ;  /* 0x000000ff0000720c */ /* 0x000fe40003f45270 */
[----:B------:R-:W-:Y:S02]  /*17670*/  PRMT R16, R10, 0x5410, R16 ;  /* 0x000054100a107816 */ /* 0x000fe40000000010 */
[----:B--2---:R-:W-:-:S02]  /*17680*/  LOP3.LUT R20, R14, 0xc000c, RZ, 0xc0, !PT ;  /* 0x000c000c0e147812 */ /* 0x004fc400078ec0ff */
[----:B------:R-:W-:Y:S02]  /*17690*/  SHF.R.U32.HI R49, RZ, 0x8, R14 ;  /* 0x00000008ff317819 */ /* 0x000fe4000001160e */
[C---:B------:R-:W-:Y:S02]  /*176a0*/  LOP3.LUT R31, R14.reuse, 0x300030, RZ, 0xc0, !PT ;  /* 0x003000300e1f7812 */ /* 0x040fe400078ec0ff */
[C---:B------:R-:W-:Y:S02]  /*176b0*/  LOP3.LUT R39, R14.reuse, 0xc000c0, RZ, 0xc0, !PT ;  /* 0x00c000c00e277812 */ /* 0x040fe400078ec0ff */
[----:B------:R-:W-:Y:S02]  /*176c0*/  LOP3.LUT R48, R14, 0x30003, RZ, 0xc0, !PT ;  /* 0x000300030e307812 */ /* 0x000fe400078ec0ff */
[----:B------:R-:W-:Y:S02]  /*176d0*/  LOP3.LUT R14, R15, 0xc000c, RZ, 0xc0, !PT ;  /* 0x000c000c0f0e7812 */ /* 0x000fe400078ec0ff */
[----:B------:R-:W-:-:S02]  /*176e0*/  SHF.R.U32.HI R47, RZ, 0x8, R13 ;  /* 0x00000008ff2f7819 */ /* 0x000fc4000001160d */
[C---:B------:R-:W-:Y:S02]  /*176f0*/  LOP3.LUT R10, R13.reuse, 0xc000c, RZ, 0xc0, !PT ;  /* 0x000c000c0d0a7812 */ /* 0x040fe400078ec0ff */
[----:B------:R-:W-:Y:S02]  /*17700*/  SHF.R.U32.HI R19, RZ, 0x8, R12 ;  /* 0x00000008ff137819 */ /* 0x000fe4000001160c */
[----:B------:R-:W-:Y:S02]  /*17710*/  LOP3.LUT R22, R14, 0x64006400, RZ, 0xfc, !PT ;  /* 0x640064000e167812 */ /* 0x000fe400078efcff */
[C---:B------:R-:W-:Y:S02]  /*17720*/  LOP3.LUT R27, R13.reuse, 0x300030, RZ, 0xc0, !PT ;  /* 0x003000300d1b7812 */ /* 0x040fe400078ec0ff */
[C---:B------:R-:W-:Y:S01]  /*17730*/  LOP3.LUT R38, R13.reuse, 0xc000c0, RZ, 0xc0, !PT ;  /* 0x00c000c00d267812 */ /* 0x040fe200078ec0ff */
[----:B------:R-:W-:Y:S01]  /*17740*/  HFMA2 R22, R22, R16.H1_H1, -258, -258 ;  /* 0xdc08dc0816167431 */ /* 0x000fe20000060010 */
[----:B------:R-:W-:-:S02]  /*17750*/  LOP3.LUT R45, R13, 0x30003, RZ, 0xc0, !PT ;  /* 0x000300030d2d7812 */ /* 0x000fc400078ec0ff */
[----:B------:R-:W-:Y:S02]  /*17760*/  SHF.R.U32.HI R51, RZ, 0x8, R15 ;  /* 0x00000008ff337819 */ /* 0x000fe4000001160f */
[----:B------:R-:W-:Y:S02]  /*17770*/  LOP3.LUT R14, R47, 0xc000c, RZ, 0xc0, !PT ;  /* 0x000c000c2f0e7812 */ /* 0x000fe400078ec0ff */
[----:B------:R-:W-:Y:S02]  /*17780*/  LOP3.LUT R13, R10, 0x64006400, RZ, 0xfc, !PT ;  /* 0x640064000a0d7812 */ /* 0x000fe400078efcff */
[C---:B------:R-:W-:Y:S02]  /*17790*/  LOP3.LUT R32, R15.reuse, 0x300030, RZ, 0xc0, !PT ;  /* 0x003000300f207812 */ /* 0x040fe400078ec0ff */
[C---:B------:R-:W-:Y:S02]  /*177a0*/  LOP3.LUT R40, R15.reuse, 0xc000c0, RZ, 0xc0, !PT ;  /* 0x00c000c00f287812 */ /* 0x040fe400078ec0ff */
[----:B------:R-:W-:-:S02]  /*177b0*/  LOP3.LUT R50, R15, 0x30003, RZ, 0xc0, !PT ;  /* 0x000300030f327812 */ /* 0x000fc400078ec0ff */
[----:B------:R-:W-:Y:S02]  /*177c0*/  LOP3.LUT R10, R19, 0xc000c, RZ, 0xc0, !PT ;  /* 0x000c000c130a7812 */ /* 0x000fe400078ec0ff */
[----:B------:R-:W-:Y:S02]  /*177d0*/  LOP3.LUT R15, R49, 0xc000c, RZ, 0xc0, !PT ;  /* 0x000c000c310f7812 */ /* 0x000fe400078ec0ff */
[----:B------:R-:W-:Y:S02]  /*177e0*/  LOP3.LUT R24, R51, 0xc000c, RZ, 0xc0, !PT ;  /* 0x000c000c33187812 */ /* 0x000fe400078ec0ff */
[----:B------:R-:W-:Y:S02]  /*177f0*/  LOP3.LUT R14, R14, 0x64006400, RZ, 0xfc, !PT ;  /* 0x640064000e0e7812 */ /* 0x000fe400078efcff */
[----:B------:R-:W-:Y:S01]  /*17800*/  LOP3.LUT R23, R10, 0x64006400, RZ, 0xfc, !PT ;  /* 0x640064000a177812 */ /* 0x000fe200078efcff */
[----:B------:R-:W-:Y:S01]  /*17810*/  HFMA2 R10, R13, R16.H1_H1, -258, -258 ;  /* 0xdc08dc080d0a7431 */ /* 0x000fe20000060010 */
[----:B------:R-:W-:-:S02]  /*17820*/  LOP3.LUT R15, R15, 0x64006400, RZ, 0xfc, !PT ;  /* 0x640064000f0f7812 */ /* 0x000fc400078efcff */
[----:B------:R-:W-:Y:S01]  /*17830*/  LOP3.LUT R26, R24, 0x64006400, RZ, 0xfc, !PT ;  /* 0x64006400181a7812 */ /* 0x000fe200078efcff */
[-C--:B------:R-:W-:Y:S01]  /*17840*/  HFMA2 R24, R14, R16.reuse.H1_H1, -258, -258 ;  /* 0xdc08dc080e187431 */ /* 0x080fe20000060010 */
[----:B------:R-:W-:Y:S01]  /*17850*/  LOP3.LUT R13, R19, 0x300030, RZ, 0xc0, !PT ;  /* 0x00300030130d7812 */ /* 0x000fe200078ec0ff */
[-C--:B------:R-:W-:Y:S01]  /*17860*/  HFMA2 R25, R15, R16.reuse.H1_H1, -258, -258 ;  /* 0xdc08dc080f197431 */ /* 0x080fe20000060010 */
[----:B------:R-:W-:Y:S01]  /*17870*/  LOP3.LUT R14, R47, 0x300030, RZ, 0xc0, !PT ;  /* 0x003000302f0e7812 */ /* 0x000fe200078ec0ff */
[-C--:B------:R-:W-:Y:S01]  /*17880*/  HFMA2 R23, R23, R16.reuse.H1_H1, -258, -258 ;  /* 0xdc08dc0817177431 */ /* 0x080fe20000060010 */
[----:B------:R-:W-:Y:S01]  /*17890*/  LOP3.LUT R30, R27, 0x64006400, RZ, 0xfc, !PT ;  /* 0x640064001b1e7812 */ /* 0x000fe200078efcff */
[----:B------:R-:W-:Y:S01]  /*178a0*/  HFMA2 R26, R26, R16.H1_H1, -258, -258 ;  /* 0xdc08dc081a1a7431 */ /* 0x000fe20000060010 */
[----:B------:R-:W-:Y:S02]  /*178b0*/  LOP3.LUT R13, R13, 0x64006400, RZ, 0xfc, !PT ;  /* 0x640064000d0d7812 */ /* 0x000fe400078efcff */
[----:B------:R-:W-:Y:S01]  /*178c0*/  LOP3.LUT R17, R12, 0x300030, RZ, 0xc0, !PT ;  /* 0x003000300c117812 */ /* 0x000fe200078ec0ff */
[-C--:B------:R-:W-:Y:S01]  /*178d0*/  HFMA2 R30, R30, R37.reuse.H0_H0, -66, -66 ;  /* 0xd420d4201e1e7431 */ /* 0x080fe20000040025 */
[----:B------:R-:W-:Y:S01]  /*178e0*/  LOP3.LUT R15, R49, 0x300030, RZ, 0xc0, !PT ;  /* 0x00300030310f7812 */ /* 0x000fe200078ec0ff */
[----:B------:R-:W-:Y:S01]  /*178f0*/  HFMA2 R33, R13, R37.H0_H0, -66, -66 ;  /* 0xd420d4200d217431 */ /* 0x000fe20000040025 */
[----:B------:R-:W-:-:S02]  /*17900*/  LOP3.LUT R27, R51, 0x300030, RZ, 0xc0, !PT ;  /* 0x00300030331b7812 */ /* 0x000fc400078ec0ff */
[----:B------:R-:W-:Y:S02]  /*17910*/  LOP3.LUT R14, R14, 0x64006400, RZ, 0xfc, !PT ;  /* 0x640064000e0e7812 */ /* 0x000fe400078efcff */
[----:B------:R-:W-:Y:S02]  /*17920*/  LOP3.LUT R17, R17, 0x64006400, RZ, 0xfc, !PT ;  /* 0x6400640011117812 */ /* 0x000fe400078efcff */
        /* <DEDUP_REMOVED lines=23> */
[----:B------:R-:W-:Y:S02]  /*17aa0*/  LOP3.LUT R12, R12, 0x30003, RZ, 0xc0, !PT ;  /* 0x000300030c0c7812 */ /* 0x000fe400078ec0ff */
[----:B------:R-:W-:Y:S01]  /*17ab0*/  LOP3.LUT R38, R51, 0xc000c0, RZ, 0xc0, !PT ;  /* 0x00c000c033267812 */ /* 0x000fe200078ec0ff */
[----:B------:R-:W-:Y:S01]  /*17ac0*/  HFMA2 R42, R17, R16.H0_H0, -18, -18 ;  /* 0xcc80cc80112a7431 */ /* 0x000fe20000040010 */
        /* <DEDUP_REMOVED lines=9> */
[-C--:B------:R-:W-:Y:S01]  /*17b60*/  HFMA2 R0, R0, R16.reuse.H1_H1, -258, -258 ;  /* 0xdc08dc0800007431 */ /* 0x080fe20000060010 */
[----:B------:R-:W-:Y:S01]  /*17b70*/  LOP3.LUT R43, R18, 0x64006400, RZ, 0xfc, !PT ;  /* 0x64006400122b7812 */ /* 0x000fe200078efcff */
[-C--:B------:R-:W-:Y:S01]  /*17b80*/  HFMA2 R20, R20, R16.reuse.H1_H1, -258, -258 ;  /* 0xdc08dc0814147431 */ /* 0x080fe20000060010 */
        /* <DEDUP_REMOVED lines=62> */
.L_x_76:
        /* <DEDUP_REMOVED lines=47> */
.L_x_77:
        /* <DEDUP_REMOVED lines=46> */
.L_x_78:
        /* <DEDUP_REMOVED lines=44> */
.L_x_75:
[----:B------:R-:W-:Y:S01]  /*18800*/  IADD3 R94, R94, 0x10, RZ ;  /* 0x000000105e5e7810 */ /* 0x000fe20007ffe0ff */
[----:B------:R-:W-:Y:S01]  /*18810*/  UIADD3 UR4, UR4, 0x20, URZ ;  /* 0x0000002004047890 */ /* 0x000fe2000fffe03f */
[----:B------:R-:W-:Y:S02]  /*18820*/  LEA R28, P3, R11, R28, 0x2 ;  /* 0x0000001c0b1c7211 */ /* 0x000fe400078610ff */
[C---:B------:R-:W-:Y:S02]  /*18830*/  ISETP.GE.AND P2, PT, R94.reuse, c[0x0][0x1bc], PT ;  /* 0x00006f005e007a0c */ /* 0x040fe40003f46270 */
[----:B------:R-:W-:Y:S01]  /*18840*/  ISETP.LT.AND P4, PT, R94, R93, PT ;  /* 0x0000005d5e00720c */ /* 0x000fe20003f81270 */
[----:B------:R-:W-:-:S12]  /*18850*/  IMAD.X R29, R29, 0x1, R21, P3 ;  /* 0x000000011d1d7824 */ /* 0x000fd800018e0615 */
[----:B------:R-:W-:Y:S05]  /*18860*/  @!P2 BRA P4, `(.L_x_79) ;  /* 0xffffec900000a947 */ /* 0x000fea000203ffff */
.L_x_74:
[----:B------:R-:W-:Y:S05]  /*18870*/  @!P1 EXIT ;  /* 0x000000000000994d */ /* 0x000fea0003800000 */
[----:B------:R-:W0:Y:S01]  /*18880*/  S2R R10, SR_CTAID.X ;  /* 0x00000000000a7919 */ /* 0x000e220000002500 */
[----:B-----5:R-:W-:-:S03]  /*18890*/  IMAD.MOV.U32 R15, RZ, RZ, 0x2 ;  /* 0x00000002ff0f7424 */ /* 0x020fc600078e00ff */
[----:B------:R-:W0:Y:S04]  /*188a0*/  S2R R11, SR_TID.X ;  /* 0x00000000000b7919 */ /* 0x000e280000002100 */
[----:B------:R-:W1:Y:S01]  /*188b0*/  S2R R0, SR_CTAID.Y ;  /* 0x0000000000007919 */ /* 0x000e620000002600 */
[----:B0-----:R-:W-:Y:S02]  /*188c0*/  IMAD R10, R10, 0x40, R11 ;  /* 0x000000400a0a7824 */ /* 0x001fe400078e020b */
[----:B-1----:R-:W-:Y:S02]  /*188d0*/  IMAD.SHL.U32 R0, R0, 0x4, RZ ;  /* 0x0000000400007824 */ /* 0x002fe400078e00ff */
[----:B------:R-:W-:-:S04]  /*188e0*/  IMAD.SHL.U32 R11, R10, 0x4, RZ ;  /* 0x000000040a0b7824 */ /* 0x000fc800078e00ff */
[----:B------:R-:W-:-:S04]  /*188f0*/  IMAD R0, R0, c[0x0][0x18c], R11 ;  /* 0x0000630000007a24 */ /* 0x000fc800078e020b */
[----:B------:R-:W-:-:S05]  /*18900*/  IMAD.WIDE R10, R0, R15, c[0x0][0x180] ;  /* 0x00006000000a7625 */ /* 0x000fca00078e020f */
[----:B------:R-:W2:Y:S01]  /*18910*/  ATOM.E.ADD.F16x2.RN.STRONG.GPU P0, RZ, [R10.64], R9 ;  /* 0x000000090aff798a */ /* 0x000ea2000810e9c6 */
[----:B------:R-:W-:Y:S01]  /*18920*/  BSSY B0, `(.L_x_80) ;  /* 0x000000e000007945 */ /* 0x000fe20003800000 */
[----:B--2---:R-:W-:Y:S05]  /*18930*/  @P0 BRA `(.L_x_81) ;  /* 0x000000c000000947 */ /* 0x004fea0003800000 */
[----:B------:R-:W0:Y:S02]  /*18940*/  QSPC.E.S P0, RZ, [R10] ;  /* 0x000000000aff73aa */ /* 0x000e240000000500 */
[----:B0-----:R-:W-:Y:S05]  /*18950*/  @!P0 BRA `(.L_x_82) ;  /* 0x0000007000008947 */ /* 0x001fea0003800000 */
[----:B------:R-:W-:-:S05]  /*18960*/  LOP3.LUT R0, R10, 0xffffff, RZ, 0xc0, !PT ;  /* 0x00ffffff0a007812 */ /* 0x000fca00078ec0ff */
.L_x_83:
[----:B------:R-:W0:Y:S02]  /*18970*/  LDS R12, [R0] ;  /* 0x00000000000c7984 */ /* 0x000e240000000800 */
[----:B0-----:R-:W-:-:S06]  /*18980*/  HADD2 R13, R12, R9 ;  /* 0x000000090c0d7230 */ /* 0x001fcc0000000000 */
[----:B------:R-:W0:Y:S02]  /*18990*/  ATOMS.CAST.SPIN R13, [R0], R12, R13 ;  /* 0x0000000c000d738d */ /* 0x000e24000180000d */
[----:B0-----:R-:W-:-:S13]  /*189a0*/  ISETP.EQ.U32.AND P0, PT, R13, 0x1, PT ;  /* 0x000000010d00780c */ /* 0x001fda0003f02070 */
[----:B------:R-:W-:Y:S05]  /*189b0*/  @!P0 BRA `(.L_x_83) ;  /* 0xffffffb000008947 */ /* 0x000fea000383ffff */
[----:B------:R-:W-:Y:S05]  /*189c0*/  BRA `(.L_x_81) ;  /* 0x0000003000007947 */ /* 0x000fea0003800000 */
.L_x_82:
[----:B------:R-:W2:Y:S02]  /*189d0*/  LD.E R0, [R10.64] ;  /* 0x000000060a007980 */ /* 0x000ea4000c101900 */
[----:B--2---:R-:W-:-:S05]  /*189e0*/  IMAD.IADD R9, R9, 0x1, R0 ;  /* 0x0000000109097824 */ /* 0x004fca00078e0200 */
[----:B------:R0:W-:Y:S02]  /*189f0*/  ST.E [R10.64], R9 ;  /* 0x000000090a007985 */ /* 0x0001e4000c101906 */
.L_x_81:
[----:B------:R-:W-:Y:S05]  /*18a00*/  BSYNC B0 ;  /* 0x0000000000007941 */ /* 0x000fea0003800000 */
.L_x_80:
[----:B------:R-:W2:Y:S01]  /*18a10*/  ATOM.E.ADD.F16x2.RN.STRONG.GPU P0, RZ, [R10.64+0x4], R8 ;  /* 0x000004080aff798a */ /* 0x000ea2000810e9c6 */
[----:B------:R-:W-:Y:S01]  /*18a20*/  BSSY B0, `(.L_x_84) ;  /* 0x0000010000007945 */ /* 0x000fe20003800000 */
[----:B--2---:R-:W-:Y:S05]  /*18a30*/  @P0 BRA `(.L_x_85) ;  /* 0x000000e000000947 */ /* 0x004fea0003800000 */
[----:B------:R-:W1:Y:S02]  /*18a40*/  QSPC.E.S P0, RZ, [R10+0x4] ;  /* 0x000004000aff73aa */ /* 0x000e640000000500 */
[----:B-1----:R-:W-:Y:S05]  /*18a50*/  @!P0 BRA `(.L_x_86) ;  /* 0x0000009000008947 */ /* 0x002fea0003800000 */
[----:B------:R-:W-:Y:S01]  /*18a60*/  IADD3 R0, R10, 0x4, RZ ;  /* 0x000000040a007810 */ /* 0x000fe20007ffe0ff */
[----:B------:R-:W-:-:S03]  /*18a70*/  IMAD.MOV.U32 R13, RZ, RZ, R8 ;  /* 0x000000ffff0d7224 */ /* 0x000fc600078e0008 */
[----:B------:R-:W-:-:S05]  /*18a80*/  LOP3.LUT R0, R0, 0xffffff, RZ, 0xc0, !PT ;  /* 0x00ffffff00007812 */ /* 0x000fca00078ec0ff */
.L_x_87:
[----:B------:R-:W1:Y:S02]  /*18a90*/  LDS R8, [R0] ;  /* 0x0000000000087984 */ /* 0x000e640000000800 */
[----:B01----:R-:W-:-:S10]  /*18aa0*/  HFMA2.MMA R9, R8, 1, 1, R13 ;  /* 0x3c003c0008097835 */ /* 0x003fd4000000000d */
[----:B------:R-:W0:Y:S02]  /*18ab0*/  ATOMS.CAST.SPIN R9, [R0], R8, R9 ;  /* 0x000000080009738d */ /* 0x000e240001800009 */
[----:B0-----:R-:W-:-:S13]  /*18ac0*/  ISETP.EQ.U32.AND P0, PT, R9, 0x1, PT ;  /* 0x000000010900780c */ /* 0x001fda0003f02070 */
[----:B------:R-:W-:Y:S05]  /*18ad0*/  @!P0 BRA `(.L_x_87) ;  /* 0xffffffb000008947 */ /* 0x000fea000383ffff */
[----:B------:R-:W-:Y:S05]  /*18ae0*/  BRA `(.L_x_85) ;  /* 0x0000003000007947 */ /* 0x000fea0003800000 */
.L_x_86:
[----:B------:R-:W2:Y:S02]  /*18af0*/  LD.E R0, [R10.64+0x4] ;  /* 0x000004060a007980 */ /* 0x000ea4000c101900 */
[----:B0-2---:R-:W-:-:S05]  /*18b00*/  IMAD.IADD R9, R8, 0x1, R0 ;  /* 0x0000000108097824 */ /* 0x005fca00078e0200 */
[----:B------:R0:W-:Y:S02]  /*18b10*/  ST.E [R10.64+0x4], R9 ;  /* 0x000004090a007985 */ /* 0x0001e4000c101906 */
.L_x_85:
[----:B------:R-:W-:Y:S05]  /*18b20*/  BSYNC B0 ;  /* 0x0000000000007941 */ /* 0x000fea0003800000 */
.L_x_84:
[----:B------:R-:W-:-:S13]  /*18b30*/  ISETP.GE.AND P0, PT, R95, 0x2, PT ;  /* 0x000000025f00780c */ /* 0x000fda0003f06270 */
[----:B------:R-:W-:Y:S05]  /*18b40*/  @!P0 EXIT ;  /* 0x000000000000894d */ /* 0x000fea0003800000 */
[----:B0-----:R-:W-:-:S05]  /*18b50*/  IMAD.WIDE R10, R15, c[0x0][0x18c], R10 ;  /* 0x000063000f0a7a25 */ /* 0x001fca00078e020a */
[----:B------:R-:W2:Y:S01]  /*18b60*/  ATOM.E.ADD.F16x2.RN.STRONG.GPU P0, RZ, [R10.64], R7 ;  /* 0x000000070aff798a */ /* 0x000ea2000810e9c6 */
[----:B------:R-:W-:Y:S01]  /*18b70*/  BSSY B0, `(.L_x_88) ;  /* 0x000000e000007945 */ /* 0x000fe20003800000 */
[----:B--2---:R-:W-:Y:S05]  /*18b80*/  @P0 BRA `(.L_x_89) ;  /* 0x000000c000000947 */ /* 0x004fea0003800000 */
[----:B------:R-:W0:Y:S02]  /*18b90*/  QSPC.E.S P0, RZ, [R10] ;  /* 0x000000000aff73aa */ /* 0x000e240000000500 */
[----:B0-----:R-:W-:Y:S05]  /*18ba0*/  @!P0 BRA `(.L_x_90) ;  /* 0x0000007000008947 */ /* 0x001fea0003800000 */
[----:B------:R-:W-:-:S05]  /*18bb0*/  LOP3.LUT R0, R10, 0xffffff, RZ, 0xc0, !PT ;  /* 0x00ffffff0a007812 */ /* 0x000fca00078ec0ff */
.L_x_91:
[----:B------:R-:W0:Y:S02]  /*18bc0*/  LDS R8, [R0] ;  /* 0x0000000000087984 */ /* 0x000e240000000800 */
[----:B0-----:R-:W-:-:S06]  /*18bd0*/  HADD2 R9, R8, R7 ;  /* 0x0000000708097230 */ /* 0x001fcc0000000000 */
[----:B------:R-:W0:Y:S02]  /*18be0*/  ATOMS.CAST.SPIN R9, [R0], R8, R9 ;  /* 0x000000080009738d */ /* 0x000e240001800009 */
[----:B0-----:R-:W-:-:S13]  /*18bf0*/  ISETP.EQ.U32.AND P0, PT, R9, 0x1, PT ;  /* 0x000000010900780c */ /* 0x001fda0003f02070 */
[----:B------:R-:W-:Y:S05]  /*18c00*/  @!P0 BRA `(.L_x_91) ;  /* 0xffffffb000008947 */ /* 0x000fea000383ffff */
[----:B------:R-:W-:Y:S05]  /*18c10*/  BRA `(.L_x_89) ;  /* 0x0000003000007947 */ /* 0x000fea0003800000 */
.L_x_90:
[----:B------:R-:W2:Y:S02]  /*18c20*/  LD.E R0, [R10.64] ;  /* 0x000000060a007980 */ /* 0x000ea4000c101900 */
[----:B--2---:R-:W-:-:S05]  /*18c30*/  IMAD.IADD R7, R7, 0x1, R0 ;  /* 0x0000000107077824 */ /* 0x004fca00078e0200 */
[----:B------:R0:W-:Y:S02]  /*18c40*/  ST.E [R10.64], R7 ;  /* 0x000000070a007985 */ /* 0x0001e4000c101906 */
.L_x_89:
[----:B------:R-:W-:Y:S05]  /*18c50*/  BSYNC B0 ;  /* 0x0000000000007941 */ /* 0x000fea0003800000 */
.L_x_88:
        /* <DEDUP_REMOVED lines=8> */
.L_x_95:
[----:B------:R-:W1:Y:S02]  /*18ce0*/  LDS R6, [R0] ;  /* 0x0000000000067984 */ /* 0x000e640000000800 */
[----:B01----:R-:W-:-:S10]  /*18cf0*/  HFMA2.MMA R7, R6, 1, 1, R9 ;  /* 0x3c003c0006077835 */ /* 0x003fd40000000009 */
[----:B------:R-:W0:Y:S02]  /*18d00*/  ATOMS.CAST.SPIN R7, [R0], R6, R7 ;  /* 0x000000060007738d */ /* 0x000e240001800007 */
[----:B0-----:R-:W-:-:S13]  /*18d10*/  ISETP.EQ.U32.AND P0, PT, R7, 0x1, PT ;  /* 0x000000010700780c */ /* 0x001fda0003f02070 */
[----:B------:R-:W-:Y:S05]  /*18d20*/  @!P0 BRA `(.L_x_95) ;  /* 0xffffffb000008947 */ /* 0x000fea000383ffff */
[----:B------:R-:W-:Y:S05]  /*18d30*/  BRA `(.L_x_93) ;  /* 0x0000003000007947 */ /* 0x000fea0003800000 */
.L_x_94:
[----:B------:R-:W2:Y:S02]  /*18d40*/  LD.E R0, [R10.64+0x4] ;  /* 0x000004060a007980 */ /* 0x000ea4000c101900 */
[----:B0-2---:R-:W-:-:S05]  /*18d50*/  IMAD.IADD R7, R6, 0x1, R0 ;  /* 0x0000000106077824 */ /* 0x005fca00078e0200 */
[----:B------:R0:W-:Y:S02]  /*18d60*/  ST.E [R10.64+0x4], R7 ;  /* 0x000004070a007985 */ /* 0x0001e4000c101906 */
.L_x_93:
[----:B------:R-:W-:Y:S05]  /*18d70*/  BSYNC B0 ;  /* 0x0000000000007941 */ /* 0x000fea0003800000 */
.L_x_92:
[----:B------:R-:W-:-:S13]  /*18d80*/  ISETP.NE.AND P0, PT, R95, 0x2, PT ;  /* 0x000000025f00780c */ /* 0x000fda0003f05270 */
        /* <DEDUP_REMOVED lines=8> */
.L_x_99:
[----:B------:R-:W0:Y:S02]  /*18e10*/  LDS R6, [R0] ;  /* 0x0000000000067984 */ /* 0x000e240000000800 */
[----:B0-----:R-:W-:-:S06]  /*18e20*/  HADD2 R7, R6, R5 ;  /* 0x0000000506077230 */ /* 0x001fcc0000000000 */
[----:B------:R-:W0:Y:S02]  /*18e30*/  ATOMS.CAST.SPIN R7, [R0], R6, R7 ;  /* 0x000000060007738d */ /* 0x000e240001800007 */
[----:B0-----:R-:W-:-:S13]  /*18e40*/  ISETP.EQ.U32.AND P0, PT, R7, 0x1, PT ;  /* 0x000000010700780c */ /* 0x001fda0003f02070 */
[----:B------:R-:W-:Y:S05]  /*18e50*/  @!P0 BRA `(.L_x_99) ;  /* 0xffffffb000008947 */ /* 0x000fea000383ffff */
[----:B------:R-:W-:Y:S05]  /*18e60*/  BRA `(.L_x_97) ;  /* 0x0000003000007947 */ /* 0x000fea0003800000 */
.L_x_98:
[----:B------:R-:W2:Y:S02]  /*18e70*/  LD.E R0, [R10.64] ;  /* 0x000000060a007980 */ /* 0x000ea4000c101900 */
[----:B--2---:R-:W-:-:S05]  /*18e80*/  IMAD.IADD R5, R5, 0x1, R0 ;  /* 0x0000000105057824 */ /* 0x004fca00078e0200 */
[----:B------:R0:W-:Y:S02]  /*18e90*/  ST.E [R10.64], R5 ;  /* 0x000000050a007985 */ /* 0x0001e4000c101906 */
.L_x_97:
[----:B------:R-:W-:Y:S05]  /*18ea0*/  BSYNC B0 ;  /* 0x0000000000007941 */ /* 0x000fea0003800000 */
.L_x_96:
        /* <DEDUP_REMOVED lines=8> */
.L_x_103:
[----:B------:R-:W1:Y:S02]  /*18f30*/  LDS R4, [R0] ;  /* 0x0000000000047984 */ /* 0x000e640000000800 */
[----:B01----:R-:W-:-:S10]  /*18f40*/  HFMA2.MMA R5, R4, 1, 1, R7 ;  /* 0x3c003c0004057835 */ /* 0x003fd40000000007 */
[----:B------:R-:W0:Y:S02]  /*18f50*/  ATOMS.CAST.SPIN R5, [R0], R4, R5 ;  /* 0x000000040005738d */ /* 0x000e240001800005 */
[----:B0-----:R-:W-:-:S13]  /*18f60*/  ISETP.EQ.U32.AND P0, PT, R5, 0x1, PT ;  /* 0x000000010500780c */ /* 0x001fda0003f02070 */
[----:B------:R-:W-:Y:S05]  /*18f70*/  @!P0 BRA `(.L_x_103) ;  /* 0xffffffb000008947 */ /* 0x000fea000383ffff */
[----:B------:R-:W-:Y:S05]  /*18f80*/  BRA `(.L_x_101) ;  /* 0x0000003000007947 */ /* 0x000fea0003800000 */
.L_x_102:
[----:B------:R-:W2:Y:S02]  /*18f90*/  LD.E R0, [R10.64+0x4] ;  /* 0x000004060a007980 */ /* 0x000ea4000c101900 */
[----:B0-2---:R-:W-:-:S05]  /*18fa0*/  IMAD.IADD R5, R4, 0x1, R0 ;  /* 0x0000000104057824 */ /* 0x005fca00078e0200 */
[----:B------:R0:W-:Y:S02]  /*18fb0*/  ST.E [R10.64+0x4], R5 ;  /* 0x000004050a007985 */ /* 0x0001e4000c101906 */
.L_x_101:
[----:B------:R-:W-:Y:S05]  /*18fc0*/  BSYNC B0 ;  /* 0x0000000000007941 */ /* 0x000fea0003800000 */
.L_x_100:
        /* <DEDUP_REMOVED lines=9> */
.L_x_107:
[----:B------:R-:W0:Y:S02]  /*19060*/  LDS R4, [R0] ;  /* 0x0000000000047984 */ /* 0x000e240000000800 */
[----:B0-----:R-:W-:-:S06]  /*19070*/  HADD2 R5, R4, R3 ;  /* 0x0000000304057230 */ /* 0x001fcc0000000000 */
[----:B------:R-:W0:Y:S02]  /*19080*/  ATOMS.CAST.SPIN R5, [R0], R4, R5 ;  /* 0x000000040005738d */ /* 0x000e240001800005 */
[----:B0-----:R-:W-:-:S13]  /*19090*/  ISETP.EQ.U32.AND P0, PT, R5, 0x1, PT ;  /* 0x000000010500780c */ /* 0x001fda0003f02070 */
[----:B------:R-:W-:Y:S05]  /*190a0*/  @!P0 BRA `(.L_x_107) ;  /* 0xffffffb000008947 */ /* 0x000fea000383ffff */
[----:B------:R-:W-:Y:S05]  /*190b0*/  BRA `(.L_x_105) ;  /* 0x0000003000007947 */ /* 0x000fea0003800000 */
.L_x_106:
[----:B------:R-:W2:Y:S02]  /*190c0*/  LD.E R0, [R10.64] ;  /* 0x000000060a007980 */ /* 0x000ea4000c101900 */
[----:B--2---:R-:W-:-:S05]  /*190d0*/  IMAD.IADD R3, R3, 0x1, R0 ;  /* 0x0000000103037824 */ /* 0x004fca00078e0200 */
[----:B------:R0:W-:Y:S02]  /*190e0*/  ST.E [R10.64], R3 ;  /* 0x000000030a007985 */ /* 0x0001e4000c101906 */
.L_x_105:
[----:B------:R-:W-:Y:S05]  /*190f0*/  BSYNC B0 ;  /* 0x0000000000007941 */ /* 0x000fea0003800000 */
.L_x_104:
[----:B------:R-:W2:Y:S02]  /*19100*/  ATOM.E.ADD.F16x2.RN.STRONG.GPU P0, RZ, [R10.64+0x4], R2 ;  /* 0x000004020aff798a */ /* 0x000ea4000810e9c6 */
[----:B--2---:R-:W-:Y:S05]  /*19110*/  @P0 EXIT ;  /* 0x000000000000094d */ /* 0x004fea0003800000 */
[----:B------:R-:W1:Y:S02]  /*19120*/  QSPC.E.S P0, RZ, [R10+0x4] ;  /* 0x000004000aff73aa */ /* 0x000e640000000500 */
[----:B-1----:R-:W-:Y:S05]  /*19130*/  @!P0 BRA `(.L_x_108) ;  /* 0x0000009000008947 */ /* 0x002fea0003800000 */
[----:B0-----:R-:W-:Y:S01]  /*19140*/  IADD3 R10, R10, 0x4, RZ ;  /* 0x000000040a0a7810 */ /* 0x001fe20007ffe0ff */
[----:B------:R-:W-:-:S03]  /*19150*/  IMAD.MOV.U32 R5, RZ, RZ, R2 ;  /* 0x000000ffff057224 */ /* 0x000fc600078e0002 */
[----:B------:R-:W-:-:S05]  /*19160*/  LOP3.LUT R10, R10, 0xffffff, RZ, 0xc0, !PT ;  /* 0x00ffffff0a0a7812 */ /* 0x000fca00078ec0ff */
.L_x_109:
[----:B------:R-:W0:Y:S02]  /*19170*/  LDS R2, [R10] ;  /* 0x000000000a027984 */ /* 0x000e240000000800 */
[----:B0-----:R-:W-:-:S10]  /*19180*/  HFMA2.MMA R3, R2, 1, 1, R5 ;  /* 0x3c003c0002037835 */ /* 0x001fd40000000005 */
[----:B------:R-:W0:Y:S02]  /*19190*/  ATOMS.CAST.SPIN R3, [R10], R2, R3 ;  /* 0x000000020a03738d */ /* 0x000e240001800003 */
[----:B0-----:R-:W-:-:S13]  /*191a0*/  ISETP.EQ.U32.AND P0, PT, R3, 0x1, PT ;  /* 0x000000010300780c */ /* 0x001fda0003f02070 */
[----:B------:R-:W-:Y:S05]  /*191b0*/  @!P0 BRA `(.L_x_109) ;  /* 0xffffffb000008947 */ /* 0x000fea000383ffff */
[----:B------:R-:W-:Y:S05]  /*191c0*/  EXIT ;  /* 0x000000000000794d */ /* 0x000fea0003800000 */
.L_x_108:
[----:B------:R-:W2:Y:S02]  /*191d0*/  LD.E R0, [R10.64+0x4] ;  /* 0x000004060a007980 */ /* 0x000ea4000c101900 */
[----:B0-2---:R-:W-:-:S05]  /*191e0*/  IMAD.IADD R3, R2, 0x1, R0 ;  /* 0x0000000102037824 */ /* 0x005fca00078e0200 */
[----:B------:R-:W-:Y:S01]  /*191f0*/  ST.E [R10.64+0x4], R3 ;  /* 0x000004030a007985 */ /* 0x000fe2000c101906 */
[----:B------:R-:W-:Y:S05]  /*19200*/  EXIT ;  /* 0x000000000000794d */ /* 0x000fea0003800000 */
.L_x_110:
[----:B------:R-:W-:-:S00]  /*19210*/  BRA `(.L_x_110) ;  /* 0xfffffff000007947 */ /* 0x000fc0000383ffff */
[----:B------:R-:W-:-:S00]  /*19220*/  NOP ;  /* 0x0000000000007918 */ /* 0x000fc00000000000 */
        /* <DEDUP_REMOVED lines=13> */
.L_x_4744:


//--------------------- .text._Z23gemm_half_q_half_kernelILi4ELi160ELb1ELb0ELi64EEvPK6__halfPKjS4_S2_PS0_iiiiPKtS7_iiiiiibS2_i --------------------------
	.section	.text._Z23gemm_half_q_half_kernelILi4ELi160ELb1ELb0ELi64EEvPK6__halfPKjS4_S2_PS0_iiiiPKtS7_iiiiiibS2_i,"ax",@progbits
	.sectioninfo	@"SHI_REGISTERS=72"
	.align	128
        .global         _Z23gemm_half_q_half_kernelILi4ELi160ELb1ELb0ELi64EEvPK6__halfPKjS4_S2_PS0_iiiiPKtS7_iiiiiibS2_i
        .type           _Z23gemm_half_q_half_kernelILi4ELi160ELb1ELb0ELi64EEvPK6__halfPKjS4_S2_PS0_iiiiPKtS7_iiiiiibS2_i,@function
        .size           _Z23gemm_half_q_half_kernelILi4ELi160ELb1ELb0ELi64EEvPK6__halfPKjS4_S2_PS0_iiiiPKtS7_iiiiiibS2_i,(.L_x_4745 - _Z23gemm_half_q_half_kernelILi4ELi160ELb1ELb0ELi64EEvPK6__halfPKjS4_S2_PS0_iiiiPKtS7_iiiiiibS2_i)
        .other          _Z23gemm_half_q_half_kernelILi4ELi160ELb1ELb0ELi64EEvPK6__halfPKjS4_S2_PS0_iiiiPKtS7_iiiiiibS2_i,@"STO_CUDA_ENTRY STV_DEFAULT"
_Z23gemm_half_q_half_kernelILi4ELi160ELb1ELb0ELi64EEvPK6__halfPKjS4_S2_PS0_iiiiPKtS7_iiiiiibS2_i:
.text._Z23gemm_half_q_half_kernelILi4ELi160ELb1ELb0ELi64EEvPK6__halfPKjS4_S2_PS0_iiiiPKtS7_iiiiiibS2_i:
        /* <DEDUP_REMOVED lines=12> */
[----:B------:R-:W-:Y:S01]  /*00c0*/  PRMT R3, RZ, 0x7610, R3 ;  /* 0x00007610ff037816 */ /* 0x000fe20000000003 */
[----:B0-----:R-:W-:-:S02]  /*00d0*/  IMAD R7, R2, R7, c[0x0][0x188] ;  /* 0x0000620002077624 */ /* 0x001fc400078e0207 */
        /* <DEDUP_REMOVED lines=36> */
.L_x_111:
        /* <DEDUP_REMOVED lines=21> */
.L_x_116:
        /* <DEDUP_REMOVED lines=36> */
.L_x_115:
        /* <DEDUP_REMOVED lines=22> */
.L_x_117:
        /* <DEDUP_REMOVED lines=12> */
.L_x_114:
[----:B------:R-:W-:Y:S01]  /*08d0*/  ISETP.GT.AND P2, PT, R58, 0x3, PT ;  /* 0x000000033a00780c */ /* 0x000fe20003f44270 */
[----:B------:R-:W-:Y:S01]  /*08e0*/  IMAD.SHL.U32 R24, R13, 0x2, RZ ;  /* 0x000000020d187824 */ /* 0x000fe200078e00ff */
[----:B------:R-:W-:Y:S01]  /*08f0*/  PLOP3.LUT P0, PT, PT, PT, PT, 0x80, 0x0 ;  /* 0x000000000000781c */ /* 0x000fe20003f0f070 */
[----:B------:R-:W-:-:S10]  /*0900*/  IMAD.MOV.U32 R3, RZ, RZ, RZ ;  /* 0x000000ffff037224 */ /* 0x000fd400078e00ff */
[----:B------:R-:W-:Y:S05]  /*0910*/  @!P2 BRA `(.L_x_118) ;  /* 0x000002600000a947 */ /* 0x000fea0003800000 */
[----:B------:R-:W-:Y:S02]  /*0920*/  PLOP3.LUT P0, PT, PT, PT, PT, 0x8, 0x0 ;  /* 0x000000000000781c */ /* 0x000fe40003f0e170 */
[----:B------:R-:W-:Y:S02]  /*0930*/  IADD3 R26, R58, -0x3, RZ ;  /* 0xfffffffd3a1a7810 */ /* 0x000fe40007ffe0ff */
.L_x_119:
        /* <DEDUP_REMOVED lines=10> */
[----:B------:R-:W-:Y:S02]  /*09e0*/  LEA R4, P2, R12, c[0x0][0x160], 0x1 ;  /* 0x000058000c047a11 */ /* 0x000fe400078408ff */
        /* <DEDUP_REMOVED lines=25> */
.L_x_118:
        /* <DEDUP_REMOVED lines=10> */
[----:B------:R-:W-:Y:S02]  /*0c20*/  LEA R4, P0, R11, c[0x0][0x160], 0x1 ;  /* 0x000058000b047a11 */ /* 0x000fe400078008ff */
[----:B------:R-:W-:Y:S02]  /*0c30*/  LEA.HI.X.SX32 R12, R5, R19, 0x1, P2 ;  /* 0x00000013050c7211 */ /* 0x000fe400010f0eff */
        /* <DEDUP_REMOVED lines=10> */
.L_x_120:
        /* <DEDUP_REMOVED lines=11> */
.L_x_113:
[----:B------:R-:W-:Y:S05]  /*0d90*/  BSYNC B0 ;  /* 0x0000000000007941 */ /* 0x000fea0003800000 */
.L_x_112:
        /* <DEDUP_REMOVED lines=14> */
.L_x_123:
        /* <DEDUP_REMOVED lines=19> */
.L_x_122:
        /* <DEDUP_REMOVED lines=14> */
.L_x_124:
[----:B------:R-:W-:-:S13]  /*1090*/  ISETP.LT.OR P0, PT, R3, R58, P0 ;  /* 0x0000003a0300720c */ /* 0x000fda0000701670 */
[----:B------:R-:W-:Y:S02]  /*10a0*/  @P0 IMAD R3, R2, 0x4, R3 ;  /* 0x0000000402030824 */ /* 0x000fe400078e0203 */
[----:B------:R-:W-:Y:S02]  /*10b0*/  @P0 IMAD.MOV.U32 R2, RZ, RZ, 0x2 ;  /* 0x00000002ff020424 */ /* 0x000fe400078e00ff */
[----:B------:R-:W-:-:S04]  /*10c0*/  @P0 IMAD R3, R3, c[0x0][0x18c], R8 ;  /* 0x0000630003030a24 */ /* 0x000fc800078e0208 */
[----:B------:R-:W-:-:S05]  /*10d0*/  @P0 IMAD.WIDE R2, R3, R2, c[0x0][0x180] ;  /* 0x0000600003020625 */ /* 0x000fca00078e0202 */
[----:B------:R1:W-:Y:S02]  /*10e0*/  @P0 STG.E.64 [R2.64], RZ ;  /* 0x000000ff02000986 */ /* 0x0003e4000c101b08 */
.L_x_121:
        /* <DEDUP_REMOVED lines=14> */
.L_x_126:
        /* <DEDUP_REMOVED lines=43> */
.L_x_125:
        /* <DEDUP_REMOVED lines=46> */
[----:B------:R-:W-:Y:S01]  /*1760*/  PRMT R47, RZ, 0x5410, RZ ;  /* 0x00005410ff2f7816 */ /* 0x000fe200000000ff */
[----:B------:R-:W-:Y:S01]  /*1770*/  IMAD.MOV.U32 R4, RZ, RZ, RZ ;  /* 0x000000ffff047224 */ /* 0x000fe200078e00ff */
[----:B------:R-:W-:Y:S01]  /*1780*/  PRMT R46, RZ, 0x5410, RZ ;  /* 0x00005410ff2e7816 */ /* 0x000fe200000000ff */
[----:B------:R-:W-:Y:S01]  /*1790*/  @P4 IMAD R3, R11, 0x3, RZ ;  /* 0x000000030b034824 */ /* 0x000fe200078e02ff */
[----:B------:R-:W-:Y:S01]  /*17a0*/  IADD3 R0, R9, R2, R0 ;  /* 0x0000000209007210 */ /* 0x000fe20007ffe000 */
[----:B------:R-:W-:Y:S01]  /*17b0*/  @P5 IMAD.SHL.U32 R4, R13, 0x2, RZ ;  /* 0x000000020d045824 */ /* 0x000fe200078e00ff */
[----:B------:R-:W-:-:S02]  /*17c0*/  SHF.R.S32.HI R9, RZ, 0x1f, R8 ;  /* 0x0000001fff097819 */ /* 0x000fc40000011408 */
[----:B------:R-:W-:Y:S02]  /*17d0*/  PRMT R2, RZ, 0x5410, RZ ;  /* 0x00005410ff027816 */ /* 0x000fe400000000ff */
[----:B------:R-:W-:Y:S02]  /*17e0*/  IADD3 R0, R4, R0, R3 ;  /* 0x0000000004007210 */ /* 0x000fe40007ffe003 */
[----:B------:R-:W-:Y:S02]  /*17f0*/  PRMT R3, RZ, 0x5410, RZ ;  /* 0x00005410ff037816 */ /* 0x000fe400000000ff */
[----:B------:R-:W-:Y:S01]  /*1800*/  PRMT R4, RZ, 0x5410, RZ ;  /* 0x00005410ff047816 */ /* 0x000fe200000000ff */
[----:B------:R-:W-:Y:S01]  /*1810*/  IMAD R11, R0, c[0x0][0x18c], RZ ;  /* 0x00006300000b7a24 */ /* 0x000fe200078e02ff */
[----:B------:R-:W-:-:S04]  /*1820*/  PRMT R5, RZ, 0x5410, RZ ;  /* 0x00005410ff057816 */ /* 0x000fc800000000ff */
[----:B------:R-:W-:Y:S02]  /*1830*/  SHF.R.S32.HI R10, RZ, 0x1f, R11 ;  /* 0x0000001fff0a7819 */ /* 0x000fe4000001140b */
[----:B------:R-:W-:-:S05]  /*1840*/  IADD3 R63, P0, R8, R11, RZ ;  /* 0x0000000b083f7210 */ /* 0x000fca0007f1e0ff */
[----:B------:R-:W-:Y:S01]  /*1850*/  IMAD.X R0, R10, 0x1, R9, P0 ;  /* 0x000000010a007824 */ /* 0x000fe200000e0609 */
[----:B------:R-:W-:-:S04]  /*1860*/  LEA R62, P0, R63, c[0x0][0x168], 0x2 ;  /* 0x00005a003f3e7a11 */ /* 0x000fc800078010ff */
[----:B------:R-:W-:Y:S02]  /*1870*/  LEA.HI.X R63, R63, c[0x0][0x16c], R0, 0x2, P0 ;  /* 0x00005b003f3f7a11 */ /* 0x000fe400000f1400 */
[C---:B------:R-:W-:Y:S02]  /*1880*/  ISETP.GE.AND P0, PT, R56.reuse, R57, PT ;  /* 0x000000393800720c */ /* 0x040fe40003f06270 */
[----:B------:R-:W-:Y:S02]  /*1890*/  PRMT R0, RZ, 0x5410, RZ ;  /* 0x00005410ff007816 */ /* 0x000fe400000000ff */
[----:B------:R-:W-:Y:S02]  /*18a0*/  ISETP.GE.OR P0, PT, R56, c[0x0][0x1a8], P0 ;  /* 0x00006a0038007a0c */ /* 0x000fe40000706670 */
[----:B--2---:R-:W-:Y:S02]  /*18b0*/  PRMT R50, R48, 0x7610, R48 ;  /* 0x0000761030327816 */ /* 0x004fe40000000030 */
[----:B------:R-:W-:Y:S01]  /*18c0*/  PRMT R48, RZ, 0x5410, RZ ;  /* 0x00005410ff307816 */ /* 0x000fe200000000ff */
[----:B----4-:R-:W-:-:S08]  /*18d0*/  IMAD.IADD R51, R56, 0x1, R51 ;  /* 0x0000000138337824 */ /* 0x010fd000078e0233 */
[----:B------:R-:W-:Y:S05]  /*18e0*/  @P0 BRA `(.L_x_127) ;  /* 0x00007bb000000947 */ /* 0x000fea0003800000 */
[----:B------:R-:W-:Y:S01]  /*18f0*/  ULDC UR4, c[0x0][0x18c] ;  /* 0x0000630000047ab9 */ /* 0x000fe20000000800 */
[----:B------:R-:W-:Y:S01]  /*1900*/  IADD3 R8, P0, P2, R8, c[0x0][0x18c], R11 ;  /* 0x0000630008087a10 */ /* 0x000fe20007a1e00b */
[----:B------:R-:W-:Y:S01]  /*1910*/  USHF.R.S32.HI UR4, URZ, 0x1f, UR4 ;  /* 0x0000001f3f047899 */ /* 0x000fe20008011404 */
[----:B------:R-:W-:Y:S01]  /*1920*/  IMAD.MOV.U32 R52, RZ, RZ, RZ ;  /* 0x000000ffff347224 */ /* 0x000fe200078e00ff */
[----:B------:R-:W-:Y:S02]  /*1930*/  PRMT R48, R48, 0x5410, RZ ;  /* 0x0000541030307816 */ /* 0x000fe400000000ff */
[----:B------:R-:W-:Y:S02]  /*1940*/  LEA R60, P3, R8, c[0x0][0x168], 0x2 ;  /* 0x00005a00083c7a11 */ /* 0x000fe400078610ff */
[----:B------:R-:W-:Y:S01]  /*1950*/  IADD3.X R9, R9, UR4, R10, P0, P2 ;  /* 0x0000000409097c10 */ /* 0x000fe200087e440a */
[----:B------:R-:W-:-:S03]  /*1960*/  UMOV UR4, URZ ;  /* 0x0000003f00047c82 */ /* 0x000fc60008000000 */
[----:B------:R-:W-:Y:S02]  /*1970*/  LEA.HI.X R61, R8, c[0x0][0x16c], R9, 0x2, P3 ;  /* 0x00005b00083d7a11 */ /* 0x000fe400018f1409 */
.L_x_144:
[----:B------:R-:W-:-:S13]  /*1980*/  ISETP.NE.AND P0, PT, R56, R51, PT ;  /* 0x000000333800720c */ /* 0x000fda0003f05270 */
[----:B------:R-:W-:Y:S01]  /*1990*/  @!P0 IADD3 R52, R52, 0x1, RZ ;  /* 0x0000000134348810 */ /* 0x000fe20007ffe0ff */
[----:B-----5:R-:W-:Y:S02]  /*19a0*/  @!P0 IMAD.SHL.U32 R8, R56, 0x2, RZ ;  /* 0x0000000238088824 */ /* 0x020fe400078e00ff */
[----:B------:R-:W-:Y:S02]  /*19b0*/  @!P0 IMAD.MOV.U32 R9, RZ, RZ, 0x2 ;  /* 0x00000002ff098424 */ /* 0x000fe400078e00ff */
[----:B------:R-:W-:Y:S02]  /*19c0*/  @!P0 IMAD R10, R52, 0x8, R1 ;  /* 0x00000008340a8824 */ /* 0x000fe400078e0201 */
[----:B------:R-:W-:-:S04]  /*19d0*/  @!P0 IMAD.WIDE R8, R8, R9, c[0x0][0x198] ;  /* 0x0000660008088625 */ /* 0x000fc800078e0209 */
[----:B------:R-:W2:Y:S04]  /*19e0*/  @!P0 LDL.64 R10, [R10] ;  /* 0x000000000a0a8983 */ /* 0x000ea80000100a00 */
[----:B------:R-:W3:Y:S01]  /*19f0*/  @!P0 LDG.E.U16.CONSTANT R9, [R8.64+0x2] ;  /* 0x0000020808098981 */ /* 0x000ee2000c1e9500 */
[----:B--2---:R-:W-:Y:S02]  /*1a00*/  @!P0 PRMT R50, R10, 0x7610, R50 ;  /* 0x000076100a328816 */ /* 0x004fe40000000032 */
[----:B------:R-:W-:Y:S01]  /*1a10*/  @!P0 PRMT R49, R11, 0x7610, R49 ;  /* 0x000076100b318816 */ /* 0x000fe20000000031 */
[----:B---3--:R-:W-:Y:S01]  /*1a20*/  @!P0 IMAD.IADD R51, R9, 0x1, R56 ;  /* 0x0000000109338824 */ /* 0x008fe200078e0238 */
[----:B------:R-:W-:Y:S02]  /*1a30*/  @!P0 PRMT R50, R50, 0x7610, R10 ;  /* 0x0000761032328816 */ /* 0x000fe4000000000a */
[----:B------:R-:W-:Y:S01]  /*1a40*/  @!P0 PRMT R49, R49, 0x7610, R11 ;  /* 0x0000761031318816 */ /* 0x000fe2000000000b */
[----:B------:R-:W-:Y:S05]  /*1a50*/  @!P1 BRA `(.L_x_128) ;  /* 0x00001e3000009947 */ /* 0x000fea0003800000 */
[----:B------:R-:W2:Y:S04]  /*1a60*/  LDG.E.128.CONSTANT R8, [R62.64] ;  /* 0x000000083e087981 */ /* 0x000ea8000c1e9d00 */
[----:B------:R-:W3:Y:S01]  /*1a70*/  LDG.E.128.CONSTANT R12, [R60.64] ;  /* 0x000000083c0c7981 */ /* 0x000ee2000c1e9d00 */
[----:B------:R-:W-:-:S02]  /*1a80*/  ISETP.GE.AND P2, PT, R58, 0x2, PT ;  /* 0x000000023a00780c */ /* 0x000fc40003f46270 */
[----:B--2---:R-:W-:Y:S02]  /*1a90*/  LOP3.LUT R17, R9, 0xff, RZ, 0xc0, !PT ;  /* 0x000000ff09117812 */ /* 0x004fe400078ec0ff */
[----:B------:R-:W-:Y:S02]  /*1aa0*/  LOP3.LUT R16, R8, 0xff, RZ, 0xc0, !PT ;  /* 0x000000ff08107812 */ /* 0x000fe400078ec0ff */
[----:B------:R-:W-:Y:S02]  /*1ab0*/  IADD3 R22, R17, -0x80, RZ ;  /* 0xffffff8011167810 */ /* 0x000fe40007ffe0ff */
[----:B------:R-:W-:Y:S02]  /*1ac0*/  LOP3.LUT R17, R10, 0xff, RZ, 0xc0, !PT ;  /* 0x000000ff0a117812 */ /* 0x000fe400078ec0ff */
[----:B------:R-:W-:Y:S02]  /*1ad0*/  IADD3 R16, R16, -0x80, RZ ;  /* 0xffffff8010107810 */ /* 0x000fe40007ffe0ff */
[----:B------:R-:W-:Y:S01]  /*1ae0*/  IADD3 R21, R17, -0x80, RZ ;  /* 0xffffff8011157810 */ /* 0x000fe20007ffe0ff */
[----:B------:R-:W0:Y:S01]  /*1af0*/  I2F.F16 R22, R22 ;  /* 0x0000001600167306 */ /* 0x000e220000200c00 */
[----:B------:R-:W-:-:S02]  /*1b00*/  LOP3.LUT R17, R11, 0xff, RZ, 0xc0, !PT ;  /* 0x000000ff0b117812 */ /* 0x000fc400078ec0ff */
[----:B---3--:R-:W-:Y:S02]  /*1b10*/  LOP3.LUT R32, R15, 0xff, RZ, 0xc0, !PT ;  /* 0x000000ff0f207812 */ /* 0x008fe400078ec0ff */
[----:B------:R-:W-:Y:S02]  /*1b20*/  IADD3 R20, R17, -0x80, RZ ;  /* 0xffffff8011147810 */ /* 0x000fe40007ffe0ff */
[----:B------:R-:W-:Y:S01]  /*1b30*/  LOP3.LUT R17, R12, 0xff, RZ, 0xc0, !PT ;  /* 0x000000ff0c117812 */ /* 0x000fe200078ec0ff */
[----:B------:R1:W2:Y:S01]  /*1b40*/  I2F.F16 R23, R16 ;  /* 0x0000001000177306 */ /* 0x0002a20000200c00 */
[----:B------:R-:W-:Y:S02]  /*1b50*/  LEA.HI R31, R8, 0xffffff80, RZ, 0x8 ;  /* 0xffffff80081f7811 */ /* 0x000fe400078f40ff */
[----:B-----5:R-:W-:Y:S02]  /*1b60*/  IADD3 R19, R17, -0x80, RZ ;  /* 0xffffff8011137810 */ /* 0x020fe40007ffe0ff */
[----:B------:R-:W-:-:S02]  /*1b70*/  IADD3 R36, R32, -0x80, RZ ;  /* 0xffffff8020247810 */ /* 0x000fc40007ffe0ff */
[----:B------:R-:W-:Y:S01]  /*1b80*/  LEA.HI R30, R9, 0xffffff80, RZ, 0x8 ;  /* 0xffffff80091e7811 */ /* 0x000fe200078f40ff */
[----:B------:R-:W3:Y:S01]  /*1b90*/  I2F.F16 R31, R31 ;  /* 0x0000001f001f7306 */ /* 0x000ee20000200c00 */
[----:B-1----:R-:W-:Y:S02]  /*1ba0*/  LOP3.LUT R16, R13, 0xff, RZ, 0xc0, !PT ;  /* 0x000000ff0d107812 */ /* 0x002fe400078ec0ff */
[----:B------:R-:W-:Y:S02]  /*1bb0*/  LEA.HI R29, R10, 0xffffff80, RZ, 0x8 ;  /* 0xffffff800a1d7811 */ /* 0x000fe400078f40ff */
[----:B------:R-:W-:Y:S02]  /*1bc0*/  IADD3 R18, R16, -0x80, RZ ;  /* 0xffffff8010127810 */ /* 0x000fe40007ffe0ff */
[----:B------:R-:W-:Y:S01]  /*1bd0*/  LOP3.LUT R16, R14, 0xff, RZ, 0xc0, !PT ;  /* 0x000000ff0e107812 */ /* 0x000fe200078ec0ff */
[----:B------:R-:W1:Y:S01]  /*1be0*/  I2F.F16 R30, R30 ;  /* 0x0000001e001e7306 */ /* 0x000e620000200c00 */
[----:B------:R-:W-:-:S02]  /*1bf0*/  LEA.HI R27, R12, 0xffffff80, RZ, 0x8 ;  /* 0xffffff800c1b7811 */ /* 0x000fc400078f40ff */
[----:B------:R-:W-:Y:S02]  /*1c00*/  IADD3 R17, R16, -0x80, RZ ;  /* 0xffffff8010117810 */ /* 0x000fe40007ffe0ff */
[--C-:B------:R-:W-:Y:S02]  /*1c10*/  SHF.R.U32.HI R16, RZ, 0x8, R8.reuse ;  /* 0x00000008ff107819 */ /* 0x100fe40000011608 */
[----:B------:R-:W-:Y:S01]  /*1c20*/  SHF.R.U32.HI R8, RZ, 0x10, R8 ;  /* 0x00000010ff087819 */ /* 0x000fe20000011608 */
[----:B------:R-:W4:Y:S01]  /*1c30*/  I2F.F16 R29, R29 ;  /* 0x0000001d001d7306 */ /* 0x000f220000200c00 */
[----:B------:R-:W-:Y:S02]  /*1c40*/  LOP3.LUT R32, R16, 0xff, RZ, 0xc0, !PT ;  /* 0x000000ff10207812 */ /* 0x000fe400078ec0ff */
[----:B------:R-:W-:Y:S02]  /*1c50*/  LOP3.LUT R8, R8, 0xff, RZ, 0xc0, !PT ;  /* 0x000000ff08087812 */ /* 0x000fe400078ec0ff */
[----:B------:R-:W-:-:S02]  /*1c60*/  IADD3 R33, R32, -0x80, RZ ;  /* 0xffffff8020217810 */ /* 0x000fc40007ffe0ff */
[--C-:B------:R-:W-:Y:S01]  /*1c70*/  SHF.R.U32.HI R32, RZ, 0x8, R9.reuse ;  /* 0x00000008ff207819 */ /* 0x100fe20000011609 */
[----:B------:R-:W0:Y:S01]  /*1c80*/  I2F.F16 R16, R36 ;  /* 0x0000002400107306 */ /* 0x000e220000200c00 */
[----:B------:R-:W-:Y:S02]  /*1c90*/  IADD3 R8, R8, -0x80, RZ ;  /* 0xffffff8008087810 */ /* 0x000fe40007ffe0ff */
[----:B------:R-:W-:Y:S02]  /*1ca0*/  LOP3.LUT R34, R32, 0xff, RZ, 0xc0, !PT ;  /* 0x000000ff20227812 */ /* 0x000fe400078ec0ff */
[----:B------:R-:W-:Y:S02]  /*1cb0*/  SHF.R.U32.HI R9, RZ, 0x10, R9 ;  /* 0x00000010ff097819 */ /* 0x000fe40000011609 */
[----:B------:R-:W-:Y:S01]  /*1cc0*/  IADD3 R35, R34, -0x80, RZ ;  /* 0xffffff8022237810 */ /* 0x000fe20007ffe0ff */
[----:B------:R0:W1:Y:S01]  /*1cd0*/  I2F.F16 R32, R8 ;  /* 0x0000000800207306 */ /* 0x0000620000200c00 */
[----:B------:R-:W-:-:S02]  /*1ce0*/  LOP3.LUT R9, R9, 0xff, RZ, 0xc0, !PT ;  /* 0x000000ff09097812 */ /* 0x000fc400078ec0ff */
[--C-:B------:R-:W-:Y:S02]  /*1cf0*/  SHF.R.U32.HI R34, RZ, 0x8, R10.reuse ;  /* 0x00000008ff227819 */ /* 0x100fe4000001160a */
[----:B------:R-:W-:Y:S02]  /*1d00*/  SHF.R.U32.HI R10, RZ, 0x10, R10 ;  /* 0x00000010ff0a7819 */ /* 0x000fe4000001160a */
[----:B------:R-:W-:Y:S01]  /*1d10*/  IADD3 R9, R9, -0x80, RZ ;  /* 0xffffff8009097810 */ /* 0x000fe20007ffe0ff */
[----:B------:R-:W1:Y:S01]  /*1d20*/  I2F.F16 R27, R27 ;  /* 0x0000001b001b7306 */ /* 0x000e620000200c00 */
[----:B0-----:R-:W-:Y:S02]  /*1d30*/  SHF.R.U32.HI R8, RZ, 0x8, R11 ;  /* 0x00000008ff087819 */ /* 0x001fe4000001160b */
[----:B------:R-:W-:Y:S02]  /*1d40*/  LOP3.LUT R10, R10, 0xff, RZ, 0xc0, !PT ;  /* 0x000000ff0a0a7812 */ /* 0x000fe400078ec0ff */
[----:B------:R-:W-:-:S02]  /*1d50*/  LOP3.LUT R8, R8, 0xff, RZ, 0xc0, !PT ;  /* 0x000000ff08087812 */ /* 0x000fc400078ec0ff */
[----:B------:R-:W-:Y:S01]  /*1d60*/  LOP3.LUT R36, R34, 0xff, RZ, 0xc0, !PT ;  /* 0x000000ff22247812 */ /* 0x000fe200078ec0ff */
[----:B------:R-:W0:Y:S01]  /*1d70*/  I2F.F16 R21, R21 ;  /* 0x0000001500157306 */ /* 0x000e220000200c00 */
[----:B------:R-:W-:Y:S02]  /*1d80*/  IADD3 R39, R8, -0x80, RZ ;  /* 0xffffff8008277810 */ /* 0x000fe40007ffe0ff */
[----:B------:R-:W-:Y:S02]  /*1d90*/  SHF.R.U32.HI R8, RZ, 0x8, R12 ;  /* 0x00000008ff087819 */ /* 0x000fe4000001160c */
[----:B------:R-:W-:Y:S02]  /*1da0*/  IADD3 R10, R10, -0x80, RZ ;  /* 0xffffff800a0a7810 */ /* 0x000fe40007ffe0ff */
[----:B------:R-:W-:Y:S01]  /*1db0*/  LOP3.LUT R8, R8, 0xff, RZ, 0xc0, !PT ;  /* 0x000000ff08087812 */ /* 0x000fe200078ec0ff */
[----:B------:R0:W1:Y:S01]  /*1dc0*/  I2F.F16 R34, R9 ;  /* 0x0000000900227306 */ /* 0x0000620000200c00 */
[----:B------:R-:W-:-:S02]  /*1dd0*/  IADD3 R37, R36, -0x80, RZ ;  /* 0xffffff8024257810 */ /* 0x000fc40007ffe0ff */
[----:B------:R-:W-:Y:S02]  /*1de0*/  IADD3 R8, R8, -0x80, RZ ;  /* 0xffffff8008087810 */ /* 0x000fe40007ffe0ff */
[----:B------:R-:W-:Y:S02]  /*1df0*/  LEA.HI R26, R13, 0xffffff80, RZ, 0x8 ;  /* 0xffffff800d1a7811 */ /* 0x000fe400078f40ff */
[----:B------:R-:W-:Y:S01]  /*1e00*/  LEA.HI R25, R14, 0xffffff80, RZ, 0x8 ;  /* 0xffffff800e197811 */ /* 0x000fe200078f40ff */
[----:B------:R1:W2:Y:S01]  /*1e10*/  I2F.F16 R36, R10 ;  /* 0x0000000a00247306 */ /* 0x0002a20000200c00 */
[----:B0-----:R-:W-:Y:S02]  /*1e20*/  SHF.R.U32.HI R9, RZ, 0x8, R13 ;  /* 0x00000008ff097819 */ /* 0x001fe4000001160d */
[----:B------:R-:W-:Y:S02]  /*1e30*/  LEA.HI R24, R15, 0xffffff80, RZ, 0x8 ;  /* 0xffffff800f187811 */ /* 0x000fe400078f40ff */
[----:B------:R-:W-:-:S02]  /*1e40*/  LOP3.LUT R9, R9, 0xff, RZ, 0xc0, !PT ;  /* 0x000000ff09097812 */ /* 0x000fc400078ec0ff */
[----:B------:R-:W-:Y:S01]  /*1e50*/  SHF.R.U32.HI R12, RZ, 0x10, R12 ;  /* 0x00000010ff0c7819 */ /* 0x000fe2000001160c */
[----:B------:R0:W2:Y:S01]  /*1e60*/  I2F.F16 R40, R8 ;  /* 0x0000000800287306 */ /* 0x0000a20000200c00 */
[--C-:B-1----:R-:W-:Y:S02]  /*1e70*/  SHF.R.U32.HI R10, RZ, 0x8, R14.reuse ;  /* 0x00000008ff0a7819 */ /* 0x102fe4000001160e */
[----:B------:R-:W-:Y:S02]  /*1e80*/  SHF.R.U32.HI R13, RZ, 0x10, R13 ;  /* 0x00000010ff0d7819 */ /* 0x000fe4000001160d */
[----:B------:R-:W-:Y:S02]  /*1e90*/  SHF.R.U32.HI R14, RZ, 0x10, R14 ;  /* 0x00000010ff0e7819 */ /* 0x000fe4000001160e */
[----:B------:R-:W-:Y:S01]  /*1ea0*/  LEA.HI R28, R11, 0xffffff80, RZ, 0x8 ;  /* 0xffffff800b1c7811 */ /* 0x000fe200078f40ff */
[----:B------:R-:W1:Y:S01]  /*1eb0*/  I2F.F16 R26, R26 ;  /* 0x0000001a001a7306 */ /* 0x000e620000200c00 */
[----:B0-----:R-:W-:-:S02]  /*1ec0*/  SHF.R.U32.HI R8, RZ, 0x8, R15 ;  /* 0x00000008ff087819 */ /* 0x001fc4000001160f */
[----:B------:R-:W-:Y:S02]  /*1ed0*/  SHF.R.U32.HI R15, RZ, 0x10, R15 ;  /* 0x00000010ff0f7819 */ /* 0x000fe4000001160f */
[----:B------:R-:W-:Y:S02]  /*1ee0*/  SHF.R.U32.HI R11, RZ, 0x10, R11 ;  /* 0x00000010ff0b7819 */ /* 0x000fe4000001160b */
[----:B------:R-:W-:Y:S01]  /*1ef0*/  IADD3 R9, R9, -0x80, RZ ;  /* 0xffffff8009097810 */ /* 0x000fe20007ffe0ff */
[----:B------:R-:W0:Y:S01]  /*1f00*/  I2F.F16 R28, R28 ;  /* 0x0000001c001c7306 */ /* 0x000e220000200c00 */
[----:B------:R-:W-:Y:S02]  /*1f10*/  LOP3.LUT R12, R12, 0xff, RZ, 0xc0, !PT ;  /* 0x000000ff0c0c7812 */ /* 0x000fe400078ec0ff */
[----:B------:R-:W-:Y:S02]  /*1f20*/  LOP3.LUT R13, R13, 0xff, RZ, 0xc0, !PT ;  /* 0x000000ff0d0d7812 */ /* 0x000fe400078ec0ff */
[----:B------:R-:W-:-:S02]  /*1f30*/  LOP3.LUT R14, R14, 0xff, RZ, 0xc0, !PT ;  /* 0x000000ff0e0e7812 */ /* 0x000fc400078ec0ff */
[----:B------:R-:W-:Y:S01]  /*1f40*/  LOP3.LUT R15, R15, 0xff, RZ, 0xc0, !PT ;  /* 0x000000ff0f0f7812 */ /* 0x000fe200078ec0ff */
[----:B------:R0:W1:Y:S01]  /*1f50*/  I2F.F16 R41, R9 ;  /* 0x0000000900297306 */ /* 0x0000620000200c00 */
[----:B------:R-:W-:Y:S02]  /*1f60*/  LOP3.LUT R11, R11, 0xff, RZ, 0xc0, !PT ;  /* 0x000000ff0b0b7812 */ /* 0x000fe400078ec0ff */
[----:B------:R-:W-:Y:S02]  /*1f70*/  LOP3.LUT R10, R10, 0xff, RZ, 0xc0, !PT ;  /* 0x000000ff0a0a7812 */ /* 0x000fe400078ec0ff */
[----:B------:R-:W-:Y:S02]  /*1f80*/  LOP3.LUT R8, R8, 0xff, RZ, 0xc0, !PT ;  /* 0x000000ff08087812 */ /* 0x000fe400078ec0ff */
[----:B------:R-:W-:Y:S01]  /*1f90*/  IADD3 R12, R12, -0x80, RZ ;  /* 0xffffff800c0c7810 */ /* 0x000fe20007ffe0ff */
[----:B------:R-:W1:Y:S01]  /*1fa0*/  I2F.F16 R25, R25 ;  /* 0x0000001900197306 */ /* 0x000e620000200c00 */
[----:B0-----:R-:W-:-:S02]  /*1fb0*/  PRMT R9, R53, 0x9910, RZ ;  /* 0x0000991035097816 */ /* 0x001fc400000000ff */
        /* <DEDUP_REMOVED lines=17> */
[----:B------:R-:W0:Y:S08]  /*20d0*/  I2F.F16 R12, R12 ;  /* 0x0000000c000c7306 */ /* 0x000e300000200c00 */
[----:B------:R-:W0:Y:S08]  /*20e0*/  I2F.F16 R13, R13 ;  /* 0x0000000d000d7306 */ /* 0x000e300000200c00 */
[----:B------:R0:W0:Y:S08]  /*20f0*/  I2F.F16 R42, R10 ;  /* 0x0000000a002a7306 */ /* 0x0000300000200c00 */
[----:B------:R-:W0:Y:S08]  /*2100*/  I2F.F16 R14, R14 ;  /* 0x0000000e000e7306 */ /* 0x000e300000200c00 */
[----:B------:R0:W0:Y:S08]  /*2110*/  I2F.F16 R43, R8 ;  /* 0x00000008002b7306 */ /* 0x0000300000200c00 */
[----:B------:R-:W0:Y:S01]  /*2120*/  I2F.F16 R15, R15 ;  /* 0x0000000f000f7306 */ /* 0x000e220000200c00 */
[----:B------:R-:W-:Y:S05]  /*2130*/  @!P0 BRA `(.L_x_129) ;  /* 0x000005a000008947 */ /* 0x000fea0003800000 */
[----:B01234-:R-:W0:Y:S01]  /*2140*/  LDS.64 R8, [UR4] ;  /* 0x00000004ff087984 */ /* 0x01fe220008000a00 */
[----:B------:R-:W-:-:S02]  /*2150*/  HADD2.F32 R59, -RZ, R23.H0_H0 ;  /* 0x20000017ff3b7230 */ /* 0x000fc40000004100 */
[----:B------:R-:W-:Y:S01]  /*2160*/  HADD2.F32 R64, -RZ, R32.H0_H0 ;  /* 0x20000020ff407230 */ /* 0x000fe20000004100 */
[----:B------:R-:W1:Y:S01]  /*2170*/  LDS.64 R10, [UR4+0x8] ;  /* 0x00000804ff0a7984 */ /* 0x000e620008000a00 */
[--C-:B0-----:R-:W-:Y:S02]  /*2180*/  HADD2.F32 R44, -RZ, R8.reuse.H0_H0 ;  /* 0x20000008ff2c7230 */ /* 0x101fe40000004100 */
[----:B------:R-:W-:Y:S02]  /*2190*/  HADD2.F32 R45, -RZ, R8.H1_H1 ;  /* 0x30000008ff2d7230 */ /* 0x000fe40000004100 */
[----:B------:R-:W-:Y:S01]  /*21a0*/  HADD2.F32 R8, -RZ, R33.H0_H0 ;  /* 0x20000021ff087230 */ /* 0x000fe20000004100 */
[----:B------:R-:W-:Y:S01]  /*21b0*/  FFMA.FTZ R59, R59, R44, RZ ;  /* 0x0000002c3b3b7223 */ /* 0x000fe200000100ff */
[----:B-1----:R-:W-:-:S03]  /*21c0*/  HADD2.F32 R67, -RZ, R11.H1_H1 ;  /* 0x3000000bff437230 */ /* 0x002fc60000004100 */
[----:B------:R-:W-:Y:S01]  /*21d0*/  FFMA.FTZ R59, R8, R45, R59 ;  /* 0x0000002d083b7223 */ /* 0x000fe2000001003b */
[----:B------:R-:W-:-:S05]  /*21e0*/  HADD2.F32 R8, -RZ, R9.H0_H0 ;  /* 0x20000009ff087230 */ /* 0x000fca0000004100 */
[----:B------:R-:W-:Y:S01]  /*21f0*/  FFMA.FTZ R65, R64, R8, R59 ;  /* 0x0000000840417223 */ /* 0x000fe2000001003b */
[----:B------:R-:W-:Y:S02]  /*2200*/  HADD2.F32 R59, -RZ, R9.H1_H1 ;  /* 0x30000009ff3b7230 */ /* 0x000fe40000004100 */
[----:B------:R-:W-:Y:S02]  /*2210*/  HADD2.F32 R64, -RZ, R31.H0_H0 ;  /* 0x2000001fff407230 */ /* 0x000fe40000004100 */
[----:B------:R-:W-:-:S03]  /*2220*/  HADD2.F32 R9, -RZ, R10.H0_H0 ;  /* 0x2000000aff097230 */ /* 0x000fc60000004100 */
[----:B------:R-:W-:Y:S01]  /*2230*/  FFMA.FTZ R64, R64, R59, R65 ;  /* 0x0000003b40407223 */ /* 0x000fe20000010041 */
[----:B------:R-:W-:-:S05]  /*2240*/  HADD2.F32 R65, -RZ, R19.H0_H0 ;  /* 0x20000013ff417230 */ /* 0x000fca0000004100 */
[----:B------:R-:W-:Y:S01]  /*2250*/  FFMA.FTZ R66, R65, R9, R64 ;  /* 0x0000000941427223 */ /* 0x000fe20000010040 */
[----:B------:R-:W-:Y:S02]  /*2260*/  HADD2.F32 R64, -RZ, R10.H1_H1 ;  /* 0x3000000aff407230 */ /* 0x000fe40000004100 */
[----:B------:R-:W-:Y:S02]  /*2270*/  HADD2.F32 R65, -RZ, R40.H0_H0 ;  /* 0x20000028ff417230 */ /* 0x000fe40000004100 */
[----:B------:R-:W-:Y:S02]  /*2280*/  HADD2.F32 R10, -RZ, R11.H0_H0 ;  /* 0x2000000bff0a7230 */ /* 0x000fe40000004100 */
[----:B------:R-:W-:Y:S01]  /*2290*/  HADD2.F32 R11, -RZ, R27.H0_H0 ;  /* 0x2000001bff0b7230 */ /* 0x000fe20000004100 */
[----:B------:R-:W-:Y:S01]  /*22a0*/  FFMA.FTZ R65, R65, R64, R66 ;  /* 0x0000004041417223 */ /* 0x000fe20000010042 */
[----:B------:R-:W-:-:S05]  /*22b0*/  HADD2.F32 R66, -RZ, R12.H0_H0 ;  /* 0x2000000cff427230 */ /* 0x000fca0000004100 */
[----:B------:R-:W-:Y:S01]  /*22c0*/  FFMA.FTZ R66, R66, R10, R65 ;  /* 0x0000000a42427223 */ /* 0x000fe20000010041 */
[----:B------:R-:W-:-:S03]  /*22d0*/  HADD2.F32 R65, -RZ, R22.H0_H0 ;  /* 0x20000016ff417230 */ /* 0x000fc60000004100 */
[----:B------:R-:W-:Y:S01]  /*22e0*/  FFMA.FTZ R11, R11, R67, R66 ;  /* 0x000000430b0b7223 */ /* 0x000fe20000010042 */
[----:B------:R-:W-:-:S05]  /*22f0*/  HADD2.F32 R66, -RZ, R50.H0_H0 ;  /* 0x20000032ff427230 */ /* 0x000fca0000004100 */
[----:B------:R-:W-:Y:S02]  /*2300*/  FMUL.FTZ R11, R11, R66 ;  /* 0x000000420b0b7220 */ /* 0x000fe40000410000 */
[----:B------:R-:W-:Y:S01]  /*2310*/  FFMA.FTZ R66, R44, R65, RZ ;  /* 0x000000412c427223 */ /* 0x000fe200000100ff */
[----:B------:R-:W-:Y:S02]  /*2320*/  HADD2.F32 R65, -RZ, R35.H0_H0 ;  /* 0x20000023ff417230 */ /* 0x000fe40000004100 */
[----:B------:R-:W-:-:S03]  /*2330*/  F2FP.PACK_AB R11, RZ, R11 ;  /* 0x0000000bff0b723e */ /* 0x000fc600000000ff */
[----:B------:R-:W-:Y:S01]  /*2340*/  FFMA.FTZ R66, R45, R65, R66 ;  /* 0x000000412d427223 */ /* 0x000fe20000010042 */
[----:B------:R-:W-:-:S05]  /*2350*/  HADD2.F32 R65, -RZ, R34.H0_H0 ;  /* 0x20000022ff417230 */ /* 0x000fca0000004100 */
        /* <DEDUP_REMOVED lines=11> */
[----:B------:R-:W-:-:S05]  /*2410*/  HADD2.F32 R66, -RZ, R50.H1_H1 ;  /* 0x30000032ff427230 */ /* 0x000fca0000004100 */
[----:B------:R-:W-:-:S05]  /*2420*/  FMUL.FTZ R65, R65, R66 ;  /* 0x0000004241417220 */ /* 0x000fca0000410000 */
[----:B------:R-:W-:-:S04]  /*2430*/  F2FP.PACK_AB R65, RZ, R65 ;  /* 0x00000041ff41723e */ /* 0x000fc800000000ff */
[----:B------:R-:W-:Y:S01]  /*2440*/  PRMT R11, R11, 0x5410, R65 ;  /* 0x000054100b0b7816 */ /* 0x000fe20000000041 */
[----:B------:R-:W-:-:S05]  /*2450*/  HADD2.F32 R65, -RZ, R21.H0_H0 ;  /* 0x20000015ff417230 */ /* 0x000fca0000004100 */
[----:B------:R-:W-:Y:S01]  /*2460*/  HFMA2.MMA R5, R11, 1, 1, R5 ;  /* 0x3c003c000b057835 */ /* 0x000fe20000000005 */
[----:B------:R-:W-:Y:S01]  /*2470*/  HADD2.F32 R11, -RZ, R20.H0_H0 ;  /* 0x20000014ff0b7230 */ /* 0x000fe20000004100 */
[----:B------:R-:W-:Y:S01]  /*2480*/  FFMA.FTZ R66, R44, R65, RZ ;  /* 0x000000412c427223 */ /* 0x000fe200000100ff */
[----:B------:R-:W-:-:S03]  /*2490*/  HADD2.F32 R65, -RZ, R39.H0_H0 ;  /* 0x20000027ff417230 */ /* 0x000fc60000004100 */
[----:B------:R-:W-:Y:S01]  /*24a0*/  FFMA.FTZ R44, R44, R11, RZ ;  /* 0x0000000b2c2c7223 */ /* 0x000fe200000100ff */
[----:B------:R-:W-:-:S05]  /*24b0*/  HADD2.F32 R11, -RZ, R37.H0_H0 ;  /* 0x20000025ff0b7230 */ /* 0x000fca0000004100 */
[C---:B------:R-:W-:Y:S02]  /*24c0*/  FFMA.FTZ R11, R45.reuse, R11, R66 ;  /* 0x0000000b2d0b7223 */ /* 0x040fe40000010042 */
        /* <DEDUP_REMOVED lines=9> */
[----:B------:R-:W-:Y:S02]  /*2560*/  HADD2.F32 R8, -RZ, R17.H0_H0 ;  /* 0x20000011ff087230 */ /* 0x000fe40000004100 */
[----:B------:R-:W-:-:S03]  /*2570*/  HADD2.F32 R11, -RZ, R16.H0_H0 ;  /* 0x20000010ff0b7230 */ /* 0x000fc60000004100 */
[C---:B------:R-:W-:Y:S01]  /*2580*/  FFMA.FTZ R8, R9.reuse, R8, R44 ;  /* 0x0000000809087223 */ /* 0x040fe2000001002c */
[----:B------:R-:W-:Y:S01]  /*2590*/  HADD2.F32 R44, -RZ, R15.H0_H0 ;  /* 0x2000000fff2c7230 */ /* 0x000fe20000004100 */
[----:B------:R-:W-:Y:S01]  /*25a0*/  FFMA.FTZ R66, R9, R11, R66 ;  /* 0x0000000b09427223 */ /* 0x000fe20000010042 */
[----:B------:R-:W-:Y:S02]  /*25b0*/  HADD2.F32 R9, -RZ, R42.H0_H0 ;  /* 0x2000002aff097230 */ /* 0x000fe40000004100 */
[----:B------:R-:W-:-:S03]  /*25c0*/  HADD2.F32 R11, -RZ, R43.H0_H0 ;  /* 0x2000002bff0b7230 */ /* 0x000fc60000004100 */
[C---:B------:R-:W-:Y:S01]  /*25d0*/  FFMA.FTZ R9, R64.reuse, R9, R8 ;  /* 0x0000000940097223 */ /* 0x040fe20000010008 */
[----:B------:R-:W-:Y:S01]  /*25e0*/  HADD2.F32 R8, -RZ, R14.H0_H0 ;  /* 0x2000000eff087230 */ /* 0x000fe20000004100 */
[----:B------:R-:W-:-:S04]  /*25f0*/  FFMA.FTZ R11, R64, R11, R66 ;  /* 0x0000000b400b7223 */ /* 0x000fc80000010042 */
[C---:B------:R-:W-:Y:S01]  /*2600*/  FFMA.FTZ R9, R10.reuse, R8, R9 ;  /* 0x000000080a097223 */ /* 0x040fe20000010009 */
[----:B------:R-:W-:Y:S01]  /*2610*/  HADD2.F32 R8, -RZ, R25.H0_H0 ;  /* 0x20000019ff087230 */ /* 0x000fe20000004100 */
[----:B------:R-:W-:Y:S01]  /*2620*/  FFMA.FTZ R11, R10, R44, R11 ;  /* 0x0000002c0a0b7223 */ /* 0x000fe2000001000b */
[----:B------:R-:W-:-:S03]  /*2630*/  HADD2.F32 R10, -RZ, R24.H0_H0 ;  /* 0x20000018ff0a7230 */ /* 0x000fc60000004100 */
[C---:B------:R-:W-:Y:S01]  /*2640*/  FFMA.FTZ R8, R67.reuse, R8, R9 ;  /* 0x0000000843087223 */ /* 0x040fe20000010009 */
[--C-:B------:R-:W-:Y:S01]  /*2650*/  HADD2.F32 R9, -RZ, R49.reuse.H0_H0 ;  /* 0x20000031ff097230 */ /* 0x100fe20000004100 */
[----:B------:R-:W-:Y:S01]  /*2660*/  FFMA.FTZ R10, R67, R10, R11 ;  /* 0x0000000a430a7223 */ /* 0x000fe2000001000b */
[----:B------:R-:W-:-:S03]  /*2670*/  HADD2.F32 R11, -RZ, R49.H1_H1 ;  /* 0x30000031ff0b7230 */ /* 0x000fc60000004100 */
[----:B------:R-:W-:Y:S02]  /*2680*/  FMUL.FTZ R8, R8, R9 ;  /* 0x0000000908087220 */ /* 0x000fe40000410000 */
[----:B------:R-:W-:-:S03]  /*2690*/  FMUL.FTZ R10, R10, R11 ;  /* 0x0000000b0a0a7220 */ /* 0x000fc60000410000 */
[----:B------:R-:W-:Y:S02]  /*26a0*/  F2FP.PACK_AB R8, RZ, R8 ;  /* 0x00000008ff08723e */ /* 0x000fe400000000ff */
[----:B------:R-:W-:-:S04]  /*26b0*/  F2FP.PACK_AB R10, RZ, R10 ;  /* 0x0000000aff0a723e */ /* 0x000fc800000000ff */
[----:B------:R-:W-:-:S06]  /*26c0*/  PRMT R8, R8, 0x5410, R10 ;  /* 0x0000541008087816 */ /* 0x000fcc000000000a */
[----:B------:R-:W-:-:S06]  /*26d0*/  HFMA2.MMA R4, R8, 1, 1, R4 ;  /* 0x3c003c0008047835 */ /* 0x000fcc0000000004 */
.L_x_129:
        /* <DEDUP_REMOVED lines=12> */
[----:B0-----:R-:W-:-:S02]  /*27a0*/  HADD2.F32 R44, -RZ, R8.H0_H0 ;  /* 0x20000008ff2c7230 */ /* 0x001fc40000004100 */
[----:B------:R-:W-:Y:S02]  /*27b0*/  HADD2.F32 R8, -RZ, R8.H1_H1 ;  /* 0x30000008ff087230 */ /* 0x000fe40000004100 */
[----:B-1----:R-:W-:Y:S01]  /*27c0*/  HADD2.F32 R67, -RZ, R11.H1_H1 ;  /* 0x3000000bff437230 */ /* 0x002fe20000004100 */
[----:B------:R-:W-:-:S04]  /*27d0*/  FFMA.FTZ R45, R45, R44, RZ ;  /* 0x0000002c2d2d7223 */ /* 0x000fc800000100ff */
[----:B------:R-:W-:Y:S01]  /*27e0*/  FFMA.FTZ R64, R64, R8, R45 ;  /* 0x0000000840407223 */ /* 0x000fe2000001002d */
[----:B------:R-:W-:-:S05]  /*27f0*/  HADD2.F32 R45, -RZ, R9.H0_H0 ;  /* 0x20000009ff2d7230 */ /* 0x000fca0000004100 */
[----:B------:R-:W-:Y:S01]  /*2800*/  FFMA.FTZ R64, R59, R45, R64 ;  /* 0x0000002d3b407223 */ /* 0x000fe20000010040 */
[----:B------:R-:W-:Y:S02]  /*2810*/  HADD2.F32 R59, -RZ, R9.H1_H1 ;  /* 0x30000009ff3b7230 */ /* 0x000fe40000004100 */
[----:B------:R-:W-:-:S05]  /*2820*/  HADD2.F32 R9, -RZ, R31.H0_H0 ;  /* 0x2000001fff097230 */ /* 0x000fca0000004100 */
[----:B------:R-:W-:Y:S01]  /*2830*/  FFMA.FTZ R64, R9, R59, R64 ;  /* 0x0000003b09407223 */ /* 0x000fe20000010040 */
[----:B------:R-:W-:-:S05]  /*2840*/  HADD2.F32 R9, -RZ, R10.H0_H0 ;  /* 0x2000000aff097230 */ /* 0x000fca0000004100 */
[----:B------:R-:W-:Y:S01]  /*2850*/  FFMA.FTZ R65, R65, R9, R64 ;  /* 0x0000000941417223 */ /* 0x000fe20000010040 */
[----:B------:R-:W-:Y:S02]  /*2860*/  HADD2.F32 R64, -RZ, R10.H1_H1 ;  /* 0x3000000aff407230 */ /* 0x000fe40000004100 */
[----:B------:R-:W-:-:S05]  /*2870*/  HADD2.F32 R10, -RZ, R40.H0_H0 ;  /* 0x20000028ff0a7230 */ /* 0x000fca0000004100 */
[----:B------:R-:W-:Y:S01]  /*2880*/  FFMA.FTZ R65, R10, R64, R65 ;  /* 0x000000400a417223 */ /* 0x000fe20000010041 */
[----:B------:R-:W-:Y:S02]  /*2890*/  HADD2.F32 R10, -RZ, R11.H0_H0 ;  /* 0x2000000bff0a7230 */ /* 0x000fe40000004100 */
[----:B------:R-:W-:-:S03]  /*28a0*/  HADD2.F32 R11, -RZ, R27.H0_H0 ;  /* 0x2000001bff0b7230 */ /* 0x000fc60000004100 */
        /* <DEDUP_REMOVED lines=28> */
[----:B------:R-:W-:-:S04]  /*2a70*/  FFMA.FTZ R65, R65, R44, RZ ;  /* 0x0000002c41417223 */ /* 0x000fc800000100ff */
[----:B------:R-:W-:Y:S01]  /*2a80*/  FFMA.FTZ R11, R11, R44, RZ ;  /* 0x0000002c0b0b7223 */ /* 0x000fe200000100ff */
        /* <DEDUP_REMOVED lines=10> */
[----:B------:R-:W-:Y:S01]  /*2b30*/  FFMA.FTZ R44, R11, R59, R44 ;  /* 0x0000003b0b2c7223 */ /* 0x000fe2000001002c */
[----:B------:R-:W-:-:S05]  /*2b40*/  HADD2.F32 R11, -RZ, R28.H0_H0 ;  /* 0x2000001cff0b7230 */ /* 0x000fca0000004100 */
[----:B------:R-:W-:Y:S01]  /*2b50*/  FFMA.FTZ R8, R11, R59, R8 ;  /* 0x0000003b0b087223 */ /* 0x000fe20000010008 */
[----:B------:R-:W-:-:S05]  /*2b60*/  HADD2.F32 R11, -RZ, R17.H0_H0 ;  /* 0x20000011ff0b7230 */ /* 0x000fca0000004100 */
[-C--:B------:R-:W-:Y:S01]  /*2b70*/  FFMA.FTZ R11, R11, R9.reuse, R44 ;  /* 0x000000090b0b7223 */ /* 0x080fe2000001002c */
[----:B------:R-:W-:Y:S01]  /*2b80*/  HADD2.F32 R44, -RZ, R43.H0_H0 ;  /* 0x2000002bff2c7230 */ /* 0x000fe20000004100 */
[----:B------:R-:W-:Y:S01]  /*2b90*/  FFMA.FTZ R9, R45, R9, R8 ;  /* 0x000000092d097223 */ /* 0x000fe20000010008 */
[----:B------:R-:W-:-:S03]  /*2ba0*/  HADD2.F32 R8, -RZ, R42.H0_H0 ;  /* 0x2000002aff087230 */ /* 0x000fc60000004100 */
[-C--:B------:R-:W-:Y:S01]  /*2bb0*/  FFMA.FTZ R9, R44, R64.reuse, R9 ;  /* 0x000000402c097223 */ /* 0x080fe20000010009 */
[----:B------:R-:W-:Y:S01]  /*2bc0*/  HADD2.F32 R44, -RZ, R15.H0_H0 ;  /* 0x2000000fff2c7230 */ /* 0x000fe20000004100 */
[----:B------:R-:W-:Y:S01]  /*2bd0*/  FFMA.FTZ R11, R8, R64, R11 ;  /* 0x00000040080b7223 */ /* 0x000fe2000001000b */
[----:B------:R-:W-:-:S05]  /*2be0*/  HADD2.F32 R8, -RZ, R14.H0_H0 ;  /* 0x2000000eff087230 */ /* 0x000fca0000004100 */
[-C--:B------:R-:W-:Y:S01]  /*2bf0*/  FFMA.FTZ R8, R8, R10.reuse, R11 ;  /* 0x0000000a08087223 */ /* 0x080fe2000001000b */
[----:B------:R-:W-:Y:S01]  /*2c00*/  HADD2.F32 R11, -RZ, R24.H0_H0 ;  /* 0x20000018ff0b7230 */ /* 0x000fe20000004100 */
[----:B------:R-:W-:Y:S01]  /*2c10*/  FFMA.FTZ R10, R44, R10, R9 ;  /* 0x0000000a2c0a7223 */ /* 0x000fe20000010009 */
[----:B------:R-:W-:-:S03]  /*2c20*/  HADD2.F32 R9, -RZ, R25.H0_H0 ;  /* 0x20000019ff097230 */ /* 0x000fc60000004100 */
[-C--:B------:R-:W-:Y:S01]  /*2c30*/  FFMA.FTZ R10, R11, R67.reuse, R10 ;  /* 0x000000430b0a7223 */ /* 0x080fe2000001000a */
[--C-:B------:R-:W-:Y:S01]  /*2c40*/  HADD2.F32 R11, -RZ, R49.reuse.H1_H1 ;  /* 0x30000031ff0b7230 */ /* 0x100fe20000004100 */
[----:B------:R-:W-:Y:S01]  /*2c50*/  FFMA.FTZ R8, R9, R67, R8 ;  /* 0x0000004309087223 */ /* 0x000fe20000010008 */
[----:B------:R-:W-:-:S03]  /*2c60*/  HADD2.F32 R9, -RZ, R49.H0_H0 ;  /* 0x20000031ff097230 */ /* 0x000fc60000004100 */
[----:B------:R-:W-:Y:S02]  /*2c70*/  FMUL.FTZ R10, R11, R10 ;  /* 0x0000000a0b0a7220 */ /* 0x000fe40000410000 */
[----:B------:R-:W-:-:S03]  /*2c80*/  FMUL.FTZ R8, R9, R8 ;  /* 0x0000000809087220 */ /* 0x000fc60000410000 */
[----:B------:R-:W-:Y:S02]  /*2c90*/  F2FP.PACK_AB R10, RZ, R10 ;  /* 0x0000000aff0a723e */ /* 0x000fe400000000ff */
[----:B------:R-:W-:-:S04]  /*2ca0*/  F2FP.PACK_AB R8, RZ, R8 ;  /* 0x00000008ff08723e */ /* 0x000fc800000000ff */
[----:B------:R-:W-:-:S06]  /*2cb0*/  PRMT R8, R8, 0x5410, R10 ;  /* 0x0000541008087816 */ /* 0x000fcc000000000a */
[----:B------:R-:W-:-:S06]  /*2cc0*/  HFMA2.MMA R2, R8, 1, 1, R2 ;  /* 0x3c003c0008027835 */ /* 0x000fcc0000000002 */
.L_x_130:
        /* <DEDUP_REMOVED lines=97> */
.L_x_131:
[----:B------:R-:W-:Y:S05]  /*32e0*/  @P0 BRA `(.L_x_128) ;  /* 0x000005a000000947 */ /* 0x000fea0003800000 */
        /* <DEDUP_REMOVED lines=22> */
[--C-:B0-----:R-:W-:Y:S02]  /*3450*/  HADD2.F32 R22, -RZ, R8.reuse.H0_H0 ;  /* 0x20000008ff167230 */ /* 0x101fe40000004100 */
[----:B------:R-:W-:Y:S02]  /*3460*/  HADD2.F32 R8, -RZ, R8.H1_H1 ;  /* 0x30000008ff087230 */ /* 0x000fe40000004100 */
[----:B------:R-:W-:Y:S01]  /*3470*/  HADD2.F32 R43, -RZ, R43.H0_H0 ;  /* 0x2000002bff2b7230 */ /* 0x000fe20000004100 */
[-C--:B------:R-:W-:Y:S01]  /*3480*/  FFMA.FTZ R20, R23, R22.reuse, RZ ;  /* 0x0000001617147223 */ /* 0x080fe200000100ff */
[----:B------:R-:W-:Y:S01]  /*3490*/  HADD2.F32 R12, -RZ, R12.H0_H0 ;  /* 0x2000000cff0c7230 */ /* 0x000fe20000004100 */
[----:B------:R-:W-:Y:S01]  /*34a0*/  FFMA.FTZ R23, R21, R22, RZ ;  /* 0x0000001615177223 */ /* 0x000fe200000100ff */
[----:B------:R-:W-:Y:S01]  /*34b0*/  HADD2.F32 R13, -RZ, R13.H0_H0 ;  /* 0x2000000dff0d7230 */ /* 0x000fe20000004100 */
[----:B------:R-:W-:Y:S01]  /*34c0*/  FFMA.FTZ R33, R33, R8, R20 ;  /* 0x0000000821217223 */ /* 0x000fe20000010014 */
[--C-:B------:R-:W-:Y:S01]  /*34d0*/  HADD2.F32 R20, -RZ, R9.reuse.H0_H0 ;  /* 0x20000009ff147230 */ /* 0x100fe20000004100 */
        /* <DEDUP_REMOVED lines=26> */
[----:B------:R-:W-:-:S03]  /*3680*/  HADD2.F32 R10, -RZ, R10.H1_H1 ;  /* 0x3000000aff0a7230 */ /* 0x000fc60000004100 */
[-C--:B------:R-:W-:Y:S02]  /*3690*/  FFMA.FTZ R17, R19, R9.reuse, R20 ;  /* 0x0000000913117223 */ /* 0x080fe40000010014 */
[-C--:B------:R-:W-:Y:S02]  /*36a0*/  FFMA.FTZ R19, R18, R9.reuse, R22 ;  /* 0x0000000912137223 */ /* 0x080fe40000010016 */
[-C--:B------:R-:W-:Y:S02]  /*36b0*/  FFMA.FTZ R21, R21, R9.reuse, R32 ;  /* 0x0000000915157223 */ /* 0x080fe40000010020 */
[----:B------:R-:W-:Y:S02]  /*36c0*/  FFMA.FTZ R9, R16, R9, R28 ;  /* 0x0000000910097223 */ /* 0x000fe4000001001c */
[-C--:B------:R-:W-:Y:S02]  /*36d0*/  FFMA.FTZ R17, R40, R10.reuse, R17 ;  /* 0x0000000a28117223 */ /* 0x080fe40000010011 */
[----:B------:R-:W-:-:S02]  /*36e0*/  FFMA.FTZ R19, R41, R10, R19 ;  /* 0x0000000a29137223 */ /* 0x000fc40000010013 */
[-C--:B------:R-:W-:Y:S02]  /*36f0*/  FFMA.FTZ R21, R42, R10.reuse, R21 ;  /* 0x0000000a2a157223 */ /* 0x080fe40000010015 */
[----:B------:R-:W-:Y:S02]  /*3700*/  FFMA.FTZ R9, R43, R10, R9 ;  /* 0x0000000a2b097223 */ /* 0x000fe40000010009 */
[-C--:B------:R-:W-:Y:S01]  /*3710*/  FFMA.FTZ R10, R12, R8.reuse, R17 ;  /* 0x000000080c0a7223 */ /* 0x080fe20000010011 */
[--C-:B------:R-:W-:Y:S01]  /*3720*/  HADD2.F32 R17, -RZ, R49.reuse.H1_H1 ;  /* 0x30000031ff117230 */ /* 0x100fe20000004100 */
[-C--:B------:R-:W-:Y:S01]  /*3730*/  FFMA.FTZ R12, R13, R8.reuse, R19 ;  /* 0x000000080d0c7223 */ /* 0x080fe20000010013 */
[--C-:B------:R-:W-:Y:S01]  /*3740*/  HADD2.F32 R13, -RZ, R50.reuse.H1_H1 ;  /* 0x30000032ff0d7230 */ /* 0x100fe20000004100 */
[-C--:B------:R-:W-:Y:S02]  /*3750*/  FFMA.FTZ R14, R14, R8.reuse, R21 ;  /* 0x000000080e0e7223 */ /* 0x080fe40000010015 */
[----:B------:R-:W-:Y:S01]  /*3760*/  FFMA.FTZ R8, R15, R8, R9 ;  /* 0x000000080f087223 */ /* 0x000fe20000010009 */
[----:B------:R-:W-:Y:S01]  /*3770*/  HADD2.F32 R9, -RZ, R50.H0_H0 ;  /* 0x20000032ff097230 */ /* 0x000fe20000004100 */
[-C--:B------:R-:W-:Y:S01]  /*3780*/  FFMA.FTZ R10, R27, R11.reuse, R10 ;  /* 0x0000000b1b0a7223 */ /* 0x080fe2000001000a */
[----:B------:R-:W-:Y:S01]  /*3790*/  HADD2.F32 R15, -RZ, R49.H0_H0 ;  /* 0x20000031ff0f7230 */ /* 0x000fe20000004100 */
[----:B------:R-:W-:-:S02]  /*37a0*/  FFMA.FTZ R12, R26, R11, R12 ;  /* 0x0000000b1a0c7223 */ /* 0x000fc4000001000c */
        /* <DEDUP_REMOVED lines=14> */
.L_x_128:
[----:B------:R-:W-:-:S04]  /*3890*/  IMAD.MOV.U32 R16, RZ, RZ, c[0x0][0x18c] ;  /* 0x00006300ff107624 */ /* 0x000fc800078e00ff */
[----:B------:R-:W-:-:S05]  /*38a0*/  IMAD.WIDE R62, R16, 0x8, R62 ;  /* 0x00000008103e7825 */ /* 0x000fca00078e023e */
[----:B0-----:R0:W5:Y:S01]  /*38b0*/  LDG.E.128.CONSTANT R8, [R62.64] ;  /* 0x000000083e087981 */ /* 0x001162000c1e9d00 */
[----:B------:R-:W-:Y:S01]  /*38c0*/  IMAD.WIDE R60, R16, 0x8, R60 ;  /* 0x00000008103c7825 */ /* 0x000fe200078e023c */
[----:B------:R-:W-:Y:S05]  /*38d0*/  @!P1 BRA `(.L_x_132) ;  /* 0x00001e2000009947 */ /* 0x000fea0003800000 */
[----:B------:R-:W2:Y:S01]  /*38e0*/  LDG.E.128.CONSTANT R12, [R60.64] ;  /* 0x000000083c0c7981 */ /* 0x000ea2000c1e9d00 */
[----:B-----5:R-:W-:Y:S02]  /*38f0*/  LOP3.LUT R17, R8, 0xff, RZ, 0xc0, !PT ;  /* 0x000000ff08117812 */ /* 0x020fe400078ec0ff */
[----:B------:R-:W-:Y:S02]  /*3900*/  LOP3.LUT R18, R9, 0xff, RZ, 0xc0, !PT ;  /* 0x000000ff09127812 */ /* 0x000fe400078ec0ff */
[----:B------:R-:W-:Y:S02]  /*3910*/  IADD3 R17, R17, -0x80, RZ ;  /* 0xffffff8011117810 */ /* 0x000fe40007ffe0ff */
[----:B------:R-:W-:Y:S02]  /*3920*/  IADD3 R18, R18, -0x80, RZ ;  /* 0xffffff8012127810 */ /* 0x000fe40007ffe0ff */
[----:B------:R1:W3:Y:S01]  /*3930*/  I2F.F16 R32, R17 ;  /* 0x0000001100207306 */ /* 0x0002e20000200c00 */
[----:B------:R-:W-:-:S02]  /*3940*/  LEA.HI R26, R8, 0xffffff80, RZ, 0x8 ;  /* 0xffffff80081a7811 */ /* 0x000fc400078f40ff */
[----:B------:R-:W-:Y:S02]  /*3950*/  LEA.HI R25, R9, 0xffffff80, RZ, 0x8 ;  /* 0xffffff8009197811 */ /* 0x000fe400078f40ff */
[C---:B------:R-:W-:Y:S02]  /*3960*/  LEA.HI R24, R10.reuse, 0xffffff80, RZ, 0x8 ;  /* 0xffffff800a187811 */ /* 0x040fe400078f40ff */
[----:B------:R-:W-:Y:S01]  /*3970*/  LOP3.LUT R19, R10, 0xff, RZ, 0xc0, !PT ;  /* 0x000000ff0a137812 */ /* 0x000fe200078ec0ff */
[----:B------:R-:W4:Y:S01]  /*3980*/  I2F.F16 R31, R18 ;  /* 0x00000012001f7306 */ /* 0x000f220000200c00 */
[--C-:B-1----:R-:W-:Y:S02]  /*3990*/  SHF.R.U32.HI R17, RZ, 0x8, R8.reuse ;  /* 0x00000008ff117819 */ /* 0x102fe40000011608 */
[----:B------:R-:W-:Y:S02]  /*39a0*/  SHF.R.U32.HI R8, RZ, 0x10, R8 ;  /* 0x00000010ff087819 */ /* 0x000fe40000011608 */
[----:B------:R-:W-:-:S02]  /*39b0*/  LOP3.LUT R27, R17, 0xff, RZ, 0xc0, !PT ;  /* 0x000000ff111b7812 */ /* 0x000fc400078ec0ff */
[----:B------:R-:W-:Y:S01]  /*39c0*/  LOP3.LUT R8, R8, 0xff, RZ, 0xc0, !PT ;  /* 0x000000ff08087812 */ /* 0x000fe200078ec0ff */
[----:B------:R-:W1:Y:S01]  /*39d0*/  I2F.F16 R26, R26 ;  /* 0x0000001a001a7306 */ /* 0x000e620000200c00 */
[----:B------:R-:W-:Y:S02]  /*39e0*/  IADD3 R28, R27, -0x80, RZ ;  /* 0xffffff801b1c7810 */ /* 0x000fe40007ffe0ff */
[--C-:B------:R-:W-:Y:S02]  /*39f0*/  SHF.R.U32.HI R27, RZ, 0x8, R9.reuse ;  /* 0x00000008ff1b7819 */ /* 0x100fe40000011609 */
[----:B------:R-:W-:Y:S02]  /*3a00*/  SHF.R.U32.HI R9, RZ, 0x10, R9 ;  /* 0x00000010ff097819 */ /* 0x000fe40000011609 */
[----:B------:R-:W-:Y:S01]  /*3a10*/  IADD3 R8, R8, -0x80, RZ ;  /* 0xffffff8008087810 */ /* 0x000fe20007ffe0ff */
[----:B------:R-:W0:Y:S01]  /*3a20*/  I2F.F16 R25, R25 ;  /* 0x0000001900197306 */ /* 0x000e220000200c00 */
[----:B------:R-:W-:-:S02]  /*3a30*/  LOP3.LUT R9, R9, 0xff, RZ, 0xc0, !PT ;  /* 0x000000ff09097812 */ /* 0x000fc400078ec0ff */
[----:B------:R-:W-:Y:S02]  /*3a40*/  IADD3 R22, R19, -0x80, RZ ;  /* 0xffffff8013167810 */ /* 0x000fe40007ffe0ff */
[----:B------:R-:W-:Y:S02]  /*3a50*/  IADD3 R9, R9, -0x80, RZ ;  /* 0xffffff8009097810 */ /* 0x000fe40007ffe0ff */
[C---:B------:R-:W-:Y:S01]  /*3a60*/  LOP3.LUT R19, R11.reuse, 0xff, RZ, 0xc0, !PT ;  /* 0x000000ff0b137812 */ /* 0x040fe200078ec0ff */
[----:B------:R-:W0:Y:S01]  /*3a70*/  I2F.F16 R24, R24 ;  /* 0x0000001800187306 */ /* 0x000e220000200c00 */
[----:B------:R-:W-:Y:S02]  /*3a80*/  LEA.HI R23, R11, 0xffffff80, RZ, 0x8 ;  /* 0xffffff800b177811 */ /* 0x000fe400078f40ff */
[----:B------:R-:W-:Y:S02]  /*3a90*/  IADD3 R21, R19, -0x80, RZ ;  /* 0xffffff8013157810 */ /* 0x000fe40007ffe0ff */
[----:B------:R-:W-:-:S03]  /*3aa0*/  ISETP.GE.AND P2, PT, R58, 0x2, PT ;  /* 0x000000023a00780c */ /* 0x000fc60003f46270 */
[----:B------:R-:W0:Y:S08]  /*3ab0*/  I2F.F16 R23, R23 ;  /* 0x0000001700177306 */ /* 0x000e300000200c00 */
[----:B------:R-:W0:Y:S08]  /*3ac0*/  I2F.F16 R22, R22 ;  /* 0x0000001600167306 */ /* 0x000e300000200c00 */
[----:B------:R-:W0:Y:S08]  /*3ad0*/  I2F.F16 R21, R21 ;  /* 0x0000001500157306 */ /* 0x000e300000200c00 */
[----:B------:R-:W0:Y:S01]  /*3ae0*/  I2F.F16 R28, R28 ;  /* 0x0000001c001c7306 */ /* 0x000e220000200c00 */
[----:B--2---:R-:W-:-:S02]  /*3af0*/  LEA.HI R29, R14, 0xffffff80, RZ, 0x8 ;  /* 0xffffff800e1d7811 */ /* 0x004fc400078f40ff */
[----:B------:R-:W-:-:S05]  /*3b00*/  LEA.HI R33, R15, 0xffffff80, RZ, 0x8 ;  /* 0xffffff800f217811 */ /* 0x000fca00078f40ff */
[----:B------:R2:W0:Y:S01]  /*3b10*/  I2F.F16 R18, R29 ;  /* 0x0000001d00127306 */ /* 0x0004220000200c00 */
[----:B------:R-:W-:Y:S02]  /*3b20*/  LEA.HI R20, R12, 0xffffff80, RZ, 0x8 ;  /* 0xffffff800c147811 */ /* 0x000fe400078f40ff */
[----:B------:R-:W-:-:S05]  /*3b30*/  LEA.HI R19, R13, 0xffffff80, RZ, 0x8 ;  /* 0xffffff800d137811 */ /* 0x000fca00078f40ff */
[----:B------:R0:W1:Y:S01]  /*3b40*/  I2F.F16 R17, R33 ;  /* 0x0000002100117306 */ /* 0x0000620000200c00 */
[----:B--2---:R-:W-:-:S04]  /*3b50*/  LOP3.LUT R29, R27, 0xff, RZ, 0xc0, !PT ;  /* 0x000000ff1b1d7812 */ /* 0x004fc800078ec0ff */
[----:B------:R-:W-:Y:S02]  /*3b60*/  IADD3 R30, R29, -0x80, RZ ;  /* 0xffffff801d1e7810 */ /* 0x000fe40007ffe0ff */
[--C-:B------:R-:W-:Y:S01]  /*3b70*/  SHF.R.U32.HI R29, RZ, 0x8, R10.reuse ;  /* 0x00000008ff1d7819 */ /* 0x100fe2000001160a */
[----:B------:R2:W1:Y:S01]  /*3b80*/  I2F.F16 R27, R8 ;  /* 0x00000008001b7306 */ /* 0x0004620000200c00 */
[----:B------:R-:W-:Y:S02]  /*3b90*/  SHF.R.U32.HI R10, RZ, 0x10, R10 ;  /* 0x00000010ff0a7819 */ /* 0x000fe4000001160a */
[----:B0-----:R-:W-:Y:S02]  /*3ba0*/  LOP3.LUT R33, R29, 0xff, RZ, 0xc0, !PT ;  /* 0x000000ff1d217812 */ /* 0x001fe400078ec0ff */
[----:B------:R-:W-:Y:S02]  /*3bb0*/  LOP3.LUT R10, R10, 0xff, RZ, 0xc0, !PT ;  /* 0x000000ff0a0a7812 */ /* 0x000fe400078ec0ff */
[----:B------:R-:W-:Y:S01]  /*3bc0*/  IADD3 R34, R33, -0x80, RZ ;  /* 0xffffff8021227810 */ /* 0x000fe20007ffe0ff */
[----:B------:R0:W1:Y:S01]  /*3bd0*/  I2F.F16 R29, R9 ;  /* 0x00000009001d7306 */ /* 0x0000620000200c00 */
[----:B--2---:R-:W-:-:S02]  /*3be0*/  SHF.R.U32.HI R8, RZ, 0x8, R11 ;  /* 0x00000008ff087819 */ /* 0x004fc4000001160b */
[----:B------:R-:W-:Y:S02]  /*3bf0*/  IADD3 R10, R10, -0x80, RZ ;  /* 0xffffff800a0a7810 */ /* 0x000fe40007ffe0ff */
[----:B------:R-:W-:Y:S02]  /*3c00*/  LOP3.LUT R8, R8, 0xff, RZ, 0xc0, !PT ;  /* 0x000000ff08087812 */ /* 0x000fe400078ec0ff */
[----:B------:R-:W-:Y:S01]  /*3c10*/  SHF.R.U32.HI R11, RZ, 0x10, R11 ;  /* 0x00000010ff0b7819 */ /* 0x000fe2000001160b */
[----:B------:R2:W1:Y:S01]  /*3c20*/  I2F.F16 R33, R10 ;  /* 0x0000000a00217306 */ /* 0x0004620000200c00 */
[----:B0-----:R-:W-:Y:S02]  /*3c30*/  LOP3.LUT R9, R13, 0xff, RZ, 0xc0, !PT ;  /* 0x000000ff0d097812 */ /* 0x001fe400078ec0ff */
[----:B------:R-:W-:Y:S02]  /*3c40*/  IADD3 R40, R8, -0x80, RZ ;  /* 0xffffff8008287810 */ /* 0x000fe40007ffe0ff */
[----:B------:R-:W-:-:S02]  /*3c50*/  IADD3 R37, R9, -0x80, RZ ;  /* 0xffffff8009257810 */ /* 0x000fc40007ffe0ff */
[----:B------:R-:W-:Y:S01]  /*3c60*/  LOP3.LUT R9, R14, 0xff, RZ, 0xc0, !PT ;  /* 0x000000ff0e097812 */ /* 0x000fe200078ec0ff */
[----:B------:R-:W0:Y:S01]  /*3c70*/  I2F.F16 R20, R20 ;  /* 0x0000001400147306 */ /* 0x000e220000200c00 */
[----:B------:R-:W-:Y:S02]  /*3c80*/  LOP3.LUT R8, R12, 0xff, RZ, 0xc0, !PT ;  /* 0x000000ff0c087812 */ /* 0x000fe400078ec0ff */
[----:B------:R-:W-:Y:S02]  /*3c90*/  IADD3 R36, R9, -0x80, RZ ;  /* 0xffffff8009247810 */ /* 0x000fe40007ffe0ff */
[----:B------:R-:W-:Y:S02]  /*3ca0*/  SHF.R.U32.HI R9, RZ, 0x8, R12 ;  /* 0x00000008ff097819 */ /* 0x000fe4000001160c */
[----:B------:R-:W-:Y:S01]  /*3cb0*/  IADD3 R8, R8, -0x80, RZ ;  /* 0xffffff8008087810 */ /* 0x000fe20007ffe0ff */
[----:B------:R-:W0:Y:S01]  /*3cc0*/  I2F.F16 R19, R19 ;  /* 0x0000001300137306 */ /* 0x000e220000200c00 */
[----:B--2---:R-:W-:-:S02]  /*3cd0*/  LOP3.LUT R10, R15, 0xff, RZ, 0xc0, !PT ;  /* 0x000000ff0f0a7812 */ /* 0x004fc400078ec0ff */
[----:B------:R-:W-:Y:S02]  /*3ce0*/  LOP3.LUT R9, R9, 0xff, RZ, 0xc0, !PT ;  /* 0x000000ff09097812 */ /* 0x000fe400078ec0ff */
[----:B------:R-:W-:Y:S02]  /*3cf0*/  IADD3 R10, R10, -0x80, RZ ;  /* 0xffffff800a0a7810 */ /* 0x000fe40007ffe0ff */
[----:B------:R-:W-:Y:S01]  /*3d00*/  IADD3 R9, R9, -0x80, RZ ;  /* 0xffffff8009097810 */ /* 0x000fe20007ffe0ff */
[----:B------:R2:W0:Y:S01]  /*3d10*/  I2F.F16 R38, R8 ;  /* 0x0000000800267306 */ /* 0x0004220000200c00 */
[----:B------:R-:W-:Y:S02]  /*3d20*/  SHF.R.U32.HI R12, RZ, 0x10, R12 ;  /* 0x00000010ff0c7819 */ /* 0x000fe4000001160c */
[----:B------:R-:W-:Y:S02]  /*3d30*/  LOP3.LUT R11, R11, 0xff, RZ, 0xc0, !PT ;  /* 0x000000ff0b0b7812 */ /* 0x000fe400078ec0ff */
[----:B------:R-:W-:-:S02]  /*3d40*/  LOP3.LUT R12, R12, 0xff, RZ, 0xc0, !PT ;  /* 0x000000ff0c0c7812 */ /* 0x000fc400078ec0ff */
[----:B------:R-:W-:Y:S01]  /*3d50*/  IADD3 R11, R11, -0x80, RZ ;  /* 0xffffff800b0b7810 */ /* 0x000fe20007ffe0ff */
[----:B------:R0:W1:Y:S01]  /*3d60*/  I2F.F16 R35, R10 ;  /* 0x0000000a00237306 */ /* 0x0000620000200c00 */
[--C-:B--2---:R-:W-:Y:S02]  /*3d70*/  SHF.R.U32.HI R8, RZ, 0x8, R13.reuse ;  /* 0x00000008ff087819 */ /* 0x104fe4000001160d */
[----:B------:R-:W-:Y:S02]  /*3d80*/  SHF.R.U32.HI R13, RZ, 0x10, R13 ;  /* 0x00000010ff0d7819 */ /* 0x000fe4000001160d */
[----:B------:R-:W-:Y:S02]  /*3d90*/  LOP3.LUT R8, R8, 0xff, RZ, 0xc0, !PT ;  /* 0x000000ff08087812 */ /* 0x000fe400078ec0ff */
[----:B------:R-:W-:Y:S01]  /*3da0*/  LOP3.LUT R13, R13, 0xff, RZ, 0xc0, !PT ;  /* 0x000000ff0d0d7812 */ /* 0x000fe200078ec0ff */
[----:B------:R2:W1:Y:S01]  /*3db0*/  I2F.F16 R41, R9 ;  /* 0x0000000900297306 */ /* 0x0004620000200c00 */
[----:B0-----:R-:W-:-:S02]  /*3dc0*/  SHF.R.U32.HI R10, RZ, 0x8, R14 ;  /* 0x00000008ff0a7819 */ /* 0x001fc4000001160e */
[----:B------:R-:W-:Y:S02]  /*3dd0*/  SHF.R.U32.HI R14, RZ, 0x10, R14 ;  /* 0x00000010ff0e7819 */ /* 0x000fe4000001160e */
[----:B------:R-:W-:Y:S02]  /*3de0*/  IADD3 R8, R8, -0x80, RZ ;  /* 0xffffff8008087810 */ /* 0x000fe40007ffe0ff */
[----:B------:R-:W-:Y:S01]  /*3df0*/  LOP3.LUT R14, R14, 0xff, RZ, 0xc0, !PT ;  /* 0x000000ff0e0e7812 */ /* 0x000fe200078ec0ff */
[----:B------:R-:W0:Y:S01]  /*3e00*/  I2F.F16 R30, R30 ;  /* 0x0000001e001e7306 */ /* 0x000e220000200c00 */
[--C-:B--2---:R-:W-:Y:S02]  /*3e10*/  SHF.R.U32.HI R9, RZ, 0x8, R15.reuse ;  /* 0x00000008ff097819 */ /* 0x104fe4000001160f */
[----:B------:R-:W-:Y:S02]  /*3e20*/  SHF.R.U32.HI R15, RZ, 0x10, R15 ;  /* 0x00000010ff0f7819 */ /* 0x000fe4000001160f */
[----:B------:R-:W-:-:S02]  /*3e30*/  LOP3.LUT R10, R10, 0xff, RZ, 0xc0, !PT ;  /* 0x000000ff0a0a7812 */ /* 0x000fc400078ec0ff */
[----:B------:R-:W-:Y:S01]  /*3e40*/  LOP3.LUT R15, R15, 0xff, RZ, 0xc0, !PT ;  /* 0x000000ff0f0f7812 */ /* 0x000fe200078ec0ff */
[----:B------:R2:W0:Y:S01]  /*3e50*/  I2F.F16 R42, R8 ;  /* 0x00000008002a7306 */ /* 0x0004220000200c00 */
[----:B------:R-:W-:Y:S02]  /*3e60*/  LOP3.LUT R9, R9, 0xff, RZ, 0xc0, !PT ;  /* 0x000000ff09097812 */ /* 0x000fe400078ec0ff */
[----:B------:R-:W-:Y:S02]  /*3e70*/  IADD3 R12, R12, -0x80, RZ ;  /* 0xffffff800c0c7810 */ /* 0x000fe40007ffe0ff */
[----:B------:R-:W-:Y:S02]  /*3e80*/  IADD3 R13, R13, -0x80, RZ ;  /* 0xffffff800d0d7810 */ /* 0x000fe40007ffe0ff */
[----:B------:R-:W-:Y:S01]  /*3e90*/  IADD3 R14, R14, -0x80, RZ ;  /* 0xffffff800e0e7810 */ /* 0x000fe20007ffe0ff */
[----:B------:R-:W0:Y:S01]  /*3ea0*/  I2F.F16 R34, R34 ;  /* 0x0000002200227306 */ /* 0x000e220000200c00 */
[----:B--2---:R-:W-:-:S02]  /*3eb0*/  PRMT R8, R53, 0x9910, RZ ;  /* 0x0000991035087816 */ /* 0x004fc400000000ff */
[----:B------:R-:W-:Y:S02]  /*3ec0*/  IADD3 R15, R15, -0x80, RZ ;  /* 0xffffff800f0f7810 */ /* 0x000fe40007ffe0ff */
[----:B------:R-:W-:Y:S02]  /*3ed0*/  IADD3 R10, R10, -0x80, RZ ;  /* 0xffffff800a0a7810 */ /* 0x000fe40007ffe0ff */
[----:B------:R-:W-:Y:S01]  /*3ee0*/  IADD3 R9, R9, -0x80, RZ ;  /* 0xffffff8009097810 */ /* 0x000fe20007ffe0ff */
[----:B------:R-:W2:Y:S01]  /*3ef0*/  I2F.F16 R40, R40 ;  /* 0x0000002800287306 */ /* 0x000ea20000200c00 */
[----:B------:R-:W-:-:S07]  /*3f00*/  ISETP.NE.AND P0, PT, R8, RZ, PT ;  /* 0x000000ff0800720c */ /* 0x000fce0003f05270 */
[----:B------:R0:W0:Y:S08]  /*3f10*/  I2F.F16 R39, R11 ;  /* 0x0000000b00277306 */ /* 0x0000300000200c00 */
[----:B------:R-:W0:Y:S08]  /*3f20*/  I2F.F16 R37, R37 ;  /* 0x0000002500257306 */ /* 0x000e300000200c00 */
[----:B------:R-:W0:Y:S08]  /*3f30*/  I2F.F16 R36, R36 ;  /* 0x0000002400247306 */ /* 0x000e300000200c00 */
[----:B------:R-:W0:Y:S08]  /*3f40*/  I2F.F16 R12, R12 ;  /* 0x0000000c000c7306 */ /* 0x000e300000200c00 */
[----:B------:R-:W0:Y:S08]  /*3f50*/  I2F.F16 R13, R13 ;  /* 0x0000000d000d7306 */ /* 0x000e300000200c00 */
[----:B------:R0:W0:Y:S08]  /*3f60*/  I2F.F16 R43, R10 ;  /* 0x0000000a002b7306 */ /* 0x0000300000200c00 */
[----:B------:R-:W0:Y:S08]  /*3f70*/  I2F.F16 R14, R14 ;  /* 0x0000000e000e7306 */ /* 0x000e300000200c00 */
[----:B------:R0:W0:Y:S08]  /*3f80*/  I2F.F16 R44, R9 ;  /* 0x00000009002c7306 */ /* 0x0000300000200c00 */
[----:B------:R-:W0:Y:S01]  /*3f90*/  I2F.F16 R15, R15 ;  /* 0x0000000f000f7306 */ /* 0x000e220000200c00 */
[----:B------:R-:W-:Y:S05]  /*3fa0*/  @!P0 BRA `(.L_x_133) ;  /* 0x000005a000008947 */ /* 0x000fea0003800000 */
[----:B01234-:R-:W0:Y:S01]  /*3fb0*/  LDS.64 R8, [UR4+0x10] ;  /* 0x00001004ff087984 */ /* 0x01fe220008000a00 */
[----:B------:R-:W-:-:S02]  /*3fc0*/  HADD2.F32 R11, -RZ, R32.H0_H0 ;  /* 0x20000020ff0b7230 */ /* 0x000fc40000004100 */
[----:B------:R-:W-:Y:S02]  /*3fd0*/  HADD2.F32 R59, -RZ, R27.H0_H0 ;  /* 0x2000001bff3b7230 */ /* 0x000fe40000004100 */
[----:B------:R-:W-:Y:S02]  /*3fe0*/  HADD2.F32 R65, -RZ, R38.H0_H0 ;  /* 0x20000026ff417230 */ /* 0x000fe40000004100 */
[----:B------:R-:W-:Y:S02]  /*3ff0*/  HADD2.F32 R67, -RZ, R12.H0_H0 ;  /* 0x2000000cff437230 */ /* 0x000fe40000004100 */
[----:B------:R-:W-:Y:S02]  /*4000*/  HADD2.F32 R69, -RZ, R22.H0_H0 ;  /* 0x20000016ff457230 */ /* 0x000fe40000004100 */
[--C-:B0-----:R-:W-:Y:S02]  /*4010*/  HADD2.F32 R10, -RZ, R8.reuse.H0_H0 ;  /* 0x20000008ff0a7230 */ /* 0x101fe40000004100 */
[----:B------:R-:W-:-:S02]  /*4020*/  HADD2.F32 R45, -RZ, R8.H1_H1 ;  /* 0x30000008ff2d7230 */ /* 0x000fc40000004100 */
[----:B------:R-:W-:Y:S01]  /*4030*/  HADD2.F32 R8, -RZ, R28.H0_H0 ;  /* 0x2000001cff087230 */ /* 0x000fe20000004100 */
[----:B------:R-:W-:Y:S01]  /*4040*/  FFMA.FTZ R11, R11, R10, RZ ;  /* 0x0000000a0b0b7223 */ /* 0x000fe200000100ff */
[----:B------:R-:W-:-:S03]  /*4050*/  HADD2.F32 R64, -RZ, R9.H1_H1 ;  /* 0x30000009ff407230 */ /* 0x000fc60000004100 */
[----:B------:R-:W-:Y:S01]  /*4060*/  FFMA.FTZ R8, R8, R45, R11 ;  /* 0x0000002d08087223 */ /* 0x000fe2000001000b */
[----:B------:R-:W-:Y:S02]  /*4070*/  HADD2.F32 R11, -RZ, R9.H0_H0 ;  /* 0x20000009ff0b7230 */ /* 0x000fe40000004100 */
[----:B------:R-:W-:-:S03]  /*4080*/  HADD2.F32 R9, -RZ, R26.H0_H0 ;  /* 0x2000001aff097230 */ /* 0x000fc60000004100 */
[----:B------:R-:W-:-:S04]  /*4090*/  FFMA.FTZ R8, R59, R11, R8 ;  /* 0x0000000b3b087223 */ /* 0x000fc80000010008 */
[----:B------:R-:W-:Y:S02]  /*40a0*/  FFMA.FTZ R66, R9, R64, R8 ;  /* 0x0000004009427223 */ /* 0x000fe40000010008 */
[----:B------:R-:W0:Y:S02]  /*40b0*/  LDS.64 R8, [UR4+0x18] ;  /* 0x00001804ff087984 */ /* 0x000e240008000a00 */
[----:B0-----:R-:W-:-:S05]  /*40c0*/  HADD2.F32 R59, -RZ, R8.H0_H0 ;  /* 0x20000008ff3b7230 */ /* 0x001fca0000004100 */
        /* <DEDUP_REMOVED lines=9> */
[----:B------:R-:W-:-:S05]  /*4160*/  HADD2.F32 R9, -RZ, R50.H0_H0 ;  /* 0x20000032ff097230 */ /* 0x000fca0000004100 */
[----:B------:R-:W-:Y:S01]  /*4170*/  FMUL.FTZ R66, R9, R66 ;  /* 0x0000004209427220 */ /* 0x000fe20000410000 */
[----:B------:R-:W-:-:S04]  /*4180*/  HADD2.F32 R9, -RZ, R31.H0_H0 ;  /* 0x2000001fff097230 */ /* 0x000fc80000004100 */
[----:B------:R-:W-:Y:S01]  /*4190*/  F2FP.PACK_AB R66, RZ, R66 ;  /* 0x00000042ff42723e */ /* 0x000fe200000000ff */
        /* <DEDUP_REMOVED lines=21> */
[C---:B------:R-:W-:Y:S02]  /*42f0*/  FFMA.FTZ R66, R10.reuse, R69, RZ ;  /* 0x000000450a427223 */ /* 0x040fe400000100ff */
[----:B------:R-:W-:Y:S01]  /*4300*/  FFMA.FTZ R10, R10, R9, RZ ;  /* 0x000000090a0a7223 */ /* 0x000fe200000100ff */
[----:B------:R-:W-:-:S05]  /*4310*/  HADD2.F32 R9, -RZ, R34.H0_H0 ;  /* 0x20000022ff097230 */ /* 0x000fca0000004100 */
[----:B------:R-:W-:Y:S01]  /*4320*/  FFMA.FTZ R66, R45, R9, R66 ;  /* 0x000000092d427223 */ /* 0x000fe20000010042 */
[----:B------:R-:W-:-:S05]  /*4330*/  HADD2.F32 R9, -RZ, R40.H0_H0 ;  /* 0x20000028ff097230 */ /* 0x000fca0000004100 */
[----:B------:R-:W-:Y:S01]  /*4340*/  FFMA.FTZ R10, R45, R9, R10 ;  /* 0x000000092d0a7223 */ /* 0x000fe2000001000a */
[----:B------:R-:W-:Y:S02]  /*4350*/  HADD2.F32 R9, -RZ, R33.H0_H0 ;  /* 0x20000021ff097230 */ /* 0x000fe40000004100 */
[----:B------:R-:W-:-:S03]  /*4360*/  HADD2.F32 R45, -RZ, R39.H0_H0 ;  /* 0x20000027ff2d7230 */ /* 0x000fc60000004100 */
[C---:B------:R-:W-:Y:S02]  /*4370*/  FFMA.FTZ R9, R11.reuse, R9, R66 ;  /* 0x000000090b097223 */ /* 0x040fe40000010042 */
        /* <DEDUP_REMOVED lines=29> */
.L_x_133:
[----:B-1234-:R-:W-:Y:S05]  /*4550*/  @!P2 BRA `(.L_x_132) ;  /* 0x000011a00000a947 */ /* 0x01efea0003800000 */
[----:B------:R-:W-:Y:S02]  /*4560*/  PRMT R8, R54, 0x9910, RZ ;  /* 0x0000991036087816 */ /* 0x000fe400000000ff */
[----:B------:R-:W-:Y:S02]  /*4570*/  ISETP.GE.AND P2, PT, R58, 0x3, PT ;  /* 0x000000033a00780c */ /* 0x000fe40003f46270 */
[----:B------:R-:W-:-:S13]  /*4580*/  ISETP.NE.AND P0, PT, R8, RZ, PT ;  /* 0x000000ff0800720c */ /* 0x000fda0003f05270 */
[----:B------:R-:W-:Y:S05]  /*4590*/  @!P0 BRA `(.L_x_134) ;  /* 0x000005a000008947 */ /* 0x000fea0003800000 */
[----:B0-----:R-:W0:Y:S01]  /*45a0*/  LDS.64 R8, [UR4+0x90] ;  /* 0x00009004ff087984 */ /* 0x001e220008000a00 */
[----:B------:R-:W-:Y:S02]  /*45b0*/  HADD2.F32 R45, -RZ, R32.H0_H0 ;  /* 0x20000020ff2d7230 */ /* 0x000fe40000004100 */
[----:B------:R-:W-:Y:S02]  /*45c0*/  HADD2.F32 R59, -RZ, R27.H0_H0 ;  /* 0x2000001bff3b7230 */ /* 0x000fe40000004100 */
[----:B------:R-:W-:Y:S02]  /*45d0*/  HADD2.F32 R66, -RZ, R26.H0_H0 ;  /* 0x2000001aff427230 */ /* 0x000fe40000004100 */
[----:B------:R-:W-:Y:S02]  /*45e0*/  HADD2.F32 R65, -RZ, R38.H0_H0 ;  /* 0x20000026ff417230 */ /* 0x000fe40000004100 */
[----:B------:R-:W-:Y:S02]  /*45f0*/  HADD2.F32 R67, -RZ, R12.H0_H0 ;  /* 0x2000000cff437230 */ /* 0x000fe40000004100 */
[----:B------:R-:W-:-:S02]  /*4600*/  HADD2.F32 R68, -RZ, R30.H0_H0 ;  /* 0x2000001eff447230 */ /* 0x000fc40000004100 */
[----:B------:R-:W-:Y:S02]  /*4610*/  HADD2.F32 R69, -RZ, R22.H0_H0 ;  /* 0x20000016ff457230 */ /* 0x000fe40000004100 */
[--C-:B0-----:R-:W-:Y:S02]  /*4620*/  HADD2.F32 R10, -RZ, R8.reuse.H0_H0 ;  /* 0x20000008ff0a7230 */ /* 0x101fe40000004100 */
[----:B------:R-:W-:Y:S02]  /*4630*/  HADD2.F32 R11, -RZ, R8.H1_H1 ;  /* 0x30000008ff0b7230 */ /* 0x000fe40000004100 */
[----:B------:R-:W-:Y:S01]  /*4640*/  HADD2.F32 R64, -RZ, R9.H1_H1 ;  /* 0x30000009ff407230 */ /* 0x000fe20000004100 */
[----:B------:R-:W-:Y:S01]  /*4650*/  FFMA.FTZ R8, R45, R10, RZ ;  /* 0x0000000a2d087223 */ /* 0x000fe200000100ff */
[----:B------:R-:W-:-:S05]  /*4660*/  HADD2.F32 R45, -RZ, R28.H0_H0 ;  /* 0x2000001cff2d7230 */ /* 0x000fca0000004100 */
[----:B------:R-:W-:Y:S01]  /*4670*/  FFMA.FTZ R8, R45, R11, R8 ;  /* 0x0000000b2d087223 */ /* 0x000fe20000010008 */
[----:B------:R-:W-:-:S05]  /*4680*/  HADD2.F32 R45, -RZ, R9.H0_H0 ;  /* 0x20000009ff2d7230 */ /* 0x000fca0000004100 */
[----:B------:R-:W-:Y:S02]  /*4690*/  FFMA.FTZ R59, R59, R45, R8 ;  /* 0x0000002d3b3b7223 */ /* 0x000fe40000010008 */
[----:B------:R-:W0:Y:S02]  /*46a0*/  LDS.64 R8, [UR4+0x98] ;  /* 0x00009804ff087984 */ /* 0x000e240008000a00 */
[----:B------:R-:W-:Y:S01]  /*46b0*/  FFMA.FTZ R66, R66, R64, R59 ;  /* 0x0000004042427223 */ /* 0x000fe2000001003b */
        /* <DEDUP_REMOVED lines=14> */
[----:B------:R-:W-:-:S04]  /*47a0*/  FFMA.FTZ R9, R9, R10, RZ ;  /* 0x0000000a09097223 */ /* 0x000fc800000100ff */
        /* <DEDUP_REMOVED lines=19> */
[-C--:B------:R-:W-:Y:S02]  /*48e0*/  FFMA.FTZ R66, R69, R10.reuse, RZ ;  /* 0x0000000a45427223 */ /* 0x080fe400000100ff */
[----:B------:R-:W-:Y:S01]  /*48f0*/  FFMA.FTZ R10, R9, R10, RZ ;  /* 0x0000000a090a7223 */ /* 0x000fe200000100ff */
[----:B------:R-:W-:-:S05]  /*4900*/  HADD2.F32 R9, -RZ, R34.H0_H0 ;  /* 0x20000022ff097230 */ /* 0x000fca0000004100 */
[----:B------:R-:W-:Y:S01]  /*4910*/  FFMA.FTZ R66, R9, R11, R66 ;  /* 0x0000000b09427223 */ /* 0x000fe20000010042 */
[----:B------:R-:W-:-:S05]  /*4920*/  HADD2.F32 R9, -RZ, R40.H0_H0 ;  /* 0x20000028ff097230 */ /* 0x000fca0000004100 */
[----:B------:R-:W-:Y:S01]  /*4930*/  FFMA.FTZ R10, R9, R11, R10 ;  /* 0x0000000b090a7223 */ /* 0x000fe2000001000a */
[----:B------:R-:W-:Y:S02]  /*4940*/  HADD2.F32 R9, -RZ, R33.H0_H0 ;  /* 0x20000021ff097230 */ /* 0x000fe40000004100 */
[----:B------:R-:W-:-:S03]  /*4950*/  HADD2.F32 R11, -RZ, R39.H0_H0 ;  /* 0x20000027ff0b7230 */ /* 0x000fc60000004100 */
[-C--:B------:R-:W-:Y:S02]  /*4960*/  FFMA.FTZ R9, R9, R45.reuse, R66 ;  /* 0x0000002d09097223 */ /* 0x080fe40000010042 */
[----:B------:R-:W-:Y:S01]  /*4970*/  FFMA.FTZ R45, R11, R45, R10 ;  /* 0x0000002d0b2d7223 */ /* 0x000fe2000001000a */
[----:B------:R-:W-:Y:S02]  /*4980*/  HADD2.F32 R10, -RZ, R24.H0_H0 ;  /* 0x20000018ff0a7230 */ /* 0x000fe40000004100 */
[----:B------:R-:W-:-:S03]  /*4990*/  HADD2.F32 R11, -RZ, R44.H0_H0 ;  /* 0x2000002cff0b7230 */ /* 0x000fc60000004100 */
        /* <DEDUP_REMOVED lines=15> */
[----:B------:R-:W-:-:S03]  /*4a90*/  HADD2.F32 R11, -RZ, R17.H0_H0 ;  /* 0x20000011ff0b7230 */ /* 0x000fc60000004100 */
[-C--:B------:R-:W-:Y:S01]  /*4aa0*/  FFMA.FTZ R10, R9, R67.reuse, R10 ;  /* 0x00000043090a7223 */ /* 0x080fe2000001000a */
        /* <DEDUP_REMOVED lines=9> */
.L_x_134:
[----:B------:R-:W-:Y:S05]  /*4b40*/  @!P2 BRA `(.L_x_132) ;  /* 0x00000bb00000a947 */ /* 0x000fea0003800000 */
[----:B------:R-:W-:Y:S02]  /*4b50*/  PRMT R8, R55, 0x9910, RZ ;  /* 0x0000991037087816 */ /* 0x000fe400000000ff */
[----:B0-----:R-:W-:Y:S02]  /*4b60*/  PRMT R9, R6, 0x9910, RZ ;  /* 0x0000991006097816 */ /* 0x001fe400000000ff */
[----:B------:R-:W-:Y:S02]  /*4b70*/  ISETP.NE.AND P2, PT, R8, RZ, PT ;  /* 0x000000ff0800720c */ /* 0x000fe40003f45270 */
[----:B------:R-:W-:-:S04]  /*4b80*/  ISETP.NE.AND P0, PT, R9, RZ, PT ;  /* 0x000000ff0900720c */ /* 0x000fc80003f05270 */
[----:B------:R-:W-:-:S07]  /*4b90*/  ISETP.LT.OR P0, PT, R7, 0x4, !P0 ;  /* 0x000000040700780c */ /* 0x000fce0004701670 */
[----:B------:R-:W-:Y:S06]  /*4ba0*/  @!P2 BRA `(.L_x_135) ;  /* 0x000005a00000a947 */ /* 0x000fec0003800000 */
[----:B------:R-:W0:Y:S01]  /*4bb0*/  LDS.64 R8, [UR4+0x110] ;  /* 0x00011004ff087984 */ /* 0x000e220008000a00 */
        /* <DEDUP_REMOVED lines=89> */
.L_x_135:
        /* <DEDUP_REMOVED lines=53> */
[--C-:B-1----:R-:W-:Y:S01]  /*54a0*/  HADD2.F32 R8, -RZ, R11.reuse.H0_H0 ;  /* 0x2000000bff087230 */ /* 0x102fe20000004100 */
[-C--:B------:R-:W-:Y:S01]  /*54b0*/  FFMA.FTZ R25, R24, R9.reuse, R30 ;  /* 0x0000000918197223 */ /* 0x080fe2000001001e */
[----:B------:R-:W-:Y:S01]  /*54c0*/  HADD2.F32 R11, -RZ, R11.H1_H1 ;  /* 0x3000000bff0b7230 */ /* 0x000fe20000004100 */
        /* <DEDUP_REMOVED lines=11> */
[-C--:B------:R-:W-:Y:S02]  /*5580*/  FFMA.FTZ R10, R12, R8.reuse, R21 ;  /* 0x000000080c0a7223 */ /* 0x080fe40000010015 */
[-C--:B------:R-:W-:Y:S01]  /*5590*/  FFMA.FTZ R12, R13, R8.reuse, R23 ;  /* 0x000000080d0c7223 */ /* 0x080fe20000010017 */
[--C-:B------:R-:W-:Y:S01]  /*55a0*/  HADD2.F32 R13, -RZ, R50.reuse.H1_H1 ;  /* 0x30000032ff0d7230 */ /* 0x100fe20000004100 */
[-C--:B------:R-:W-:Y:S02]  /*55b0*/  FFMA.FTZ R14, R14, R8.reuse, R25 ;  /* 0x000000080e0e7223 */ /* 0x080fe40000010019 */
[----:B------:R-:W-:Y:S01]  /*55c0*/  FFMA.FTZ R8, R15, R8, R9 ;  /* 0x000000080f087223 */ /* 0x000fe20000010009 */
[----:B------:R-:W-:Y:S01]  /*55d0*/  HADD2.F32 R9, -RZ, R50.H0_H0 ;  /* 0x20000032ff097230 */ /* 0x000fe20000004100 */
[-C--:B------:R-:W-:Y:S01]  /*55e0*/  FFMA.FTZ R10, R20, R11.reuse, R10 ;  /* 0x0000000b140a7223 */ /* 0x080fe2000001000a */
[--C-:B------:R-:W-:Y:S01]  /*55f0*/  HADD2.F32 R15, -RZ, R49.reuse.H0_H0 ;  /* 0x20000031ff0f7230 */ /* 0x100fe20000004100 */
[-C--:B------:R-:W-:Y:S01]  /*5600*/  FFMA.FTZ R12, R19, R11.reuse, R12 ;  /* 0x0000000b130c7223 */ /* 0x080fe2000001000c */
[----:B------:R-:W-:Y:S01]  /*5610*/  HADD2.F32 R19, -RZ, R49.H1_H1 ;  /* 0x30000031ff137230 */ /* 0x000fe20000004100 */
[----:B------:R-:W-:-:S02]  /*5620*/  FFMA.FTZ R14, R18, R11, R14 ;  /* 0x0000000b120e7223 */ /* 0x000fc4000001000e */
[----:B------:R-:W-:Y:S02]  /*5630*/  FFMA.FTZ R8, R17, R11, R8 ;  /* 0x0000000b11087223 */ /* 0x000fe40000010008 */
[----:B------:R-:W-:Y:S02]  /*5640*/  FMUL.FTZ R10, R9, R10 ;  /* 0x0000000a090a7220 */ /* 0x000fe40000410000 */
[----:B------:R-:W-:Y:S02]  /*5650*/  FMUL.FTZ R12, R13, R12 ;  /* 0x0000000c0d0c7220 */ /* 0x000fe40000410000 */
[----:B------:R-:W-:Y:S01]  /*5660*/  FMUL.FTZ R14, R15, R14 ;  /* 0x0000000e0f0e7220 */ /* 0x000fe20000410000 */
[----:B------:R-:W-:Y:S01]  /*5670*/  F2FP.PACK_AB R10, RZ, R10 ;  /* 0x0000000aff0a723e */ /* 0x000fe200000000ff */
[----:B------:R-:W-:Y:S01]  /*5680*/  FMUL.FTZ R8, R19, R8 ;  /* 0x0000000813087220 */ /* 0x000fe20000410000 */
[----:B------:R-:W-:Y:S02]  /*5690*/  F2FP.PACK_AB R12, RZ, R12 ;  /* 0x0000000cff0c723e */ /* 0x000fe400000000ff */
[----:B------:R-:W-:-:S02]  /*56a0*/  F2FP.PACK_AB R14, RZ, R14 ;  /* 0x0000000eff0e723e */ /* 0x000fc400000000ff */
[----:B------:R-:W-:Y:S02]  /*56b0*/  F2FP.PACK_AB R8, RZ, R8 ;  /* 0x00000008ff08723e */ /* 0x000fe400000000ff */
[----:B------:R-:W-:Y:S02]  /*56c0*/  PRMT R10, R10, 0x5410, R12 ;  /* 0x000054100a0a7816 */ /* 0x000fe4000000000c */
[----:B------:R-:W-:-:S04]  /*56d0*/  PRMT R14, R14, 0x5410, R8 ;  /* 0x000054100e0e7816 */ /* 0x000fc80000000008 */
[----:B------:R-:W-:Y:S01]  /*56e0*/  HFMA2.MMA R47, R10, 1, 1, R47 ;  /* 0x3c003c000a2f7835 */ /* 0x000fe2000000002f */
[----:B------:R-:W-:Y:S02]  /*56f0*/  HADD2 R48, R14, R48 ;  /* 0x000000300e307230 */ /* 0x000fe40000000000 */
.L_x_132:
[----:B0-----:R-:W-:-:S05]  /*5700*/  IMAD.WIDE R62, R16, 0x8, R62 ;  /* 0x00000008103e7825 */ /* 0x001fca00078e023e */
[----:B-----5:R0:W5:Y:S01]  /*5710*/  LDG.E.128.CONSTANT R8, [R62.64] ;  /* 0x000000083e087981 */ /* 0x020162000c1e9d00 */
        /* <DEDUP_REMOVED lines=201> */
.L_x_137:
        /* <DEDUP_REMOVED lines=95> */
.L_x_138:
        /* <DEDUP_REMOVED lines=97> */
.L_x_139:
        /* <DEDUP_REMOVED lines=91> */
.L_x_136:
        /* <DEDUP_REMOVED lines=203> */
.L_x_141:
        /* <DEDUP_REMOVED lines=95> */
.L_x_142:
        /* <DEDUP_REMOVED lines=97> */
.L_x_143:
        /* <DEDUP_REMOVED lines=91> */
.L_x_140:
[----:B------:R-:W1:Y:S01]  /*93c0*/  S2UR UR5, SR_CTAID.Z ;  /* 0x00000000000579c3 */ /* 0x000e620000002700 */
[----:B------:R-:W-:Y:S01]  /*93d0*/  ULDC UR6, c[0x0][0x190] ;  /* 0x0000640000067ab9 */ /* 0x000fe20000000800 */
[----:B------:R-:W-:Y:S01]  /*93e0*/  IADD3 R56, R56, 0x20, RZ ;  /* 0x0000002038387810 */ /* 0x000fe20007ffe0ff */
[----:B------:R-:W-:Y:S01]  /*93f0*/  IMAD.WIDE R60, R16, 0x8, R60 ;  /* 0x00000008103c7825 */ /* 0x000fe200078e023c */
[----:B------:R-:W-:Y:S02]  /*9400*/  UIADD3 UR4, UR4, 0x40, URZ ;  /* 0x0000004004047890 */ /* 0x000fe4000fffe03f */
[----:B------:R-:W-:Y:S01]  /*9410*/  ISETP.GE.AND P0, PT, R56, c[0x0][0x1a8], PT ;  /* 0x00006a0038007a0c */ /* 0x000fe20003f06270 */
[----:B------:R-:W-:-:S04]  /*9420*/  IMAD.WIDE R16, R16, 0x8, R62 ;  /* 0x0000000810107825 */ /* 0x000fc800078e023e */
[----:B0-----:R-:W-:Y:S02]  /*9430*/  IMAD.MOV.U32 R62, RZ, RZ, R16 ;  /* 0x000000ffff3e7224 */ /* 0x001fe400078e0010 */
[----:B------:R-:W-:Y:S01]  /*9440*/  IMAD.MOV.U32 R63, RZ, RZ, R17 ;  /* 0x000000ffff3f7224 */ /* 0x000fe200078e0011 */
[----:B-1----:R-:W-:-:S04]  /*9450*/  ULEA UR5, UR5, 0x40, 0x6 ;  /* 0x0000004005057891 */ /* 0x002fc8000f8e303f */
[----:B------:R-:W-:-:S04]  /*9460*/  UISETP.LT.AND UP0, UPT, UR5, UR6, UPT ;  /* 0x000000060500728c */ /* 0x000fc8000bf01270 */
[----:B------:R-:W-:-:S06]  /*9470*/  USEL UR5, UR5, UR6, UP0 ;  /* 0x0000000605057287 */ /* 0x000fcc0008000000 */
[----:B------:R-:W-:-:S13]  /*9480*/  ISETP.LT.AND P2, PT, R56, UR5, PT ;  /* 0x0000000538007c0c */ /* 0x000fda000bf41270 */
[----:B------:R-:W-:Y:S05]  /*9490*/  @!P0 BRA P2, `(.L_x_144) ;  /* 0xffff84e000008947 */ /* 0x000fea000103ffff */
.L_x_127:
        /* <DEDUP_REMOVED lines=8> */
.L_x_154:
[----:B------:R-:W-:-:S13]  /*9520*/  ISETP.NE.AND P2, PT, R56, R51, PT ;  /* 0x000000333800720c */ /* 0x000fda0003f45270 */
[----:B------:R-:W-:Y:S01]  /*9530*/  @!P2 IADD3 R52, R52, 0x1, RZ ;  /* 0x000000013434a810 */ /* 0x000fe20007ffe0ff */
[----:B------:R-:W-:Y:S01]  /*9540*/  @!P2 IMAD.MOV.U32 R7, RZ, RZ, 0x2 ;  /* 0x00000002ff07a424 */ /* 0x000fe200078e00ff */
[----:B------:R-:W-:-:S03]  /*9550*/  @!P2 LEA R6, R56, 0x1, 0x1 ;  /* 0x000000013806a811 */ /* 0x000fc600078e08ff */
[----:B------:R-:W-:Y:S02]  /*9560*/  @!P2 IMAD R12, R52, 0x8, R1 ;  /* 0x00000008340ca824 */ /* 0x000fe400078e0201 */
[----:B------:R-:W-:-:S04]  /*9570*/  @!P2 IMAD.WIDE R6, R6, R7, c[0x0][0x198] ;  /* 0x000066000606a625 */ /* 0x000fc800078e0207 */
[----:B------:R-:W2:Y:S01]  /*9580*/  @!P2 LDL.64 R12, [R12] ;  /* 0x000000000c0ca983 */ /* 0x000ea20000100a00 */
[----:B------:R-:W-:Y:S02]  /*9590*/  IMAD.MOV.U32 R60, RZ, RZ, R62 ;  /* 0x000000ffff3c7224 */ /* 0x000fe400078e003e */
[----:B------:R-:W-:Y:S01]  /*95a0*/  IMAD.MOV.U32 R61, RZ, RZ, R63 ;  /* 0x000000ffff3d7224 */ /* 0x000fe200078e003f */
[----:B------:R-:W3:Y:S04]  /*95b0*/  @!P2 LDG.E.U16.CONSTANT R7, [R6.64] ;  /* 0x000000080607a981 */ /* 0x000ee8000c1e9500 */
[----:B-----5:R0:W5:Y:S01]  /*95c0*/  LDG.E.128.CONSTANT R8, [R60.64] ;  /* 0x000000083c087981 */ /* 0x020162000c1e9d00 */
[----:B------:R-:W-:Y:S01]  /*95d0*/  IMAD.MOV.U32 R59, RZ, RZ, c[0x0][0x18c] ;  /* 0x00006300ff3b7624 */ /* 0x000fe200078e00ff */
[----:B--2---:R-:W-:-:S02]  /*95e0*/  @!P2 PRMT R50, R12, 0x7610, R50 ;  /* 0x000076100c32a816 */ /* 0x004fc40000000032 */
[----:B------:R-:W-:Y:S01]  /*95f0*/  @!P2 PRMT R49, R13, 0x7610, R49 ;  /* 0x000076100d31a816 */ /* 0x000fe20000000031 */
[----:B---3--:R-:W-:Y:S01]  /*9600*/  @!P2 IMAD.IADD R51, R7, 0x1, R56 ;  /* 0x000000010733a824 */ /* 0x008fe200078e0238 */
[----:B------:R-:W-:Y:S02]  /*9610*/  @!P2 PRMT R50, R50, 0x7610, R12 ;  /* 0x000076103232a816 */ /* 0x000fe4000000000c */
[----:B------:R-:W-:Y:S01]  /*9620*/  @!P2 PRMT R49, R49, 0x7610, R13 ;  /* 0x000076103131a816 */ /* 0x000fe2000000000d */
[----:B------:R-:W-:Y:S05]  /*9630*/  @!P1 BRA `(.L_x_146) ;  /* 0x0000140000009947 */ /* 0x000fea0003800000 */
[----:B0-----:R-:W-:-:S06]  /*9640*/  IMAD.WIDE R16, R59, 0x4, R60 ;  /* 0x000000043b107825 */ /* 0x001fcc00078e023c */
[----:B------:R-:W-:Y:S02]  /*9650*/  IMAD.WIDE R12, R59, 0x4, R16 ;  /* 0x000000043b0c7825 */ /* 0x000fe400078e0210 */
[----:B------:R-:W2:Y:S04]  /*9660*/  LDG.E.128.CONSTANT R16, [R16.64] ;  /* 0x0000000810107981 */ /* 0x000ea8000c1e9d00 */
[----:B------:R-:W3:Y:S01]  /*9670*/  LDG.E.128.CONSTANT R12, [R12.64] ;  /* 0x000000080c0c7981 */ /* 0x000ee2000c1e9d00 */
[----:B-----5:R-:W-:Y:S02]  /*9680*/  SHF.R.U32.HI R29, RZ, 0xc, R10 ;  /* 0x0000000cff1d7819 */ /* 0x020fe4000001160a */
[----:B------:R-:W-:Y:S02]  /*9690*/  SHF.R.U32.HI R30, RZ, 0xc, R11 ;  /* 0x0000000cff1e7819 */ /* 0x000fe4000001160b */
[----:B------:R-:W-:-:S02]  /*96a0*/  SHF.R.U32.HI R22, RZ, 0xc, R9 ;  /* 0x0000000cff167819 */ /* 0x000fc40000011609 */
[----:B------:R-:W-:Y:S02]  /*96b0*/  SHF.R.U32.HI R21, RZ, 0xc, R8 ;  /* 0x0000000cff157819 */ /* 0x000fe40000011608 */
[----:B------:R-:W-:Y:S02]  /*96c0*/  LOP3.LUT R29, R29, 0xf000f, RZ, 0xc0, !PT ;  /* 0x000f000f1d1d7812 */ /* 0x000fe400078ec0ff */
[----:B------:R-:W-:Y:S02]  /*96d0*/  LOP3.LUT R31, R30, 0xf000f, RZ, 0xc0, !PT ;  /* 0x000f000f1e1f7812 */ /* 0x000fe400078ec0ff */
[----:B------:R-:W-:Y:S02]  /*96e0*/  LOP3.LUT R27, R22, 0xf000f, RZ, 0xc0, !PT ;  /* 0x000f000f161b7812 */ /* 0x000fe400078ec0ff */
[----:B------:R-:W-:Y:S02]  /*96f0*/  PRMT R23, R53, 0x9910, RZ ;  /* 0x0000991035177816 */ /* 0x000fe400000000ff */
[----:B------:R-:W-:-:S02]  /*9700*/  LOP3.LUT R21, R21, 0xf000f, RZ, 0xc0, !PT ;  /* 0x000f000f15157812 */ /* 0x000fc400078ec0ff */
[----:B------:R-:W-:Y:S02]  /*9710*/  LOP3.LUT R6, R8, 0x3f003f, RZ, 0xc0, !PT ;  /* 0x003f003f08067812 */ /* 0x000fe400078ec0ff */
[----:B------:R-:W-:Y:S02]  /*9720*/  SHF.R.U32.HI R8, RZ, 0x6, R8 ;  /* 0x00000006ff087819 */ /* 0x000fe40000011608 */
[----:B------:R-:W-:Y:S02]  /*9730*/  LOP3.LUT R7, R9, 0x3f003f, RZ, 0xc0, !PT ;  /* 0x003f003f09077812 */ /* 0x000fe400078ec0ff */
[----:B------:R-:W-:Y:S02]  /*9740*/  SHF.R.U32.HI R9, RZ, 0x6, R9 ;  /* 0x00000006ff097819 */ /* 0x000fe40000011609 */
[----:B------:R-:W-:Y:S02]  /*9750*/  LOP3.LUT R20, R10, 0x3f003f, RZ, 0xc0, !PT ;  /* 0x003f003f0a147812 */ /* 0x000fe400078ec0ff */
[----:B------:R-:W-:-:S02]  /*9760*/  LOP3.LUT R28, R11, 0x3f003f, RZ, 0xc0, !PT ;  /* 0x003f003f0b1c7812 */ /* 0x000fc400078ec0ff */
[----:B------:R-:W-:Y:S02]  /*9770*/  ISETP.NE.AND P2, PT, R23, RZ, PT ;  /* 0x000000ff1700720c */ /* 0x000fe40003f45270 */
[----:B------:R-:W-:Y:S02]  /*9780*/  SHF.R.U32.HI R10, RZ, 0x6, R10 ;  /* 0x00000006ff0a7819 */ /* 0x000fe4000001160a */
[----:B------:R-:W-:Y:S02]  /*9790*/  SHF.R.U32.HI R11, RZ, 0x6, R11 ;  /* 0x00000006ff0b7819 */ /* 0x000fe4000001160b */
[----:B------:R-:W-:Y:S02]  /*97a0*/  LOP3.LUT R8, R8, 0x3f003f, RZ, 0xc0, !PT ;  /* 0x003f003f08087812 */ /* 0x000fe400078ec0ff */
[----:B------:R-:W-:Y:S02]  /*97b0*/  LOP3.LUT R9, R9, 0x3f003f, RZ, 0xc0, !PT ;  /* 0x003f003f09097812 */ /* 0x000fe400078ec0ff */
[----:B------:R-:W-:-:S02]  /*97c0*/  LOP3.LUT R20, R20, 0x64006400, RZ, 0xfc, !PT ;  /* 0x6400640014147812 */ /* 0x000fc400078efcff */
[----:B------:R-:W-:Y:S02]  /*97d0*/  LOP3.LUT R28, R28, 0x64006400, RZ, 0xfc, !PT ;  /* 0x640064001c1c7812 */ /* 0x000fe400078efcff */
[----:B------:R-:W-:Y:S02]  /*97e0*/  LOP3.LUT R45, R6, 0x64006400, RZ, 0xfc, !PT ;  /* 0x64006400062d7812 */ /* 0x000fe400078efcff */
[----:B------:R-:W-:-:S04]  /*97f0*/  LOP3.LUT R6, R11, 0x3f003f, RZ, 0xc0, !PT ;  /* 0x003f003f0b067812 */ /* 0x000fc800078ec0ff */
[----:B------:R-:W-:Y:S01]  /*9800*/  LOP3.LUT R6, R6, 0x64006400, RZ, 0xfc, !PT ;  /* 0x6400640006067812 */ /* 0x000fe200078efcff */
[----:B------:R-:W-:Y:S01]  /*9810*/  HADD2 R45, R45, -1056, -1056 ;  /* 0xe420e4202d2d7430 */ /* 0x000fe20000000000 */
[----:B------:R-:W-:-:S03]  /*9820*/  ISETP.GE.AND P3, PT, R58, 0x2, PT ;  /* 0x000000023a00780c */ /* 0x000fc60003f66270 */
[----:B------:R-:W-:Y:S01]  /*9830*/  HADD2 R6, R6, -1056, -1056 ;  /* 0xe420e42006067430 */ /* 0x000fe20000000000 */
[----:B---3--:R-:W-:Y:S02]  /*9840*/  SHF.R.U32.HI R36, RZ, 0x8, R14 ;  /* 0x00000008ff247819 */ /* 0x008fe4000001160e */
[----:B------:R-:W-:Y:S02]  /*9850*/  SHF.R.U32.HI R38, RZ, 0x8, R15 ;  /* 0x00000008ff267819 */ /* 0x000fe4000001160f */
[----:B------:R-:W-:Y:S02]  /*9860*/  SHF.R.U32.HI R34, RZ, 0x8, R13 ;  /* 0x00000008ff227819 */ /* 0x000fe4000001160d */
[----:B------:R-:W-:Y:S02]  /*9870*/  SHF.R.U32.HI R32, RZ, 0x8, R12 ;  /* 0x00000008ff207819 */ /* 0x000fe4000001160c */
[----:B------:R-:W-:Y:S02]  /*9880*/  LOP3.LUT R36, R29, 0x300030, R36, 0xf8, !PT ;  /* 0x003000301d247812 */ /* 0x000fe400078ef824 */
[----:B------:R-:W-:-:S02]  /*9890*/  LOP3.LUT R38, R31, 0x300030, R38, 0xf8, !PT ;  /* 0x003000301f267812 */ /* 0x000fc400078ef826 */
[----:B--2---:R-:W-:Y:S02]  /*98a0*/  SHF.R.U32.HI R29, RZ, 0xc, R16 ;  /* 0x0000000cff1d7819 */ /* 0x004fe40000011610 */
[----:B------:R-:W-:Y:S02]  /*98b0*/  SHF.R.U32.HI R31, RZ, 0xc, R17 ;  /* 0x0000000cff1f7819 */ /* 0x000fe40000011611 */
[----:B------:R-:W-:Y:S02]  /*98c0*/  SHF.R.U32.HI R33, RZ, 0xc, R18 ;  /* 0x0000000cff217819 */ /* 0x000fe40000011612 */
[----:B------:R-:W-:Y:S02]  /*98d0*/  SHF.R.U32.HI R35, RZ, 0xc, R19 ;  /* 0x0000000cff237819 */ /* 0x000fe40000011613 */
[----:B------:R-:W-:Y:S02]  /*98e0*/  LOP3.LUT R34, R27, 0x300030, R34, 0xf8, !PT ;  /* 0x003000301b227812 */ /* 0x000fe400078ef822 */
[----:B------:R-:W-:-:S02]  /*98f0*/  LOP3.LUT R32, R21, 0x300030, R32, 0xf8, !PT ;  /* 0x0030003015207812 */ /* 0x000fc400078ef820 */
[----:B------:R-:W-:Y:S02]  /*9900*/  LOP3.LUT R43, R16, 0x3f003f, RZ, 0xc0, !PT ;  /* 0x003f003f102b7812 */ /* 0x000fe400078ec0ff */
[----:B------:R-:W-:Y:S02]  /*9910*/  SHF.R.U32.HI R27, RZ, 0x6, R16 ;  /* 0x00000006ff1b7819 */ /* 0x000fe40000011610 */
        /* <DEDUP_REMOVED lines=8> */
[----:B------:R-:W-:Y:S02]  /*99a0*/  LOP3.LUT R16, R17, 0x3f003f, RZ, 0xc0, !PT ;  /* 0x003f003f11107812 */ /* 0x000fe400078ec0ff */
[----:B------:R-:W-:-:S02]  /*99b0*/  LOP3.LUT R21, R18, 0x3f003f, RZ, 0xc0, !PT ;  /* 0x003f003f12157812 */ /* 0x000fc400078ec0ff */
[----:B------:R-:W-:Y:S02]  /*99c0*/  LOP3.LUT R22, R19, 0x3f003f, RZ, 0xc0, !PT ;  /* 0x003f003f13167812 */ /* 0x000fe400078ec0ff */
[----:B------:R-:W-:Y:S02]  /*99d0*/  SHF.R.U32.HI R12, RZ, 0x6, R12 ;  /* 0x00000006ff0c7819 */ /* 0x000fe4000001160c */
[----:B------:R-:W-:Y:S02]  /*99e0*/  SHF.R.U32.HI R13, RZ, 0x6, R13 ;  /* 0x00000006ff0d7819 */ /* 0x000fe4000001160d */
[----:B------:R-:W-:Y:S02]  /*99f0*/  SHF.R.U32.HI R14, RZ, 0x6, R14 ;  /* 0x00000006ff0e7819 */ /* 0x000fe4000001160e */
[----:B------:R-:W-:Y:S02]  /*9a00*/  SHF.R.U32.HI R15, RZ, 0x6, R15 ;  /* 0x00000006ff0f7819 */ /* 0x000fe4000001160f */
[----:B------:R-:W-:-:S02]  /*9a10*/  SHF.R.U32.HI R17, RZ, 0x6, R17 ;  /* 0x00000006ff117819 */ /* 0x000fc40000011611 */
[----:B------:R-:W-:Y:S02]  /*9a20*/  SHF.R.U32.HI R18, RZ, 0x6, R18 ;  /* 0x00000006ff127819 */ /* 0x000fe40000011612 */
[----:B------:R-:W-:Y:S02]  /*9a30*/  SHF.R.U32.HI R19, RZ, 0x6, R19 ;  /* 0x00000006ff137819 */ /* 0x000fe40000011613 */
[----:B------:R-:W-:Y:S02]  /*9a40*/  LOP3.LUT R30, R29, 0xf000f, RZ, 0xc0, !PT ;  /* 0x000f000f1d1e7812 */ /* 0x000fe400078ec0ff */
[----:B------:R-:W-:Y:S02]  /*9a50*/  LOP3.LUT R31, R31, 0xf000f, RZ, 0xc0, !PT ;  /* 0x000f000f1f1f7812 */ /* 0x000fe400078ec0ff */
[----:B------:R-:W-:Y:S02]  /*9a60*/  LOP3.LUT R44, R33, 0xf000f, RZ, 0xc0, !PT ;  /* 0x000f000f212c7812 */ /* 0x000fe400078ec0ff */
[----:B------:R-:W-:-:S02]  /*9a70*/  LOP3.LUT R35, R35, 0xf000f, RZ, 0xc0, !PT ;  /* 0x000f000f23237812 */ /* 0x000fc400078ec0ff */
[----:B------:R-:W-:Y:S02]  /*9a80*/  LOP3.LUT R29, R7, 0x64006400, RZ, 0xfc, !PT ;  /* 0x64006400071d7812 */ /* 0x000fe400078efcff */
[----:B------:R-:W-:Y:S02]  /*9a90*/  LOP3.LUT R39, R30, 0x300030, R39, 0xf8, !PT ;  /* 0x003000301e277812 */ /* 0x000fe400078ef827 */
        /* <DEDUP_REMOVED lines=70> */
[----:B------:R-:W0:Y:S04]  /*9f00*/  LDS.128 R12, [UR4] ;  /* 0x00000004ff0c7984 */ /* 0x000e280008000c00 */
[----:B------:R-:W1:Y:S01]  /*9f10*/  LDS.128 R16, [UR4+0x10] ;  /* 0x00001004ff107984 */ /* 0x000e620008000c00 */
[----:B0-----:R-:W-:Y:S01]  /*9f20*/  HFMA2.MMA R62, R45, R12, RZ ;  /* 0x0000000c2d3e7235 */ /* 0x001fe200000000ff */
[----:B------:R-:W-:-:S04]  /*9f30*/  HFMA2 R63, R11, R12, RZ.H0_H0 ;  /* 0x0000000c0b3f7231 */ /* 0x000fc800000400ff */
[----:B------:R-:W-:-:S05]  /*9f40*/  HFMA2 R63, R8, R13, R63 ;  /* 0x0000000d083f7231 */ /* 0x000fca000000003f */
[----:B------:R-:W-:Y:S01]  /*9f50*/  HFMA2 R62, R44, R13, R62 ;  /* 0x0000000d2c3e7231 */ /* 0x000fe2000000003e */
[----:B------:R-:W-:-:S05]  /*9f60*/  HFMA2.MMA R63, R20, R14, R63 ;  /* 0x0000000e143f7235 */ /* 0x000fca000000003f */
[----:B------:R-:W-:-:S05]  /*9f70*/  HFMA2.MMA R62, R43, R14, R62 ;  /* 0x0000000e2b3e7235 */ /* 0x000fca000000003e */
[----:B------:R-:W-:-:S05]  /*9f80*/  HFMA2 R63, R28, R15, R63 ;  /* 0x0000000f1c3f7231 */ /* 0x000fca000000003f */
[----:B------:R-:W-:Y:S01]  /*9f90*/  HFMA2 R62, R27, R15, R62 ;  /* 0x0000000f1b3e7231 */ /* 0x000fe2000000003e */
[----:B-1----:R-:W-:-:S05]  /*9fa0*/  HFMA2.MMA R63, R24, R16, R63 ;  /* 0x00000010183f7235 */ /* 0x002fca000000003f */
[----:B------:R-:W-:-:S05]  /*9fb0*/  HFMA2.MMA R62, R23, R16, R62 ;  /* 0x00000010173e7235 */ /* 0x000fca000000003e */
[----:B------:R-:W-:-:S05]  /*9fc0*/  HFMA2 R63, R33, R17, R63 ;  /* 0x00000011213f7231 */ /* 0x000fca000000003f */
[----:B------:R-:W-:Y:S01]  /*9fd0*/  HFMA2 R62, R31, R17, R62 ;  /* 0x000000111f3e7231 */ /* 0x000fe2000000003e */
[----:B------:R-:W-:-:S05]  /*9fe0*/  HFMA2.MMA R63, R34, R18, R63 ;  /* 0x00000012223f7235 */ /* 0x000fca000000003f */
[----:B------:R-:W-:-:S05]  /*9ff0*/  HFMA2.MMA R62, R32, R18, R62 ;  /* 0x00000012203e7235 */ /* 0x000fca000000003e */
[----:B------:R-:W-:Y:S01]  /*a000*/  HFMA2 R63, R40, R19, R63 ;  /* 0x00000013283f7231 */ /* 0x000fe2000000003f */
[----:B------:R-:W-:-:S03]  /*a010*/  HFMA2.MMA R62, R39, R19, R62 ;  /* 0x00000013273e7235 */ /* 0x000fc6000000003e */
[----:B------:R-:W-:-:S07]  /*a020*/  HADD2 R63, R63.H0_H0, R63.H1_H1 ;  /* 0x3000003f3f3f7230 */ /* 0x000fce0000000800 */
[----:B------:R-:W-:-:S05]  /*a030*/  HADD2 R62, R62.H0_H0, R62.H1_H1 ;  /* 0x3000003e3e3e7230 */ /* 0x000fca0000000800 */
[----:B------:R-:W-:-:S06]  /*a040*/  PRMT R62, R62, 0x5410, R63 ;  /* 0x000054103e3e7816 */ /* 0x000fcc000000003f */
[----:B------:R-:W-:Y:S01]  /*a050*/  HFMA2.MMA R5, R62, R50, R5 ;  /* 0x000000323e057235 */ /* 0x000fe20000000005 */
[----:B------:R-:W-:Y:S01]  /*a060*/  HFMA2 R62, R10, R12, RZ.H0_H0 ;  /* 0x0000000c0a3e7231 */ /* 0x000fe200000400ff */
[----:B------:R-:W-:-:S03]  /*a070*/  HFMA2.MMA R12, R9, R12, RZ ;  /* 0x0000000c090c7235 */ /* 0x000fc600000000ff */
[----:B------:R-:W-:-:S03]  /*a080*/  HFMA2 R62, R7, R13, R62 ;  /* 0x0000000d073e7231 */ /* 0x000fc6000000003e */
[----:B------:R-:W-:Y:S01]  /*a090*/  HFMA2.MMA R12, R6, R13, R12 ;  /* 0x0000000d060c7235 */ /* 0x000fe2000000000c */
[----:B------:R-:W-:-:S04]  /*a0a0*/  HFMA2 R62, R21, R14, R62 ;  /* 0x0000000e153e7231 */ /* 0x000fc8000000003e */
[----:B------:R-:W-:Y:S01]  /*a0b0*/  HFMA2 R62, R29, R15, R62 ;  /* 0x0000000f1d3e7231 */ /* 0x000fe2000000003e */
[----:B------:R-:W-:-:S03]  /*a0c0*/  HFMA2.MMA R12, R22, R14, R12 ;  /* 0x0000000e160c7235 */ /* 0x000fc6000000000c */
[----:B------:R-:W-:-:S03]  /*a0d0*/  HFMA2 R62, R25, R16, R62 ;  /* 0x00000010193e7231 */ /* 0x000fc6000000003e */
[----:B------:R-:W-:Y:S01]  /*a0e0*/  HFMA2.MMA R12, R30, R15, R12 ;  /* 0x0000000f1e0c7235 */ /* 0x000fe2000000000c */
[----:B------:R-:W-:-:S04]  /*a0f0*/  HFMA2 R62, R35, R17, R62 ;  /* 0x00000011233e7231 */ /* 0x000fc8000000003e */
[----:B------:R-:W-:Y:S01]  /*a100*/  HFMA2 R62, R36, R18, R62 ;  /* 0x00000012243e7231 */ /* 0x000fe2000000003e */
[----:B------:R-:W-:-:S03]  /*a110*/  HFMA2.MMA R12, R26, R16, R12 ;  /* 0x000000101a0c7235 */ /* 0x000fc6000000000c */
[----:B------:R-:W-:-:S03]  /*a120*/  HFMA2 R62, R41, R19, R62 ;  /* 0x00000013293e7231 */ /* 0x000fc6000000003e */
[----:B------:R-:W-:Y:S01]  /*a130*/  HFMA2.MMA R12, R37, R17, R12 ;  /* 0x00000011250c7235 */ /* 0x000fe2000000000c */
[----:B------:R-:W-:-:S05]  /*a140*/  HADD2 R62, R62.H0_H0, R62.H1_H1 ;  /* 0x3000003e3e3e7230 */ /* 0x000fca0000000800 */
[----:B------:R-:W-:-:S06]  /*a150*/  HFMA2.MMA R12, R38, R18, R12 ;  /* 0x00000012260c7235 */ /* 0x000fcc000000000c */
[----:B------:R-:W-:-:S10]  /*a160*/  HFMA2.MMA R12, R42, R19, R12 ;  /* 0x000000132a0c7235 */ /* 0x000fd4000000000c */
[----:B------:R-:W-:-:S05]  /*a170*/  HADD2 R12, R12.H0_H0, R12.H1_H1 ;  /* 0x3000000c0c0c7230 */ /* 0x000fca0000000800 */
[----:B------:R-:W-:-:S05]  /*a180*/  PRMT R62, R62, 0x5410, R12 ;  /* 0x000054103e3e7816 */ /* 0x000fca000000000c */
[----:B------:R-:W-:Y:S02]  /*a190*/  HFMA2 R4, R62, R49, R4 ;  /* 0x000000313e047231 */ /* 0x000fe40000000004 */
.L_x_147:
[----:B------:R-:W-:Y:S05]  /*a1a0*/  @!P3 BRA `(.L_x_146) ;  /* 0x000008900000b947 */ /* 0x000fea0003800000 */
[----:B------:R-:W-:Y:S02]  /*a1b0*/  PRMT R12, R54, 0x9910, RZ ;  /* 0x00009910360c7816 */ /* 0x000fe400000000ff */
[----:B------:R-:W-:Y:S02]  /*a1c0*/  ISETP.GE.AND P3, PT, R58, 0x3, PT ;  /* 0x000000033a00780c */ /* 0x000fe40003f66270 */
[----:B------:R-:W-:-:S13]  /*a1d0*/  ISETP.NE.AND P2, PT, R12, RZ, PT ;  /* 0x000000ff0c00720c */ /* 0x000fda0003f45270 */
[----:B------:R-:W-:Y:S05]  /*a1e0*/  @!P2 BRA `(.L_x_148) ;  /* 0x000002a00000a947 */ /* 0x000fea0003800000 */
[----:B------:R-:W0:Y:S04]  /*a1f0*/  LDS.128 R12, [UR4+0x80] ;  /* 0x00008004ff0c7984 */ /* 0x000e280008000c00 */
        /* <DEDUP_REMOVED lines=41> */
.L_x_148:
[----:B------:R-:W-:Y:S05]  /*a490*/  @!P3 BRA `(.L_x_146) ;  /* 0x000005a00000b947 */ /* 0x000fea0003800000 */
[----:B------:R-:W-:-:S04]  /*a4a0*/  PRMT R12, R55, 0x9910, RZ ;  /* 0x00009910370c7816 */ /* 0x000fc800000000ff */
        /* <DEDUP_REMOVED lines=44> */
.L_x_149:
[----:B------:R-:W-:Y:S05]  /*a770*/  @P0 BRA `(.L_x_146) ;  /* 0x000002c000000947 */ /* 0x000fea0003800000 */
[----:B------:R-:W0:Y:S01]  /*a780*/  LDS.128 R12, [UR4+0x180] ;  /* 0x00018004ff0c7984 */ /* 0x000e220008000c00 */
[----:B------:R-:W-:Y:S02]  /*a790*/  IMAD.MOV.U32 R63, RZ, RZ, R10 ;  /* 0x000000ffff3f7224 */ /* 0x000fe400078e000a */
[----:B------:R-:W-:Y:S01]  /*a7a0*/  IMAD.MOV.U32 R65, RZ, RZ, R9 ;  /* 0x000000ffff417224 */ /* 0x000fe200078e0009 */
        /* <DEDUP_REMOVED lines=41> */
.L_x_146:
        /* <DEDUP_REMOVED lines=14> */
[----:B------:R-:W-:-:S04]  /*ab20*/  SHF.R.U32.HI R24, RZ, 0xc, R10 ;  /* 0x0000000cff187819 */ /* 0x000fc8000001160a */
        /* <DEDUP_REMOVED lines=9> */
[----:B------:R-:W-:Y:S02]  /*abc0*/  SHF.R.U32.HI R37, RZ, 0x8, R13 ;  /* 0x00000008ff257819 */ /* 0x000fe4000001160d */
[----:B------:R-:W-:Y:S02]  /*abd0*/  SHF.R.U32.HI R41, RZ, 0x8, R15 ;  /* 0x00000008ff297819 */ /* 0x000fe4000001160f */
[----:B------:R-:W-:-:S02]  /*abe0*/  LOP3.LUT R12, R23, 0xf000f, RZ, 0xc0, !PT ;  /* 0x000f000f170c7812 */ /* 0x000fc400078ec0ff */
[----:B------:R-:W-:Y:S02]  /*abf0*/  LOP3.LUT R14, R25, 0xf000f, RZ, 0xc0, !PT ;  /* 0x000f000f190e7812 */ /* 0x000fe400078ec0ff */
[----:B------:R-:W-:Y:S02]  /*ac00*/  LOP3.LUT R37, R12, 0x300030, R37, 0xf8, !PT ;  /* 0x003000300c257812 */ /* 0x000fe400078ef825 */
[----:B------:R-:W-:Y:S02]  /*ac10*/  LOP3.LUT R41, R14, 0x300030, R41, 0xf8, !PT ;  /* 0x003000300e297812 */ /* 0x000fe400078ef829 */
[--C-:B------:R-:W-:Y:S02]  /*ac20*/  SHF.R.U32.HI R45, RZ, 0xa, R15.reuse ;  /* 0x0000000aff2d7819 */ /* 0x100fe4000001160f */
[----:B------:R-:W-:Y:S02]  /*ac30*/  LOP3.LUT R29, R15, 0x3f003f, RZ, 0xc0, !PT ;  /* 0x003f003f0f1d7812 */ /* 0x000fe400078ec0ff */
[----:B------:R-:W-:-:S02]  /*ac40*/  SHF.R.U32.HI R40, RZ, 0x6, R15 ;  /* 0x00000006ff287819 */ /* 0x000fc4000001160f */
[--C-:B---3--:R-:W-:Y:S02]  /*ac50*/  SHF.R.U32.HI R12, RZ, 0xc, R16.reuse ;  /* 0x0000000cff0c7819 */ /* 0x108fe40000011610 */
[----:B------:R-:W-:Y:S02]  /*ac60*/  LOP3.LUT R14, R16, 0x3f003f, RZ, 0xc0, !PT ;  /* 0x003f003f100e7812 */ /* 0x000fe400078ec0ff */
[----:B------:R-:W-:Y:S02]  /*ac70*/  SHF.R.U32.HI R30, RZ, 0x6, R16 ;  /* 0x00000006ff1e7819 */ /* 0x000fe40000011610 */
[----:B------:R-:W-:Y:S02]  /*ac80*/  LOP3.LUT R39, R24, 0x300030, R39, 0xf8, !PT ;  /* 0x0030003018277812 */ /* 0x000fe400078ef827 */
[----:B------:R-:W-:Y:S02]  /*ac90*/  SHF.R.U32.HI R16, RZ, 0xc, R17 ;  /* 0x0000000cff107819 */ /* 0x000fe40000011611 */
[----:B------:R-:W-:-:S02]  /*aca0*/  LOP3.LUT R15, R17, 0x3f003f, RZ, 0xc0, !PT ;  /* 0x003f003f110f7812 */ /* 0x000fc400078ec0ff */
[----:B------:R-:W-:Y:S02]  /*acb0*/  SHF.R.U32.HI R31, RZ, 0x6, R17 ;  /* 0x00000006ff1f7819 */ /* 0x000fe40000011611 */
[--C-:B------:R-:W-:Y:S02]  /*acc0*/  SHF.R.U32.HI R17, RZ, 0xc, R18.reuse ;  /* 0x0000000cff117819 */ /* 0x100fe40000011612 */
[----:B------:R-:W-:Y:S02]  /*acd0*/  LOP3.LUT R24, R18, 0x3f003f, RZ, 0xc0, !PT ;  /* 0x003f003f12187812 */ /* 0x000fe400078ec0ff */
[----:B------:R-:W-:Y:S02]  /*ace0*/  SHF.R.U32.HI R32, RZ, 0x6, R18 ;  /* 0x00000006ff207819 */ /* 0x000fe40000011612 */
[----:B------:R-:W-:Y:S02]  /*acf0*/  SHF.R.U32.HI R22, RZ, 0xc, R8 ;  /* 0x0000000cff167819 */ /* 0x000fe40000011608 */
[----:B------:R-:W-:-:S02]  /*ad00*/  SHF.R.U32.HI R18, RZ, 0xc, R19 ;  /* 0x0000000cff127819 */ /* 0x000fc40000011613 */
[--C-:B------:R-:W-:Y:S02]  /*ad10*/  SHF.R.U32.HI R43, RZ, 0xa, R13.reuse ;  /* 0x0000000aff2b7819 */ /* 0x100fe4000001160d */
[----:B------:R-:W-:Y:S02]  /*ad20*/  LOP3.LUT R27, R13, 0x3f003f, RZ, 0xc0, !PT ;  /* 0x003f003f0d1b7812 */ /* 0x000fe400078ec0ff */
[----:B------:R-:W-:Y:S02]  /*ad30*/  SHF.R.U32.HI R36, RZ, 0x6, R13 ;  /* 0x00000006ff247819 */ /* 0x000fe4000001160d */
[----:B------:R-:W-:Y:S02]  /*ad40*/  LOP3.LUT R6, R8, 0x3f003f, RZ, 0xc0, !PT ;  /* 0x003f003f08067812 */ /* 0x000fe400078ec0ff */
[----:B------:R-:W-:Y:S02]  /*ad50*/  LOP3.LUT R7, R9, 0x3f003f, RZ, 0xc0, !PT ;  /* 0x003f003f09077812 */ /* 0x000fe400078ec0ff */
[----:B------:R-:W-:-:S02]  /*ad60*/  LOP3.LUT R13, R12, 0xf000f, RZ, 0xc0, !PT ;  /* 0x000f000f0c0d7812 */ /* 0x000fc400078ec0ff */
[----:B------:R-:W-:Y:S02]  /*ad70*/  SHF.R.U32.HI R8, RZ, 0x6, R8 ;  /* 0x00000006ff087819 */ /* 0x000fe40000011608 */
[----:B------:R-:W-:Y:S02]  /*ad80*/  SHF.R.U32.HI R9, RZ, 0x6, R9 ;  /* 0x00000006ff097819 */ /* 0x000fe40000011609 */
[----:B------:R-:W-:Y:S02]  /*ad90*/  LOP3.LUT R21, R10, 0x3f003f, RZ, 0xc0, !PT ;  /* 0x003f003f0a157812 */ /* 0x000fe400078ec0ff */
[----:B------:R-:W-:Y:S02]  /*ada0*/  LOP3.LUT R20, R11, 0x3f003f, RZ, 0xc0, !PT ;  /* 0x003f003f0b147812 */ /* 0x000fe400078ec0ff */
[----:B------:R-:W-:Y:S02]  /*adb0*/  LOP3.LUT R25, R19, 0x3f003f, RZ, 0xc0, !PT ;  /* 0x003f003f13197812 */ /* 0x000fe400078ec0ff */
[----:B------:R-:W-:-:S02]  /*adc0*/  LOP3.LUT R16, R16, 0xf000f, RZ, 0xc0, !PT ;  /* 0x000f000f10107812 */ /* 0x000fc400078ec0ff */
[----:B------:R-:W-:Y:S02]  /*add0*/  LOP3.LUT R17, R17, 0xf000f, RZ, 0xc0, !PT ;  /* 0x000f000f11117812 */ /* 0x000fe400078ec0ff */
[----:B------:R-:W-:Y:S02]  /*ade0*/  SHF.R.U32.HI R10, RZ, 0x6, R10 ;  /* 0x00000006ff0a7819 */ /* 0x000fe4000001160a */
[----:B------:R-:W-:Y:S02]  /*adf0*/  SHF.R.U32.HI R11, RZ, 0x6, R11 ;  /* 0x00000006ff0b7819 */ /* 0x000fe4000001160b */
[----:B------:R-:W-:Y:S02]  /*ae00*/  LOP3.LUT R22, R22, 0xf000f, RZ, 0xc0, !PT ;  /* 0x000f000f16167812 */ /* 0x000fe400078ec0ff */
[----:B------:R-:W-:Y:S02]  /*ae10*/  SHF.R.U32.HI R19, RZ, 0x6, R19 ;  /* 0x00000006ff137819 */ /* 0x000fe40000011613 */
[----:B------:R-:W-:-:S02]  /*ae20*/  LOP3.LUT R18, R18, 0xf000f, RZ, 0xc0, !PT ;  /* 0x000f000f12127812 */ /* 0x000fc400078ec0ff */
[----:B------:R-:W-:Y:S02]  /*ae30*/  LOP3.LUT R42, R13, 0x300030, R42, 0xf8, !PT ;  /* 0x003000300d2a7812 */ /* 0x000fe400078ef82a */
[----:B------:R-:W-:Y:S02]  /*ae40*/  LOP3.LUT R43, R16, 0x300030, R43, 0xf8, !PT ;  /* 0x00300030102b7812 */ /* 0x000fe400078ef82b */
[----:B------:R-:W-:Y:S02]  /*ae50*/  LOP3.LUT R44, R17, 0x300030, R44, 0xf8, !PT ;  /* 0x00300030112c7812 */ /* 0x000fe400078ef82c */
[----:B------:R-:W-:Y:S02]  /*ae60*/  LOP3.LUT R12, R8, 0x3f003f, RZ, 0xc0, !PT ;  /* 0x003f003f080c7812 */ /* 0x000fe400078ec0ff */
[----:B------:R-:W-:Y:S02]  /*ae70*/  LOP3.LUT R13, R9, 0x3f003f, RZ, 0xc0, !PT ;  /* 0x003f003f090d7812 */ /* 0x000fe400078ec0ff */
[----:B------:R-:W-:-:S02]  /*ae80*/  LOP3.LUT R35, R22, 0x300030, R35, 0xf8, !PT ;  /* 0x0030003016237812 */ /* 0x000fc400078ef823 */
[----:B------:R-:W-:Y:S02]  /*ae90*/  LOP3.LUT R45, R18, 0x300030, R45, 0xf8, !PT ;  /* 0x00300030122d7812 */ /* 0x000fe400078ef82d */
        /* <DEDUP_REMOVED lines=41> */
[----:B------:R-:W-:Y:S01]  /*b130*/  LOP3.LUT R45, R45, 0x64006400, RZ, 0xfc, !PT ;  /* 0x640064002d2d7812 */ /* 0x000fe200078efcff */
        /* <DEDUP_REMOVED lines=31> */
[----:B------:R-:W-:Y:S01]  /*b330*/  HADD2 R45, R45, -1056, -1056 ;  /* 0xe420e4202d2d7430 */ /* 0x000fe20000000000 */
        /* <DEDUP_REMOVED lines=43> */
.L_x_151:
        /* <DEDUP_REMOVED lines=47> */
.L_x_152:
        /* <DEDUP_REMOVED lines=46> */
.L_x_153:
[----:B------:R-:W-:Y:S05]  /*bbc0*/  @P0 BRA `(.L_x_150) ;  /* 0x000002c000000947 */ /* 0x000fea0003800000 */
[----:B------:R-:W0:Y:S01]  /*bbd0*/  LDS.128 R16, [UR4+0x1a0] ;  /* 0x0001a004ff107984 */ /* 0x000e220008000c00 */
[----:B------:R-:W-:Y:S02]  /*bbe0*/  IMAD.MOV.U32 R65, RZ, RZ, R8 ;  /* 0x000000ffff417224 */ /* 0x000fe400078e0008 */
[----:B------:R-:W-:Y:S01]  /*bbf0*/  IMAD.MOV.U32 R63, RZ, RZ, R7 ;  /* 0x000000ffff3f7224 */ /* 0x000fe200078e0007 */
[----:B------:R-:W1:Y:S01]  /*bc00*/  LDS.128 R20, [UR4+0x1b0] ;  /* 0x0001b004ff147984 */ /* 0x000e620008000c00 */
[----:B0-----:R-:W-:-:S03]  /*bc10*/  HFMA2.MMA R7, R6, R16, RZ ;  /* 0x0000001006077235 */ /* 0x001fc600000000ff */
[-C--:B------:R-:W-:Y:S01]  /*bc20*/  HFMA2 R8, R63, R16.reuse, RZ.H0_H0 ;  /* 0x000000103f087231 */ /* 0x080fe200000400ff */
[----:B------:R-:W-:Y:S01]  /*bc30*/  HFMA2.MMA R6, R65, R16, RZ ;  /* 0x0000001041067235 */ /* 0x000fe200000000ff */
[----:B------:R-:W-:Y:S02]  /*bc40*/  HFMA2 R16, R9, R16, RZ.H0_H0 ;  /* 0x0000001009107231 */ /* 0x000fe400000400ff */
        /* <DEDUP_REMOVED lines=36> */
.L_x_150:
[----:B------:R-:W-:Y:S01]  /*be90*/  IADD3 R56, R56, 0x20, RZ ;  /* 0x0000002038387810 */ /* 0x000fe20007ffe0ff */
[----:B------:R-:W-:Y:S01]  /*bea0*/  UIMAD UR6, UR5, 0x18, URZ ;  /* 0x00000018050678a4 */ /* 0x000fe2000f8e023f */
[----:B------:R-:W-:Y:S01]  /*beb0*/  IMAD.WIDE.U32 R60, R59, 0x18, R60 ;  /* 0x000000183b3c7825 */ /* 0x000fe200078e003c */
[----:B------:R-:W-:Y:S01]  /*bec0*/  UIADD3 UR4, UR4, 0x40, URZ ;  /* 0x0000004004047890 */ /* 0x000fe2000fffe03f */
[C---:B------:R-:W-:Y:S02]  /*bed0*/  ISETP.GE.AND P2, PT, R56.reuse, c[0x0][0x1ac], PT ;  /* 0x00006b0038007a0c */ /* 0x040fe40003f46270 */
[----:B------:R-:W-:Y:S01]  /*bee0*/  ISETP.LT.AND P3, PT, R56, R57, PT ;  /* 0x000000393800720c */ /* 0x000fe20003f61270 */
[----:B------:R-:W-:Y:S01]  /*bef0*/  IMAD.MOV.U32 R62, RZ, RZ, R60 ;  /* 0x000000ffff3e7224 */ /* 0x000fe200078e003c */
[----:B------:R-:W-:-:S11]  /*bf00*/  IADD3 R63, R61, UR6, RZ ;  /* 0x000000063d3f7c10 */ /* 0x000fd6000fffe0ff */
[----:B------:R-:W-:Y:S05]  /*bf10*/  @!P2 BRA P3, `(.L_x_154) ;  /* 0xffffd6000000a947 */ /* 0x000fea000183ffff */
.L_x_145:
[----:B------:R-:W-:Y:S05]  /*bf20*/  @!P1 EXIT ;  /* 0x000000000000994d */ /* 0x000fea0003800000 */
[----:B------:R-:W0:Y:S01]  /*bf30*/  S2R R7, SR_CTAID.X ;  /* 0x0000000000077919 */ /* 0x000e220000002500 */
[----:B-----5:R-:W-:-:S03]  /*bf40*/  IMAD.MOV.U32 R9, RZ, RZ, 0x2 ;  /* 0x00000002ff097424 */ /* 0x020fc600078e00ff */
[----:B------:R-:W0:Y:S04]  /*bf50*/  S2R R8, SR_TID.X ;  /* 0x0000000000087919 */ /* 0x000e280000002100 */
[----:B------:R-:W1:Y:S01]  /*bf60*/  S2R R6, SR_CTAID.Y ;  /* 0x0000000000067919 */ /* 0x000e620000002600 */
[----:B0-----:R-:W-:Y:S02]  /*bf70*/  IMAD R7, R7, 0x40, R8 ;  /* 0x0000004007077824 */ /* 0x001fe400078e0208 */
[----:B------:R-:W-:Y:S02]  /*bf80*/  IMAD.MOV.U32 R8, RZ, RZ, R5 ;  /* 0x000000ffff087224 */ /* 0x000fe400078e0005 */
[----:B-1----:R-:W-:Y:S02]  /*bf90*/  IMAD.SHL.U32 R6, R6, 0x4, RZ ;  /* 0x0000000406067824 */ /* 0x002fe400078e00ff */
[----:B------:R-:W-:-:S04]  /*bfa0*/  IMAD.SHL.U32 R7, R7, 0x4, RZ ;  /* 0x0000000407077824 */ /* 0x000fc800078e00ff */
[----:B------:R-:W-:-:S04]  /*bfb0*/  IMAD R6, R6, c[0x0][0x18c], R7 ;  /* 0x0000630006067a24 */ /* 0x000fc800078e0207 */
[----:B------:R-:W-:-:S05]  /*bfc0*/  IMAD.WIDE R6, R6, R9, c[0x0][0x180] ;  /* 0x0000600006067625 */ /* 0x000fca00078e0209 */
[----:B------:R-:W2:Y:S01]  /*bfd0*/  ATOM.E.ADD.F16x2.RN.STRONG.GPU P0, RZ, [R6.64], R8 ;  /* 0x0000000806ff798a */ /* 0x000ea2000810e9c8 */
[----:B------:R-:W-:Y:S01]  /*bfe0*/  BSSY B0, `(.L_x_155) ;  /* 0x000000f000007945 */ /* 0x000fe20003800000 */
[----:B------:R-:W-:Y:S01]  /*bff0*/  IMAD.MOV.U32 R9, RZ, RZ, R4 ;  /* 0x000000ffff097224 */ /* 0x000fe200078e0004 */
[----:B--2---:R-:W-:Y:S05]  /*c000*/  @P0 BRA `(.L_x_156) ;  /* 0x000000c000000947 */ /* 0x004fea0003800000 */
[----:B------:R-:W0:Y:S02]  /*c010*/  QSPC.E.S P0, RZ, [R6] ;  /* 0x0000000006ff73aa */ /* 0x000e240000000500 */
[----:B0-----:R-:W-:Y:S05]  /*c020*/  @!P0 BRA `(.L_x_157) ;  /* 0x0000007000008947 */ /* 0x001fea0003800000 */
[----:B------:R-:W-:-:S05]  /*c030*/  LOP3.LUT R8, R6, 0xffffff, RZ, 0xc0, !PT ;  /* 0x00ffffff06087812 */ /* 0x000fca00078ec0ff */
.L_x_158:
[----:B------:R-:W0:Y:S02]  /*c040*/  LDS R10, [R8] ;  /* 0x00000000080a7984 */ /* 0x000e240000000800 */
[----:B0-----:R-:W-:-:S06]  /*c050*/  HADD2 R11, R10, R5 ;  /* 0x000000050a0b7230 */ /* 0x001fcc0000000000 */
[----:B------:R-:W0:Y:S02]  /*c060*/  ATOMS.CAST.SPIN R11, [R8], R10, R11 ;  /* 0x0000000a080b738d */ /* 0x000e24000180000b */
[----:B0-----:R-:W-:-:S13]  /*c070*/  ISETP.EQ.U32.AND P0, PT, R11, 0x1, PT ;  /* 0x000000010b00780c */ /* 0x001fda0003f02070 */
[----:B------:R-:W-:Y:S05]  /*c080*/  @!P0 BRA `(.L_x_158) ;  /* 0xffffffb000008947 */ /* 0x000fea000383ffff */
[----:B------:R-:W-:Y:S05]  /*c090*/  BRA `(.L_x_156) ;  /* 0x0000003000007947 */ /* 0x000fea0003800000 */
.L_x_157:
[----:B------:R-:W2:Y:S02]  /*c0a0*/  LD.E R5, [R6.64] ;  /* 0x0000000806057980 */ /* 0x000ea4000c101900 */
[----:B--2---:R-:W-:-:S05]  /*c0b0*/  IMAD.IADD R5, R8, 0x1, R5 ;  /* 0x0000000108057824 */ /* 0x004fca00078e0205 */
[----:B------:R0:W-:Y:S02]  /*c0c0*/  ST.E [R6.64], R5 ;  /* 0x0000000506007985 */ /* 0x0001e4000c101908 */
.L_x_156:
[----:B------:R-:W-:Y:S05]  /*c0d0*/  BSYNC B0 ;  /* 0x0000000000007941 */ /* 0x000fea0003800000 */
.L_x_155:
[----:B------:R-:W2:Y:S01]  /*c0e0*/  ATOM.E.ADD.F16x2.RN.STRONG.GPU P0, RZ, [R6.64+0x4], R9 ;  /* 0x0000040906ff798a */ /* 0x000ea2000810e9c8 */
[----:B------:R-:W-:Y:S01]  /*c0f0*/  BSSY B0, `(.L_x_159) ;  /* 0x000000f000007945 */ /* 0x000fe20003800000 */
[----:B--2---:R-:W-:Y:S05]  /*c100*/  @P0 BRA `(.L_x_160) ;  /* 0x000000d000000947 */ /* 0x004fea0003800000 */
[----:B------:R-:W1:Y:S02]  /*c110*/  QSPC.E.S P0, RZ, [R6+0x4] ;  /* 0x0000040006ff73aa */ /* 0x000e640000000500 */
[----:B-1----:R-:W-:Y:S05]  /*c120*/  @!P0 BRA `(.L_x_161) ;  /* 0x0000008000008947 */ /* 0x002fea0003800000 */
[----:B0-----:R-:W-:-:S04]  /*c130*/  IADD3 R5, R6, 0x4, RZ ;  /* 0x0000000406057810 */ /* 0x001fc80007ffe0ff */
[----:B------:R-:W-:-:S05]  /*c140*/  LOP3.LUT R5, R5, 0xffffff, RZ, 0xc0, !PT ;  /* 0x00ffffff05057812 */ /* 0x000fca00078ec0ff */
.L_x_162:
[----:B------:R-:W0:Y:S02]  /*c150*/  LDS R8, [R5] ;  /* 0x0000000005087984 */ /* 0x000e240000000800 */
[----:B0-----:R-:W-:-:S10]  /*c160*/  HFMA2.MMA R9, R8, 1, 1, R4 ;  /* 0x3c003c0008097835 */ /* 0x001fd40000000004 */
[----:B------:R-:W0:Y:S02]  /*c170*/  ATOMS.CAST.SPIN R9, [R5], R8, R9 ;  /* 0x000000080509738d */ /* 0x000e240001800009 */
[----:B0-----:R-:W-:-:S13]  /*c180*/  ISETP.EQ.U32.AND P0, PT, R9, 0x1, PT ;  /* 0x000000010900780c */ /* 0x001fda0003f02070 */
[----:B------:R-:W-:Y:S05]  /*c190*/  @!P0 BRA `(.L_x_162) ;  /* 0xffffffb000008947 */ /* 0x000fea000383ffff */
[----:B------:R-:W-:Y:S05]  /*c1a0*/  BRA `(.L_x_160) ;  /* 0x0000003000007947 */ /* 0x000fea0003800000 */
.L_x_161:
[----:B------:R-:W2:Y:S02]  /*c1b0*/  LD.E R4, [R6.64+0x4] ;  /* 0x0000040806047980 */ /* 0x000ea4000c101900 */
[----:B0-2---:R-:W-:-:S05]  /*c1c0*/  IMAD.IADD R5, R9, 0x1, R4 ;  /* 0x0000000109057824 */ /* 0x005fca00078e0204 */
[----:B------:R0:W-:Y:S02]  /*c1d0*/  ST.E [R6.64+0x4], R5 ;  /* 0x0000040506007985 */ /* 0x0001e4000c101908 */
.L_x_160:
[----:B------:R-:W-:Y:S05]  /*c1e0*/  BSYNC B0 ;  /* 0x0000000000007941 */ /* 0x000fea0003800000 */
.L_x_159:
[----:B------:R-:W-:-:S13]  /*c1f0*/  ISETP.GE.AND P0, PT, R58, 0x2, PT ;  /* 0x000000023a00780c */ /* 0x000fda0003f06270 */
[----:B------:R-:W-:Y:S05]  /*c200*/  @!P0 EXIT ;  /* 0x000000000000894d */ /* 0x000fea0003800000 */
[----:B------:R-:W-:Y:S02]  /*c210*/  IMAD.MOV.U32 R11, RZ, RZ, c[0x0][0x18c] ;  /* 0x00006300ff0b7624 */ /* 0x000fe400078e00ff */
[----:B------:R-:W-:Y:S02]  /*c220*/  IMAD.MOV.U32 R4, RZ, RZ, R3 ;  /* 0x000000ffff047224 */ /* 0x000fe400078e0003 */
[----:B0-----:R-:W-:-:S05]  /*c230*/  IMAD.WIDE R6, R11, 0x2, R6 ;  /* 0x000000020b067825 */ /* 0x001fca00078e0206 */
[----:B------:R-:W2:Y:S01]  /*c240*/  ATOM.E.ADD.F16x2.RN.STRONG.GPU P0, RZ, [R6.64], R4 ;  /* 0x0000000406ff798a */ /* 0x000ea2000810e9c8 */
[----:B------:R-:W-:Y:S01]  /*c250*/  BSSY B0, `(.L_x_163) ;  /* 0x000000f000007945 */ /* 0x000fe20003800000 */
[----:B------:R-:W-:Y:S01]  /*c260*/  IMAD.MOV.U32 R5, RZ, RZ, R2 ;  /* 0x000000ffff057224 */ /* 0x000fe200078e0002 */
[----:B--2---:R-:W-:Y:S05]  /*c270*/  @P0 BRA `(.L_x_164) ;  /* 0x000000c000000947 */ /* 0x004fea0003800000 */
[----:B------:R-:W0:Y:S02]  /*c280*/  QSPC.E.S P0, RZ, [R6] ;  /* 0x0000000006ff73aa */ /* 0x000e240000000500 */
[----:B0-----:R-:W-:Y:S05]  /*c290*/  @!P0 BRA `(.L_x_165) ;  /* 0x0000007000008947 */ /* 0x001fea0003800000 */
[----:B------:R-:W-:-:S05]  /*c2a0*/  LOP3.LUT R4, R6, 0xffffff, RZ, 0xc0, !PT ;  /* 0x00ffffff06047812 */ /* 0x000fca00078ec0ff */
.L_x_166:
[----:B------:R-:W0:Y:S02]  /*c2b0*/  LDS R8, [R4] ;  /* 0x0000000004087984 */ /* 0x000e240000000800 */
[----:B0-----:R-:W-:-:S06]  /*c2c0*/  HADD2 R9, R8, R3 ;  /* 0x0000000308097230 */ /* 0x001fcc0000000000 */
[----:B------:R-:W0:Y:S02]  /*c2d0*/  ATOMS.CAST.SPIN R9, [R4], R8, R9 ;  /* 0x000000080409738d */ /* 0x000e240001800009 */
[----:B0-----:R-:W-:-:S13]  /*c2e0*/  ISETP.EQ.U32.AND P0, PT, R9, 0x1, PT ;  /* 0x000000010900780c */ /* 0x001fda0003f02070 */
[----:B------:R-:W-:Y:S05]  /*c2f0*/  @!P0 BRA `(.L_x_166) ;  /* 0xffffffb000008947 */ /* 0x000fea000383ffff */
[----:B------:R-:W-:Y:S05]  /*c300*/  BRA `(.L_x_164) ;  /* 0x0000003000007947 */ /* 0x000fea0003800000 */
.L_x_165:
[----:B------:R-:W2:Y:S02]  /*c310*/  LD.E R3, [R6.64] ;  /* 0x0000000806037980 */ /* 0x000ea4000c101900 */
[----:B--2---:R-:W-:-:S05]  /*c320*/  IMAD.IADD R3, R4, 0x1, R3 ;  /* 0x0000000104037824 */ /* 0x004fca00078e0203 */
[----:B------:R0:W-:Y:S02]  /*c330*/  ST.E [R6.64], R3 ;  /* 0x0000000306007985 */ /* 0x0001e4000c101908 */
.L_x_164:
[----:B------:R-:W-:Y:S05]  /*c340*/  BSYNC B0 ;  /* 0x0000000000007941 */ /* 0x000fea0003800000 */
.L_x_163:
[----:B------:R-:W2:Y:S01]  /*c350*/  ATOM.E.ADD.F16x2.RN.STRONG.GPU P0, RZ, [R6.64+0x4], R5 ;  /* 0x0000040506ff798a */ /* 0x000ea2000810e9c8 */
[----:B------:R-:W-:Y:S01]  /*c360*/  BSSY B0, `(.L_x_167) ;  /* 0x000000f000007945 */ /* 0x000fe20003800000 */
[----:B--2---:R-:W-:Y:S05]  /*c370*/  @P0 BRA `(.L_x_168) ;  /* 0x000000d000000947 */ /* 0x004fea0003800000 */
[----:B------:R-:W1:Y:S02]  /*c380*/  QSPC.E.S P0, RZ, [R6+0x4] ;  /* 0x0000040006ff73aa */ /* 0x000e640000000500 */
[----:B-1----:R-:W-:Y:S05]  /*c390*/  @!P0 BRA `(.L_x_169) ;  /* 0x0000008000008947 */ /* 0x002fea0003800000 */
[----:B0-----:R-:W-:-:S04]  /*c3a0*/  IADD3 R3, R6, 0x4, RZ ;  /* 0x0000000406037810 */ /* 0x001fc80007ffe0ff */
[----:B------:R-:W-:-:S05]  /*c3b0*/  LOP3.LUT R3, R3, 0xffffff, RZ, 0xc0, !PT ;  /* 0x00ffffff03037812 */ /* 0x000fca00078ec0ff */
.L_x_170:
[----:B------:R-:W0:Y:S02]  /*c3c0*/  LDS R4, [R3] ;  /* 0x0000000003047984 */ /* 0x000e240000000800 */
[----:B0-----:R-:W-:-:S10]  /*c3d0*/  HFMA2.MMA R5, R4, 1, 1, R2 ;  /* 0x3c003c0004057835 */ /* 0x001fd40000000002 */
[----:B------:R-:W0:Y:S02]  /*c3e0*/  ATOMS.CAST.SPIN R5, [R3], R4, R5 ;  /* 0x000000040305738d */ /* 0x000e240001800005 */
[----:B0-----:R-:W-:-:S13]  /*c3f0*/  ISETP.EQ.U32.AND P0, PT, R5, 0x1, PT ;  /* 0x000000010500780c */ /* 0x001fda0003f02070 */
[----:B------:R-:W-:Y:S05]  /*c400*/  @!P0 BRA `(.L_x_170) ;  /* 0xffffffb000008947 */ /* 0x000fea000383ffff */
[----:B------:R-:W-:Y:S05]  /*c410*/  BRA `(.L_x_168) ;  /* 0x0000003000007947 */ /* 0x000fea0003800000 */
.L_x_169:
[----:B------:R-:W2:Y:S02]  /*c420*/  LD.E R2, [R6.64+0x4] ;  /* 0x0000040806027980 */ /* 0x000ea4000c101900 */
[----:B0-2---:R-:W-:-:S05]  /*c430*/  IMAD.IADD R3, R5, 0x1, R2 ;  /* 0x0000000105037824 */ /* 0x005fca00078e0202 */
[----:B------:R0:W-:Y:S02]  /*c440*/  ST.E [R6.64+0x4], R3 ;  /* 0x0000040306007985 */ /* 0x0001e4000c101908 */
.L_x_168:
[----:B------:R-:W-:Y:S05]  /*c450*/  BSYNC B0 ;  /* 0x0000000000007941 */ /* 0x000fea0003800000 */
.L_x_167:
[----:B------:R-:W-:-:S13]  /*c460*/  ISETP.NE.AND P0, PT, R58, 0x2, PT ;  /* 0x000000023a00780c */ /* 0x000fda0003f05270 */
[----:B------:R-:W-:Y:S05]  /*c470*/  @!P0 EXIT ;  /* 0x000000000000894d */ /* 0x000fea0003800000 */
[----:B0-----:R-:W-:-:S04]  /*c480*/  IMAD.WIDE R6, R11, 0x2, R6 ;  /* 0x000000020b067825 */ /* 0x001fc800078e0206 */
[----:B------:R-:W-:-:S05]  /*c490*/  IMAD.MOV.U32 R3, RZ, RZ, R0 ;  /* 0x000000ffff037224 */ /* 0x000fca00078e0000 */
[----:B------:R-:W2:Y:S01]  /*c4a0*/  ATOM.E.ADD.F16x2.RN.STRONG.GPU P0, RZ, [R6.64], R3 ;  /* 0x0000000306ff798a */ /* 0x000ea2000810e9c8 */
[----:B------:R-:W-:Y:S01]  /*c4b0*/  BSSY B0, `(.L_x_171) ;  /* 0x000000e000007945 */ /* 0x000fe20003800000 */
[----:B--2---:R-:W-:Y:S05]  /*c4c0*/  @P0 BRA `(.L_x_172) ;  /* 0x000000c000000947 */ /* 0x004fea0003800000 */
[----:B------:R-:W0:Y:S02]  /*c4d0*/  QSPC.E.S P0, RZ, [R6] ;  /* 0x0000000006ff73aa */ /* 0x000e240000000500 */
[----:B0-----:R-:W-:Y:S05]  /*c4e0*/  @!P0 BRA `(.L_x_173) ;  /* 0x0000007000008947 */ /* 0x001fea0003800000 */
[----:B------:R-:W-:-:S05]  /*c4f0*/  LOP3.LUT R2, R6, 0xffffff, RZ, 0xc0, !PT ;  /* 0x00ffffff06027812 */ /* 0x000fca00078ec0ff */
.L_x_174:
[----:B------:R-:W0:Y:S02]  /*c500*/  LDS R4, [R2] ;  /* 0x0000000002047984 */ /* 0x000e240000000800 */
[----:B0-----:R-:W-:-:S06]  /*c510*/  HADD2 R5, R4, R0 ;  /* 0x0000000004057230 */ /* 0x001fcc0000000000 */
[----:B------:R-:W0:Y:S02]  /*c520*/  ATOMS.CAST.SPIN R5, [R2], R4, R5 ;  /* 0x000000040205738d */ /* 0x000e240001800005 */
[----:B0-----:R-:W-:-:S13]  /*c530*/  ISETP.EQ.U32.AND P0, PT, R5, 0x1, PT ;  /* 0x000000010500780c */ /* 0x001fda0003f02070 */
[----:B------:R-:W-:Y:S05]  /*c540*/  @!P0 BRA `(.L_x_174) ;  /* 0xffffffb000008947 */ /* 0x000fea000383ffff */
[----:B------:R-:W-:Y:S05]  /*c550*/  BRA `(.L_x_172) ;  /* 0x0000003000007947 */ /* 0x000fea0003800000 */
.L_x_173:
[----:B------:R-:W2:Y:S02]  /*c560*/  LD.E R0, [R6.64] ;  /* 0x0000000806007980 */ /* 0x000ea4000c101900 */
[----:B--2---:R-:W-:-:S05]  /*c570*/  IMAD.IADD R3, R3, 0x1, R0 ;  /* 0x0000000103037824 */ /* 0x004fca00078e0200 */
[----:B------:R0:W-:Y:S02]  /*c580*/  ST.E [R6.64], R3 ;  /* 0x0000000306007985 */ /* 0x0001e4000c101908 */
.L_x_172:
[----:B------:R-:W-:Y:S05]  /*c590*/  BSYNC B0 ;  /* 0x0000000000007941 */ /* 0x000fea0003800000 */
.L_x_171:
[----:B------:R-:W2:Y:S01]  /*c5a0*/  ATOM.E.ADD.F16x2.RN.STRONG.GPU P0, RZ, [R6.64+0x4], R46 ;  /* 0x0000042e06ff798a */ /* 0x000ea2000810e9c8 */
[----:B------:R-:W-:Y:S01]  /*c5b0*/  BSSY B0, `(.L_x_175) ;  /* 0x000000f000007945 */ /* 0x000fe20003800000 */
[----:B--2---:R-:W-:Y:S05]  /*c5c0*/  @P0 BRA `(.L_x_176) ;  /* 0x000000d000000947 */ /* 0x004fea0003800000 */
[----:B------:R-:W1:Y:S02]  /*c5d0*/  QSPC.E.S P0, RZ, [R6+0x4] ;  /* 0x0000040006ff73aa */ /* 0x000e640000000500 */
[----:B-1----:R-:W-:Y:S05]  /*c5e0*/  @!P0 BRA `(.L_x_177) ;  /* 0x0000008000008947 */ /* 0x002fea0003800000 */
[----:B------:R-:W-:-:S04]  /*c5f0*/  IADD3 R0, R6, 0x4, RZ ;  /* 0x0000000406007810 */ /* 0x000fc80007ffe0ff */
[----:B------:R-:W-:-:S05]  /*c600*/  LOP3.LUT R0, R0, 0xffffff, RZ, 0xc0, !PT ;  /* 0x00ffffff00007812 */ /* 0x000fca00078ec0ff */
.L_x_178:
[----:B------:R-:W1:Y:S02]  /*c610*/  LDS R2, [R0] ;  /* 0x0000000000027984 */ /* 0x000e640000000800 */
[----:B01----:R-:W-:-:S10]  /*c620*/  HFMA2.MMA R3, R2, 1, 1, R46 ;  /* 0x3c003c0002037835 */ /* 0x003fd4000000002e */
[----:B------:R-:W0:Y:S02]  /*c630*/  ATOMS.CAST.SPIN R3, [R0], R2, R3 ;  /* 0x000000020003738d */ /* 0x000e240001800003 */
[----:B0-----:R-:W-:-:S13]  /*c640*/  ISETP.EQ.U32.AND P0, PT, R3, 0x1, PT ;  /* 0x000000010300780c */ /* 0x001fda0003f02070 */
[----:B------:R-:W-:Y:S05]  /*c650*/  @!P0 BRA `(.L_x_178) ;  /* 0xffffffb000008947 */ /* 0x000fea000383ffff */
[----:B------:R-:W-:Y:S05]  /*c660*/  BRA `(.L_x_176) ;  /* 0x0000003000007947 */ /* 0x000fea0003800000 */
.L_x_177:
[----:B------:R-:W2:Y:S02]  /*c670*/  LD.E R0, [R6.64+0x4] ;  /* 0x0000040806007980 */ /* 0x000ea4000c101900 */
[----:B0-2---:R-:W-:-:S05]  /*c680*/  IMAD.IADD R3, R46, 0x1, R0 ;  /* 0x000000012e037824 */ /* 0x005fca00078e0200 */
[----:B------:R0:W-:Y:S02]  /*c690*/  ST.E [R6.64+0x4], R3 ;  /* 0x0000040306007985 */ /* 0x0001e4000c101908 */
.L_x_176:
[----:B------:R-:W-:Y:S05]  /*c6a0*/  BSYNC B0 ;  /* 0x0000000000007941 */ /* 0x000fea0003800000 */
.L_x_175:
[----:B------:R-:W-:-:S13]  /*c6b0*/  ISETP.GE.AND P0, PT, R58, 0x4, PT ;  /* 0x000000043a00780c */ /* 0x000fda0003f06270 */
[----:B------:R-:W-:Y:S05]  /*c6c0*/  @!P0 EXIT ;  /* 0x000000000000894d */ /* 0x000fea0003800000 */
[----:B0-----:R-:W-:-:S05]  /*c6d0*/  IMAD.WIDE R6, R11, 0x2, R6 ;  /* 0x000000020b067825 */ /* 0x001fca00078e0206 */
[----:B------:R-:W2:Y:S01]  /*c6e0*/  ATOM.E.ADD.F16x2.RN.STRONG.GPU P0, RZ, [R6.64], R47 ;  /* 0x0000002f06ff798a */ /* 0x000ea2000810e9c8 */
[----:B------:R-:W-:Y:S01]  /*c6f0*/  BSSY B0, `(.L_x_179) ;  /* 0x000000e000007945 */ /* 0x000fe20003800000 */
[----:B--2---:R-:W-:Y:S05]  /*c700*/  @P0 BRA `(.L_x_180) ;  /* 0x000000c000000947 */ /* 0x004fea0003800000 */
[----:B------:R-:W0:Y:S02]  /*c710*/  QSPC.E.S P0, RZ, [R6] ;  /* 0x0000000006ff73aa */ /* 0x000e240000000500 */
[----:B0-----:R-:W-:Y:S05]  /*c720*/  @!P0 BRA `(.L_x_181) ;  /* 0x0000007000008947 */ /* 0x001fea0003800000 */
[----:B------:R-:W-:-:S05]  /*c730*/  LOP3.LUT R0, R6, 0xffffff, RZ, 0xc0, !PT ;  /* 0x00ffffff06007812 */ /* 0x000fca00078ec0ff */
.L_x_182:
[----:B------:R-:W0:Y:S02]  /*c740*/  LDS R2, [R0] ;  /* 0x0000000000027984 */ /* 0x000e240000000800 */
[----:B0-----:R-:W-:-:S06]  /*c750*/  HADD2 R3, R2, R47 ;  /* 0x0000002f02037230 */ /* 0x001fcc0000000000 */
[----:B------:R-:W0:Y:S02]  /*c760*/  ATOMS.CAST.SPIN R3, [R0], R2, R3 ;  /* 0x000000020003738d */ /* 0x000e240001800003 */
[----:B0-----:R-:W-:-:S13]  /*c770*/  ISETP.EQ.U32.AND P0, PT, R3, 0x1, PT ;  /* 0x000000010300780c */ /* 0x001fda0003f02070 */
[----:B------:R-:W-:Y:S05]  /*c780*/  @!P0 BRA `(.L_x_182) ;  /* 0xffffffb000008947 */ /* 0x000fea000383ffff */
[----:B------:R-:W-:Y:S05]  /*c790*/  BRA `(.L_x_180) ;  /* 0x0000003000007947 */ /* 0x000fea0003800000 */
.L_x_181:
[----:B------:R-:W2:Y:S02]  /*c7a0*/  LD.E R0, [R6.64] ;  /* 0x0000000806007980 */ /* 0x000ea4000c101900 */
[----:B--2---:R-:W-:-:S05]  /*c7b0*/  IMAD.IADD R3, R47, 0x1, R0 ;  /* 0x000000012f037824 */ /* 0x004fca00078e0200 */
[----:B------:R0:W-:Y:S02]  /*c7c0*/  ST.E [R6.64], R3 ;  /* 0x0000000306007985 */ /* 0x0001e4000c101908 */
.L_x_180:
[----:B------:R-:W-:Y:S05]  /*c7d0*/  BSYNC B0 ;  /* 0x0000000000007941 */ /* 0x000fea0003800000 */
.L_x_179:
[----:B------:R-:W2:Y:S02]  /*c7e0*/  ATOM.E.ADD.F16x2.RN.STRONG.GPU P0, RZ, [R6.64+0x4], R48 ;  /* 0x0000043006ff798a */ /* 0x000ea4000810e9c8 */
[----:B--2---:R-:W-:Y:S05]  /*c7f0*/  @P0 EXIT ;  /* 0x000000000000094d */ /* 0x004fea0003800000 */
[----:B------:R-:W1:Y:S02]  /*c800*/  QSPC.E.S P0, RZ, [R6+0x4] ;  /* 0x0000040006ff73aa */ /* 0x000e640000000500 */
[----:B-1----:R-:W-:Y:S05]  /*c810*/  @!P0 BRA `(.L_x_183) ;  /* 0x0000008000008947 */ /* 0x002fea0003800000 */
[----:B0-----:R-:W-:-:S04]  /*c820*/  IADD3 R6, R6, 0x4, RZ ;  /* 0x0000000406067810 */ /* 0x001fc80007ffe0ff */
[----:B------:R-:W-:-:S05]  /*c830*/  LOP3.LUT R6, R6, 0xffffff, RZ, 0xc0, !PT ;  /* 0x00ffffff06067812 */ /* 0x000fca00078ec0ff */
.L_x_184:
[----:B------:R-:W0:Y:S02]  /*c840*/  LDS R2, [R6] ;  /* 0x0000000006027984 */ /* 0x000e240000000800 */
[----:B0-----:R-:W-:-:S10]  /*c850*/  HFMA2.MMA R3, R2, 1, 1, R48 ;  /* 0x3c003c0002037835 */ /* 0x001fd40000000030 */
[----:B------:R-:W0:Y:S02]  /*c860*/  ATOMS.CAST.SPIN R3, [R6], R2, R3 ;  /* 0x000000020603738d */ /* 0x000e240001800003 */
[----:B0-----:R-:W-:-:S13]  /*c870*/  ISETP.EQ.U32.AND P0, PT, R3, 0x1, PT ;  /* 0x000000010300780c */ /* 0x001fda0003f02070 */
[----:B------:R-:W-:Y:S05]  /*c880*/  @!P0 BRA `(.L_x_184) ;  /* 0xffffffb000008947 */ /* 0x000fea000383ffff */
[----:B------:R-:W-:Y:S05]  /*c890*/  EXIT ;  /* 0x000000000000794d */ /* 0x000fea0003800000 */
.L_x_183:
[----:B------:R-:W2:Y:S02]  /*c8a0*/  LD.E R0, [R6.64+0x4] ;  /* 0x0000040806007980 */ /* 0x000ea4000c101900 */
[----:B0-2---:R-:W-:-:S05]  /*c8b0*/  IMAD.IADD R3, R48, 0x1, R0 ;  /* 0x0000000130037824 */ /* 0x005fca00078e0200 */
[----:B------:R-:W-:Y:S01]  /*c8c0*/  ST.E [R6.64+0x4], R3 ;  /* 0x0000040306007985 */ /* 0x000fe2000c101908 */
[----:B------:R-:W-:Y:S05]  /*c8d0*/  EXIT ;  /* 0x000000000000794d */ /* 0x000fea0003800000 */
.L_x_185:
        /* <DEDUP_REMOVED lines=10> */
.L_x_4745:


//--------------------- .text._Z23gemm_half_q_half_kernelILi4ELi40ELb1ELb0ELi64EEvPK6__halfPKjS4_S2_PS0_iiiiPKtS7_iiiiiibS2_i --------------------------
	.section	.text._Z23gemm_half_q_half_kernelILi4ELi40ELb1ELb0ELi64EEvPK6__halfPKjS4_S2_PS0_iiiiPKtS7_iiiiiibS2_i,"ax",@progbits
	.sectioninfo	@"SHI_REGISTERS=72"
	.align	128
        .global         _Z23gemm_half_q_half_kernelILi4ELi40ELb1ELb0ELi64EEvPK6__halfPKjS4_S2_PS0_iiiiPKtS7_iiiiiibS2_i
        .type           _Z23gemm_half_q_half_kernelILi4ELi40ELb1ELb0ELi64EEvPK6__halfPKjS4_S2_PS0_iiiiPKtS7_iiiiiibS2_i,@function
        .size           _Z23gemm_half_q_half_kernelILi4ELi40ELb1ELb0ELi64EEvPK6__halfPKjS4_S2_PS0_iiiiPKtS7_iiiiiibS2_i,(.L_x_4746 - _Z23gemm_half_q_half_kernelILi4ELi40ELb1ELb0ELi64EEvPK6__halfPKjS4_S2_PS0_iiiiPKtS7_iiiiiibS2_i)
        .other          _Z23gemm_half_q_half_kernelILi4ELi40ELb1ELb0ELi64EEvPK6__halfPKjS4_S2_PS0_iiiiPKtS7_iiiiiibS2_i,@"STO_CUDA_ENTRY STV_DEFAULT"
_Z23gemm_half_q_half_kernelILi4ELi40ELb1ELb0ELi64EEvPK6__halfPKjS4_S2_PS0_iiiiPKtS7_iiiiiibS2_i:
.text._Z23gemm_half_q_half_kernelILi4ELi40ELb1ELb0ELi64EEvPK6__halfPKjS4_S2_PS0_iiiiPKtS7_iiiiiibS2_i:
        /* <DEDUP_REMOVED lines=41> */
[----:B------:R-:W-:-:S05]  /*0290*/  IMAD.X R7, R3, 0x1, R13, P2 ;  /* 0x0000000103077824 */ /* 0x000fca00010e060d */
[----:B------:R-:W2:Y:S01]  /*02a0*/  LDG.E.U16 R55, [R6.64] ;  /* 0x0000000606377981 */ /* 0x000ea2000c1e1500 */
[----:B------:R-:W-:-:S04]  /*02b0*/  @P0 LEA R2, P2, R8, R2, 0x2 ;  /* 0x0000000208020211 */ /* 0x000fc800078410ff */
[----:B------:R-:W-:-:S05]  /*02c0*/  @P0 LEA.HI.X R3, R8, R3, R11, 0x2, P2 ;  /* 0x0000000308030211 */ /* 0x000fca00010f140b */
[----:B------:R-:W3:Y:S01]  /*02d0*/  @P0 LDG.E.U16 R60, [R2.64] ;  /* 0x00000006023c0981 */ /* 0x000ee2000c1e1500 */
[----:B--2---:R-:W-:-:S04]  /*02e0*/  LOP3.LUT R5, R55, R5, RZ, 0xfc, !PT ;  /* 0x0000000537057212 */ /* 0x004fc800078efcff */
[----:B---3--:R-:W-:-:S04]  /*02f0*/  @P0 LOP3.LUT R8, R60, R5, RZ, 0xfc, !PT ;  /* 0x000000053c080212 */ /* 0x008fc800078efcff */
[----:B------:R-:W-:-:S04]  /*0300*/  @P0 PRMT R5, R8, 0x7610, R5 ;  /* 0x0000761008050816 */ /* 0x000fc80000000005 */
.L_x_186:
        /* <DEDUP_REMOVED lines=21> */
.L_x_191:
        /* <DEDUP_REMOVED lines=36> */
.L_x_190:
        /* <DEDUP_REMOVED lines=22> */
.L_x_192:
        /* <DEDUP_REMOVED lines=12> */
.L_x_189:
[----:B------:R-:W-:Y:S01]  /*08c0*/  ISETP.GT.AND P2, PT, R58, 0x3, PT ;  /* 0x000000033a00780c */ /* 0x000fe20003f44270 */
[----:B------:R-:W-:Y:S01]  /*08d0*/  IMAD.SHL.U32 R18, R9, 0x2, RZ ;  /* 0x0000000209127824 */ /* 0x000fe200078e00ff */
[----:B------:R-:W-:Y:S01]  /*08e0*/  PLOP3.LUT P0, PT, PT, PT, PT, 0x80, 0x0 ;  /* 0x000000000000781c */ /* 0x000fe20003f0f070 */
[----:B------:R-:W-:-:S10]  /*08f0*/  IMAD.MOV.U32 R5, RZ, RZ, RZ ;  /* 0x000000ffff057224 */ /* 0x000fd400078e00ff */
[----:B------:R-:W-:Y:S05]  /*0900*/  @!P2 BRA `(.L_x_193) ;  /* 0x000002600000a947 */ /* 0x000fea0003800000 */
[----:B------:R-:W-:Y:S02]  /*0910*/  PLOP3.LUT P0, PT, PT, PT, PT, 0x8, 0x0 ;  /* 0x000000000000781c */ /* 0x000fe40003f0e170 */
[----:B------:R-:W-:Y:S02]  /*0920*/  IADD3 R20, R58, -0x3, RZ ;  /* 0xfffffffd3a147810 */ /* 0x000fe40007ffe0ff */
.L_x_194:
        /* <DEDUP_REMOVED lines=36> */
.L_x_193:
        /* <DEDUP_REMOVED lines=22> */
.L_x_195:
        /* <DEDUP_REMOVED lines=11> */
.L_x_188:
[----:B------:R-:W-:Y:S05]  /*0d80*/  BSYNC B0 ;  /* 0x0000000000007941 */ /* 0x000fea0003800000 */
.L_x_187:
        /* <DEDUP_REMOVED lines=14> */
.L_x_198:
        /* <DEDUP_REMOVED lines=19> */
.L_x_197:
        /* <DEDUP_REMOVED lines=14> */
.L_x_199:
[----:B------:R-:W-:-:S13]  /*1080*/  ISETP.LT.OR P0, PT, R5, R58, P0 ;  /* 0x0000003a0500720c */ /* 0x000fda0000701670 */
[----:B------:R-:W-:Y:S02]  /*1090*/  @P0 IMAD R5, R0, 0x4, R5 ;  /* 0x0000000400050824 */ /* 0x000fe400078e0205 */
[----:B0-----:R-:W-:Y:S02]  /*10a0*/  @P0 IMAD.MOV.U32 R3, RZ, RZ, 0x2 ;  /* 0x00000002ff030424 */ /* 0x001fe400078e00ff */
[----:B------:R-:W-:-:S04]  /*10b0*/  @P0 IMAD R2, R5, c[0x0][0x18c], R4 ;  /* 0x0000630005020a24 */ /* 0x000fc800078e0204 */
[----:B------:R-:W-:-:S05]  /*10c0*/  @P0 IMAD.WIDE R2, R2, R3, c[0x0][0x180] ;  /* 0x0000600002020625 */ /* 0x000fca00078e0203 */
[----:B------:R0:W-:Y:S02]  /*10d0*/  @P0 STG.E.64 [R2.64], RZ ;  /* 0x000000ff02000986 */ /* 0x0001e4000c101b06 */
.L_x_196:
[----:B------:R-:W-:Y:S01]  /*10e0*/  BAR.SYNC.DEFER_BLOCKING 0x0 ;  /* 0x0000000000007b1d */ /* 0x000fe20000010000 */
[----:B------:R-:W-:Y:S01]  /*10f0*/  ISETP.GE.AND P0, PT, R56, R57, PT ;  /* 0x000000393800720c */ /* 0x000fe20003f06270 */
[----:B------:R-:W-:Y:S02]  /*1100*/  IMAD.SHL.U32 R6, R59, 0x80, RZ ;  /* 0x000000803b067824 */ /* 0x000fe400078e00ff */
[----:B------:R-:W-:-:S04]  /*1110*/  IMAD.MOV.U32 R19, RZ, RZ, 0x2 ;  /* 0x00000002ff137424 */ /* 0x000fc800078e00ff */
[----:B------:R-:W-:-:S06]  /*1120*/  IMAD.WIDE R6, R6, R19, c[0x0][0x198] ;  /* 0x0000660006067625 */ /* 0x000fcc00078e0213 */
[----:B------:R-:W-:Y:S05]  /*1130*/  @P0 BRA `(.L_x_200) ;  /* 0x0000033000000947 */ /* 0x000fea0003800000 */
[----:B------:R1:W5:Y:S01]  /*1140*/  LDG.E.U16.CONSTANT R0, [R6.64] ;  /* 0x0000000606007981 */ /* 0x000362000c1e9500 */
[----:B0-----:R-:W-:Y:S01]  /*1150*/  SHF.R.S32.HI R3, RZ, 0x1f, R4 ;  /* 0x0000001fff037819 */ /* 0x001fe20000011404 */
[----:B------:R-:W-:Y:S02]  /*1160*/  IMAD.SHL.U32 R2, R4, 0x4, RZ ;  /* 0x0000000404027824 */ /* 0x000fe400078e00ff */
[----:B------:R-:W-:Y:S01]  /*1170*/  IMAD.MOV.U32 R13, RZ, RZ, RZ ;  /* 0x000000ffff0d7224 */ /* 0x000fe200078e00ff */
[----:B------:R-:W-:Y:S01]  /*1180*/  LEA.HI R3, R3, R4, RZ, 0x3 ;  /* 0x0000000403037211 */ /* 0x000fe200078f18ff */
[----:B------:R-:W-:Y:S01]  /*1190*/  IMAD.MOV.U32 R14, RZ, RZ, R56 ;  /* 0x000000ffff0e7224 */ /* 0x000fe200078e0038 */
[----:B------:R-:W-:Y:S02]  /*11a0*/  LOP3.LUT R5, R2, 0x10, RZ, 0xc0, !PT ;  /* 0x0000001002057812 */ /* 0x000fe400078ec0ff */
[----:B------:R-:W-:Y:S02]  /*11b0*/  SHF.R.S32.HI R12, RZ, 0x3, R3 ;  /* 0x00000003ff0c7819 */ /* 0x000fe40000011403 */
.L_x_201:
[----:B0----5:R-:W-:-:S04]  /*11c0*/  IMAD.IADD R8, R0, 0x1, R13 ;  /* 0x0000000100087824 */ /* 0x021fc800078e020d */
        /* <DEDUP_REMOVED lines=29> */
[----:B0-----:R-:W-:Y:S01]  /*13a0*/  IMAD R9, R2, R2, RZ ;  /* 0x0000000202097224 */ /* 0x001fe200078e02ff */
[----:B------:R-:W-:Y:S08]  /*13b0*/  I2F.F16 R16, R16 ;  /* 0x0000001000107306 */ /* 0x000ff00000200c00 */
[----:B------:R-:W0:Y:S08]  /*13c0*/  I2F.F16 R17, R17 ;  /* 0x0000001100117306 */ /* 0x000e300000200c00 */
[----:B------:R-:W-:Y:S08]  /*13d0*/  I2F.F16 R2, R9 ;  /* 0x0000000900027306 */ /* 0x000ff00000200c00 */
[----:B------:R-:W2:Y:S01]  /*13e0*/  I2F.F16 R15, R15 ;  /* 0x0000000f000f7306 */ /* 0x000ea20000200c00 */
[----:B0-----:R-:W-:-:S02]  /*13f0*/  PRMT R17, R16, 0x5410, R17 ;  /* 0x0000541010117816 */ /* 0x001fc40000000011 */
[----:B--2---:R-:W-:-:S03]  /*1400*/  PRMT R3, R15, 0x5410, R2 ;  /* 0x000054100f037816 */ /* 0x004fc60000000002 */
[-C--:B---3--:R-:W-:Y:S02]  /*1410*/  HMUL2 R2, R17, R8.reuse.H0_H0 ;  /* 0x2000000811027232 */ /* 0x088fe40000000000 */
[----:B------:R-:W-:Y:S01]  /*1420*/  HMUL2 R3, R3, R8.H0_H0 ;  /* 0x2000000803037232 */ /* 0x000fe20000000000 */
[C---:B------:R-:W-:Y:S01]  /*1430*/  IMAD R8, R13.reuse, 0x8, R1 ;  /* 0x000000080d087824 */ /* 0x040fe200078e0201 */
[----:B------:R-:W-:-:S04]  /*1440*/  IADD3 R13, R13, 0x1, RZ ;  /* 0x000000010d0d7810 */ /* 0x000fc80007ffe0ff */
[----:B------:R0:W-:Y:S01]  /*1450*/  STL.64 [R8], R2 ;  /* 0x0000000208007387 */ /* 0x0001e20000100a00 */
[----:B------:R-:W-:Y:S05]  /*1460*/  @!P2 BRA `(.L_x_201) ;  /* 0xfffffd500000a947 */ /* 0x000fea000383ffff */
.L_x_200:
[----:B------:R-:W2:Y:S04]  /*1470*/  LDL.64 R48, [R1] ;  /* 0x0000000001307983 */ /* 0x000ea80000100a00 */
[----:B------:R3:W4:Y:S01]  /*1480*/  LDG.E.U16.CONSTANT R51, [R6.64+0x2] ;  /* 0x0000020606337981 */ /* 0x000722000c1e9500 */
[C---:B------:R-:W-:Y:S01]  /*1490*/  ISETP.GT.AND P2, PT, R56.reuse, c[0x0][0x1a8], PT ;  /* 0x00006a0038007a0c */ /* 0x040fe20003f44270 */
[----:B------:R-:W-:Y:S01]  /*14a0*/  UMOV UR4, URZ ;  /* 0x0000003f00047c82 */ /* 0x000fe20008000000 */
[C---:B------:R-:W-:Y:S01]  /*14b0*/  ISETP.GT.AND P3, PT, R56.reuse, c[0x0][0x1ac], PT ;  /* 0x00006b0038007a0c */ /* 0x040fe20003f64270 */
[----:B------:R-:W-:Y:S01]  /*14c0*/  IMAD.MOV.U32 R52, RZ, RZ, RZ ;  /* 0x000000ffff347224 */ /* 0x000fe200078e00ff */
[----:B------:R-:W-:-:S02]  /*14d0*/  ISETP.GT.AND P4, PT, R56, c[0x0][0x1b0], PT ;  /* 0x00006c0038007a0c */ /* 0x000fc40003f84270 */
[C---:B0-----:R-:W-:Y:S02]  /*14e0*/  IMNMX R2, R56.reuse, c[0x0][0x1a8], PT ;  /* 0x00006a0038027a17 */ /* 0x041fe40003800200 */
[C---:B------:R-:W-:Y:S02]  /*14f0*/  ISETP.GT.AND P5, PT, R56.reuse, c[0x0][0x1b4], PT ;  /* 0x00006d0038007a0c */ /* 0x040fe40003fa4270 */
[----:B------:R-:W-:Y:S02]  /*1500*/  SHF.R.S32.HI R3, RZ, 0x1f, R2 ;  /* 0x0000001fff037819 */ /* 0x000fe40000011402 */
[C---:B------:R-:W-:Y:S02]  /*1510*/  ISETP.GT.AND P6, PT, R56.reuse, c[0x0][0x1b8], PT ;  /* 0x00006e0038007a0c */ /* 0x040fe40003fc4270 */
[----:B------:R-:W-:Y:S02]  /*1520*/  @P2 IMNMX R0, R56, c[0x0][0x1ac], PT ;  /* 0x00006b0038002a17 */ /* 0x000fe40003800200 */
[----:B------:R-:W-:-:S02]  /*1530*/  LEA.HI R10, R3, R2, RZ, 0x5 ;  /* 0x00000002030a7211 */ /* 0x000fc400078f28ff */
[----:B------:R-:W-:Y:S02]  /*1540*/  @P3 IMNMX R2, R56, c[0x0][0x1b0], PT ;  /* 0x00006c0038023a17 */ /* 0x000fe40003800200 */
[----:B------:R-:W-:Y:S02]  /*1550*/  @P2 IADD3 R0, R0, -c[0x0][0x1a8], RZ ;  /* 0x80006a0000002a10 */ /* 0x000fe40007ffe0ff */
[----:B------:R-:W-:Y:S02]  /*1560*/  @P4 IMNMX R5, R56, c[0x0][0x1b4], PT ;  /* 0x00006d0038054a17 */ /* 0x000fe40003800200 */
[----:B------:R-:W-:Y:S02]  /*1570*/  @P3 IADD3 R2, R2, -c[0x0][0x1ac], RZ ;  /* 0x80006b0002023a10 */ /* 0x000fe40007ffe0ff */
[----:B------:R-:W-:Y:S02]  /*1580*/  @P2 SHF.R.S32.HI R3, RZ, 0x1f, R0 ;  /* 0x0000001fff032819 */ /* 0x000fe40000011400 */
[----:B-1-3--:R-:W-:-:S02]  /*1590*/  @P5 IMNMX R7, R56, c[0x0][0x1b8], PT ;  /* 0x00006e0038075a17 */ /* 0x00afc40003800200 */
[----:B------:R-:W-:Y:S02]  /*15a0*/  @P4 IADD3 R6, R5, -c[0x0][0x1b0], RZ ;  /* 0x80006c0005064a10 */ /* 0x000fe40007ffe0ff */
[----:B------:R-:W-:Y:S02]  /*15b0*/  @P3 SHF.R.S32.HI R5, RZ, 0x1f, R2 ;  /* 0x0000001fff053819 */ /* 0x000fe40000011402 */
[----:B------:R-:W-:Y:S02]  /*15c0*/  @P2 LEA.HI R3, R3, R0, RZ, 0x5 ;  /* 0x0000000003032211 */ /* 0x000fe400078f28ff */
[----:B------:R-:W-:Y:S02]  /*15d0*/  @P6 IMNMX R8, R56, c[0x0][0x1bc], PT ;  /* 0x00006f0038086a17 */ /* 0x000fe40003800200 */
[----:B------:R-:W-:Y:S02]  /*15e0*/  @P5 IADD3 R0, R7, -c[0x0][0x1b4], RZ ;  /* 0x80006d0007005a10 */ /* 0x000fe40007ffe0ff */
        /* <DEDUP_REMOVED lines=31> */
[----:B------:R-:W-:-:S03]  /*17e0*/  PRMT R5, RZ, 0x5410, RZ ;  /* 0x00005410ff057816 */ /* 0x000fc600000000ff */
[----:B------:R-:W-:Y:S01]  /*17f0*/  IMAD R3, R0, c[0x0][0x18c], RZ ;  /* 0x0000630000037a24 */ /* 0x000fe200078e02ff */
[----:B------:R-:W-:-:S04]  /*1800*/  SHF.R.S32.HI R0, RZ, 0x1f, R4 ;  /* 0x0000001fff007819 */ /* 0x000fc80000011404 */
[----:B------:R-:W-:-:S04]  /*1810*/  IADD3 R4, P2, R4, R3, RZ ;  /* 0x0000000304047210 */ /* 0x000fc80007f5e0ff */
[----:B------:R-:W-:Y:S02]  /*1820*/  LEA.HI.X.SX32 R3, R3, R0, 0x1, P2 ;  /* 0x0000000003037211 */ /* 0x000fe400010f0eff */
[C---:B------:R-:W-:Y:S02]  /*1830*/  LEA R62, P2, R4.reuse, c[0x0][0x168], 0x2 ;  /* 0x00005a00043e7a11 */ /* 0x040fe400078410ff */
[----:B------:R-:W-:Y:S02]  /*1840*/  PRMT R0, RZ, 0x5410, RZ ;  /* 0x00005410ff007816 */ /* 0x000fe400000000ff */
[----:B------:R-:W-:Y:S02]  /*1850*/  LEA.HI.X R63, R4, c[0x0][0x16c], R3, 0x2, P2 ;  /* 0x00005b00043f7a11 */ /* 0x000fe400010f1403 */
[----:B------:R-:W-:Y:S02]  /*1860*/  PRMT R3, RZ, 0x5410, RZ ;  /* 0x00005410ff037816 */ /* 0x000fe400000000ff */
[----:B------:R-:W-:-:S02]  /*1870*/  PRMT R4, RZ, 0x5410, RZ ;  /* 0x00005410ff047816 */ /* 0x000fc400000000ff */
[----:B--2---:R-:W-:Y:S02]  /*1880*/  PRMT R50, R48, 0x7610, R48 ;  /* 0x0000761030327816 */ /* 0x004fe40000000030 */
[----:B------:R-:W-:Y:S01]  /*1890*/  PRMT R48, RZ, 0x5410, RZ ;  /* 0x00005410ff307816 */ /* 0x000fe200000000ff */
[----:B----4-:R-:W-:Y:S01]  /*18a0*/  IMAD.IADD R51, R56, 0x1, R51 ;  /* 0x0000000138337824 */ /* 0x010fe200078e0233 */
[----:B------:R-:W-:Y:S05]  /*18b0*/  @P0 BRA `(.L_x_202) ;  /* 0x00002a5000000947 */ /* 0x000fea0003800000 */
[----:B------:R-:W-:Y:S01]  /*18c0*/  IMAD.MOV.U32 R52, RZ, RZ, RZ ;  /* 0x000000ffff347224 */ /* 0x000fe200078e00ff */
[----:B------:R-:W-:Y:S01]  /*18d0*/  PRMT R48, R48, 0x5410, RZ ;  /* 0x0000541030307816 */ /* 0x000fe200000000ff */
[----:B------:R-:W-:Y:S02]  /*18e0*/  UMOV UR4, URZ ;  /* 0x0000003f00047c82 */ /* 0x000fe40008000000 */
.L_x_211:
[----:B------:R-:W-:-:S13]  /*18f0*/  ISETP.NE.AND P0, PT, R56, R51, PT ;  /* 0x000000333800720c */ /* 0x000fda0003f05270 */
[----:B------:R-:W-:Y:S01]  /*1900*/  @!P0 IADD3 R52, R52, 0x1, RZ ;  /* 0x0000000134348810 */ /* 0x000fe20007ffe0ff */
[----:B------:R-:W-:Y:S02]  /*1910*/  @!P0 IMAD.SHL.U32 R6, R56, 0x2, RZ ;  /* 0x0000000238068824 */ /* 0x000fe400078e00ff */
        /* <DEDUP_REMOVED lines=11> */
[----:B------:R-:W-:Y:S01]  /*19d0*/  IMAD.MOV.U32 R13, RZ, RZ, 0x4 ;  /* 0x00000004ff0d7424 */ /* 0x000fe200078e00ff */
[----:B------:R-:W2:Y:S03]  /*19e0*/  LDG.E.128.CONSTANT R8, [R62.64] ;  /* 0x000000063e087981 */ /* 0x000ea6000c1e9d00 */
[----:B-----5:R-:W-:-:S06]  /*19f0*/  IMAD.WIDE R16, R13, c[0x0][0x18c], R62 ;  /* 0x000063000d107a25 */ /* 0x020fcc00078e023e */
[----:B------:R-:W-:Y:S02]  /*1a00*/  IMAD.WIDE R12, R13, c[0x0][0x18c], R16 ;  /* 0x000063000d0c7a25 */ /* 0x000fe400078e0210 */
        /* <DEDUP_REMOVED lines=14> */
[----:B------:R-:W-:-:S02]  /*1af0*/  LOP3.LUT R13, R22, 0xf000f, RZ, 0xc0, !PT ;  /* 0x000f000f160d7812 */ /* 0x000fc400078ec0ff */
[--C-:B------:R-:W-:Y:S02]  /*1b00*/  SHF.R.U32.HI R38, RZ, 0x8, R15.reuse ;  /* 0x00000008ff267819 */ /* 0x100fe4000001160f */
[--C-:B------:R-:W-:Y:S02]  /*1b10*/  SHF.R.U32.HI R42, RZ, 0xa, R15.reuse ;  /* 0x0000000aff2a7819 */ /* 0x100fe4000001160f */
[----:B------:R-:W-:Y:S02]  /*1b20*/  LOP3.LUT R26, R15, 0x3f003f, RZ, 0xc0, !PT ;  /* 0x003f003f0f1a7812 */ /* 0x000fe400078ec0ff */
[----:B------:R-:W-:Y:S02]  /*1b30*/  SHF.R.U32.HI R37, RZ, 0x6, R15 ;  /* 0x00000006ff257819 */ /* 0x000fe4000001160f */
[----:B------:R-:W-:Y:S02]  /*1b40*/  SHF.R.U32.HI R36, RZ, 0x8, R14 ;  /* 0x00000008ff247819 */ /* 0x000fe4000001160e */
[----:B------:R-:W-:-:S02]  /*1b50*/  LOP3.LUT R15, R28, 0xf000f, RZ, 0xc0, !PT ;  /* 0x000f000f1c0f7812 */ /* 0x000fc400078ec0ff */
[----:B------:R-:W-:Y:S02]  /*1b60*/  LOP3.LUT R34, R13, 0x300030, R34, 0xf8, !PT ;  /* 0x003000300d227812 */ /* 0x000fe400078ef822 */
[----:B------:R-:W-:Y:S02]  /*1b70*/  SHF.R.U32.HI R8, RZ, 0x6, R8 ;  /* 0x00000006ff087819 */ /* 0x000fe40000011608 */
[----:B------:R-:W-:Y:S02]  /*1b80*/  LOP3.LUT R7, R9, 0x3f003f, RZ, 0xc0, !PT ;  /* 0x003f003f09077812 */ /* 0x000fe400078ec0ff */
[----:B---3--:R-:W-:Y:S02]  /*1b90*/  SHF.R.U32.HI R13, RZ, 0xc, R16 ;  /* 0x0000000cff0d7819 */ /* 0x008fe40000011610 */
[----:B------:R-:W-:Y:S02]  /*1ba0*/  SHF.R.U32.HI R9, RZ, 0x6, R9 ;  /* 0x00000006ff097819 */ /* 0x000fe40000011609 */
[----:B------:R-:W-:-:S02]  /*1bb0*/  LOP3.LUT R27, R11, 0x3f003f, RZ, 0xc0, !PT ;  /* 0x003f003f0b1b7812 */ /* 0x000fc400078ec0ff */
[--C-:B------:R-:W-:Y:S02]  /*1bc0*/  SHF.R.U32.HI R32, RZ, 0x8, R12.reuse ;  /* 0x00000008ff207819 */ /* 0x100fe4000001160c */
[--C-:B------:R-:W-:Y:S02]  /*1bd0*/  SHF.R.U32.HI R39, RZ, 0xa, R12.reuse ;  /* 0x0000000aff277819 */ /* 0x100fe4000001160c */
[----:B------:R-:W-:Y:S02]  /*1be0*/  LOP3.LUT R23, R12, 0x3f003f, RZ, 0xc0, !PT ;  /* 0x003f003f0c177812 */ /* 0x000fe400078ec0ff */
[----:B------:R-:W-:Y:S02]  /*1bf0*/  SHF.R.U32.HI R31, RZ, 0x6, R12 ;  /* 0x00000006ff1f7819 */ /* 0x000fe4000001160c */
[----:B------:R-:W-:Y:S02]  /*1c00*/  LOP3.LUT R21, R21, 0xf000f, RZ, 0xc0, !PT ;  /* 0x000f000f15157812 */ /* 0x000fe400078ec0ff */
[----:B------:R-:W-:-:S02]  /*1c10*/  LOP3.LUT R29, R29, 0xf000f, RZ, 0xc0, !PT ;  /* 0x000f000f1d1d7812 */ /* 0x000fc400078ec0ff */
[----:B------:R-:W-:Y:S02]  /*1c20*/  LOP3.LUT R36, R15, 0x300030, R36, 0xf8, !PT ;  /* 0x003000300f247812 */ /* 0x000fe400078ef824 */
[----:B------:R-:W-:Y:S02]  /*1c30*/  SHF.R.U32.HI R30, RZ, 0xc, R19 ;  /* 0x0000000cff1e7819 */ /* 0x000fe40000011613 */
[--C-:B------:R-:W-:Y:S02]  /*1c40*/  SHF.R.U32.HI R15, RZ, 0xc, R17.reuse ;  /* 0x0000000cff0f7819 */ /* 0x100fe40000011611 */
[----:B------:R-:W-:Y:S02]  /*1c50*/  LOP3.LUT R12, R17, 0x3f003f, RZ, 0xc0, !PT ;  /* 0x003f003f110c7812 */ /* 0x000fe400078ec0ff */
[----:B------:R-:W-:Y:S02]  /*1c60*/  SHF.R.U32.HI R28, RZ, 0x6, R17 ;  /* 0x00000006ff1c7819 */ /* 0x000fe40000011611 */
[----:B------:R-:W-:-:S02]  /*1c70*/  SHF.R.U32.HI R41, RZ, 0xa, R14 ;  /* 0x0000000aff297819 */ /* 0x000fc4000001160e */
[----:B------:R-:W-:Y:S02]  /*1c80*/  LOP3.LUT R25, R14, 0x3f003f, RZ, 0xc0, !PT ;  /* 0x003f003f0e197812 */ /* 0x000fe400078ec0ff */
[----:B------:R-:W-:Y:S02]  /*1c90*/  SHF.R.U32.HI R35, RZ, 0x6, R14 ;  /* 0x00000006ff237819 */ /* 0x000fe4000001160e */
[----:B------:R-:W-:Y:S02]  /*1ca0*/  SHF.R.U32.HI R17, RZ, 0xc, R18 ;  /* 0x0000000cff117819 */ /* 0x000fe40000011612 */
[----:B------:R-:W-:Y:S02]  /*1cb0*/  LOP3.LUT R14, R13, 0xf000f, RZ, 0xc0, !PT ;  /* 0x000f000f0d0e7812 */ /* 0x000fe400078ec0ff */
[----:B------:R-:W-:Y:S02]  /*1cc0*/  LOP3.LUT R8, R8, 0x3f003f, RZ, 0xc0, !PT ;  /* 0x003f003f08087812 */ /* 0x000fe400078ec0ff */
[----:B------:R-:W-:-:S02]  /*1cd0*/  LOP3.LUT R20, R10, 0x3f003f, RZ, 0xc0, !PT ;  /* 0x003f003f0a147812 */ /* 0x000fc400078ec0ff */
[----:B------:R-:W-:Y:S02]  /*1ce0*/  LOP3.LUT R32, R21, 0x300030, R32, 0xf8, !PT ;  /* 0x0030003015207812 */ /* 0x000fe400078ef820 */
[----:B------:R-:W-:Y:S02]  /*1cf0*/  LOP3.LUT R38, R29, 0x300030, R38, 0xf8, !PT ;  /* 0x003000301d267812 */ /* 0x000fe400078ef826 */
[----:B------:R-:W-:Y:S02]  /*1d00*/  LOP3.LUT R13, R30, 0xf000f, RZ, 0xc0, !PT ;  /* 0x000f000f1e0d7812 */ /* 0x000fe400078ec0ff */
[----:B------:R-:W-:Y:S02]  /*1d10*/  LOP3.LUT R9, R9, 0x3f003f, RZ, 0xc0, !PT ;  /* 0x003f003f09097812 */ /* 0x000fe400078ec0ff */
[----:B------:R-:W-:Y:S02]  /*1d20*/  LOP3.LUT R27, R27, 0x64006400, RZ, 0xfc, !PT ;  /* 0x640064001b1b7812 */ /* 0x000fe400078efcff */
[----:B------:R-:W-:-:S02]  /*1d30*/  LOP3.LUT R43, R16, 0x3f003f, RZ, 0xc0, !PT ;  /* 0x003f003f102b7812 */ /* 0x000fc400078ec0ff */
[----:B------:R-:W-:Y:S02]  /*1d40*/  LOP3.LUT R21, R18, 0x3f003f, RZ, 0xc0, !PT ;  /* 0x003f003f12157812 */ /* 0x000fe400078ec0ff */
[----:B------:R-:W-:Y:S02]  /*1d50*/  SHF.R.U32.HI R29, RZ, 0x6, R18 ;  /* 0x00000006ff1d7819 */ /* 0x000fe40000011612 */
[----:B------:R-:W-:Y:S02]  /*1d60*/  LOP3.LUT R22, R19, 0x3f003f, RZ, 0xc0, !PT ;  /* 0x003f003f13167812 */ /* 0x000fe400078ec0ff */
[----:B------:R-:W-:Y:S02]  /*1d70*/  SHF.R.U32.HI R10, RZ, 0x6, R10 ;  /* 0x00000006ff0a7819 */ /* 0x000fe4000001160a */
[----:B------:R-:W-:Y:S02]  /*1d80*/  SHF.R.U32.HI R11, RZ, 0x6, R11 ;  /* 0x00000006ff0b7819 */ /* 0x000fe4000001160b */
[----:B------:R-:W-:-:S02]  /*1d90*/  SHF.R.U32.HI R16, RZ, 0x6, R16 ;  /* 0x00000006ff107819 */ /* 0x000fc40000011610 */
[----:B------:R-:W-:Y:S02]  /*1da0*/  SHF.R.U32.HI R19, RZ, 0x6, R19 ;  /* 0x00000006ff137819 */ /* 0x000fe40000011613 */
[----:B------:R-:W-:Y:S02]  /*1db0*/  LOP3.LUT R15, R15, 0xf000f, RZ, 0xc0, !PT ;  /* 0x000f000f0f0f7812 */ /* 0x000fe400078ec0ff */
[----:B------:R-:W-:Y:S02]  /*1dc0*/  LOP3.LUT R18, R17, 0xf000f, RZ, 0xc0, !PT ;  /* 0x000f000f11127812 */ /* 0x000fe400078ec0ff */
[----:B------:R-:W-:Y:S02]  /*1dd0*/  LOP3.LUT R44, R8, 0x64006400, RZ, 0xfc, !PT ;  /* 0x64006400082c7812 */ /* 0x000fe400078efcff */
[----:B------:R-:W-:Y:S02]  /*1de0*/  LOP3.LUT R42, R13, 0x300030, R42, 0xf8, !PT ;  /* 0x003000300d2a7812 */ /* 0x000fe400078ef82a */
[----:B------:R-:W-:-:S02]  /*1df0*/  LOP3.LUT R20, R20, 0x64006400, RZ, 0xfc, !PT ;  /* 0x6400640014147812 */ /* 0x000fc400078efcff */
[----:B------:R-:W-:Y:S01]  /*1e00*/  LOP3.LUT R8, R9, 0x64006400, RZ, 0xfc, !PT ;  /* 0x6400640009087812 */ /* 0x000fe200078efcff */
[----:B------:R-:W-:Y:S01]  /*1e10*/  HADD2 R9, R27, -1056, -1056 ;  /* 0xe420e4201b097430 */ /* 0x000fe20000000000 */
[----:B------:R-:W-:Y:S02]  /*1e20*/  LOP3.LUT R45, R6, 0x64006400, RZ, 0xfc, !PT ;  /* 0x64006400062d7812 */ /* 0x000fe400078efcff */
[----:B------:R-:W-:Y:S02]  /*1e30*/  LOP3.LUT R13, R7, 0x64006400, RZ, 0xfc, !PT ;  /* 0x64006400070d7812 */ /* 0x000fe400078efcff */
[----:B------:R-:W-:Y:S02]  /*1e40*/  LOP3.LUT R39, R14, 0x300030, R39, 0xf8, !PT ;  /* 0x003000300e277812 */ /* 0x000fe400078ef827 */
[----:B------:R-:W-:Y:S02]  /*1e50*/  LOP3.LUT R40, R15, 0x300030, R40, 0xf8, !PT ;  /* 0x003000300f287812 */ /* 0x000fe400078ef828 */
        /* <DEDUP_REMOVED lines=67> */
[----:B------:R-:W-:Y:S01]  /*2290*/  HADD2 R42, R42, -1056, -1056 ;  /* 0xe420e4202a2a7430 */ /* 0x000fe20000000000 */
[----:B------:R-:W-:Y:S05]  /*22a0*/  @!P0 BRA `(.L_x_204) ;  /* 0x000002a000008947 */ /* 0x000fea0003800000 */
[----:B------:R-:W0:Y:S02]  /*22b0*/  LDS.128 R12, [UR4] ;  /* 0x00000004ff0c7984 */ /* 0x000e240008000c00 */
[----:B0-----:R-:W-:-:S02]  /*22c0*/  HFMA2.MMA R16, R45, R12, RZ ;  /* 0x0000000c2d107235 */ /* 0x001fc400000000ff */
[----:B------:R-:W-:-:S08]  /*22d0*/  HFMA2.MMA R65, R11, R12, RZ ;  /* 0x0000000c0b417235 */ /* 0x000fd000000000ff */
[-C--:B------:R-:W-:Y:S02]  /*22e0*/  HFMA2 R16, R44, R13.reuse, R16 ;  /* 0x0000000d2c107231 */ /* 0x080fe40000000010 */
[----:B------:R-:W-:-:S04]  /*22f0*/  HFMA2 R65, R8, R13, R65 ;  /* 0x0000000d08417231 */ /* 0x000fc80000000041 */
[-C--:B------:R-:W-:Y:S02]  /*2300*/  HFMA2.MMA R16, R43, R14.reuse, R16 ;  /* 0x0000000e2b107235 */ /* 0x080fe40000000010 */
[----:B------:R-:W-:-:S08]  /*2310*/  HFMA2.MMA R65, R20, R14, R65 ;  /* 0x0000000e14417235 */ /* 0x000fd00000000041 */
[-C--:B------:R-:W-:Y:S02]  /*2320*/  HFMA2 R64, R27, R15.reuse, R16 ;  /* 0x0000000f1b407231 */ /* 0x080fe40000000010 */
[----:B------:R-:W0:Y:S01]  /*2330*/  LDS.128 R16, [UR4+0x10] ;  /* 0x00001004ff107984 */ /* 0x000e220008000c00 */
[----:B------:R-:W-:-:S03]  /*2340*/  HFMA2 R65, R28, R15, R65 ;  /* 0x0000000f1c417231 */ /* 0x000fc60000000041 */
[----:B0-----:R-:W-:-:S03]  /*2350*/  HFMA2.MMA R64, R23, R16, R64 ;  /* 0x0000001017407235 */ /* 0x001fc60000000040 */
[----:B------:R-:W-:-:S07]  /*2360*/  HFMA2.MMA R65, R24, R16, R65 ;  /* 0x0000001018417235 */ /* 0x000fce0000000041 */
[----:B------:R-:W-:-:S03]  /*2370*/  HFMA2 R64, R31, R17, R64 ;  /* 0x000000111f407231 */ /* 0x000fc60000000040 */
[----:B------:R-:W-:-:S03]  /*2380*/  HFMA2 R65, R33, R17, R65 ;  /* 0x0000001121417231 */ /* 0x000fc60000000041 */
[----:B------:R-:W-:-:S03]  /*2390*/  HFMA2.MMA R64, R32, R18, R64 ;  /* 0x0000001220407235 */ /* 0x000fc60000000040 */
[----:B------:R-:W-:-:S07]  /*23a0*/  HFMA2.MMA R65, R34, R18, R65 ;  /* 0x0000001222417235 */ /* 0x000fce0000000041 */
[----:B------:R-:W-:-:S03]  /*23b0*/  HFMA2 R64, R39, R19, R64 ;  /* 0x0000001327407231 */ /* 0x000fc60000000040 */
[----:B------:R-:W-:Y:S02]  /*23c0*/  HFMA2 R65, R40, R19, R65 ;  /* 0x0000001328417231 */ /* 0x000fe40000000041 */
[----:B------:R-:W-:Y:S02]  /*23d0*/  HADD2 R64, R64.H0_H0, R64.H1_H1 ;  /* 0x3000004040407230 */ /* 0x000fe40000000800 */
        /* <DEDUP_REMOVED lines=23> */
.L_x_204:
[----:B------:R-:W-:Y:S05]  /*2550*/  @!P2 BRA `(.L_x_203) ;  /* 0x000008d00000a947 */ /* 0x000fea0003800000 */
[----:B------:R-:W-:Y:S02]  /*2560*/  PRMT R12, R54, 0x9910, RZ ;  /* 0x00009910360c7816 */ /* 0x000fe400000000ff */
[----:B------:R-:W-:Y:S02]  /*2570*/  ISETP.GE.AND P2, PT, R58, 0x3, PT ;  /* 0x000000033a00780c */ /* 0x000fe40003f46270 */
[----:B------:R-:W-:-:S13]  /*2580*/  ISETP.NE.AND P0, PT, R12, RZ, PT ;  /* 0x000000ff0c00720c */ /* 0x000fda0003f05270 */
[----:B------:R-:W-:Y:S05]  /*2590*/  @!P0 BRA `(.L_x_205) ;  /* 0x000002a000008947 */ /* 0x000fea0003800000 */
[----:B------:R-:W0:Y:S02]  /*25a0*/  LDS.128 R12, [UR4+0x80] ;  /* 0x00008004ff0c7984 */ /* 0x000e240008000c00 */
[-C--:B0-----:R-:W-:Y:S02]  /*25b0*/  HFMA2.MMA R16, R45, R12.reuse, RZ ;  /* 0x0000000c2d107235 */ /* 0x081fe400000000ff */
        /* <DEDUP_REMOVED lines=40> */
.L_x_205:
[----:B------:R-:W-:Y:S05]  /*2840*/  @!P2 BRA `(.L_x_203) ;  /* 0x000005e00000a947 */ /* 0x000fea0003800000 */
[----:B------:R-:W-:Y:S02]  /*2850*/  PRMT R12, R55, 0x9910, RZ ;  /* 0x00009910370c7816 */ /* 0x000fe400000000ff */
[----:B------:R-:W-:Y:S02]  /*2860*/  PRMT R13, R60, 0x9910, RZ ;  /* 0x000099103c0d7816 */ /* 0x000fe400000000ff */
[----:B------:R-:W-:Y:S02]  /*2870*/  ISETP.NE.AND P2, PT, R12, RZ, PT ;  /* 0x000000ff0c00720c */ /* 0x000fe40003f45270 */
[----:B------:R-:W-:-:S04]  /*2880*/  ISETP.NE.AND P0, PT, R13, RZ, PT ;  /* 0x000000ff0d00720c */ /* 0x000fc80003f05270 */
[----:B------:R-:W-:-:S07]  /*2890*/  ISETP.LT.OR P0, PT, R61, 0x4, !P0 ;  /* 0x000000043d00780c */ /* 0x000fce0004701670 */
[----:B------:R-:W-:Y:S06]  /*28a0*/  @!P2 BRA `(.L_x_206) ;  /* 0x000002a00000a947 */ /* 0x000fec0003800000 */
        /* <DEDUP_REMOVED lines=42> */
.L_x_206:
[----:B------:R-:W-:Y:S05]  /*2b50*/  @P0 BRA `(.L_x_203) ;  /* 0x000002d000000947 */ /* 0x000fea0003800000 */
[----:B------:R-:W0:Y:S01]  /*2b60*/  LDS.128 R12, [UR4+0x180] ;  /* 0x00018004ff0c7984 */ /* 0x000e220008000c00 */
[----:B------:R-:W-:Y:S02]  /*2b70*/  IMAD.MOV.U32 R67, RZ, RZ, R10 ;  /* 0x000000ffff437224 */ /* 0x000fe400078e000a */
[----:B------:R-:W-:Y:S01]  /*2b80*/  IMAD.MOV.U32 R65, RZ, RZ, R11 ;  /* 0x000000ffff417224 */ /* 0x000fe200078e000b */
[----:B------:R-:W1:Y:S01]  /*2b90*/  LDS.128 R16, [UR4+0x190] ;  /* 0x00019004ff107984 */ /* 0x000e620008000c00 */
[----:B------:R-:W-:Y:S01]  /*2ba0*/  IMAD.MOV.U32 R69, RZ, RZ, R9 ;  /* 0x000000ffff457224 */ /* 0x000fe200078e0009 */
[-C--:B0-----:R-:W-:Y:S02]  /*2bb0*/  HFMA2.MMA R11, R45, R12.reuse, RZ ;  /* 0x0000000c2d0b7235 */ /* 0x081fe400000000ff */
        /* <DEDUP_REMOVED lines=39> */
.L_x_203:
[----:B------:R-:W-:-:S04]  /*2e30*/  IMAD.MOV.U32 R7, RZ, RZ, c[0x0][0x18c] ;  /* 0x00006300ff077624 */ /* 0x000fc800078e00ff */
[----:B------:R-:W-:-:S06]  /*2e40*/  IMAD.WIDE R8, R7, 0xc, R62 ;  /* 0x0000000c07087825 */ /* 0x000fcc00078e023e */
[C---:B-----5:R-:W-:Y:S02]  /*2e50*/  IMAD.WIDE R16, R7.reuse, 0x4, R8 ;  /* 0x0000000407107825 */ /* 0x060fe400078e0208 */
[----:B------:R-:W2:Y:S04]  /*2e60*/  LDG.E.128.CONSTANT R8, [R8.64] ;  /* 0x0000000608087981 */ /* 0x000ea8000c1e9d00 */
[C---:B------:R-:W-:Y:S02]  /*2e70*/  IMAD.WIDE R12, R7.reuse, 0x4, R16 ;  /* 0x00000004070c7825 */ /* 0x040fe400078e0210 */
[----:B------:R-:W3:Y:S04]  /*2e80*/  LDG.E.128.CONSTANT R16, [R16.64] ;  /* 0x0000000610107981 */ /* 0x000ee8000c1e9d00 */
[----:B------:R-:W4:Y:S01]  /*2e90*/  LDG.E.128.CONSTANT R12, [R12.64] ;  /* 0x000000060c0c7981 */ /* 0x000f22000c1e9d00 */
[----:B------:R-:W-:Y:S01]  /*2ea0*/  IMAD.WIDE R62, R7, 0x18, R62 ;  /* 0x00000018073e7825 */ /* 0x000fe200078e023e */
[----:B--2---:R-:W-:-:S02]  /*2eb0*/  SHF.R.U32.HI R6, RZ, 0xc, R8 ;  /* 0x0000000cff067819 */ /* 0x004fc40000011608 */
[----:B------:R-:W-:Y:S02]  /*2ec0*/  SHF.R.U32.HI R21, RZ, 0xc, R10 ;  /* 0x0000000cff157819 */ /* 0x000fe4000001160a */
[----:B------:R-:W-:Y:S02]  /*2ed0*/  SHF.R.U32.HI R22, RZ, 0xc, R11 ;  /* 0x0000000cff167819 */ /* 0x000fe4000001160b */
[----:B------:R-:W-:Y:S02]  /*2ee0*/  LOP3.LUT R7, R6, 0xf000f, RZ, 0xc0, !PT ;  /* 0x000f000f06077812 */ /* 0x000fe400078ec0ff */
[----:B------:R-:W-:Y:S02]  /*2ef0*/  LOP3.LUT R21, R21, 0xf000f, RZ, 0xc0, !PT ;  /* 0x000f000f15157812 */ /* 0x000fe400078ec0ff */
[----:B------:R-:W-:Y:S02]  /*2f00*/  LOP3.LUT R23, R22, 0xf000f, RZ, 0xc0, !PT ;  /* 0x000f000f16177812 */ /* 0x000fe400078ec0ff */
[----:B----4-:R-:W-:-:S02]  /*2f10*/  SHF.R.U32.HI R36, RZ, 0x8, R14 ;  /* 0x00000008ff247819 */ /* 0x010fc4000001160e */
[----:B------:R-:W-:Y:S02]  /*2f20*/  SHF.R.U32.HI R20, RZ, 0xc, R9 ;  /* 0x0000000cff147819 */ /* 0x000fe40000011609 */
[----:B------:R-:W-:Y:S02]  /*2f30*/  SHF.R.U32.HI R6, RZ, 0x8, R12 ;  /* 0x00000008ff067819 */ /* 0x000fe4000001160c */
[----:B------:R-:W-:Y:S02]  /*2f40*/  SHF.R.U32.HI R22, RZ, 0x8, R15 ;  /* 0x00000008ff167819 */ /* 0x000fe4000001160f */
[----:B------:R-:W-:Y:S02]  /*2f50*/  LOP3.LUT R36, R21, 0x300030, R36, 0xf8, !PT ;  /* 0x0030003015247812 */ /* 0x000fe400078ef824 */
[----:B------:R-:W-:Y:S02]  /*2f60*/  LOP3.LUT R20, R20, 0xf000f, RZ, 0xc0, !PT ;  /* 0x000f000f14147812 */ /* 0x000fe400078ec0ff */
[----:B------:R-:W-:-:S02]  /*2f70*/  SHF.R.U32.HI R65, RZ, 0x8, R13 ;  /* 0x00000008ff417819 */ /* 0x000fc4000001160d */
[----:B------:R-:W-:Y:S02]  /*2f80*/  LOP3.LUT R6, R7, 0x300030, R6, 0xf8, !PT ;  /* 0x0030003007067812 */ /* 0x000fe400078ef806 */
[----:B------:R-:W-:Y:S02]  /*2f90*/  LOP3.LUT R22, R23, 0x300030, R22, 0xf8, !PT ;  /* 0x0030003017167812 */ /* 0x000fe400078ef816 */
[----:B---3--:R-:W-:Y:S02]  /*2fa0*/  SHF.R.U32.HI R21, RZ, 0xc, R17 ;  /* 0x0000000cff157819 */ /* 0x008fe40000011611 */
[----:B------:R-:W-:Y:S02]  /*2fb0*/  SHF.R.U32.HI R7, RZ, 0xc, R16 ;  /* 0x0000000cff077819 */ /* 0x000fe40000011610 */
[----:B------:R-:W-:Y:S02]  /*2fc0*/  SHF.R.U32.HI R23, RZ, 0xc, R18 ;  /* 0x0000000cff177819 */ /* 0x000fe40000011612 */
[----:B------:R-:W-:-:S02]  /*2fd0*/  SHF.R.U32.HI R25, RZ, 0xc, R19 ;  /* 0x0000000cff197819 */ /* 0x000fc40000011613 */
[----:B------:R-:W-:Y:S02]  /*2fe0*/  LOP3.LUT R65, R20, 0x300030, R65, 0xf8, !PT ;  /* 0x0030003014417812 */ /* 0x000fe400078ef841 */
[----:B------:R-:W-:Y:S02]  /*2ff0*/  SHF.R.U32.HI R64, RZ, 0xa, R13 ;  /* 0x0000000aff407819 */ /* 0x000fe4000001160d */
[----:B------:R-:W-:Y:S02]  /*3000*/  LOP3.LUT R21, R21, 0xf000f, RZ, 0xc0, !PT ;  /* 0x000f000f15157812 */ /* 0x000fe400078ec0ff */
[----:B------:R-:W-:Y:S02]  /*3010*/  SHF.R.U32.HI R20, RZ, 0xa, R12 ;  /* 0x0000000aff147819 */ /* 0x000fe4000001160c */
[----:B------:R-:W-:Y:S02]  /*3020*/  SHF.R.U32.HI R24, RZ, 0xa, R14 ;  /* 0x0000000aff187819 */ /* 0x000fe4000001160e */
[----:B------:R-:W-:-:S02]  /*3030*/  SHF.R.U32.HI R26, RZ, 0xa, R15 ;  /* 0x0000000aff1a7819 */ /* 0x000fc4000001160f */
[----:B------:R-:W-:Y:S02]  /*3040*/  LOP3.LUT R7, R7, 0xf000f, RZ, 0xc0, !PT ;  /* 0x000f000f07077812 */ /* 0x000fe400078ec0ff */
[----:B------:R-:W-:Y:S02]  /*3050*/  LOP3.LUT R23, R23, 0xf000f, RZ, 0xc0, !PT ;  /* 0x000f000f17177812 */ /* 0x000fe400078ec0ff */
[----:B------:R-:W-:Y:S02]  /*3060*/  LOP3.LUT R25, R25, 0xf000f, RZ, 0xc0, !PT ;  /* 0x000f000f19197812 */ /* 0x000fe400078ec0ff */
[----:B------:R-:W-:Y:S02]  /*3070*/  LOP3.LUT R64, R21, 0x300030, R64, 0xf8, !PT ;  /* 0x0030003015407812 */ /* 0x000fe400078ef840 */
[----:B------:R-:W-:Y:S02]  /*3080*/  LOP3.LUT R7, R7, 0x300030, R20, 0xf8, !PT ;  /* 0x0030003007077812 */ /* 0x000fe400078ef814 */
[----:B------:R-:W-:-:S02]  /*3090*/  LOP3.LUT R24, R23, 0x300030, R24, 0xf8, !PT ;  /* 0x0030003017187812 */ /* 0x000fc400078ef818 */
[----:B------:R-:W-:Y:S01]  /*30a0*/  LOP3.LUT R21, R25, 0x300030, R26, 0xf8, !PT ;  /* 0x0030003019157812 */ /* 0x000fe200078ef81a */
[----:B------:R-:W-:Y:S05]  /*30b0*/  @!P1 BRA `(.L_x_207) ;  /* 0x000011e000009947 */ /* 0x000fea0003800000 */
[----:B------:R-:W-:Y:S02]  /*30c0*/  LOP3.LUT R20, R8, 0x3f003f, RZ, 0xc0, !PT ;  /* 0x003f003f08147812 */ /* 0x000fe400078ec0ff */
[----:B------:R-:W-:Y:S02]  /*30d0*/  SHF.R.U32.HI R34, RZ, 0x6, R8 ;  /* 0x00000006ff227819 */ /* 0x000fe40000011608 */
[----:B------:R-:W-:Y:S02]  /*30e0*/  PRMT R8, R53, 0x9910, RZ ;  /* 0x0000991035087816 */ /* 0x000fe400000000ff */
[----:B------:R-:W-:Y:S02]  /*30f0*/  LOP3.LUT R23, R16, 0x3f003f, RZ, 0xc0, !PT ;  /* 0x003f003f10177812 */ /* 0x000fe400078ec0ff */
[----:B------:R-:W-:Y:S02]  /*3100*/  ISETP.NE.AND P0, PT, R8, RZ, PT ;  /* 0x000000ff0800720c */ /* 0x000fe40003f05270 */
[----:B------:R-:W-:-:S02]  /*3110*/  SHF.R.U32.HI R35, RZ, 0x6, R16 ;  /* 0x00000006ff237819 */ /* 0x000fc40000011610 */
[----:B------:R-:W-:Y:S02]  /*3120*/  SHF.R.U32.HI R37, RZ, 0x6, R9 ;  /* 0x00000006ff257819 */ /* 0x000fe40000011609 */
[----:B------:R-:W-:Y:S02]  /*3130*/  SHF.R.U32.HI R40, RZ, 0x6, R10 ;  /* 0x00000006ff287819 */ /* 0x000fe4000001160a */
[----:B------:R-:W-:Y:S02]  /*3140*/  SHF.R.U32.HI R43, RZ, 0x6, R11 ;  /* 0x00000006ff2b7819 */ /* 0x000fe4000001160b */
[----:B------:R-:W-:Y:S02]  /*3150*/  SHF.R.U32.HI R38, RZ, 0x6, R17 ;  /* 0x00000006ff267819 */ /* 0x000fe40000011611 */
[----:B------:R-:W-:Y:S02]  /*3160*/  SHF.R.U32.HI R41, RZ, 0x6, R18 ;  /* 0x00000006ff297819 */ /* 0x000fe40000011612 */
[----:B------:R-:W-:-:S02]  /*3170*/  SHF.R.U32.HI R44, RZ, 0x6, R19 ;  /* 0x00000006ff2c7819 */ /* 0x000fc40000011613 */
[----:B------:R-:W-:Y:S02]  /*3180*/  SHF.R.U32.HI R16, RZ, 0x6, R12 ;  /* 0x00000006ff107819 */ /* 0x000fe4000001160c */
[----:B------:R-:W-:Y:S02]  /*3190*/  SHF.R.U32.HI R39, RZ, 0x6, R13 ;  /* 0x00000006ff277819 */ /* 0x000fe4000001160d */
[----:B------:R-:W-:Y:S02]  /*31a0*/  SHF.R.U32.HI R42, RZ, 0x6, R14 ;  /* 0x00000006ff2a7819 */ /* 0x000fe4000001160e */
[----:B------:R-:W-:Y:S02]  /*31b0*/  SHF.R.U32.HI R45, RZ, 0x6, R15 ;  /* 0x00000006ff2d7819 */ /* 0x000fe4000001160f */
[----:B------:R-:W-:Y:S02]  /*31c0*/  LOP3.LUT R28, R10, 0x3f003f, RZ, 0xc0, !PT ;  /* 0x003f003f0a1c7812 */ /* 0x000fe400078ec0ff */
[----:B------:R-:W-:-:S02]  /*31d0*/  LOP3.LUT R26, R17, 0x3f003f, RZ, 0xc0, !PT ;  /* 0x003f003f111a7812 */ /* 0x000fc400078ec0ff */
[----:B------:R-:W-:Y:S02]  /*31e0*/  LOP3.LUT R10, R36, 0x64006400, RZ, 0xfc, !PT ;  /* 0x64006400240a7812 */ /* 0x000fe400078efcff */
[----:B------:R-:W-:Y:S02]  /*31f0*/  LOP3.LUT R25, R9, 0x3f003f, RZ, 0xc0, !PT ;  /* 0x003f003f09197812 */ /* 0x000fe400078ec0ff */
[----:B------:R-:W-:Y:S01]  /*3200*/  LOP3.LUT R31, R11, 0x3f003f, RZ, 0xc0, !PT ;  /* 0x003f003f0b1f7812 */ /* 0x000fe200078ec0ff */
[----:B------:R-:W-:Y:S01]  /*3210*/  HADD2 R10, R10, -1056, -1056 ;  /* 0xe420e4200a0a7430 */ /* 0x000fe20000000000 */
        /* <DEDUP_REMOVED lines=78> */
[----:B------:R-:W-:Y:S01]  /*3700*/  ISETP.GE.AND P2, PT, R58, 0x2, PT ;  /* 0x000000023a00780c */ /* 0x000fe20003f46270 */
[----:B------:R-:W-:-:S02]  /*3710*/  HADD2 R44, R44, -1056, -1056 ;  /* 0xe420e4202c2c7430 */ /* 0x000fc40000000000 */
[----:B------:R-:W-:Y:S01]  /*3720*/  HADD2 R45, R45, -1056, -1056 ;  /* 0xe420e4202d2d7430 */ /* 0x000fe20000000000 */
[----:B------:R-:W-:Y:S09]  /*3730*/  @!P0 BRA `(.L_x_208) ;  /* 0x000002a000008947 */ /* 0x000ff20003800000 */
        /* <DEDUP_REMOVED lines=42> */
.L_x_208:
        /* <DEDUP_REMOVED lines=47> */
.L_x_209:
        /* <DEDUP_REMOVED lines=49> */
.L_x_210:
        /* <DEDUP_REMOVED lines=31> */
[----:B------:R-:W-:-:S03]  /*41d0*/  HFMA2.MMA R14, R42, R21, R14 ;  /* 0x000000152a0e7235 */ /* 0x000fc6000000000e */
[----:B------:R-:W-:Y:S01]  /*41e0*/  HADD2 R16, R16.H0_H0, R16.H1_H1 ;  /* 0x3000001010107230 */ /* 0x000fe20000000800 */
[-C--:B------:R-:W-:Y:S02]  /*41f0*/  HFMA2.MMA R28, R6, R22.reuse, R28 ;  /* 0x00000016061c7235 */ /* 0x080fe4000000001c */
[----:B------:R-:W-:-:S04]  /*4200*/  HFMA2.MMA R14, R10, R22, R14 ;  /* 0x000000160a0e7235 */ /* 0x000fc8000000000e */
[-C--:B------:R-:W-:Y:S02]  /*4210*/  HFMA2.MMA R28, R7, R23.reuse, R28 ;  /* 0x00000017071c7235 */ /* 0x080fe4000000001c */
[----:B------:R-:W-:Y:S01]  /*4220*/  HFMA2.MMA R6, R11, R23, R14 ;  /* 0x000000170b067235 */ /* 0x000fe2000000000e */
[----:B------:R-:W-:-:S07]  /*4230*/  HADD2 R14, R25.H0_H0, R25.H1_H1 ;  /* 0x30000019190e7230 */ /* 0x000fce0000000800 */
[----:B------:R-:W-:Y:S02]  /*4240*/  HADD2 R28, R28.H0_H0, R28.H1_H1 ;  /* 0x3000001c1c1c7230 */ /* 0x000fe40000000800 */
[----:B------:R-:W-:-:S03]  /*4250*/  HADD2 R6, R6.H0_H0, R6.H1_H1 ;  /* 0x3000000606067230 */ /* 0x000fc60000000800 */
[----:B------:R-:W-:Y:S02]  /*4260*/  PRMT R28, R28, 0x5410, R14 ;  /* 0x000054101c1c7816 */ /* 0x000fe4000000000e */
[----:B------:R-:W-:-:S04]  /*4270*/  PRMT R6, R6, 0x5410, R16 ;  /* 0x0000541006067816 */ /* 0x000fc80000000010 */
[----:B------:R-:W-:Y:S01]  /*4280*/  HFMA2.MMA R47, R28, R50, R47 ;  /* 0x000000321c2f7235 */ /* 0x000fe2000000002f */
[----:B------:R-:W-:Y:S02]  /*4290*/  HFMA2 R48, R6, R49, R48 ;  /* 0x0000003106307231 */ /* 0x000fe40000000030 */
.L_x_207:
[----:B------:R-:W-:Y:S01]  /*42a0*/  LEA R6, R59, 0x40, 0x6 ;  /* 0x000000403b067811 */ /* 0x000fe200078e30ff */
[----:B------:R-:W-:Y:S01]  /*42b0*/  UIADD3 UR4, UR4, 0x40, URZ ;  /* 0x0000004004047890 */ /* 0x000fe2000fffe03f */
[----:B------:R-:W-:Y:S02]  /*42c0*/  IADD3 R56, R56, 0x20, RZ ;  /* 0x0000002038387810 */ /* 0x000fe40007ffe0ff */
[----:B------:R-:W-:Y:S02]  /*42d0*/  IMNMX R7, R6, c[0x0][0x190], PT ;  /* 0x0000640006077a17 */ /* 0x000fe40003800200 */
[C---:B------:R-:W-:Y:S02]  /*42e0*/  ISETP.GE.AND P0, PT, R56.reuse, c[0x0][0x1ac], PT ;  /* 0x00006b0038007a0c */ /* 0x040fe40003f06270 */
[----:B------:R-:W-:-:S13]  /*42f0*/  ISETP.LT.AND P2, PT, R56, R7, PT ;  /* 0x000000073800720c */ /* 0x000fda0003f41270 */
[----:B------:R-:W-:Y:S05]  /*4300*/  @!P0 BRA P2, `(.L_x_211) ;  /* 0xffffd5e000008947 */ /* 0x000fea000103ffff */
.L_x_202:
[----:B------:R-:W-:-:S04]  /*4310*/  ISETP.GE.AND P0, PT, R56, R57, PT ;  /* 0x000000393800720c */ /* 0x000fc80003f06270 */
[----:B------:R-:W-:-:S13]  /*4320*/  ISETP.GE.OR P0, PT, R56, c[0x0][0x1b4], P0 ;  /* 0x00006d0038007a0c */ /* 0x000fda0000706670 */
[----:B------:R-:W-:Y:S05]  /*4330*/  @P0 BRA `(.L_x_212) ;  /* 0x00006c0000000947 */ /* 0x000fea0003800000 */
[----:B------:R-:W-:-:S04]  /*4340*/  PRMT R6, R60, 0x9910, RZ ;  /* 0x000099103c067816 */ /* 0x000fc800000000ff */
[----:B------:R-:W-:-:S04]  /*4350*/  ISETP.NE.AND P0, PT, R6, RZ, PT ;  /* 0x000000ff0600720c */ /* 0x000fc80003f05270 */
[----:B------:R-:W-:Y:S02]  /*4360*/  ISETP.LT.OR P0, PT, R61, 0x4, !P0 ;  /* 0x000000043d00780c */ /* 0x000fe40004701670 */
.L_x_229:
[----:B------:R-:W-:-:S13]  /*4370*/  ISETP.NE.AND P2, PT, R56, R51, PT ;  /* 0x000000333800720c */ /* 0x000fda0003f45270 */
        /* <DEDUP_REMOVED lines=20> */
[----:B------:R-:W-:Y:S02]  /*44c0*/  SHF.R.U32.HI R8, RZ, 0x8, R8 ;  /* 0x00000008ff087819 */ /* 0x000fe40000011608 */
[----:B------:R-:W-:Y:S02]  /*44d0*/  LOP3.LUT R14, R9, 0xf000f0, RZ, 0xc0, !PT ;  /* 0x00f000f0090e7812 */ /* 0x000fe400078ec0ff */
[----:B------:R-:W-:-:S02]  /*44e0*/  SHF.R.U32.HI R16, RZ, 0x8, R9 ;  /* 0x00000008ff107819 */ /* 0x000fc40000011609 */
[----:B------:R-:W-:Y:S02]  /*44f0*/  SHF.R.U32.HI R19, RZ, 0x8, R10 ;  /* 0x00000008ff137819 */ /* 0x000fe4000001160a */
[C---:B------:R-:W-:Y:S02]  /*4500*/  LOP3.LUT R20, R11.reuse, 0xf000f, RZ, 0xc0, !PT ;  /* 0x000f000f0b147812 */ /* 0x040fe400078ec0ff */
[----:B------:R-:W-:Y:S02]  /*4510*/  LOP3.LUT R22, R11, 0xf000f0, RZ, 0xc0, !PT ;  /* 0x00f000f00b167812 */ /* 0x000fe400078ec0ff */
[----:B------:R-:W-:Y:S02]  /*4520*/  SHF.R.U32.HI R11, RZ, 0x8, R11 ;  /* 0x00000008ff0b7819 */ /* 0x000fe4000001160b */
[----:B------:R-:W-:Y:S02]  /*4530*/  LOP3.LUT R13, R9, 0xf000f, RZ, 0xc0, !PT ;  /* 0x000f000f090d7812 */ /* 0x000fe400078ec0ff */
[----:B-----5:R-:W-:-:S02]  /*4540*/  LOP3.LUT R17, R10, 0xf000f, RZ, 0xc0, !PT ;  /* 0x000f000f0a117812 */ /* 0x020fc400078ec0ff */
        /* <DEDUP_REMOVED lines=8> */
[----:B------:R-:W-:Y:S02]  /*45d0*/  LOP3.LUT R19, R19, 0xf000f0, RZ, 0xc0, !PT ;  /* 0x00f000f013137812 */ /* 0x000fe400078ec0ff */
[C---:B------:R-:W-:Y:S02]  /*45e0*/  LOP3.LUT R22, R11.reuse, 0xf000f, RZ, 0xc0, !PT ;  /* 0x000f000f0b167812 */ /* 0x040fe400078ec0ff */
[----:B------:R-:W-:Y:S02]  /*45f0*/  LOP3.LUT R24, R11, 0xf000f0, RZ, 0xc0, !PT ;  /* 0x00f000f00b187812 */ /* 0x000fe400078ec0ff */
[----:B------:R-:W-:-:S02]  /*4600*/  LOP3.LUT R23, R12, 0x64006400, RZ, 0xfc, !PT ;  /* 0x640064000c177812 */ /* 0x000fc400078efcff */
[----:B------:R-:W-:Y:S02]  /*4610*/  LOP3.LUT R13, R13, 0x64006400, RZ, 0xfc, !PT ;  /* 0x640064000d0d7812 */ /* 0x000fe400078efcff */
[----:B------:R-:W-:Y:S01]  /*4620*/  LOP3.LUT R12, R17, 0x64006400, RZ, 0xfc, !PT ;  /* 0x64006400110c7812 */ /* 0x000fe200078efcff */
[-C--:B------:R-:W-:Y:S01]  /*4630*/  HFMA2 R23, R23, R6.reuse.H0_H0, -72, -72 ;  /* 0xd480d48017177431 */ /* 0x080fe20000040006 */
[----:B------:R-:W-:Y:S01]  /*4640*/  LOP3.LUT R7, R7, 0x64006400, RZ, 0xfc, !PT ;  /* 0x6400640007077812 */ /* 0x000fe200078efcff */
[----:B------:R-:W-:Y:S01]  /*4650*/  HADD2 R26, R13, -1032, -1032 ;  /* 0xe408e4080d1a7430 */ /* 0x000fe20000000000 */
[----:B------:R-:W-:Y:S02]  /*4660*/  LOP3.LUT R21, R18, 0x64006400, RZ, 0xfc, !PT ;  /* 0x6400640012157812 */ /* 0x000fe400078efcff */
[----:B------:R-:W-:Y:S01]  /*4670*/  LOP3.LUT R20, R20, 0x64006400, RZ, 0xfc, !PT ;  /* 0x6400640014147812 */ /* 0x000fe200078efcff */
[----:B------:R-:W-:Y:S01]  /*4680*/  HADD2 R25, R7, -1032, -1032 ;  /* 0xe408e40807197430 */ /* 0x000fe20000000000 */
[----:B------:R-:W-:Y:S01]  /*4690*/  LOP3.LUT R11, R8, 0x64006400, RZ, 0xfc, !PT ;  /* 0x64006400080b7812 */ /* 0x000fe200078efcff */
[----:B------:R-:W-:Y:S01]  /*46a0*/  HFMA2 R21, R21, R6.H0_H0, -72, -72 ;  /* 0xd480d48015157431 */ /* 0x000fe20000040006 */
        /* <DEDUP_REMOVED lines=11> */
[----:B------:R-:W-:-:S02]  /*4760*/  HADD2 R15, R12, -1032, -1032 ;  /* 0xe408e4080c0f7430 */ /* 0x000fc40000000000 */
[----:B------:R-:W-:Y:S02]  /*4770*/  HADD2 R24, R20, -1032, -1032 ;  /* 0xe408e40814187430 */ /* 0x000fe40000000000 */
[-C--:B------:R-:W-:Y:S02]  /*4780*/  HFMA2 R20, R29, R6.reuse.H0_H0, -72, -72 ;  /* 0xd480d4801d147431 */ /* 0x080fe40000040006 */
[----:B------:R-:W-:Y:S02]  /*4790*/  HADD2 R19, R10, -1032, -1032 ;  /* 0xe408e4080a137430 */ /* 0x000fe40000000000 */
[----:B------:R-:W-:Y:S02]  /*47a0*/  HADD2 R18, R18, -1032, -1032 ;  /* 0xe408e40812127430 */ /* 0x000fe40000000000 */
[----:B------:R-:W-:Y:S02]  /*47b0*/  HFMA2 R7, R27, R6.H0_H0, -72, -72 ;  /* 0xd480d4801b077431 */ /* 0x000fe40000040006 */
[----:B------:R-:W-:-:S02]  /*47c0*/  HADD2 R17, R8, -1032, -1032 ;  /* 0xe408e40808117430 */ /* 0x000fc40000000000 */
[----:B------:R-:W-:Y:S01]  /*47d0*/  HFMA2 R12, R31, R6.H0_H0, -72, -72 ;  /* 0xd480d4801f0c7431 */ /* 0x000fe20000040006 */
[----:B------:R-:W-:Y:S05]  /*47e0*/  @!P2 BRA `(.L_x_214) ;  /* 0x000005a00000a947 */ /* 0x000fea0003800000 */
[----:B------:R-:W0:Y:S01]  /*47f0*/  LDS.64 R8, [UR4] ;  /* 0x00000004ff087984 */ /* 0x000e220008000a00 */
[--C-:B------:R-:W-:Y:S02]  /*4800*/  HADD2.F32 R31, -RZ, R26.reuse.H0_H0 ;  /* 0x2000001aff1f7230 */ /* 0x100fe40000004100 */
[--C-:B------:R-:W-:Y:S01]  /*4810*/  HADD2.F32 R27, -RZ, R25.reuse.H0_H0 ;  /* 0x20000019ff1b7230 */ /* 0x100fe20000004100 */
[----:B------:R-:W1:Y:S01]  /*4820*/  LDS.64 R10, [UR4+0x8] ;  /* 0x00000804ff0a7984 */ /* 0x000e620008000a00 */
[----:B------:R-:W-:Y:S02]  /*4830*/  HADD2.F32 R32, -RZ, R26.H1_H1 ;  /* 0x3000001aff207230 */ /* 0x000fe40000004100 */
[----:B------:R-:W-:Y:S02]  /*4840*/  HADD2.F32 R28, -RZ, R25.H1_H1 ;  /* 0x30000019ff1c7230 */ /* 0x000fe40000004100 */
[----:B------:R-:W-:-:S02]  /*4850*/  HADD2.F32 R33, -RZ, R15.H0_H0 ;  /* 0x2000000fff217230 */ /* 0x000fc40000004100 */
[--C-:B------:R-:W-:Y:S02]  /*4860*/  HADD2.F32 R35, -RZ, R24.reuse.H0_H0 ;  /* 0x20000018ff237230 */ /* 0x100fe40000004100 */
[----:B------:R-:W-:Y:S02]  /*4870*/  HADD2.F32 R36, -RZ, R24.H1_H1 ;  /* 0x30000018ff247230 */ /* 0x000fe40000004100 */
[----:B------:R-:W-:Y:S02]  /*4880*/  HADD2.F32 R34, -RZ, R21.H0_H0 ;  /* 0x20000015ff227230 */ /* 0x000fe40000004100 */
[--C-:B0-----:R-:W-:Y:S02]  /*4890*/  HADD2.F32 R30, -RZ, R8.reuse.H0_H0 ;  /* 0x20000008ff1e7230 */ /* 0x101fe40000004100 */
[----:B------:R-:W-:Y:S02]  /*48a0*/  HADD2.F32 R29, -RZ, R8.H1_H1 ;  /* 0x30000008ff1d7230 */ /* 0x000fe40000004100 */
[--C-:B------:R-:W-:Y:S01]  /*48b0*/  HADD2.F32 R8, -RZ, R9.reuse.H0_H0 ;  /* 0x20000009ff087230 */ /* 0x100fe20000004100 */
[----:B------:R-:W-:Y:S01]  /*48c0*/  FFMA.FTZ R31, R30, R31, RZ ;  /* 0x0000001f1e1f7223 */ /* 0x000fe200000100ff */
[----:B------:R-:W-:Y:S01]  /*48d0*/  HADD2.F32 R9, -RZ, R9.H1_H1 ;  /* 0x30000009ff097230 */ /* 0x000fe20000004100 */
[----:B------:R-:W-:-:S02]  /*48e0*/  FFMA.FTZ R27, R27, R30, RZ ;  /* 0x0000001e1b1b7223 */ /* 0x000fc400000100ff */
[C---:B------:R-:W-:Y:S01]  /*48f0*/  FFMA.FTZ R31, R29.reuse, R32, R31 ;  /* 0x000000201d1f7223 */ /* 0x040fe2000001001f */
[----:B------:R-:W-:Y:S01]  /*4900*/  HADD2.F32 R32, -RZ, R15.H1_H1 ;  /* 0x3000000fff207230 */ /* 0x000fe20000004100 */
[C---:B------:R-:W-:Y:S02]  /*4910*/  FFMA.FTZ R33, R30.reuse, R33, RZ ;  /* 0x000000211e217223 */ /* 0x040fe400000100ff */
[----:B------:R-:W-:Y:S01]  /*4920*/  FFMA.FTZ R35, R30, R35, RZ ;  /* 0x000000231e237223 */ /* 0x000fe200000100ff */
[----:B------:R-:W-:Y:S01]  /*4930*/  HADD2.F32 R30, -RZ, R22.H0_H0 ;  /* 0x20000016ff1e7230 */ /* 0x000fe20000004100 */
[----:B------:R-:W-:Y:S01]  /*4940*/  FFMA.FTZ R27, R28, R29, R27 ;  /* 0x0000001d1c1b7223 */ /* 0x000fe2000001001b */
[----:B------:R-:W-:Y:S01]  /*4950*/  HADD2.F32 R28, -RZ, R23.H0_H0 ;  /* 0x20000017ff1c7230 */ /* 0x000fe20000004100 */
[C---:B------:R-:W-:Y:S01]  /*4960*/  FFMA.FTZ R33, R29.reuse, R32, R33 ;  /* 0x000000201d217223 */ /* 0x040fe20000010021 */
[----:B------:R-:W-:Y:S01]  /*4970*/  HADD2.F32 R32, -RZ, R21.H1_H1 ;  /* 0x30000015ff207230 */ /* 0x000fe20000004100 */
[----:B------:R-:W-:Y:S01]  /*4980*/  FFMA.FTZ R35, R29, R36, R35 ;  /* 0x000000241d237223 */ /* 0x000fe20000010023 */
[----:B------:R-:W-:Y:S01]  /*4990*/  HADD2.F32 R29, -RZ, R20.H0_H0 ;  /* 0x20000014ff1d7230 */ /* 0x000fe20000004100 */
[----:B------:R-:W-:Y:S01]  /*49a0*/  FFMA.FTZ R27, R28, R8, R27 ;  /* 0x000000081c1b7223 */ /* 0x000fe2000001001b */
[----:B------:R-:W-:Y:S01]  /*49b0*/  HADD2.F32 R28, -RZ, R23.H1_H1 ;  /* 0x30000017ff1c7230 */ /* 0x000fe20000004100 */
[C---:B------:R-:W-:Y:S01]  /*49c0*/  FFMA.FTZ R31, R8.reuse, R30, R31 ;  /* 0x0000001e081f7223 */ /* 0x040fe2000001001f */
[----:B------:R-:W-:Y:S01]  /*49d0*/  HADD2.F32 R30, -RZ, R22.H1_H1 ;  /* 0x30000016ff1e7230 */ /* 0x000fe20000004100 */
[C---:B------:R-:W-:Y:S01]  /*49e0*/  FFMA.FTZ R33, R8.reuse, R34, R33 ;  /* 0x0000002208217223 */ /* 0x040fe20000010021 */
[----:B------:R-:W-:Y:S01]  /*49f0*/  HADD2.F32 R34, -RZ, R20.H1_H1 ;  /* 0x30000014ff227230 */ /* 0x000fe20000004100 */
[----:B------:R-:W-:Y:S01]  /*4a00*/  FFMA.FTZ R29, R8, R29, R35 ;  /* 0x0000001d081d7223 */ /* 0x000fe20000010023 */
[----:B-1----:R-:W-:Y:S01]  /*4a10*/  HADD2.F32 R8, -RZ, R11.H0_H0 ;  /* 0x2000000bff087230 */ /* 0x002fe20000004100 */
[----:B------:R-:W-:Y:S01]  /*4a20*/  FFMA.FTZ R27, R28, R9, R27 ;  /* 0x000000091c1b7223 */ /* 0x000fe2000001001b */
[--C-:B------:R-:W-:Y:S01]  /*4a30*/  HADD2.F32 R28, -RZ, R10.reuse.H0_H0 ;  /* 0x2000000aff1c7230 */ /* 0x100fe20000004100 */
[C---:B------:R-:W-:Y:S01]  /*4a40*/  FFMA.FTZ R31, R9.reuse, R30, R31 ;  /* 0x0000001e091f7223 */ /* 0x040fe2000001001f */
[----:B------:R-:W-:Y:S01]  /*4a50*/  HADD2.F32 R30, -RZ, R10.H1_H1 ;  /* 0x3000000aff1e7230 */ /* 0x000fe20000004100 */
[C---:B------:R-:W-:Y:S01]  /*4a60*/  FFMA.FTZ R35, R9.reuse, R34, R29 ;  /* 0x0000002209237223 */ /* 0x040fe2000001001d */
[----:B------:R-:W-:Y:S01]  /*4a70*/  HADD2.F32 R10, -RZ, R16.H0_H0 ;  /* 0x20000010ff0a7230 */ /* 0x000fe20000004100 */
[----:B------:R-:W-:Y:S01]  /*4a80*/  FFMA.FTZ R33, R9, R32, R33 ;  /* 0x0000002009217223 */ /* 0x000fe20000010021 */
[----:B------:R-:W-:-:S02]  /*4a90*/  HADD2.F32 R29, -RZ, R19.H0_H0 ;  /* 0x20000013ff1d7230 */ /* 0x000fc40000004100 */
[----:B------:R-:W-:Y:S01]  /*4aa0*/  HADD2.F32 R32, -RZ, R18.H0_H0 ;  /* 0x20000012ff207230 */ /* 0x000fe20000004100 */
[----:B------:R-:W-:Y:S01]  /*4ab0*/  FFMA.FTZ R10, R10, R28, R27 ;  /* 0x0000001c0a0a7223 */ /* 0x000fe2000001001b */
[----:B------:R-:W-:Y:S01]  /*4ac0*/  HADD2.F32 R9, -RZ, R16.H1_H1 ;  /* 0x30000010ff097230 */ /* 0x000fe20000004100 */
[C---:B------:R-:W-:Y:S01]  /*4ad0*/  FFMA.FTZ R29, R28.reuse, R29, R31 ;  /* 0x0000001d1c1d7223 */ /* 0x040fe2000001001f */
        /* <DEDUP_REMOVED lines=16> */
[----:B------:R-:W-:Y:S01]  /*4be0*/  HADD2.F32 R30, -RZ, R7.H1_H1 ;  /* 0x30000007ff1e7230 */ /* 0x000fe20000004100 */
[----:B------:R-:W-:Y:S01]  /*4bf0*/  FFMA.FTZ R27, R8, R28, R27 ;  /* 0x0000001c081b7223 */ /* 0x000fe2000001001b */
[----:B------:R-:W-:-:S02]  /*4c00*/  HADD2.F32 R32, -RZ, R12.H0_H0 ;  /* 0x2000000cff207230 */ /* 0x000fc40000004100 */
[----:B------:R-:W-:Y:S01]  /*4c10*/  HADD2.F32 R10, -RZ, R14.H1_H1 ;  /* 0x3000000eff0a7230 */ /* 0x000fe20000004100 */
[C---:B------:R-:W-:Y:S01]  /*4c20*/  FFMA.FTZ R29, R11.reuse, R30, R29 ;  /* 0x0000001e0b1d7223 */ /* 0x040fe2000001001d */
        /* <DEDUP_REMOVED lines=22> */
.L_x_214:
        /* <DEDUP_REMOVED lines=15> */
[----:B------:R-:W-:Y:S01]  /*4e80*/  HADD2.F32 R8, -RZ, R9.H0_H0 ;  /* 0x20000009ff087230 */ /* 0x000fe20000004100 */
        /* <DEDUP_REMOVED lines=30> */
[----:B-1----:R-:W-:-:S02]  /*5070*/  HADD2.F32 R9, -RZ, R10.H0_H0 ;  /* 0x2000000aff097230 */ /* 0x002fc40000004100 */
[----:B------:R-:W-:Y:S02]  /*5080*/  HADD2.F32 R10, -RZ, R10.H1_H1 ;  /* 0x3000000aff0a7230 */ /* 0x000fe40000004100 */
[----:B------:R-:W-:Y:S01]  /*5090*/  HADD2.F32 R35, -RZ, R17.H0_H0 ;  /* 0x20000011ff237230 */ /* 0x000fe20000004100 */
[-C--:B------:R-:W-:Y:S01]  /*50a0*/  FFMA.FTZ R27, R27, R9.reuse, R28 ;  /* 0x000000091b1b7223 */ /* 0x080fe2000001001c */
[----:B------:R-:W-:Y:S01]  /*50b0*/  HADD2.F32 R33, -RZ, R16.H1_H1 ;  /* 0x30000010ff217230 */ /* 0x000fe20000004100 */
[-C--:B------:R-:W-:Y:S01]  /*50c0*/  FFMA.FTZ R29, R29, R9.reuse, R30 ;  /* 0x000000091d1d7223 */ /* 0x080fe2000001001e */
[----:B------:R-:W-:Y:S01]  /*50d0*/  HADD2.F32 R30, -RZ, R19.H1_H1 ;  /* 0x30000013ff1e7230 */ /* 0x000fe20000004100 */
[-C--:B------:R-:W-:Y:S01]  /*50e0*/  FFMA.FTZ R31, R31, R9.reuse, R32 ;  /* 0x000000091f1f7223 */ /* 0x080fe20000010020 */
[----:B------:R-:W-:Y:S01]  /*50f0*/  HADD2.F32 R8, -RZ, R11.H0_H0 ;  /* 0x2000000bff087230 */ /* 0x000fe20000004100 */
        /* <DEDUP_REMOVED lines=13> */
[----:B------:R-:W-:Y:S01]  /*51d0*/  HADD2.F32 R33, -RZ, R12.H0_H0 ;  /* 0x2000000cff217230 */ /* 0x000fe20000004100 */
[----:B------:R-:W-:Y:S01]  /*51e0*/  FFMA.FTZ R30, R30, R8, R31 ;  /* 0x000000081e1e7223 */ /* 0x000fe2000001001f */
[----:B------:R-:W-:-:S02]  /*51f0*/  HADD2.F32 R27, -RZ, R14.H1_H1 ;  /* 0x3000000eff1b7230 */ /* 0x000fc40000004100 */
        /* <DEDUP_REMOVED lines=24> */
.L_x_216:
        /* <DEDUP_REMOVED lines=94> */
.L_x_217:
[----:B------:R-:W-:Y:S05]  /*5960*/  @P0 BRA `(.L_x_215) ;  /* 0x000005a000000947 */ /* 0x000fea0003800000 */
[----:B------:R-:W0:Y:S01]  /*5970*/  LDS.64 R8, [UR4+0x180] ;  /* 0x00018004ff087984 */ /* 0x000e220008000a00 */
[--C-:B------:R-:W-:Y:S02]  /*5980*/  HADD2.F32 R30, -RZ, R25.reuse.H0_H0 ;  /* 0x20000019ff1e7230 */ /* 0x100fe40000004100 */
[----:B------:R-:W-:Y:S01]  /*5990*/  HADD2.F32 R34, -RZ, R26.H0_H0 ;  /* 0x2000001aff227230 */ /* 0x000fe20000004100 */
[----:B------:R-:W1:Y:S01]  /*59a0*/  LDS.64 R10, [UR4+0x188] ;  /* 0x00018804ff0a7984 */ /* 0x000e620008000a00 */
[----:B------:R-:W-:Y:S02]  /*59b0*/  HADD2.F32 R32, -RZ, R25.H1_H1 ;  /* 0x30000019ff207230 */ /* 0x000fe40000004100 */
[----:B------:R-:W-:Y:S02]  /*59c0*/  HADD2.F32 R36, -RZ, R15.H0_H0 ;  /* 0x2000000fff247230 */ /* 0x000fe40000004100 */
[----:B------:R-:W-:-:S02]  /*59d0*/  HADD2.F32 R38, -RZ, R24.H0_H0 ;  /* 0x20000018ff267230 */ /* 0x000fc40000004100 */
[----:B------:R-:W-:Y:S02]  /*59e0*/  HADD2.F32 R26, -RZ, R26.H1_H1 ;  /* 0x3000001aff1a7230 */ /* 0x000fe40000004100 */
[----:B------:R-:W-:Y:S02]  /*59f0*/  HADD2.F32 R15, -RZ, R15.H1_H1 ;  /* 0x3000000fff0f7230 */ /* 0x000fe40000004100 */
        /* <DEDUP_REMOVED lines=9> */
[-C--:B------:R-:W-:Y:S01]  /*5a90*/  FFMA.FTZ R25, R32, R28.reuse, R25 ;  /* 0x0000001c20197223 */ /* 0x080fe20000010019 */
[----:B------:R-:W-:Y:S01]  /*5aa0*/  HADD2.F32 R32, -RZ, R24.H1_H1 ;  /* 0x30000018ff207230 */ /* 0x000fe20000004100 */
[----:B------:R-:W-:Y:S01]  /*5ab0*/  FFMA.FTZ R27, R38, R27, RZ ;  /* 0x0000001b261b7223 */ /* 0x000fe200000100ff */
[--C-:B------:R-:W-:Y:S01]  /*5ac0*/  HADD2.F32 R24, -RZ, R23.reuse.H0_H0 ;  /* 0x20000017ff187230 */ /* 0x100fe20000004100 */
[-C--:B------:R-:W-:Y:S01]  /*5ad0*/  FFMA.FTZ R29, R26, R28.reuse, R29 ;  /* 0x0000001c1a1d7223 */ /* 0x080fe2000001001d */
[----:B------:R-:W-:Y:S01]  /*5ae0*/  HADD2.F32 R26, -RZ, R22.H0_H0 ;  /* 0x20000016ff1a7230 */ /* 0x000fe20000004100 */
[-C--:B------:R-:W-:Y:S01]  /*5af0*/  FFMA.FTZ R31, R15, R28.reuse, R31 ;  /* 0x0000001c0f1f7223 */ /* 0x080fe2000001001f */
[----:B------:R-:W-:Y:S01]  /*5b00*/  HADD2.F32 R15, -RZ, R20.H0_H0 ;  /* 0x20000014ff0f7230 */ /* 0x000fe20000004100 */
[----:B------:R-:W-:Y:S01]  /*5b10*/  FFMA.FTZ R27, R32, R28, R27 ;  /* 0x0000001c201b7223 */ /* 0x000fe2000001001b */
[----:B------:R-:W-:Y:S01]  /*5b20*/  HADD2.F32 R23, -RZ, R23.H1_H1 ;  /* 0x30000017ff177230 */ /* 0x000fe20000004100 */
[-C--:B------:R-:W-:Y:S01]  /*5b30*/  FFMA.FTZ R24, R24, R8.reuse, R25 ;  /* 0x0000000818187223 */ /* 0x080fe20000010019 */
[----:B------:R-:W-:Y:S01]  /*5b40*/  HADD2.F32 R22, -RZ, R22.H1_H1 ;  /* 0x30000016ff167230 */ /* 0x000fe20000004100 */
[-C--:B------:R-:W-:Y:S01]  /*5b50*/  FFMA.FTZ R26, R26, R8.reuse, R29 ;  /* 0x000000081a1a7223 */ /* 0x080fe2000001001d */
[----:B------:R-:W-:Y:S01]  /*5b60*/  HADD2.F32 R20, -RZ, R20.H1_H1 ;  /* 0x30000014ff147230 */ /* 0x000fe20000004100 */
[----:B------:R-:W-:-:S02]  /*5b70*/  FFMA.FTZ R28, R30, R8, R31 ;  /* 0x000000081e1c7223 */ /* 0x000fc4000001001f */
        /* <DEDUP_REMOVED lines=9> */
[--C-:B-1----:R-:W-:Y:S02]  /*5c10*/  HADD2.F32 R9, -RZ, R10.reuse.H0_H0 ;  /* 0x2000000aff097230 */ /* 0x102fe40000004100 */
[----:B------:R-:W-:-:S02]  /*5c20*/  HADD2.F32 R10, -RZ, R10.H1_H1 ;  /* 0x3000000aff0a7230 */ /* 0x000fc40000004100 */
[----:B------:R-:W-:Y:S01]  /*5c30*/  HADD2.F32 R16, -RZ, R16.H1_H1 ;  /* 0x30000010ff107230 */ /* 0x000fe20000004100 */
        /* <DEDUP_REMOVED lines=9> */
[----:B------:R-:W-:Y:S01]  /*5cd0*/  HADD2.F32 R16, -RZ, R14.H0_H0 ;  /* 0x2000000eff107230 */ /* 0x000fe20000004100 */
[-C--:B------:R-:W-:Y:S01]  /*5ce0*/  FFMA.FTZ R21, R19, R10.reuse, R21 ;  /* 0x0000000a13157223 */ /* 0x080fe20000010015 */
[----:B------:R-:W-:Y:S01]  /*5cf0*/  HADD2.F32 R17, -RZ, R13.H0_H0 ;  /* 0x2000000dff117230 */ /* 0x000fe20000004100 */
[-C--:B------:R-:W-:Y:S01]  /*5d00*/  FFMA.FTZ R23, R18, R10.reuse, R23 ;  /* 0x0000000a12177223 */ /* 0x080fe20000010017 */
[----:B------:R-:W-:Y:S01]  /*5d10*/  HADD2.F32 R11, -RZ, R11.H1_H1 ;  /* 0x3000000bff0b7230 */ /* 0x000fe20000004100 */
[----:B------:R-:W-:Y:S01]  /*5d20*/  FFMA.FTZ R9, R20, R10, R9 ;  /* 0x0000000a14097223 */ /* 0x000fe20000010009 */
[----:B------:R-:W-:Y:S01]  /*5d30*/  HADD2.F32 R18, -RZ, R12.H0_H0 ;  /* 0x2000000cff127230 */ /* 0x000fe20000004100 */
[-C--:B------:R-:W-:Y:S01]  /*5d40*/  FFMA.FTZ R10, R16, R8.reuse, R15 ;  /* 0x00000008100a7223 */ /* 0x080fe2000001000f */
[----:B------:R-:W-:Y:S01]  /*5d50*/  HADD2.F32 R15, -RZ, R14.H1_H1 ;  /* 0x3000000eff0f7230 */ /* 0x000fe20000004100 */
[----:B------:R-:W-:Y:S01]  /*5d60*/  FFMA.FTZ R16, R17, R8, R21 ;  /* 0x0000000811107223 */ /* 0x000fe20000010015 */
[----:B------:R-:W-:-:S02]  /*5d70*/  HADD2.F32 R17, -RZ, R7.H0_H0 ;  /* 0x20000007ff117230 */ /* 0x000fc40000004100 */
[----:B------:R-:W-:Y:S01]  /*5d80*/  HADD2.F32 R7, -RZ, R7.H1_H1 ;  /* 0x30000007ff077230 */ /* 0x000fe20000004100 */
[-C--:B------:R-:W-:Y:S01]  /*5d90*/  FFMA.FTZ R10, R15, R11.reuse, R10 ;  /* 0x0000000b0f0a7223 */ /* 0x080fe2000001000a */
[----:B------:R-:W-:Y:S01]  /*5da0*/  HADD2.F32 R13, -RZ, R13.H1_H1 ;  /* 0x3000000dff0d7230 */ /* 0x000fe20000004100 */
[-C--:B------:R-:W-:Y:S01]  /*5db0*/  FFMA.FTZ R14, R17, R8.reuse, R23 ;  /* 0x00000008110e7223 */ /* 0x080fe20000010017 */
[----:B------:R-:W-:Y:S01]  /*5dc0*/  HADD2.F32 R12, -RZ, R12.H1_H1 ;  /* 0x3000000cff0c7230 */ /* 0x000fe20000004100 */
[----:B------:R-:W-:Y:S01]  /*5dd0*/  FFMA.FTZ R8, R18, R8, R9 ;  /* 0x0000000812087223 */ /* 0x000fe20000010009 */
[--C-:B------:R-:W-:Y:S01]  /*5de0*/  HADD2.F32 R9, -RZ, R50.reuse.H1_H1 ;  /* 0x30000032ff097230 */ /* 0x100fe20000004100 */
[-C--:B------:R-:W-:Y:S01]  /*5df0*/  FFMA.FTZ R14, R7, R11.reuse, R14 ;  /* 0x0000000b070e7223 */ /* 0x080fe2000001000e */
[----:B------:R-:W-:Y:S01]  /*5e00*/  HADD2.F32 R7, -RZ, R50.H0_H0 ;  /* 0x20000032ff077230 */ /* 0x000fe20000004100 */
        /* <DEDUP_REMOVED lines=16> */
.L_x_215:
[----:B------:R-:W-:-:S04]  /*5f10*/  IMAD.MOV.U32 R7, RZ, RZ, c[0x0][0x18c] ;  /* 0x00006300ff077624 */ /* 0x000fc800078e00ff */
[----:B------:R-:W-:-:S05]  /*5f20*/  IMAD.WIDE R12, R7, 0x4, R62 ;  /* 0x00000004070c7825 */ /* 0x000fca00078e023e */
[----:B------:R-:W2:Y:S02]  /*5f30*/  LDG.E.128.CONSTANT R8, [R12.64] ;  /* 0x000000060c087981 */ /* 0x000ea4000c1e9d00 */
[C---:B--2---:R-:W-:Y:S02]  /*5f40*/  LOP3.LUT R14, R8.reuse, 0xf000f, RZ, 0xc0, !PT ;  /* 0x000f000f080e7812 */ /* 0x044fe400078ec0ff */
[----:B------:R-:W-:Y:S02]  /*5f50*/  LOP3.LUT R15, R8, 0xf000f0, RZ, 0xc0, !PT ;  /* 0x00f000f0080f7812 */ /* 0x000fe400078ec0ff */
[----:B------:R-:W-:Y:S02]  /*5f60*/  LOP3.LUT R16, R9, 0xf000f, RZ, 0xc0, !PT ;  /* 0x000f000f09107812 */ /* 0x000fe400078ec0ff */
[----:B------:R-:W-:Y:S02]  /*5f70*/  SHF.R.U32.HI R8, RZ, 0x8, R8 ;  /* 0x00000008ff087819 */ /* 0x000fe40000011608 */
[----:B------:R-:W-:-:S02]  /*5f80*/  SHF.R.U32.HI R20, RZ, 0x8, R9 ;  /* 0x00000008ff147819 */ /* 0x000fc40000011609 */
[----:B------:R-:W-:Y:S02]  /*5f90*/  SHF.R.U32.HI R24, RZ, 0x8, R10 ;  /* 0x00000008ff187819 */ /* 0x000fe4000001160a */
[----:B------:R-:W-:Y:S02]  /*5fa0*/  LOP3.LUT R18, R9, 0xf000f0, RZ, 0xc0, !PT ;  /* 0x00f000f009127812 */ /* 0x000fe400078ec0ff */
[C---:B------:R-:W-:Y:S02]  /*5fb0*/  LOP3.LUT R25, R11.reuse, 0xf000f, RZ, 0xc0, !PT ;  /* 0x000f000f0b197812 */ /* 0x040fe400078ec0ff */
[----:B------:R-:W-:Y:S02]  /*5fc0*/  LOP3.LUT R26, R11, 0xf000f0, RZ, 0xc0, !PT ;  /* 0x00f000f00b1a7812 */ /* 0x000fe400078ec0ff */
[----:B------:R-:W-:Y:S02]  /*5fd0*/  SHF.R.U32.HI R11, RZ, 0x8, R11 ;  /* 0x00000008ff0b7819 */ /* 0x000fe4000001160b */
        /* <DEDUP_REMOVED lines=21> */
[-C--:B------:R-:W-:Y:S01]  /*6130*/  HFMA2 R20, R23, R6.reuse.H0_H0, -72, -72 ;  /* 0xd480d48017147431 */ /* 0x080fe20000040006 */
[----:B------:R-:W-:Y:S01]  /*6140*/  LOP3.LUT R29, R24, 0x64006400, RZ, 0xfc, !PT ;  /* 0x64006400181d7812 */ /* 0x000fe200078efcff */
[-C--:B------:R-:W-:Y:S01]  /*6150*/  HFMA2 R24, R11, R6.reuse.H0_H0, -72, -72 ;  /* 0xd480d4800b187431 */ /* 0x080fe20000040006 */
[----:B------:R-:W-:Y:S02]  /*6160*/  LOP3.LUT R10, R10, 0x64006400, RZ, 0xfc, !PT ;  /* 0x640064000a0a7812 */ /* 0x000fe400078efcff */
        /* <DEDUP_REMOVED lines=10> */
[-C--:B------:R-:W-:Y:S02]  /*6210*/  HFMA2 R16, R9, R6.reuse.H0_H0, -72, -72 ;  /* 0xd480d48009107431 */ /* 0x080fe40000040006 */
[----:B------:R-:W-:Y:S02]  /*6220*/  HFMA2 R22, R31, R6.H0_H0, -72, -72 ;  /* 0xd480d4801f167431 */ /* 0x000fe40000040006 */
[----:B------:R-:W-:Y:S02]  /*6230*/  HADD2 R23, R10, -1032, -1032 ;  /* 0xe408e4080a177430 */ /* 0x000fe40000000000 */
[----:B------:R-:W-:-:S02]  /*6240*/  HADD2 R25, R25, -1032, -1032 ;  /* 0xe408e40819197430 */ /* 0x000fc40000000000 */
[----:B------:R-:W-:Y:S02]  /*6250*/  HADD2 R27, R8, -1032, -1032 ;  /* 0xe408e408081b7430 */ /* 0x000fe40000000000 */
[----:B------:R-:W-:Y:S02]  /*6260*/  HADD2 R29, R30, -1032, -1032 ;  /* 0xe408e4081e1d7430 */ /* 0x000fe40000000000 */
[----:B------:R-:W-:Y:S01]  /*6270*/  HFMA2 R14, R33, R6.H0_H0, -72, -72 ;  /* 0xd480d480210e7431 */ /* 0x000fe20000040006 */
[----:B------:R-:W-:Y:S05]  /*6280*/  @!P2 BRA `(.L_x_218) ;  /* 0x000005a00000a947 */ /* 0x000fea0003800000 */
[----:B------:R-:W0:Y:S01]  /*6290*/  LDS.64 R8, [UR4+0x10] ;  /* 0x00001004ff087984 */ /* 0x000e220008000a00 */
[----:B------:R-:W-:Y:S02]  /*62a0*/  HADD2.F32 R34, -RZ, R17.H0_H0 ;  /* 0x20000011ff227230 */ /* 0x000fe40000004100 */
[----:B------:R-:W-:Y:S01]  /*62b0*/  HADD2.F32 R30, -RZ, R15.H0_H0 ;  /* 0x2000000fff1e7230 */ /* 0x000fe20000004100 */
[----:B------:R-:W1:Y:S01]  /*62c0*/  LDS.64 R10, [UR4+0x18] ;  /* 0x00001804ff0a7984 */ /* 0x000e620008000a00 */
[----:B------:R-:W-:-:S02]  /*62d0*/  HADD2.F32 R36, -RZ, R19.H0_H0 ;  /* 0x20000013ff247230 */ /* 0x000fc40000004100 */
[----:B------:R-:W-:Y:S02]  /*62e0*/  HADD2.F32 R38, -RZ, R21.H0_H0 ;  /* 0x20000015ff267230 */ /* 0x000fe40000004100 */
[----:B------:R-:W-:Y:S02]  /*62f0*/  HADD2.F32 R35, -RZ, R17.H1_H1 ;  /* 0x30000011ff237230 */ /* 0x000fe40000004100 */
[----:B------:R-:W-:Y:S02]  /*6300*/  HADD2.F32 R31, -RZ, R15.H1_H1 ;  /* 0x3000000fff1f7230 */ /* 0x000fe40000004100 */
[----:B------:R-:W-:Y:S02]  /*6310*/  HADD2.F32 R37, -RZ, R19.H1_H1 ;  /* 0x30000013ff257230 */ /* 0x000fe40000004100 */
[----:B------:R-:W-:Y:S02]  /*6320*/  HADD2.F32 R39, -RZ, R21.H1_H1 ;  /* 0x30000015ff277230 */ /* 0x000fe40000004100 */
[----:B0-----:R-:W-:-:S02]  /*6330*/  HADD2.F32 R33, -RZ, R8.H0_H0 ;  /* 0x20000008ff217230 */ /* 0x001fc40000004100 */
[----:B------:R-:W-:Y:S02]  /*6340*/  HADD2.F32 R32, -RZ, R8.H1_H1 ;  /* 0x30000008ff207230 */ /* 0x000fe40000004100 */
[--C-:B------:R-:W-:Y:S01]  /*6350*/  HADD2.F32 R8, -RZ, R9.reuse.H0_H0 ;  /* 0x20000009ff087230 */ /* 0x100fe20000004100 */
[C---:B------:R-:W-:Y:S01]  /*6360*/  FFMA.FTZ R34, R33.reuse, R34, RZ ;  /* 0x0000002221227223 */ /* 0x040fe200000100ff */
[----:B------:R-:W-:Y:S01]  /*6370*/  HADD2.F32 R9, -RZ, R9.H1_H1 ;  /* 0x30000009ff097230 */ /* 0x000fe20000004100 */
[----:B------:R-:W-:Y:S02]  /*6380*/  FFMA.FTZ R30, R30, R33, RZ ;  /* 0x000000211e1e7223 */ /* 0x000fe400000100ff */
[C---:B------:R-:W-:Y:S02]  /*6390*/  FFMA.FTZ R36, R33.reuse, R36, RZ ;  /* 0x0000002421247223 */ /* 0x040fe400000100ff */
        /* <DEDUP_REMOVED lines=18> */
[--C-:B-1----:R-:W-:Y:S01]  /*64c0*/  HADD2.F32 R31, -RZ, R10.reuse.H0_H0 ;  /* 0x2000000aff1f7230 */ /* 0x102fe20000004100 */
        /* <DEDUP_REMOVED lines=29> */
[----:B------:R-:W-:Y:S01]  /*66a0*/  HADD2.F32 R10, -RZ, R24.H1_H1 ;  /* 0x30000018ff0a7230 */ /* 0x000fe20000004100 */
[----:B------:R-:W-:Y:S01]  /*66b0*/  FFMA.FTZ R33, R8, R33, R37 ;  /* 0x0000002108217223 */ /* 0x000fe20000010025 */
[----:B------:R-:W-:Y:S02]  /*66c0*/  HADD2.F32 R30, -RZ, R26.H1_H1 ;  /* 0x3000001aff1e7230 */ /* 0x000fe40000004100 */
        /* <DEDUP_REMOVED lines=22> */
.L_x_218:
        /* <DEDUP_REMOVED lines=22> */
[----:B------:R-:W-:Y:S01]  /*6990*/  FFMA.FTZ R33, R35, R31, R32 ;  /* 0x0000001f23217223 */ /* 0x000fe20000010020 */
[----:B------:R-:W-:Y:S01]  /*69a0*/  HADD2.F32 R32, -RZ, R16.H0_H0 ;  /* 0x20000010ff207230 */ /* 0x000fe20000004100 */
[----:B------:R-:W-:-:S02]  /*69b0*/  FFMA.FTZ R30, R41, R30, RZ ;  /* 0x0000001e291e7223 */ /* 0x000fc400000100ff */
[-C--:B------:R-:W-:Y:S01]  /*69c0*/  FFMA.FTZ R35, R38, R31.reuse, R34 ;  /* 0x0000001f26237223 */ /* 0x080fe20000010022 */
[----:B------:R-:W-:Y:S01]  /*69d0*/  HADD2.F32 R34, -RZ, R18.H0_H0 ;  /* 0x20000012ff227230 */ /* 0x000fe20000004100 */
[-C--:B------:R-:W-:Y:S01]  /*69e0*/  FFMA.FTZ R37, R37, R31.reuse, R36 ;  /* 0x0000001f25257223 */ /* 0x080fe20000010024 */
[--C-:B------:R-:W-:Y:S01]  /*69f0*/  HADD2.F32 R38, -RZ, R20.reuse.H0_H0 ;  /* 0x20000014ff267230 */ /* 0x100fe20000004100 */
[----:B------:R-:W-:Y:S01]  /*6a00*/  FFMA.FTZ R31, R39, R31, R30 ;  /* 0x0000001f271f7223 */ /* 0x000fe2000001001e */
[----:B------:R-:W-:Y:S01]  /*6a10*/  HADD2.F32 R36, -RZ, R20.H1_H1 ;  /* 0x30000014ff247230 */ /* 0x000fe20000004100 */
[-C--:B------:R-:W-:Y:S01]  /*6a20*/  FFMA.FTZ R30, R32, R8.reuse, R33 ;  /* 0x00000008201e7223 */ /* 0x080fe20000010021 */
[----:B------:R-:W-:Y:S01]  /*6a30*/  HADD2.F32 R33, -RZ, R16.H1_H1 ;  /* 0x30000010ff217230 */ /* 0x000fe20000004100 */
[-C--:B------:R-:W-:Y:S01]  /*6a40*/  FFMA.FTZ R32, R34, R8.reuse, R35 ;  /* 0x0000000822207223 */ /* 0x080fe20000010023 */
[----:B------:R-:W-:Y:S01]  /*6a50*/  HADD2.F32 R35, -RZ, R18.H1_H1 ;  /* 0x30000012ff237230 */ /* 0x000fe20000004100 */
[-C--:B------:R-:W-:Y:S01]  /*6a60*/  FFMA.FTZ R34, R38, R8.reuse, R37 ;  /* 0x0000000826227223 */ /* 0x080fe20000010025 */
[--C-:B------:R-:W-:Y:S01]  /*6a70*/  HADD2.F32 R37, -RZ, R22.reuse.H0_H0 ;  /* 0x20000016ff257230 */ /* 0x100fe20000004100 */
[-C--:B------:R-:W-:Y:S01]  /*6a80*/  FFMA.FTZ R30, R33, R9.reuse, R30 ;  /* 0x00000009211e7223 */ /* 0x080fe2000001001e */
[----:B------:R-:W-:Y:S01]  /*6a90*/  HADD2.F32 R38, -RZ, R22.H1_H1 ;  /* 0x30000016ff267230 */ /* 0x000fe20000004100 */
[-C--:B------:R-:W-:Y:S01]  /*6aa0*/  FFMA.FTZ R34, R36, R9.reuse, R34 ;  /* 0x0000000924227223 */ /* 0x080fe20000010022 */
[----:B------:R-:W-:Y:S01]  /*6ab0*/  HADD2.F32 R33, -RZ, R25.H0_H0 ;  /* 0x20000019ff217230 */ /* 0x000fe20000004100 */
[----:B------:R-:W-:Y:S01]  /*6ac0*/  FFMA.FTZ R8, R37, R8, R31 ;  /* 0x0000000825087223 */ /* 0x000fe2000001001f */
        /* <DEDUP_REMOVED lines=22> */
[--C-:B------:R-:W-:Y:S01]  /*6c30*/  HADD2.F32 R32, -RZ, R28.reuse.H0_H0 ;  /* 0x2000001cff207230 */ /* 0x100fe20000004100 */
[-C--:B------:R-:W-:Y:S01]  /*6c40*/  FFMA.FTZ R10, R30, R8.reuse, R31 ;  /* 0x000000081e0a7223 */ /* 0x080fe2000001001f */
[----:B------:R-:W-:Y:S01]  /*6c50*/  HADD2.F32 R11, -RZ, R11.H1_H1 ;  /* 0x3000000bff0b7230 */ /* 0x000fe20000004100 */
[-C--:B------:R-:W-:Y:S01]  /*6c60*/  FFMA.FTZ R30, R34, R8.reuse, R33 ;  /* 0x00000008221e7223 */ /* 0x080fe20000010021 */
[----:B------:R-:W-:Y:S01]  /*6c70*/  HADD2.F32 R34, -RZ, R28.H1_H1 ;  /* 0x3000001cff227230 */ /* 0x000fe20000004100 */
[----:B------:R-:W-:Y:S01]  /*6c80*/  FFMA.FTZ R32, R32, R8, R35 ;  /* 0x0000000820207223 */ /* 0x000fe20000010023 */
[----:B------:R-:W-:-:S02]  /*6c90*/  HADD2.F32 R36, -RZ, R14.H0_H0 ;  /* 0x2000000eff247230 */ /* 0x000fc40000004100 */
[----:B------:R-:W-:Y:S01]  /*6ca0*/  HADD2.F32 R31, -RZ, R24.H1_H1 ;  /* 0x30000018ff1f7230 */ /* 0x000fe20000004100 */
[-C--:B------:R-:W-:Y:S01]  /*6cb0*/  FFMA.FTZ R32, R34, R11.reuse, R32 ;  /* 0x0000000b22207223 */ /* 0x080fe20000010020 */
        /* <DEDUP_REMOVED lines=22> */
.L_x_220:
        /* <DEDUP_REMOVED lines=94> */
.L_x_221:
        /* <DEDUP_REMOVED lines=12> */
[----:B------:R-:W-:Y:S01]  /*74c0*/  HADD2.F32 R8, -RZ, R9.H0_H0 ;  /* 0x20000009ff087230 */ /* 0x000fe20000004100 */
[-C--:B------:R-:W-:Y:S01]  /*74d0*/  FFMA.FTZ R32, R33, R30.reuse, RZ ;  /* 0x0000001e21207223 */ /* 0x080fe200000100ff */
[----:B------:R-:W-:Y:S01]  /*74e0*/  HADD2.F32 R33, -RZ, R21.H1_H1 ;  /* 0x30000015ff217230 */ /* 0x000fe20000004100 */
[-C--:B------:R-:W-:Y:S01]  /*74f0*/  FFMA.FTZ R34, R35, R30.reuse, RZ ;  /* 0x0000001e23227223 */ /* 0x080fe200000100ff */
[--C-:B------:R-:W-:Y:S01]  /*7500*/  HADD2.F32 R21, -RZ, R16.reuse.H0_H0 ;  /* 0x20000010ff157230 */ /* 0x100fe20000004100 */
        /* <DEDUP_REMOVED lines=25> */
[----:B------:R-:W-:Y:S01]  /*76a0*/  HADD2.F32 R23, -RZ, R23.H1_H1 ;  /* 0x30000017ff177230 */ /* 0x000fe20000004100 */
[----:B------:R-:W-:Y:S01]  /*76b0*/  FFMA.FTZ R16, R22, R9, R8 ;  /* 0x0000000916107223 */ /* 0x000fe20000010008 */
[----:B-1----:R-:W-:-:S02]  /*76c0*/  HADD2.F32 R9, -RZ, R10.H0_H0 ;  /* 0x2000000aff097230 */ /* 0x002fc40000004100 */
[----:B------:R-:W-:Y:S02]  /*76d0*/  HADD2.F32 R10, -RZ, R10.H1_H1 ;  /* 0x3000000aff0a7230 */ /* 0x000fe40000004100 */
[----:B------:R-:W-:Y:S01]  /*76e0*/  HADD2.F32 R25, -RZ, R25.H1_H1 ;  /* 0x30000019ff197230 */ /* 0x000fe20000004100 */
[-C--:B------:R-:W-:Y:S01]  /*76f0*/  FFMA.FTZ R15, R15, R9.reuse, R30 ;  /* 0x000000090f0f7223 */ /* 0x080fe2000001001e */
[----:B------:R-:W-:Y:S01]  /*7700*/  HADD2.F32 R27, -RZ, R27.H1_H1 ;  /* 0x3000001bff1b7230 */ /* 0x000fe20000004100 */
[-C--:B------:R-:W-:Y:S01]  /*7710*/  FFMA.FTZ R17, R17, R9.reuse, R32 ;  /* 0x0000000911117223 */ /* 0x080fe20000010020 */
[----:B------:R-:W-:Y:S01]  /*7720*/  HADD2.F32 R29, -RZ, R29.H1_H1 ;  /* 0x3000001dff1d7230 */ /* 0x000fe20000004100 */
        /* <DEDUP_REMOVED lines=15> */
[--C-:B------:R-:W-:Y:S01]  /*7820*/  HADD2.F32 R18, -RZ, R28.reuse.H0_H0 ;  /* 0x2000001cff127230 */ /* 0x100fe20000004100 */
[-C--:B------:R-:W-:Y:S01]  /*7830*/  FFMA.FTZ R10, R24, R11.reuse, R10 ;  /* 0x0000000b180a7223 */ /* 0x080fe2000001000a */
[----:B------:R-:W-:Y:S01]  /*7840*/  HADD2.F32 R28, -RZ, R28.H1_H1 ;  /* 0x3000001cff1c7230 */ /* 0x000fe20000004100 */
[-C--:B------:R-:W-:Y:S01]  /*7850*/  FFMA.FTZ R16, R26, R11.reuse, R16 ;  /* 0x0000000b1a107223 */ /* 0x080fe20000010010 */
[----:B------:R-:W-:Y:S01]  /*7860*/  HADD2.F32 R14, -RZ, R14.H1_H1 ;  /* 0x3000000eff0e7230 */ /* 0x000fe20000004100 */
[-C--:B------:R-:W-:Y:S01]  /*7870*/  FFMA.FTZ R18, R18, R8.reuse, R19 ;  /* 0x0000000812127223 */ /* 0x080fe20000010013 */
[--C-:B------:R-:W-:Y:S01]  /*7880*/  HADD2.F32 R17, -RZ, R49.reuse.H0_H0 ;  /* 0x20000031ff117230 */ /* 0x100fe20000004100 */
[----:B------:R-:W-:Y:S01]  /*7890*/  FFMA.FTZ R8, R15, R8, R9 ;  /* 0x000000080f087223 */ /* 0x000fe20000010009 */
[--C-:B------:R-:W-:Y:S01]  /*78a0*/  HADD2.F32 R9, -RZ, R50.reuse.H0_H0 ;  /* 0x20000032ff097230 */ /* 0x100fe20000004100 */
[-C--:B------:R-:W-:Y:S01]  /*78b0*/  FFMA.FTZ R18, R28, R11.reuse, R18 ;  /* 0x0000000b1c127223 */ /* 0x080fe20000010012 */
[----:B------:R-:W-:Y:S01]  /*78c0*/  HADD2.F32 R15, -RZ, R50.H1_H1 ;  /* 0x30000032ff0f7230 */ /* 0x000fe20000004100 */
        /* <DEDUP_REMOVED lines=14> */
.L_x_219:
        /* <DEDUP_REMOVED lines=145> */
.L_x_222:
        /* <DEDUP_REMOVED lines=95> */
.L_x_224:
        /* <DEDUP_REMOVED lines=94> */
.L_x_225:
        /* <DEDUP_REMOVED lines=91> */
.L_x_223:
        /* <DEDUP_REMOVED lines=8> */
[----:B------:R-:W-:Y:S02]  /*94c0*/  SHF.R.U32.HI R22, RZ, 0x8, R10 ;  /* 0x00000008ff167819 */ /* 0x000fe4000001160a */
[----:B------:R-:W-:Y:S02]  /*94d0*/  SHF.R.U32.HI R26, RZ, 0x8, R11 ;  /* 0x00000008ff1a7819 */ /* 0x000fe4000001160b */
[----:B------:R-:W-:Y:S02]  /*94e0*/  LOP3.LUT R27, R8, 0x64006400, RZ, 0xfc, !PT ;  /* 0x64006400081b7812 */ /* 0x000fe400078efcff */
[C---:B------:R-:W-:Y:S02]  /*94f0*/  LOP3.LUT R19, R9.reuse, 0xf000f, RZ, 0xc0, !PT ;  /* 0x000f000f09137812 */ /* 0x040fe400078ec0ff */
[----:B------:R-:W-:-:S02]  /*9500*/  LOP3.LUT R13, R9, 0xf000f0, RZ, 0xc0, !PT ;  /* 0x00f000f0090d7812 */ /* 0x000fc400078ec0ff */
[----:B------:R-:W-:Y:S02]  /*9510*/  LOP3.LUT R21, R10, 0xf000f, RZ, 0xc0, !PT ;  /* 0x000f000f0a157812 */ /* 0x000fe400078ec0ff */
[----:B------:R-:W-:Y:S02]  /*9520*/  LOP3.LUT R8, R18, 0xf000f0, RZ, 0xc0, !PT ;  /* 0x00f000f012087812 */ /* 0x000fe400078ec0ff */
[----:B------:R-:W-:Y:S02]  /*9530*/  LOP3.LUT R9, R12, 0x64006400, RZ, 0xfc, !PT ;  /* 0x640064000c097812 */ /* 0x000fe400078efcff */
[----:B------:R-:W-:Y:S02]  /*9540*/  LOP3.LUT R23, R14, 0x64006400, RZ, 0xfc, !PT ;  /* 0x640064000e177812 */ /* 0x000fe400078efcff */
[----:B------:R-:W-:Y:S01]  /*9550*/  LOP3.LUT R10, R20, 0xf000f0, RZ, 0xc0, !PT ;  /* 0x00f000f0140a7812 */ /* 0x000fe200078ec0ff */
[----:B------:R-:W-:Y:S01]  /*9560*/  HFMA2 R16, R9, R6.H0_H0, -72, -72 ;  /* 0xd480d48009107431 */ /* 0x000fe20000040006 */
[----:B------:R-:W-:-:S02]  /*9570*/  LOP3.LUT R12, R22, 0xf000f0, RZ, 0xc0, !PT ;  /* 0x00f000f0160c7812 */ /* 0x000fc400078ec0ff */
[----:B------:R-:W-:Y:S02]  /*9580*/  LOP3.LUT R14, R26, 0xf000f0, RZ, 0xc0, !PT ;  /* 0x00f000f01a0e7812 */ /* 0x000fe400078ec0ff */
[----:B------:R-:W-:Y:S02]  /*9590*/  LOP3.LUT R24, R11, 0xf000f, RZ, 0xc0, !PT ;  /* 0x000f000f0b187812 */ /* 0x000fe400078ec0ff */
        /* <DEDUP_REMOVED lines=31> */
[----:B------:R-:W-:Y:S01]  /*9790*/  HADD2 R18, R26, -1032, -1032 ;  /* 0xe408e4081a127430 */ /* 0x000fe20000000000 */
        /* <DEDUP_REMOVED lines=45> */
[--C-:B------:R-:W-:Y:S01]  /*9a70*/  HADD2.F32 R30, -RZ, R20.reuse.H0_H0 ;  /* 0x20000014ff1e7230 */ /* 0x100fe20000004100 */
        /* <DEDUP_REMOVED lines=45> */
.L_x_226:
        /* <DEDUP_REMOVED lines=26> */
[--C-:B------:R-:W-:Y:S01]  /*9ef0*/  HADD2.F32 R30, -RZ, R15.reuse.H0_H0 ;  /* 0x2000000fff1e7230 */ /* 0x100fe20000004100 */
        /* <DEDUP_REMOVED lines=68> */
.L_x_227:
        /* <DEDUP_REMOVED lines=94> */
.L_x_228:
[----:B------:R-:W-:Y:S05]  /*a920*/  @P0 BRA `(.L_x_213) ;  /* 0x000005a000000947 */ /* 0x000fea0003800000 */
[----:B------:R-:W0:Y:S01]  /*a930*/  LDS.64 R6, [UR4+0x1b0] ;  /* 0x0001b004ff067984 */ /* 0x000e220008000a00 */
[--C-:B------:R-:W-:Y:S02]  /*a940*/  HADD2.F32 R31, -RZ, R24.reuse.H0_H0 ;  /* 0x20000018ff1f7230 */ /* 0x100fe40000004100 */
[----:B------:R-:W-:Y:S01]  /*a950*/  HADD2.F32 R33, -RZ, R23.H0_H0 ;  /* 0x20000017ff217230 */ /* 0x000fe20000004100 */
[----:B------:R-:W1:Y:S01]  /*a960*/  LDS.64 R8, [UR4+0x1b8] ;  /* 0x0001b804ff087984 */ /* 0x000e620008000a00 */
[----:B------:R-:W-:Y:S02]  /*a970*/  HADD2.F32 R29, -RZ, R25.H0_H0 ;  /* 0x20000019ff1d7230 */ /* 0x000fe40000004100 */
[----:B------:R-:W-:Y:S02]  /*a980*/  HADD2.F32 R32, -RZ, R24.H1_H1 ;  /* 0x30000018ff207230 */ /* 0x000fe40000004100 */
[----:B------:R-:W-:-:S02]  /*a990*/  HADD2.F32 R35, -RZ, R22.H0_H0 ;  /* 0x20000016ff237230 */ /* 0x000fc40000004100 */
        /* <DEDUP_REMOVED lines=10> */
[----:B------:R-:W-:Y:S01]  /*aa40*/  HADD2.F32 R7, -RZ, R7.H1_H1 ;  /* 0x30000007ff077230 */ /* 0x000fe20000004100 */
[-C--:B------:R-:W-:Y:S01]  /*aa50*/  FFMA.FTZ R29, R32, R27.reuse, R28 ;  /* 0x0000001b201d7223 */ /* 0x080fe2000001001c */
[--C-:B------:R-:W-:Y:S01]  /*aa60*/  HADD2.F32 R28, -RZ, R14.reuse.H0_H0 ;  /* 0x2000000eff1c7230 */ /* 0x100fe20000004100 */
[----:B------:R-:W-:Y:S01]  /*aa70*/  FFMA.FTZ R26, R35, R26, RZ ;  /* 0x0000001a231a7223 */ /* 0x000fe200000100ff */
[----:B------:R-:W-:Y:S01]  /*aa80*/  HADD2.F32 R14, -RZ, R14.H1_H1 ;  /* 0x3000000eff0e7230 */ /* 0x000fe20000004100 */
[-C--:B------:R-:W-:Y:S01]  /*aa90*/  FFMA.FTZ R23, R23, R27.reuse, R30 ;  /* 0x0000001b17177223 */ /* 0x080fe2000001001e */
[----:B------:R-:W-:Y:S01]  /*aaa0*/  HADD2.F32 R16, -RZ, R16.H1_H1 ;  /* 0x30000010ff107230 */ /* 0x000fe20000004100 */
[-C--:B------:R-:W-:Y:S01]  /*aab0*/  FFMA.FTZ R25, R25, R27.reuse, R24 ;  /* 0x0000001b19197223 */ /* 0x080fe20000010018 */
[--C-:B------:R-:W-:Y:S01]  /*aac0*/  HADD2.F32 R24, -RZ, R15.reuse.H0_H0 ;  /* 0x2000000fff187230 */ /* 0x100fe20000004100 */
        /* <DEDUP_REMOVED lines=14> */
[-C--:B------:R-:W-:Y:S01]  /*abb0*/  FFMA.FTZ R24, R15, R7.reuse, R24 ;  /* 0x000000070f187223 */ /* 0x080fe20000010018 */
[----:B------:R-:W-:Y:S01]  /*abc0*/  HADD2.F32 R15, -RZ, R20.H0_H0 ;  /* 0x20000014ff0f7230 */ /* 0x000fe20000004100 */
[----:B------:R-:W-:Y:S01]  /*abd0*/  FFMA.FTZ R14, R13, R7, R6 ;  /* 0x000000070d0e7223 */ /* 0x000fe20000010006 */
[----:B-1----:R-:W-:-:S02]  /*abe0*/  HADD2.F32 R7, -RZ, R8.H0_H0 ;  /* 0x20000008ff077230 */ /* 0x002fc40000004100 */
[----:B------:R-:W-:Y:S02]  /*abf0*/  HADD2.F32 R13, -RZ, R21.H0_H0 ;  /* 0x20000015ff0d7230 */ /* 0x000fe40000004100 */
        /* <DEDUP_REMOVED lines=8> */
[--C-:B------:R-:W-:Y:S01]  /*ac80*/  HADD2.F32 R14, -RZ, R12.reuse.H0_H0 ;  /* 0x2000000cff0e7230 */ /* 0x100fe20000004100 */
        /* <DEDUP_REMOVED lines=11> */
[--C-:B------:R-:W-:Y:S01]  /*ad40*/  HADD2.F32 R16, -RZ, R17.reuse.H0_H0 ;  /* 0x20000011ff107230 */ /* 0x100fe20000004100 */
[-C--:B------:R-:W-:Y:S01]  /*ad50*/  FFMA.FTZ R8, R12, R9.reuse, R8 ;  /* 0x000000090c087223 */ /* 0x080fe20000010008 */
        /* <DEDUP_REMOVED lines=23> */
.L_x_213:
[----:B------:R-:W-:Y:S01]  /*aed0*/  IADD3 R56, R56, 0x20, RZ ;  /* 0x0000002038387810 */ /* 0x000fe20007ffe0ff */
[----:B------:R-:W-:Y:S01]  /*aee0*/  IMAD.MOV.U32 R7, RZ, RZ, c[0x0][0x18c] ;  /* 0x00006300ff077624 */ /* 0x000fe200078e00ff */
[----:B------:R-:W-:Y:S02]  /*aef0*/  UIADD3 UR4, UR4, 0x40, URZ ;  /* 0x0000004004047890 */ /* 0x000fe4000fffe03f */
[C---:B------:R-:W-:Y:S01]  /*af00*/  ISETP.GE.AND P2, PT, R56.reuse, c[0x0][0x1b4], PT ;  /* 0x00006d0038007a0c */ /* 0x040fe20003f46270 */
[----:B------:R-:W-:Y:S01]  /*af10*/  IMAD.WIDE R62, R7, 0x10, R62 ;  /* 0x00000010073e7825 */ /* 0x000fe200078e023e */
[----:B------:R-:W-:-:S13]  /*af20*/  ISETP.LT.AND P3, PT, R56, R57, PT ;  /* 0x000000393800720c */ /* 0x000fda0003f61270 */
[----:B------:R-:W-:Y:S05]  /*af30*/  @!P2 BRA P3, `(.L_x_229) ;  /* 0xffff94300000a947 */ /* 0x000fea000183ffff */
.L_x_212:
[----:B------:R-:W-:Y:S05]  /*af40*/  @!P1 EXIT ;  /* 0x000000000000994d */ /* 0x000fea0003800000 */
[----:B------:R-:W0:Y:S01]  /*af50*/  S2R R6, SR_CTAID.X ;  /* 0x0000000000067919 */ /* 0x000e220000002500 */
[----:B------:R-:W-:-:S03]  /*af60*/  IMAD.MOV.U32 R9, RZ, RZ, 0x2 ;  /* 0x00000002ff097424 */ /* 0x000fc600078e00ff */
[----:B------:R-:W0:Y:S04]  /*af70*/  S2R R7, SR_TID.X ;  /* 0x0000000000077919 */ /* 0x000e280000002100 */
[----:B------:R-:W1:Y:S01]  /*af80*/  S2R R8, SR_CTAID.Y ;  /* 0x0000000000087919 */ /* 0x000e620000002600 */
[----:B0-----:R-:W-:Y:S02]  /*af90*/  IMAD R7, R6, 0x40, R7 ;  /* 0x0000004006077824 */ /* 0x001fe400078e0207 */
[----:B-1----:R-:W-:Y:S02]  /*afa0*/  IMAD.SHL.U32 R6, R8, 0x4, RZ ;  /* 0x0000000408067824 */ /* 0x002fe400078e00ff */
[----:B------:R-:W-:Y:S02]  /*afb0*/  IMAD.SHL.U32 R7, R7, 0x4, RZ ;  /* 0x0000000407077824 */ /* 0x000fe400078e00ff */
[----:B------:R-:W-:-:S02]  /*afc0*/  IMAD.MOV.U32 R8, RZ, RZ, R5 ;  /* 0x000000ffff087224 */ /* 0x000fc400078e0005 */
        /* <DEDUP_REMOVED lines=9> */
.L_x_233:
[----:B------:R-:W0:Y:S02]  /*b060*/  LDS R10, [R8] ;  /* 0x00000000080a7984 */ /* 0x000e240000000800 */
[----:B0-----:R-:W-:-:S10]  /*b070*/  HFMA2.MMA R11, R10, 1, 1, R5 ;  /* 0x3c003c000a0b7835 */ /* 0x001fd40000000005 */
[----:B------:R-:W0:Y:S02]  /*b080*/  ATOMS.CAST.SPIN R11, [R8], R10, R11 ;  /* 0x0000000a080b738d */ /* 0x000e24000180000b */
[----:B0-----:R-:W-:-:S13]  /*b090*/  ISETP.EQ.U32.AND P0, PT, R11, 0x1, PT ;  /* 0x000000010b00780c */ /* 0x001fda0003f02070 */
[----:B------:R-:W-:Y:S05]  /*b0a0*/  @!P0 BRA `(.L_x_233) ;  /* 0xffffffb000008947 */ /* 0x000fea000383ffff */
[----:B------:R-:W-:Y:S05]  /*b0b0*/  BRA `(.L_x_231) ;  /* 0x0000003000007947 */ /* 0x000fea0003800000 */
.L_x_232:
[----:B------:R-:W2:Y:S02]  /*b0c0*/  LD.E R5, [R6.64] ;  /* 0x0000000606057980 */ /* 0x000ea4000c101900 */
[----:B--2---:R-:W-:-:S05]  /*b0d0*/  IMAD.IADD R5, R8, 0x1, R5 ;  /* 0x0000000108057824 */ /* 0x004fca00078e0205 */
[----:B------:R0:W-:Y:S02]  /*b0e0*/  ST.E [R6.64], R5 ;  /* 0x0000000506007985 */ /* 0x0001e4000c101906 */
.L_x_231:
[----:B------:R-:W-:Y:S05]  /*b0f0*/  BSYNC B0 ;  /* 0x0000000000007941 */ /* 0x000fea0003800000 */
.L_x_230:
[----:B------:R-:W2:Y:S01]  /*b100*/  ATOM.E.ADD.F16x2.RN.STRONG.GPU P0, RZ, [R6.64+0x4], R9 ;  /* 0x0000040906ff798a */ /* 0x000ea2000810e9c6 */
[----:B------:R-:W-:Y:S01]  /*b110*/  BSSY B0, `(.L_x_234) ;  /* 0x000000f000007945 */ /* 0x000fe20003800000 */
[----:B--2---:R-:W-:Y:S05]  /*b120*/  @P0 BRA `(.L_x_235) ;  /* 0x000000d000000947 */ /* 0x004fea0003800000 */
[----:B------:R-:W1:Y:S02]  /*b130*/  QSPC.E.S P0, RZ, [R6+0x4] ;  /* 0x0000040006ff73aa */ /* 0x000e640000000500 */
[----:B-1----:R-:W-:Y:S05]  /*b140*/  @!P0 BRA `(.L_x_236) ;  /* 0x0000008000008947 */ /* 0x002fea0003800000 */
[----:B0-----:R-:W-:-:S04]  /*b150*/  IADD3 R5, R6, 0x4, RZ ;  /* 0x0000000406057810 */ /* 0x001fc80007ffe0ff */
[----:B------:R-:W-:-:S05]  /*b160*/  LOP3.LUT R5, R5, 0xffffff, RZ, 0xc0, !PT ;  /* 0x00ffffff05057812 */ /* 0x000fca00078ec0ff */
.L_x_237:
[----:B------:R-:W0:Y:S02]  /*b170*/  LDS R8, [R5] ;  /* 0x0000000005087984 */ /* 0x000e240000000800 */
[----:B0-----:R-:W-:-:S06]  /*b180*/  HADD2 R9, R8, R4 ;  /* 0x0000000408097230 */ /* 0x001fcc0000000000 */
[----:B------:R-:W0:Y:S02]  /*b190*/  ATOMS.CAST.SPIN R9, [R5], R8, R9 ;  /* 0x000000080509738d */ /* 0x000e240001800009 */
[----:B0-----:R-:W-:-:S13]  /*b1a0*/  ISETP.EQ.U32.AND P0, PT, R9, 0x1, PT ;  /* 0x000000010900780c */ /* 0x001fda0003f02070 */
[----:B------:R-:W-:Y:S05]  /*b1b0*/  @!P0 BRA `(.L_x_237) ;  /* 0xffffffb000008947 */ /* 0x000fea000383ffff */
[----:B------:R-:W-:Y:S05]  /*b1c0*/  BRA `(.L_x_235) ;  /* 0x0000003000007947 */ /* 0x000fea0003800000 */
.L_x_236:
[----:B------:R-:W2:Y:S02]  /*b1d0*/  LD.E R4, [R6.64+0x4] ;  /* 0x0000040606047980 */ /* 0x000ea4000c101900 */
[----:B0-2---:R-:W-:-:S05]  /*b1e0*/  IMAD.IADD R5, R9, 0x1, R4 ;  /* 0x0000000109057824 */ /* 0x005fca00078e0204 */
[----:B------:R0:W-:Y:S02]  /*b1f0*/  ST.E [R6.64+0x4], R5 ;  /* 0x0000040506007985 */ /* 0x0001e4000c101906 */
.L_x_235:
[----:B------:R-:W-:Y:S05]  /*b200*/  BSYNC B0 ;  /* 0x0000000000007941 */ /* 0x000fea0003800000 */
.L_x_234:
        /* <DEDUP_REMOVED lines=12> */
.L_x_241:
[----:B------:R-:W0:Y:S02]  /*b2d0*/  LDS R8, [R4] ;  /* 0x0000000004087984 */ /* 0x000e240000000800 */
[----:B0-----:R-:W-:-:S10]  /*b2e0*/  HFMA2.MMA R9, R8, 1, 1, R3 ;  /* 0x3c003c0008097835 */ /* 0x001fd40000000003 */
[----:B------:R-:W0:Y:S02]  /*b2f0*/  ATOMS.CAST.SPIN R9, [R4], R8, R9 ;  /* 0x000000080409738d */ /* 0x000e240001800009 */
[----:B0-----:R-:W-:-:S13]  /*b300*/  ISETP.EQ.U32.AND P0, PT, R9, 0x1, PT ;  /* 0x000000010900780c */ /* 0x001fda0003f02070 */
[----:B------:R-:W-:Y:S05]  /*b310*/  @!P0 BRA `(.L_x_241) ;  /* 0xffffffb000008947 */ /* 0x000fea000383ffff */
[----:B------:R-:W-:Y:S05]  /*b320*/  BRA `(.L_x_239) ;  /* 0x0000003000007947 */ /* 0x000fea0003800000 */
.L_x_240:
[----:B------:R-:W2:Y:S02]  /*b330*/  LD.E R3, [R6.64] ;  /* 0x0000000606037980 */ /* 0x000ea4000c101900 */
[----:B--2---:R-:W-:-:S05]  /*b340*/  IMAD.IADD R3, R4, 0x1, R3 ;  /* 0x0000000104037824 */ /* 0x004fca00078e0203 */
[----:B------:R0:W-:Y:S02]  /*b350*/  ST.E [R6.64], R3 ;  /* 0x0000000306007985 */ /* 0x0001e4000c101906 */
.L_x_239:
[----:B------:R-:W-:Y:S05]  /*b360*/  BSYNC B0 ;  /* 0x0000000000007941 */ /* 0x000fea0003800000 */
.L_x_238:
[----:B------:R-:W2:Y:S01]  /*b370*/  ATOM.E.ADD.F16x2.RN.STRONG.GPU P0, RZ, [R6.64+0x4], R5 ;  /* 0x0000040506ff798a */ /* 0x000ea2000810e9c6 */
[----:B------:R-:W-:Y:S01]  /*b380*/  BSSY B0, `(.L_x_242) ;  /* 0x000000f000007945 */ /* 0x000fe20003800000 */
[----:B--2---:R-:W-:Y:S05]  /*b390*/  @P0 BRA `(.L_x_243) ;  /* 0x000000d000000947 */ /* 0x004fea0003800000 */
[----:B------:R-:W1:Y:S02]  /*b3a0*/  QSPC.E.S P0, RZ, [R6+0x4] ;  /* 0x0000040006ff73aa */ /* 0x000e640000000500 */
[----:B-1----:R-:W-:Y:S05]  /*b3b0*/  @!P0 BRA `(.L_x_244) ;  /* 0x0000008000008947 */ /* 0x002fea0003800000 */
[----:B0-----:R-:W-:-:S04]  /*b3c0*/  IADD3 R3, R6, 0x4, RZ ;  /* 0x0000000406037810 */ /* 0x001fc80007ffe0ff */
[----:B------:R-:W-:-:S05]  /*b3d0*/  LOP3.LUT R3, R3, 0xffffff, RZ, 0xc0, !PT ;  /* 0x00ffffff03037812 */ /* 0x000fca00078ec0ff */
.L_x_245:
[----:B------:R-:W0:Y:S02]  /*b3e0*/  LDS R4, [R3] ;  /* 0x0000000003047984 */ /* 0x000e240000000800 */
[----:B0-----:R-:W-:-:S06]  /*b3f0*/  HADD2 R5, R4, R2 ;  /* 0x0000000204057230 */ /* 0x001fcc0000000000 */
[----:B------:R-:W0:Y:S02]  /*b400*/  ATOMS.CAST.SPIN R5, [R3], R4, R5 ;  /* 0x000000040305738d */ /* 0x000e240001800005 */
[----:B0-----:R-:W-:-:S13]  /*b410*/  ISETP.EQ.U32.AND P0, PT, R5, 0x1, PT ;  /* 0x000000010500780c */ /* 0x001fda0003f02070 */
[----:B------:R-:W-:Y:S05]  /*b420*/  @!P0 BRA `(.L_x_245) ;  /* 0xffffffb000008947 */ /* 0x000fea000383ffff */
[----:B------:R-:W-:Y:S05]  /*b430*/  BRA `(.L_x_243) ;  /* 0x0000003000007947 */ /* 0x000fea0003800000 */
.L_x_244:
[----:B------:R-:W2:Y:S02]  /*b440*/  LD.E R2, [R6.64+0x4] ;  /* 0x0000040606027980 */ /* 0x000ea4000c101900 */
[----:B0-2---:R-:W-:-:S05]  /*b450*/  IMAD.IADD R3, R5, 0x1, R2 ;  /* 0x0000000105037824 */ /* 0x005fca00078e0202 */
[----:B------:R0:W-:Y:S02]  /*b460*/  ST.E [R6.64+0x4], R3 ;  /* 0x0000040306007985 */ /* 0x0001e4000c101906 */
.L_x_243:
[----:B------:R-:W-:Y:S05]  /*b470*/  BSYNC B0 ;  /* 0x0000000000007941 */ /* 0x000fea0003800000 */
.L_x_242:
        /* <DEDUP_REMOVED lines=10> */
.L_x_249:
[----:B------:R-:W0:Y:S02]  /*b520*/  LDS R4, [R2] ;  /* 0x0000000002047984 */ /* 0x000e240000000800 */
[----:B0-----:R-:W-:-:S10]  /*b530*/  HFMA2.MMA R5, R4, 1, 1, R0 ;  /* 0x3c003c0004057835 */ /* 0x001fd40000000000 */
[----:B------:R-:W0:Y:S02]  /*b540*/  ATOMS.CAST.SPIN R5, [R2], R4, R5 ;  /* 0x000000040205738d */ /* 0x000e240001800005 */
[----:B0-----:R-:W-:-:S13]  /*b550*/  ISETP.EQ.U32.AND P0, PT, R5, 0x1, PT ;  /* 0x000000010500780c */ /* 0x001fda0003f02070 */
[----:B------:R-:W-:Y:S05]  /*b560*/  @!P0 BRA `(.L_x_249) ;  /* 0xffffffb000008947 */ /* 0x000fea000383ffff */
[----:B------:R-:W-:Y:S05]  /*b570*/  BRA `(.L_x_247) ;  /* 0x0000003000007947 */ /* 0x000fea0003800000 */
.L_x_248:
[----:B------:R-:W2:Y:S02]  /*b580*/  LD.E R0, [R6.64] ;  /* 0x0000000606007980 */ /* 0x000ea4000c101900 */
[----:B--2---:R-:W-:-:S05]  /*b590*/  IMAD.IADD R3, R3, 0x1, R0 ;  /* 0x0000000103037824 */ /* 0x004fca00078e0200 */
[----:B------:R0:W-:Y:S02]  /*b5a0*/  ST.E [R6.64], R3 ;  /* 0x0000000306007985 */ /* 0x0001e4000c101906 */
.L_x_247:
[----:B------:R-:W-:Y:S05]  /*b5b0*/  BSYNC B0 ;  /* 0x0000000000007941 */ /* 0x000fea0003800000 */
.L_x_246:
[----:B------:R-:W2:Y:S01]  /*b5c0*/  ATOM.E.ADD.F16x2.RN.STRONG.GPU P0, RZ, [R6.64+0x4], R46 ;  /* 0x0000042e06ff798a */ /* 0x000ea2000810e9c6 */
[----:B------:R-:W-:Y:S01]  /*b5d0*/  BSSY B0, `(.L_x_250) ;  /* 0x000000f000007945 */ /* 0x000fe20003800000 */
[----:B--2---:R-:W-:Y:S05]  /*b5e0*/  @P0 BRA `(.L_x_251) ;  /* 0x000000d000000947 */ /* 0x004fea0003800000 */
[----:B------:R-:W1:Y:S02]  /*b5f0*/  QSPC.E.S P0, RZ, [R6+0x4] ;  /* 0x0000040006ff73aa */ /* 0x000e640000000500 */
[----:B-1----:R-:W-:Y:S05]  /*b600*/  @!P0 BRA `(.L_x_252) ;  /* 0x0000008000008947 */ /* 0x002fea0003800000 */
[----:B------:R-:W-:-:S04]  /*b610*/  IADD3 R0, R6, 0x4, RZ ;  /* 0x0000000406007810 */ /* 0x000fc80007ffe0ff */
[----:B------:R-:W-:-:S05]  /*b620*/  LOP3.LUT R0, R0, 0xffffff, RZ, 0xc0, !PT ;  /* 0x00ffffff00007812 */ /* 0x000fca00078ec0ff */
.L_x_253:
[----:B------:R-:W1:Y:S02]  /*b630*/  LDS R2, [R0] ;  /* 0x0000000000027984 */ /* 0x000e640000000800 */
[----:B01----:R-:W-:-:S06]  /*b640*/  HADD2 R3, R2, R46 ;  /* 0x0000002e02037230 */ /* 0x003fcc0000000000 */
[----:B------:R-:W0:Y:S02]  /*b650*/  ATOMS.CAST.SPIN R3, [R0], R2, R3 ;  /* 0x000000020003738d */ /* 0x000e240001800003 */
[----:B0-----:R-:W-:-:S13]  /*b660*/  ISETP.EQ.U32.AND P0, PT, R3, 0x1, PT ;  /* 0x000000010300780c */ /* 0x001fda0003f02070 */
[----:B------:R-:W-:Y:S05]  /*b670*/  @!P0 BRA `(.L_x_253) ;  /* 0xffffffb000008947 */ /* 0x000fea000383ffff */
[----:B------:R-:W-:Y:S05]  /*b680*/  BRA `(.L_x_251) ;  /* 0x0000003000007947 */ /* 0x000fea0003800000 */
.L_x_252:
[----:B------:R-:W2:Y:S02]  /*b690*/  LD.E R0, [R6.64+0x4] ;  /* 0x0000040606007980 */ /* 0x000ea4000c101900 */
[----:B0-2---:R-:W-:-:S05]  /*b6a0*/  IMAD.IADD R3, R46, 0x1, R0 ;  /* 0x000000012e037824 */ /* 0x005fca00078e0200 */
[----:B------:R0:W-:Y:S02]  /*b6b0*/  ST.E [R6.64+0x4], R3 ;  /* 0x0000040306007985 */ /* 0x0001e4000c101906 */
.L_x_251:
[----:B------:R-:W-:Y:S05]  /*b6c0*/  BSYNC B0 ;  /* 0x0000000000007941 */ /* 0x000fea0003800000 */
.L_x_250:
        /* <DEDUP_REMOVED lines=9> */
.L_x_257:
[----:B------:R-:W0:Y:S02]  /*b760*/  LDS R2, [R0] ;  /* 0x0000000000027984 */ /* 0x000e240000000800 */
[----:B0-----:R-:W-:-:S10]  /*b770*/  HFMA2.MMA R3, R2, 1, 1, R47 ;  /* 0x3c003c0002037835 */ /* 0x001fd4000000002f */
[----:B------:R-:W0:Y:S02]  /*b780*/  ATOMS.CAST.SPIN R3, [R0], R2, R3 ;  /* 0x000000020003738d */ /* 0x000e240001800003 */
[----:B0-----:R-:W-:-:S13]  /*b790*/  ISETP.EQ.U32.AND P0, PT, R3, 0x1, PT ;  /* 0x000000010300780c */ /* 0x001fda0003f02070 */
[----:B------:R-:W-:Y:S05]  /*b7a0*/  @!P0 BRA `(.L_x_257) ;  /* 0xffffffb000008947 */ /* 0x000fea000383ffff */
[----:B------:R-:W-:Y:S05]  /*b7b0*/  BRA `(.L_x_255) ;  /* 0x0000003000007947 */ /* 0x000fea0003800000 */
.L_x_256:
[----:B------:R-:W2:Y:S02]  /*b7c0*/  LD.E R0, [R6.64] ;  /* 0x0000000606007980 */ /* 0x000ea4000c101900 */
[----:B--2---:R-:W-:-:S05]  /*b7d0*/  IMAD.IADD R3, R47, 0x1, R0 ;  /* 0x000000012f037824 */ /* 0x004fca00078e0200 */
[----:B------:R0:W-:Y:S02]  /*b7e0*/  ST.E [R6.64], R3 ;  /* 0x0000000306007985 */ /* 0x0001e4000c101906 */
.L_x_255:
[----:B------:R-:W-:Y:S05]  /*b7f0*/  BSYNC B0 ;  /* 0x0000000000007941 */ /* 0x000fea0003800000 */
.L_x_254:
[----:B------:R-:W2:Y:S02]  /*b800*/  ATOM.E.ADD.F16x2.RN.STRONG.GPU P0, RZ, [R6.64+0x4], R48 ;  /* 0x0000043006ff798a */ /* 0x000ea4000810e9c6 */
[----:B--2---:R-:W-:Y:S05]  /*b810*/  @P0 EXIT ;  /* 0x000000000000094d */ /* 0x004fea0003800000 */
[----:B------:R-:W1:Y:S02]  /*b820*/  QSPC.E.S P0, RZ, [R6+0x4] ;  /* 0x0000040006ff73aa */ /* 0x000e640000000500 */
[----:B-1----:R-:W-:Y:S05]  /*b830*/  @!P0 BRA `(.L_x_258) ;  /* 0x0000008000008947 */ /* 0x002fea0003800000 */
[----:B0-----:R-:W-:-:S04]  /*b840*/  IADD3 R6, R6, 0x4, RZ ;  /* 0x0000000406067810 */ /* 0x001fc80007ffe0ff */
[----:B------:R-:W-:-:S05]  /*b850*/  LOP3.LUT R6, R6, 0xffffff, RZ, 0xc0, !PT ;  /* 0x00ffffff06067812 */ /* 0x000fca00078ec0ff */
.L_x_259:
[----:B------:R-:W0:Y:S02]  /*b860*/  LDS R2, [R6] ;  /* 0x0000000006027984 */ /* 0x000e240000000800 */
[----:B0-----:R-:W-:-:S06]  /*b870*/  HADD2 R3, R2, R48 ;  /* 0x0000003002037230 */ /* 0x001fcc0000000000 */
[----:B------:R-:W0:Y:S02]  /*b880*/  ATOMS.CAST.SPIN R3, [R6], R2, R3 ;  /* 0x000000020603738d */ /* 0x000e240001800003 */
[----:B0-----:R-:W-:-:S13]  /*b890*/  ISETP.EQ.U32.AND P0, PT, R3, 0x1, PT ;  /* 0x000000010300780c */ /* 0x001fda0003f02070 */
[----:B------:R-:W-:Y:S05]  /*b8a0*/  @!P0 BRA `(.L_x_259) ;  /* 0xffffffb000008947 */ /* 0x000fea000383ffff */
[----:B------:R-:W-:Y:S05]  /*b8b0*/  EXIT ;  /* 0x000000000000794d */ /* 0x000fea0003800000 */
.L_x_258:
[----:B------:R-:W2:Y:S02]  /*b8c0*/  LD.E R0, [R6.64+0x4] ;  /* 0x0000040606007980 */ /* 0x000ea4000c101900 */
[----:B0-2---:R-:W-:-:S05]  /*b8d0*/  IMAD.IADD R3, R48, 0x1, R0 ;  /* 0x0000000130037824 */ /* 0x005fca00078e0200 */
[----:B------:R-:W-:Y:S01]  /*b8e0*/  ST.E [R6.64+0x4], R3 ;  /* 0x0000040306007985 */ /* 0x000fe2000c101906 */
[----:B------:R-:W-:Y:S05]  /*b8f0*/  EXIT ;  /* 0x000000000000794d */ /* 0x000fea0003800000 */
.L_x_260:
        /* <DEDUP_REMOVED lines=16> */
.L_x_4746:


//--------------------- .text._Z23gemm_half_q_half_kernelILi4ELi10ELb1ELb0ELi64EEvPK6__halfPKjS4_S2_PS0_iiiiPKtS7_iiiiiibS2_i --------------------------
	.section	.text._Z23gemm_half_q_half_kernelILi4ELi10ELb1ELb0ELi64EEvPK6__halfPKjS4_S2_PS0_iiiiPKtS7_iiiiiibS2_i,"ax",@progbits
	.sectioninfo	@"SHI_REGISTERS=67"
	.align	128
        .global         _Z23gemm_half_q_half_kernelILi4ELi10ELb1ELb0ELi64EEvPK6__halfPKjS4_S2_PS0_iiiiPKtS7_iiiiiibS2_i
        .type           _Z23gemm_half_q_half_kernelILi4ELi10ELb1ELb0ELi64EEvPK6__halfPKjS4_S2_PS0_iiiiPKtS7_iiiiiibS2_i,@function
        .size           _Z23gemm_half_q_half_kernelILi4ELi10ELb1ELb0ELi64EEvPK6__halfPKjS4_S2_PS0_iiiiPKtS7_iiiiiibS2_i,(.L_x_4747 - _Z23gemm_half_q_half_kernelILi4ELi10ELb1ELb0ELi64EEvPK6__halfPKjS4_S2_PS0_iiiiPKtS7_iiiiiibS2_i)
        .other          _Z23gemm_half_q_half_kernelILi4ELi10ELb1ELb0ELi64EEvPK6__halfPKjS4_S2_PS0_iiiiPKtS7_iiiiiibS2_i,@"STO_CUDA_ENTRY STV_DEFAULT"
_Z23gemm_half_q_half_kernelILi4ELi10ELb1ELb0ELi64EEvPK6__halfPKjS4_S2_PS0_iiiiPKtS7_iiiiiibS2_i:
.text._Z23gemm_half_q_half_kernelILi4ELi10ELb1ELb0ELi64EEvPK6__halfPKjS4_S2_PS0_iiiiPKtS7_iiiiiibS2_i:
[----:B------:R-:W-:Y:S02]  /*0000*/  MOV R1, c[0x0][0x28] ;  /* 0x00000a0000017a02 */ /* 0x000fe40000000f00 */
        /* <DEDUP_REMOVED lines=12> */
[----:B0-----:R-:W-:Y:S01]  /*00d0*/  IMAD R7, R2, R7, c[0x0][0x188] ;  /* 0x0000620002077624 */ /* 0x001fe200078e0207 */
[----:B-1----:R-:W-:-:S04]  /*00e0*/  SHF.L.U32 R56, R0, 0x6, RZ ;  /* 0x0000000600387819 */ /* 0x002fc800000006ff */
[C---:B------:R-:W-:Y:S02]  /*00f0*/  ISETP.GE.AND P1, PT, R7.reuse, 0x1, PT ;  /* 0x000000010700780c */ /* 0x040fe40003f26270 */
[----:B------:R-:W-:Y:S02]  /*0100*/  IADD3 R57, R56, 0x40, RZ ;  /* 0x0000004038397810 */ /* 0x000fe40007ffe0ff */
[----:B------:R-:W-:Y:S01]  /*0110*/  IMNMX R58, R7, 0x4, PT ;  /* 0x00000004073a7817 */ /* 0x000fe20003800200 */
[----:B--2---:R-:W-:Y:S01]  /*0120*/  IMAD R4, R4, 0x40, R13 ;  /* 0x0000004004047824 */ /* 0x004fe200078e020d */
[----:B------:R-:W-:-:S04]  /*0130*/  IMNMX R57, R57, c[0x0][0x190], PT ;  /* 0x0000640039397a17 */ /* 0x000fc80003800200 */
[----:B------:R-:W-:-:S03]  /*0140*/  SHF.L.U32 R4, R4, 0x2, RZ ;  /* 0x0000000204047819 */ /* 0x000fc600000006ff */
[----:B------:R-:W-:Y:S05]  /*0150*/  @!P1 BRA `(.L_x_261) ;  /* 0x000001b000009947 */ /* 0x000fea0003800000 */
[----:B------:R-:W-:Y:S01]  /*0160*/  IMAD.MOV.U32 R8, RZ, RZ, c[0x0][0x1c8] ;  /* 0x00007200ff087624 */ /* 0x000fe200078e00ff */
[----:B------:R-:W-:-:S05]  /*0170*/  MOV R9, c[0x0][0x1cc] ;  /* 0x0000730000097a02 */ /* 0x000fca0000000f00 */
[----:B------:R-:W2:Y:S01]  /*0180*/  LDG.E.U16 R55, [R8.64] ;  /* 0x0000000808377981 */ /* 0x000ea2000c1e1500 */
[----:B------:R-:W-:Y:S02]  /*0190*/  ISETP.GE.AND P0, PT, R58, 0x2, PT ;  /* 0x000000023a00780c */ /* 0x000fe40003f06270 */
[----:B--2---:R-:W-:-:S11]  /*01a0*/  PRMT R3, R55, 0x7610, R3 ;  /* 0x0000761037037816 */ /* 0x004fd60000000003 */
[----:B------:R-:W-:Y:S05]  /*01b0*/  @!P0 BRA `(.L_x_261) ;  /* 0x0000015000008947 */ /* 0x000fea0003800000 */
[----:B------:R-:W-:-:S05]  /*01c0*/  IMAD.MOV.U32 R6, RZ, RZ, c[0x0][0x1d0] ;  /* 0x00007400ff067624 */ /* 0x000fca00078e00ff */
[----:B------:R-:W-:Y:S02]  /*01d0*/  SHF.R.S32.HI R5, RZ, 0x1f, R6 ;  /* 0x0000001fff057819 */ /* 0x000fe40000011406 */
[C---:B------:R-:W-:Y:S02]  /*01e0*/  SHF.L.U32 R11, R6.reuse, 0x1, RZ ;  /* 0x00000001060b7819 */ /* 0x040fe400000006ff */
        /* <DEDUP_REMOVED lines=18> */
.L_x_261:
[----:B------:R-:W-:-:S04]  /*0310*/  PRMT R3, R3, 0x9910, RZ ;  /* 0x0000991003037816 */ /* 0x000fc800000000ff */
[----:B------:R-:W-:-:S13]  /*0320*/  ISETP.NE.AND P0, PT, R3, RZ, PT ;  /* 0x000000ff0300720c */ /* 0x000fda0003f05270 */
[----:B------:R-:W-:Y:S05]  /*0330*/  @!P0 EXIT ;  /* 0x000000000000894d */ /* 0x000fea0003800000 */
[----:B------:R-:W-:Y:S01]  /*0340*/  IADD3 R22, R56, R13, RZ ;  /* 0x0000000d38167210 */ /* 0x000fe20007ffe0ff */
[----:B------:R-:W-:Y:S03]  /*0350*/  BSSY B0, `(.L_x_262) ;  /* 0x00000a3000007945 */ /* 0x000fe60003800000 */
        /* <DEDUP_REMOVED lines=10> */
[----:B------:R-:W-:Y:S01]  /*0400*/  HFMA2.MMA R5, -RZ, RZ, 0, 0 ;  /* 0x00000000ff057435 */ /* 0x000fe200000001ff */
[----:B------:R-:W-:Y:S01]  /*0410*/  IMAD.SHL.U32 R3, R13, 0x2, RZ ;  /* 0x000000020d037824 */ /* 0x000fe200078e00ff */
[----:B------:R-:W-:-:S10]  /*0420*/  PLOP3.LUT P0, PT, PT, PT, PT, 0x80, 0x0 ;  /* 0x000000000000781c */ /* 0x000fd40003f0f070 */
[----:B------:R-:W-:Y:S05]  /*0430*/  @!P2 BRA `(.L_x_265) ;  /* 0x000002600000a947 */ /* 0x000fea0003800000 */
[----:B0-----:R-:W-:Y:S02]  /*0440*/  PLOP3.LUT P0, PT, PT, PT, PT, 0x8, 0x0 ;  /* 0x000000000000781c */ /* 0x001fe40003f0e170 */
[----:B------:R-:W-:Y:S02]  /*0450*/  IADD3 R18, R58, -0x3, RZ ;  /* 0xfffffffd3a127810 */ /* 0x000fe40007ffe0ff */
.L_x_266:
[----:B------:R-:W-:-:S04]  /*0460*/  IMAD R6, R2, 0x4, R5 ;  /* 0x0000000402067824 */ /* 0x000fc800078e0205 */
[C---:B0-----:R-:W-:Y:S01]  /*0470*/  IMAD R8, R6.reuse, c[0x0][0x190], RZ ;  /* 0x0000640006087a24 */ /* 0x041fe200078e02ff */
        /* <DEDUP_REMOVED lines=16> */
[----:B------:R-:W-:Y:S02]  /*0580*/  LEA R10, P2, R17, c[0x0][0x160], 0x1 ;  /* 0x00005800110a7a11 */ /* 0x000fe400078408ff */
[----:B------:R-:W-:Y:S02]  /*0590*/  LEA.HI.X.SX32 R6, R11, RZ, 0x1, P5 ;  /* 0x000000ff0b067211 */ /* 0x000fe400028f0eff */
        /* <DEDUP_REMOVED lines=8> */
[----:B------:R-:W-:-:S02]  /*0620*/  LEA R13, R5, R3, 0x7 ;  /* 0x00000003050d7211 */ /* 0x000fc400078e38ff */
[----:B------:R-:W-:-:S04]  /*0630*/  IADD3 R5, R5, 0x4, RZ ;  /* 0x0000000405057810 */ /* 0x000fc80007ffe0ff */
[----:B------:R-:W-:Y:S01]  /*0640*/  ISETP.GE.AND P2, PT, R5, R18, PT ;  /* 0x000000120500720c */ /* 0x000fe20003f46270 */
[----:B--2---:R0:W-:Y:S04]  /*0650*/  STS.U16 [R13], R8 ;  /* 0x000000080d007388 */ /* 0x0041e80000000400 */
[----:B---3--:R0:W-:Y:S04]  /*0660*/  STS.U16 [R13+0x80], R10 ;  /* 0x0000800a0d007388 */ /* 0x0081e80000000400 */
[----:B----4-:R0:W-:Y:S04]  /*0670*/  STS.U16 [R13+0x100], R14 ;  /* 0x0001000e0d007388 */ /* 0x0101e80000000400 */
[----:B------:R0:W-:Y:S01]  /*0680*/  STS.U16 [R13+0x180], R16 ;  /* 0x000180100d007388 */ /* 0x0001e20000000400 */
[----:B------:R-:W-:Y:S05]  /*0690*/  @!P2 BRA `(.L_x_266) ;  /* 0xfffffdc00000a947 */ /* 0x000fea000383ffff */
.L_x_265:
[----:B0-----:R-:W-:-:S05]  /*06a0*/  IMAD.IADD R6, R58, 0x1, -R5 ;  /* 0x000000013a067824 */ /* 0x001fca00078e0a05 */
[----:B------:R-:W-:-:S13]  /*06b0*/  ISETP.GT.AND P2, PT, R6, 0x1, PT ;  /* 0x000000010600780c */ /* 0x000fda0003f44270 */
[----:B------:R-:W-:Y:S05]  /*06c0*/  @!P2 BRA `(.L_x_267) ;  /* 0x000001300000a947 */ /* 0x000fea0003800000 */
[----:B------:R-:W-:-:S04]  /*06d0*/  LEA R6, R2, R5, 0x2 ;  /* 0x0000000502067211 */ /* 0x000fc800078e10ff */
        /* <DEDUP_REMOVED lines=18> */
.L_x_267:
[----:B------:R-:W-:-:S13]  /*0800*/  ISETP.LT.OR P0, PT, R5, R58, P0 ;  /* 0x0000003a0500720c */ /* 0x000fda0000701670 */
[----:B------:R-:W-:Y:S05]  /*0810*/  @!P0 BRA `(.L_x_263) ;  /* 0x0000056000008947 */ /* 0x000fea0003800000 */
[----:B------:R-:W-:-:S05]  /*0820*/  LEA R6, R2, R5, 0x2 ;  /* 0x0000000502067211 */ /* 0x000fca00078e10ff */
[----:B------:R-:W-:-:S05]  /*0830*/  IMAD R6, R6, c[0x0][0x190], RZ ;  /* 0x0000640006067a24 */ /* 0x000fca00078e02ff */
[----:B-----5:R-:W-:-:S04]  /*0840*/  IADD3 R9, P0, R19, R6, RZ ;  /* 0x0000000613097210 */ /* 0x020fc80007f1e0ff */
[----:B------:R-:W-:Y:S02]  /*0850*/  LEA.HI.X.SX32 R6, R6, RZ, 0x1, P0 ;  /* 0x000000ff06067211 */ /* 0x000fe400000f0eff */
[----:B0-----:R-:W-:-:S04]  /*0860*/  LEA R8, P0, R9, c[0x0][0x160], 0x1 ;  /* 0x0000580009087a11 */ /* 0x001fc800078008ff */
[----:B------:R-:W-:-:S05]  /*0870*/  LEA.HI.X R9, R9, c[0x0][0x164], R6, 0x1, P0 ;  /* 0x0000590009097a11 */ /* 0x000fca00000f0c06 */
[----:B------:R-:W2:Y:S01]  /*0880*/  LDG.E.U16.CONSTANT R8, [R8.64] ;  /* 0x0000000808087981 */ /* 0x000ea2000c1e9500 */
[----:B------:R-:W-:-:S05]  /*0890*/  IMAD R3, R5, 0x80, R3 ;  /* 0x0000008005037824 */ /* 0x000fca00078e0203 */
[----:B--2---:R0:W-:Y:S01]  /*08a0*/  STS.U16 [R3], R8 ;  /* 0x0000000803007388 */ /* 0x0041e20000000400 */
[----:B------:R-:W-:Y:S05]  /*08b0*/  BRA `(.L_x_263) ;  /* 0x000004c000007947 */ /* 0x000fea0003800000 */
.L_x_264:
[----:B------:R-:W-:Y:S01]  /*08c0*/  ISETP.GT.AND P2, PT, R58, 0x3, PT ;  /* 0x000000033a00780c */ /* 0x000fe20003f44270 */
[----:B------:R-:W-:Y:S01]  /*08d0*/  IMAD.MOV.U32 R3, RZ, RZ, RZ ;  /* 0x000000ffff037224 */ /* 0x000fe200078e00ff */
[----:B------:R-:W-:Y:S02]  /*08e0*/  SHF.L.U32 R24, R13, 0x1, RZ ;  /* 0x000000010d187819 */ /* 0x000fe400000006ff */
[----:B------:R-:W-:-:S09]  /*08f0*/  PLOP3.LUT P0, PT, PT, PT, PT, 0x80, 0x0 ;  /* 0x000000000000781c */ /* 0x000fd20003f0f070 */
[----:B------:R-:W-:Y:S05]  /*0900*/  @!P2 BRA `(.L_x_268) ;  /* 0x000002600000a947 */ /* 0x000fea0003800000 */
[----:B------:R-:W-:Y:S02]  /*0910*/  PLOP3.LUT P0, PT, PT, PT, PT, 0x8, 0x0 ;  /* 0x000000000000781c */ /* 0x000fe40003f0e170 */
[----:B------:R-:W-:Y:S02]  /*0920*/  IADD3 R26, R58, -0x3, RZ ;  /* 0xfffffffd3a1a7810 */ /* 0x000fe40007ffe0ff */
.L_x_269:
[----:B0-----:R-:W-:-:S04]  /*0930*/  LEA R5, R2, R3, 0x2 ;  /* 0x0000000302057211 */ /* 0x001fc800078e10ff */
[C---:B------:R-:W-:Y:S01]  /*0940*/  IADD3 R9, R5.reuse, 0x2, RZ ;  /* 0x0000000205097810 */ /* 0x040fe20007ffe0ff */
[C---:B------:R-:W-:Y:S01]  /*0950*/  IMAD R6, R5.reuse, c[0x0][0x190], RZ ;  /* 0x0000640005067a24 */ /* 0x040fe200078e02ff */
        /* <DEDUP_REMOVED lines=15> */
[----:B------:R-:W-:Y:S02]  /*0a50*/  LEA R10, P2, R15, c[0x0][0x160], 0x1 ;  /* 0x000058000f0a7a11 */ /* 0x000fe400078408ff */
[----:B------:R-:W-:Y:S02]  /*0a60*/  LEA.HI.X.SX32 R5, R11, R19, 0x1, P5 ;  /* 0x000000130b057211 */ /* 0x000fe400028f0eff */
        /* <DEDUP_REMOVED lines=16> */
.L_x_268:
[----:B0-----:R-:W-:-:S04]  /*0b70*/  IADD3 R5, R58, -R3, RZ ;  /* 0x800000033a057210 */ /* 0x001fc80007ffe0ff */
        /* <DEDUP_REMOVED lines=16> */
[C---:B------:R-:W-:Y:S02]  /*0c80*/  LEA R5, R3.reuse, R24, 0x7 ;  /* 0x0000001803057211 */ /* 0x040fe400078e38ff */
[----:B------:R-:W-:Y:S02]  /*0c90*/  PLOP3.LUT P0, PT, PT, PT, PT, 0x8, 0x0 ;  /* 0x000000000000781c */ /* 0x000fe40003f0e170 */
[----:B------:R-:W-:Y:S01]  /*0ca0*/  IADD3 R3, R3, 0x2, RZ ;  /* 0x0000000203037810 */ /* 0x000fe20007ffe0ff */
[----:B--2---:R0:W-:Y:S04]  /*0cb0*/  STS.U16 [R5], R8 ;  /* 0x0000000805007388 */ /* 0x0041e80000000400 */
[----:B---3--:R0:W-:Y:S04]  /*0cc0*/  STS.U16 [R5+0x80], R10 ;  /* 0x0000800a05007388 */ /* 0x0081e80000000400 */
.L_x_270:
        /* <DEDUP_REMOVED lines=9> */
[----:B------:R-:W-:-:S05]  /*0d60*/  LEA R3, R3, R24, 0x7 ;  /* 0x0000001803037211 */ /* 0x000fca00078e38ff */
[----:B--2---:R0:W-:Y:S02]  /*0d70*/  STS.U16 [R3], R8 ;  /* 0x0000000803007388 */ /* 0x0041e40000000400 */
.L_x_263:
[----:B------:R-:W-:Y:S05]  /*0d80*/  BSYNC B0 ;  /* 0x0000000000007941 */ /* 0x000fea0003800000 */
.L_x_262:
        /* <DEDUP_REMOVED lines=11> */
[----:B-----5:R-:W-:Y:S01]  /*0e40*/  HFMA2.MMA R19, -RZ, RZ, 0, 1.1920928955078125e-07 ;  /* 0x00000002ff137435 */ /* 0x020fe200000001ff */
[----:B------:R-:W-:Y:S02]  /*0e50*/  PLOP3.LUT P0, PT, PT, PT, PT, 0x8, 0x0 ;  /* 0x000000000000781c */ /* 0x000fe40003f0e170 */
[----:B------:R-:W-:Y:S02]  /*0e60*/  IADD3 R6, R58, -0x3, RZ ;  /* 0xfffffffd3a067810 */ /* 0x000fe40007ffe0ff */
.L_x_273:
[----:B------:R-:W-:Y:S01]  /*0e70*/  IMAD R5, R2, 0x4, R3 ;  /* 0x0000000402057824 */ /* 0x000fe200078e0203 */
[----:B------:R-:W-:-:S03]  /*0e80*/  IADD3 R3, R3, 0x4, RZ ;  /* 0x0000000403037810 */ /* 0x000fc60007ffe0ff */
[C-C-:B0-----:R-:W-:Y:S01]  /*0e90*/  IMAD R8, R5.reuse, c[0x0][0x18c], R4.reuse ;  /* 0x0000630005087a24 */ /* 0x141fe200078e0204 */
[C---:B------:R-:W-:Y:S02]  /*0ea0*/  IADD3 R9, R5.reuse, 0x1, RZ ;  /* 0x0000000105097810 */ /* 0x040fe40007ffe0ff */
[C---:B------:R-:W-:Y:S02]  /*0eb0*/  IADD3 R11, R5.reuse, 0x2, RZ ;  /* 0x00000002050b7810 */ /* 0x040fe40007ffe0ff */
[----:B------:R-:W-:Y:S01]  /*0ec0*/  IADD3 R13, R5, 0x3, RZ ;  /* 0x00000003050d7810 */ /* 0x000fe20007ffe0ff */
[--C-:B------:R-:W-:Y:S01]  /*0ed0*/  IMAD R10, R9, c[0x0][0x18c], R4.reuse ;  /* 0x00006300090a7a24 */ /* 0x100fe200078e0204 */
[----:B------:R-:W-:Y:S01]  /*0ee0*/  ISETP.GE.AND P2, PT, R3, R6, PT ;  /* 0x000000060300720c */ /* 0x000fe20003f46270 */
        /* <DEDUP_REMOVED lines=11> */
.L_x_272:
[----:B------:R-:W-:-:S04]  /*0fa0*/  IADD3 R5, R58, -R3, RZ ;  /* 0x800000033a057210 */ /* 0x000fc80007ffe0ff */
[----:B------:R-:W-:-:S13]  /*0fb0*/  ISETP.GT.AND P2, PT, R5, 0x1, PT ;  /* 0x000000010500780c */ /* 0x000fda0003f44270 */
[----:B------:R-:W-:Y:S05]  /*0fc0*/  @!P2 BRA `(.L_x_274) ;  /* 0x000000b00000a947 */ /* 0x000fea0003800000 */
[----:B------:R-:W-:Y:S01]  /*0fd0*/  IMAD R5, R2, 0x4, R3 ;  /* 0x0000000402057824 */ /* 0x000fe200078e0203 */
[----:B0-----:R-:W-:Y:S02]  /*0fe0*/  MOV R11, 0x2 ;  /* 0x00000002000b7802 */ /* 0x001fe40000000f00 */
[----:B------:R-:W-:Y:S01]  /*0ff0*/  PLOP3.LUT P0, PT, PT, PT, PT, 0x8, 0x0 ;  /* 0x000000000000781c */ /* 0x000fe20003f0e170 */
[C---:B------:R-:W-:Y:S01]  /*1000*/  IMAD R8, R5.reuse, c[0x0][0x18c], R4 ;  /* 0x0000630005087a24 */ /* 0x040fe200078e0204 */
[----:B------:R-:W-:Y:S02]  /*1010*/  IADD3 R9, R5, 0x1, RZ ;  /* 0x0000000105097810 */ /* 0x000fe40007ffe0ff */
[----:B------:R-:W-:-:S03]  /*1020*/  IADD3 R3, R3, 0x2, RZ ;  /* 0x0000000203037810 */ /* 0x000fc60007ffe0ff */
[----:B------:R-:W-:Y:S02]  /*1030*/  IMAD R10, R9, c[0x0][0x18c], R4 ;  /* 0x00006300090a7a24 */ /* 0x000fe400078e0204 */
[----:B------:R-:W-:-:S04]  /*1040*/  IMAD.WIDE R8, R8, R11, c[0x0][0x180] ;  /* 0x0000600008087625 */ /* 0x000fc800078e020b */
[----:B------:R-:W-:Y:S01]  /*1050*/  IMAD.WIDE R10, R10, R11, c[0x0][0x180] ;  /* 0x000060000a0a7625 */ /* 0x000fe200078e020b */
[----:B------:R0:W-:Y:S04]  /*1060*/  STG.E.64 [R8.64], RZ ;  /* 0x000000ff08007986 */ /* 0x0001e8000c101b08 */
[----:B------:R0:W-:Y:S02]  /*1070*/  STG.E.64 [R10.64], RZ ;  /* 0x000000ff0a007986 */ /* 0x0001e4000c101b08 */
.L_x_274:
[----:B------:R-:W-:-:S13]  /*1080*/  ISETP.LT.OR P0, PT, R3, R58, P0 ;  /* 0x0000003a0300720c */ /* 0x000fda0000701670 */
[----:B------:R-:W-:Y:S01]  /*1090*/  @P0 IMAD R3, R2, 0x4, R3 ;  /* 0x0000000402030824 */ /* 0x000fe200078e0203 */
[----:B------:R-:W-:-:S03]  /*10a0*/  @P0 MOV R2, 0x2 ;  /* 0x0000000200020802 */ /* 0x000fc60000000f00 */
[----:B------:R-:W-:-:S04]  /*10b0*/  @P0 IMAD R3, R3, c[0x0][0x18c], R4 ;  /* 0x0000630003030a24 */ /* 0x000fc800078e0204 */
[----:B------:R-:W-:-:S05]  /*10c0*/  @P0 IMAD.WIDE R2, R3, R2, c[0x0][0x180] ;  /* 0x0000600003020625 */ /* 0x000fca00078e0202 */
[----:B------:R1:W-:Y:S02]  /*10d0*/  @P0 STG.E.64 [R2.64], RZ ;  /* 0x000000ff02000986 */ /* 0x0003e4000c101b08 */
.L_x_271:
[----:B------:R-:W-:Y:S01]  /*10e0*/  BAR.SYNC.DEFER_BLOCKING 0x0 ;  /* 0x0000000000007b1d */ /* 0x000fe20000010000 */
[----:B------:R-:W-:Y:S01]  /*10f0*/  ISETP.GE.AND P0, PT, R56, R57, PT ;  /* 0x000000393800720c */ /* 0x000fe20003f06270 */
[----:B------:R-:W-:Y:S01]  /*1100*/  HFMA2.MMA R21, -RZ, RZ, 0, 1.1920928955078125e-07 ;  /* 0x00000002ff157435 */ /* 0x000fe200000001ff */
[----:B0-----:R-:W-:-:S09]  /*1110*/  IMAD.SHL.U32 R8, R0, 0x80, RZ ;  /* 0x0000008000087824 */ /* 0x001fd200078e00ff */
[----:B------:R-:W-:Y:S02]  /*1120*/  IMAD.WIDE R8, R8, R21, c[0x0][0x198] ;  /* 0x0000660008087625 */ /* 0x000fe400078e0215 */
[----:B------:R-:W-:Y:S05]  /*1130*/  @P0 BRA `(.L_x_275) ;  /* 0x0000033000000947 */ /* 0x000fea0003800000 */
[----:B------:R0:W5:Y:S01]  /*1140*/  LDG.E.U16.CONSTANT R0, [R8.64] ;  /* 0x0000000808007981 */ /* 0x000162000c1e9500 */
[----:B-1----:R-:W-:Y:S01]  /*1150*/  SHF.R.S32.HI R3, RZ, 0x1f, R4 ;  /* 0x0000001fff037819 */ /* 0x002fe20000011404 */
[----:B------:R-:W-:Y:S01]  /*1160*/  IMAD.SHL.U32 R2, R4, 0x4, RZ ;  /* 0x0000000404027824 */ /* 0x000fe200078e00ff */
[----:B------:R-:W-:Y:S01]  /*1170*/  MOV R13, RZ ;  /* 0x000000ff000d7202 */ /* 0x000fe20000000f00 */
[----:B------:R-:W-:Y:S01]  /*1180*/  IMAD.MOV.U32 R16, RZ, RZ, R56 ;  /* 0x000000ffff107224 */ /* 0x000fe200078e0038 */
[----:B------:R-:W-:Y:S02]  /*1190*/  LEA.HI R3, R3, R4, RZ, 0x3 ;  /* 0x0000000403037211 */ /* 0x000fe400078f18ff */
[----:B------:R-:W-:Y:S02]  /*11a0*/  LOP3.LUT R5, R2, 0x10, RZ, 0xc0, !PT ;  /* 0x0000001002057812 */ /* 0x000fe400078ec0ff */
[----:B------:R-:W-:-:S02]  /*11b0*/  SHF.R.S32.HI R6, RZ, 0x3, R3 ;  /* 0x00000003ff067819 */ /* 0x000fc40000011403 */
.L_x_276:
[----:B-1---5:R-:W-:-:S05]  /*11c0*/  IADD3 R10, R0, R13, RZ ;  /* 0x0000000d000a7210 */ /* 0x022fca0007ffe0ff */
        /* <DEDUP_REMOVED lines=38> */
[C---:B------:R-:W-:Y:S02]  /*1430*/  LEA R10, R13.reuse, R1, 0x3 ;  /* 0x000000010d0a7211 */ /* 0x040fe400078e18ff */
[----:B------:R-:W-:-:S03]  /*1440*/  IADD3 R13, R13, 0x1, RZ ;  /* 0x000000010d0d7810 */ /* 0x000fc60007ffe0ff */
[----:B------:R1:W-:Y:S01]  /*1450*/  STL.64 [R10], R2 ;  /* 0x000000020a007387 */ /* 0x0003e20000100a00 */
[----:B------:R-:W-:Y:S05]  /*1460*/  @!P2 BRA `(.L_x_276) ;  /* 0xfffffd500000a947 */ /* 0x000fea000383ffff */
.L_x_275:
[----:B------:R2:W3:Y:S04]  /*1470*/  LDG.E.U16.CONSTANT R49, [R8.64+0x2] ;  /* 0x0000020808317981 */ /* 0x0004e8000c1e9500 */
[----:B------:R4:W5:Y:S01]  /*1480*/  LDL.64 R52, [R1] ;  /* 0x0000000001347983 */ /* 0x0009620000100a00 */
[C---:B------:R-:W-:Y:S02]  /*1490*/  ISETP.GT.AND P2, PT, R56.reuse, c[0x0][0x1a8], PT ;  /* 0x00006a0038007a0c */ /* 0x040fe40003f44270 */
[C---:B------:R-:W-:Y:S02]  /*14a0*/  ISETP.GT.AND P3, PT, R56.reuse, c[0x0][0x1ac], PT ;  /* 0x00006b0038007a0c */ /* 0x040fe40003f64270 */
        /* <DEDUP_REMOVED lines=9> */
[----:B------:R-:W-:Y:S02]  /*1540*/  @P4 IMNMX R5, R56, c[0x0][0x1b4], PT ;  /* 0x00006d0038054a17 */ /* 0x000fe40003800200 */
[----:B------:R-:W-:Y:S02]  /*1550*/  @P2 SHF.R.S32.HI R3, RZ, 0x1f, R0 ;  /* 0x0000001fff032819 */ /* 0x000fe40000011400 */
[----:B------:R-:W-:Y:S02]  /*1560*/  @P3 IADD3 R2, R2, -c[0x0][0x1ac], RZ ;  /* 0x80006b0002023a10 */ /* 0x000fe40007ffe0ff */
[----:B------:R-:W-:-:S02]  /*1570*/  @P4 IADD3 R6, R5, -c[0x0][0x1b0], RZ ;  /* 0x80006c0005064a10 */ /* 0x000fc40007ffe0ff */
[----:B------:R-:W-:Y:S02]  /*1580*/  @P2 LEA.HI R3, R3, R0, RZ, 0x5 ;  /* 0x0000000003032211 */ /* 0x000fe400078f28ff */
[C---:B0-2---:R-:W-:Y:S02]  /*1590*/  @P5 IMNMX R8, R56.reuse, c[0x0][0x1b8], PT ;  /* 0x00006e0038085a17 */ /* 0x045fe40003800200 */
[----:B------:R-:W-:Y:S02]  /*15a0*/  @P3 SHF.R.S32.HI R5, RZ, 0x1f, R2 ;  /* 0x0000001fff053819 */ /* 0x000fe40000011402 */
[----:B------:R-:W-:Y:S02]  /*15b0*/  @P6 IMNMX R0, R56, c[0x0][0x1bc], PT ;  /* 0x00006f0038006a17 */ /* 0x000fe40003800200 */
[----:B------:R-:W-:Y:S02]  /*15c0*/  @P5 IADD3 R8, R8, -c[0x0][0x1b4], RZ ;  /* 0x80006d0008085a10 */ /* 0x000fe40007ffe0ff */
[----:B------:R-:W-:-:S02]  /*15d0*/  @P4 SHF.R.S32.HI R9, RZ, 0x1f, R6 ;  /* 0x0000001fff094819 */ /* 0x000fc40000011406 */
[----:B------:R-:W-:Y:S02]  /*15e0*/  @P3 LEA.HI R5, R5, R2, RZ, 0x5 ;  /* 0x0000000205053211 */ /* 0x000fe400078f28ff */
[----:B------:R-:W-:Y:S02]  /*15f0*/  @P6 IADD3 R10, R0, -c[0x0][0x1b8], RZ ;  /* 0x80006e00000a6a10 */ /* 0x000fe40007ffe0ff */
[----:B------:R-:W-:Y:S02]  /*1600*/  @P5 SHF.R.S32.HI R11, RZ, 0x1f, R8 ;  /* 0x0000001fff0b5819 */ /* 0x000fe40000011408 */
[----:B------:R-:W-:Y:S02]  /*1610*/  @P4 LEA.HI R6, R9, R6, RZ, 0x5 ;  /* 0x0000000609064211 */ /* 0x000fe400078f28ff */
[----:B------:R-:W-:Y:S02]  /*1620*/  @P6 SHF.R.S32.HI R13, RZ, 0x1f, R10 ;  /* 0x0000001fff0d6819 */ /* 0x000fe4000001140a */
[----:B------:R-:W-:-:S02]  /*1630*/  @P2 SHF.R.S32.HI R3, RZ, 0x5, R3 ;  /* 0x00000005ff032819 */ /* 0x000fc40000011403 */
[----:B------:R-:W-:Y:S01]  /*1640*/  @P3 SHF.R.S32.HI R5, RZ, 0x5, R5 ;  /* 0x00000005ff053819 */ /* 0x000fe20000011405 */
[----:B------:R-:W-:Y:S01]  /*1650*/  IMAD.MOV.U32 R0, RZ, RZ, RZ ;  /* 0x000000ffff007224 */ /* 0x000fe200078e00ff */
[----:B------:R-:W-:Y:S02]  /*1660*/  @P5 LEA.HI R11, R11, R8, RZ, 0x5 ;  /* 0x000000080b0b5211 */ /* 0x000fe400078f28ff */
[----:B------:R-:W-:Y:S01]  /*1670*/  MOV R2, RZ ;  /* 0x000000ff00027202 */ /* 0x000fe20000000f00 */
[----:B------:R-:W-:Y:S01]  /*1680*/  @P2 IMAD R2, R3, 0x6, RZ ;  /* 0x0000000603022824 */ /* 0x000fe200078e02ff */
[----:B------:R-:W-:Y:S01]  /*1690*/  @P4 SHF.R.S32.HI R6, RZ, 0x5, R6 ;  /* 0x00000005ff064819 */ /* 0x000fe20000011406 */
[----:B------:R-:W-:Y:S01]  /*16a0*/  @P3 IMAD R0, R5, 0x5, RZ ;  /* 0x0000000505003824 */ /* 0x000fe200078e02ff */
[----:B------:R-:W-:Y:S02]  /*16b0*/  @P6 LEA.HI R13, R13, R10, RZ, 0x5 ;  /* 0x0000000a0d0d6211 */ /* 0x000fe400078f28ff */
[----:B------:R-:W-:-:S02]  /*16c0*/  SHF.R.S32.HI R5, RZ, 0x5, R14 ;  /* 0x00000005ff057819 */ /* 0x000fc4000001140e */
[----:B------:R-:W-:Y:S01]  /*16d0*/  MOV R9, RZ ;  /* 0x000000ff00097202 */ /* 0x000fe20000000f00 */
[----:B------:R-:W-:Y:S01]  /*16e0*/  @P4 IMAD.SHL.U32 R9, R6, 0x4, RZ ;  /* 0x0000000406094824 */ /* 0x000fe200078e00ff */
[----:B------:R-:W-:Y:S02]  /*16f0*/  @P5 SHF.R.S32.HI R11, RZ, 0x5, R11 ;  /* 0x00000005ff0b5819 */ /* 0x000fe4000001140b */
[----:B------:R-:W-:Y:S02]  /*1700*/  @P6 SHF.R.S32.HI R13, RZ, 0x5, R13 ;  /* 0x00000005ff0d6819 */ /* 0x000fe4000001140d */
[----:B------:R-:W-:Y:S01]  /*1710*/  LEA R2, R5, R2, 0x3 ;  /* 0x0000000205027211 */ /* 0x000fe200078e18ff */
[----:B------:R-:W-:Y:S01]  /*1720*/  IMAD.MOV.U32 R6, RZ, RZ, RZ ;  /* 0x000000ffff067224 */ /* 0x000fe200078e00ff */
[----:B------:R-:W-:Y:S01]  /*1730*/  MOV R3, RZ ;  /* 0x000000ff00037202 */ /* 0x000fe20000000f00 */
[----:B------:R-:W-:Y:S01]  /*1740*/  @P5 IMAD R3, R11, 0x3, RZ ;  /* 0x000000030b035824 */ /* 0x000fe200078e02ff */
[----:B------:R-:W-:Y:S01]  /*1750*/  IADD3 R0, R9, R2, R0 ;  /* 0x0000000209007210 */ /* 0x000fe20007ffe000 */
[----:B------:R-:W-:-:S05]  /*1760*/  @P6 IMAD.SHL.U32 R6, R13, 0x2, RZ ;  /* 0x000000020d066824 */ /* 0x000fca00078e00ff */
[----:B------:R-:W-:Y:S02]  /*1770*/  IADD3 R0, R6, R0, R3 ;  /* 0x0000000006007210 */ /* 0x000fe40007ffe003 */
[----:B------:R-:W-:-:S03]  /*1780*/  ISETP.GE.OR P0, PT, R56, c[0x0][0x1b4], P0 ;  /* 0x00006d0038007a0c */ /* 0x000fc60000706670 */
[----:B------:R-:W-:Y:S01]  /*1790*/  IMAD R3, R0, c[0x0][0x18c], RZ ;  /* 0x0000630000037a24 */ /* 0x000fe200078e02ff */
[----:B------:R-:W-:-:S04]  /*17a0*/  SHF.R.S32.HI R0, RZ, 0x1f, R4 ;  /* 0x0000001fff007819 */ /* 0x000fc80000011404 */
[----:B------:R-:W-:Y:S01]  /*17b0*/  IADD3 R4, P2, R4, R3, RZ ;  /* 0x0000000304047210 */ /* 0x000fe20007f5e0ff */
[----:B------:R-:W-:-:S03]  /*17c0*/  UMOV UR4, URZ ;  /* 0x0000003f00047c82 */ /* 0x000fc60008000000 */
[----:B------:R-:W-:Y:S02]  /*17d0*/  LEA.HI.X.SX32 R3, R3, R0, 0x1, P2 ;  /* 0x0000000003037211 */ /* 0x000fe400010f0eff */
[C---:B------:R-:W-:Y:S02]  /*17e0*/  LEA R60, P2, R4.reuse, c[0x0][0x168], 0x2 ;  /* 0x00005a00043c7a11 */ /* 0x040fe400078410ff */
[----:B------:R-:W-:Y:S02]  /*17f0*/  MOV R50, RZ ;  /* 0x000000ff00327202 */ /* 0x000fe40000000f00 */
[----:B------:R-:W-:Y:S02]  /*1800*/  LEA.HI.X R61, R4, c[0x0][0x16c], R3, 0x2, P2 ;  /* 0x00005b00043d7a11 */ /* 0x000fe400010f1403 */
[----:B------:R-:W-:Y:S02]  /*1810*/  PRMT R48, RZ, 0x5410, RZ ;  /* 0x00005410ff307816 */ /* 0x000fe400000000ff */
[----:B------:R-:W-:-:S02]  /*1820*/  PRMT R47, RZ, 0x5410, RZ ;  /* 0x00005410ff2f7816 */ /* 0x000fc400000000ff */
[----:B------:R-:W-:Y:S02]  /*1830*/  PRMT R46, RZ, 0x5410, RZ ;  /* 0x00005410ff2e7816 */ /* 0x000fe400000000ff */
[----:B------:R-:W-:Y:S02]  /*1840*/  PRMT R0, RZ, 0x5410, RZ ;  /* 0x00005410ff007816 */ /* 0x000fe400000000ff */
[----:B------:R-:W-:Y:S02]  /*1850*/  PRMT R2, RZ, 0x5410, RZ ;  /* 0x00005410ff027816 */ /* 0x000fe400000000ff */
[----:B------:R-:W-:Y:S02]  /*1860*/  PRMT R3, RZ, 0x5410, RZ ;  /* 0x00005410ff037816 */ /* 0x000fe400000000ff */
[----:B------:R-:W-:Y:S02]  /*1870*/  PRMT R4, RZ, 0x5410, RZ ;  /* 0x00005410ff047816 */ /* 0x000fe400000000ff */
[----:B------:R-:W-:Y:S01]  /*1880*/  PRMT R5, RZ, 0x5410, RZ ;  /* 0x00005410ff057816 */ /* 0x000fe200000000ff */
[----:B---3--:R-:W-:Y:S01]  /*1890*/  IMAD.IADD R49, R56, 0x1, R49 ;  /* 0x0000000138317824 */ /* 0x008fe200078e0231 */
[----:B------:R-:W-:Y:S05]  /*18a0*/  @P0 BRA `(.L_x_277) ;  /* 0x00006d1000000947 */ /* 0x000fea0003800000 */
[----:B----4-:R-:W-:Y:S01]  /*18b0*/  MOV R50, RZ ;  /* 0x000000ff00327202 */ /* 0x010fe20000000f00 */
[----:B------:R-:W-:Y:S01]  /*18c0*/  UMOV UR4, URZ ;  /* 0x0000003f00047c82 */ /* 0x000fe20008000000 */
[----:B------:R-:W-:-:S02]  /*18d0*/  PRMT R48, RZ, 0x7610, R48 ;  /* 0x00007610ff307816 */ /* 0x000fc40000000030 */
.L_x_294:
[----:B------:R-:W-:-:S13]  /*18e0*/  ISETP.NE.AND P0, PT, R56, R49, PT ;  /* 0x000000313800720c */ /* 0x000fda0003f05270 */
[----:B------:R-:W-:Y:S01]  /*18f0*/  @!P0 IADD3 R50, R50, 0x1, RZ ;  /* 0x0000000132328810 */ /* 0x000fe20007ffe0ff */
[----:B------:R-:W-:Y:S01]  /*1900*/  @!P0 IMAD.SHL.U32 R8, R56, 0x2, RZ ;  /* 0x0000000238088824 */ /* 0x000fe200078e00ff */
[----:B------:R-:W-:-:S03]  /*1910*/  @!P0 MOV R9, 0x2 ;  /* 0x0000000200098802 */ /* 0x000fc60000000f00 */
[----:B------:R-:W-:Y:S02]  /*1920*/  @!P0 IMAD R6, R50, 0x8, R1 ;  /* 0x0000000832068824 */ /* 0x000fe400078e0201 */
[----:B------:R-:W-:-:S03]  /*1930*/  @!P0 IMAD.WIDE R8, R8, R9, c[0x0][0x198] ;  /* 0x0000660008088625 */ /* 0x000fc600078e0209 */
[----:B------:R-:W2:Y:S04]  /*1940*/  @!P0 LDL.64 R10, [R6] ;  /* 0x00000000060a8983 */ /* 0x000ea80000100a00 */
[----:B------:R-:W3:Y:S01]  /*1950*/  @!P0 LDG.E.U16.CONSTANT R9, [R8.64+0x2] ;  /* 0x0000020808098981 */ /* 0x000ee2000c1e9500 */
[----:B--2--5:R-:W-:Y:S02]  /*1960*/  @!P0 PRMT R52, R10, 0x7610, R52 ;  /* 0x000076100a348816 */ /* 0x024fe40000000034 */
[----:B------:R-:W-:Y:S02]  /*1970*/  @!P0 PRMT R53, R11, 0x7610, R53 ;  /* 0x000076100b358816 */ /* 0x000fe40000000035 */
[----:B---3--:R-:W-:Y:S02]  /*1980*/  @!P0 IADD3 R49, R9, R56, RZ ;  /* 0x0000003809318210 */ /* 0x008fe40007ffe0ff */
[----:B------:R-:W-:-:S02]  /*1990*/  @!P0 PRMT R52, R52, 0x7610, R10 ;  /* 0x0000761034348816 */ /* 0x000fc4000000000a */
[----:B------:R-:W-:Y:S01]  /*19a0*/  @!P0 PRMT R53, R53, 0x7610, R11 ;  /* 0x0000761035358816 */ /* 0x000fe2000000000b */
[----:B------:R-:W-:Y:S05]  /*19b0*/  @!P1 BRA `(.L_x_278) ;  /* 0x00006b4000009947 */ /* 0x000fea0003800000 */
[----:B------:R-:W2:Y:S01]  /*19c0*/  LDG.E.128.CONSTANT R8, [R60.64] ;  /* 0x000000083c087981 */ /* 0x000ea2000c1e9d00 */
[----:B------:R-:W-:Y:S01]  /*19d0*/  PRMT R14, R55, 0x9910, RZ ;  /* 0x00009910370e7816 */ /* 0x000fe200000000ff */
[----:B------:R-:W-:Y:S01]  /*19e0*/  IMAD.MOV.U32 R6, RZ, RZ, 0x2c00 ;  /* 0x00002c00ff067424 */ /* 0x000fe200078e00ff */
[----:B------:R-:W-:Y:S02]  /*19f0*/  ISETP.GE.AND P3, PT, R58, 0x2, PT ;  /* 0x000000023a00780c */ /* 0x000fe40003f66270 */
[----:B------:R-:W-:Y:S02]  /*1a00*/  ISETP.NE.AND P2, PT, R14, RZ, PT ;  /* 0x000000ff0e00720c */ /* 0x000fe40003f45270 */
[----:B--2---:R-:W-:Y:S02]  /*1a10*/  LOP3.LUT R20, R10, 0xf000f0, RZ, 0xc0, !PT ;  /* 0x00f000f00a147812 */ /* 0x004fe400078ec0ff */
[----:B------:R-:W-:-:S02]  /*1a20*/  LOP3.LUT R13, R8, 0xf000f, RZ, 0xc0, !PT ;  /* 0x000f000f080d7812 */ /* 0x000fc400078ec0ff */
[----:B------:R-:W-:Y:S02]  /*1a30*/  LOP3.LUT R14, R8, 0xf000f0, RZ, 0xc0, !PT ;  /* 0x00f000f0080e7812 */ /* 0x000fe400078ec0ff */
[----:B------:R-:W-:Y:S02]  /*1a40*/  LOP3.LUT R22, R11, 0xf000f, RZ, 0xc0, !PT ;  /* 0x000f000f0b167812 */ /* 0x000fe400078ec0ff */
[----:B------:R-:W-:Y:S02]  /*1a50*/  SHF.R.U32.HI R8, RZ, 0x8, R8 ;  /* 0x00000008ff087819 */ /* 0x000fe40000011608 */
[----:B------:R-:W-:Y:S02]  /*1a60*/  SHF.R.U32.HI R18, RZ, 0x8, R9 ;  /* 0x00000008ff127819 */ /* 0x000fe40000011609 */
[----:B------:R-:W-:Y:S02]  /*1a70*/  SHF.R.U32.HI R21, RZ, 0x8, R10 ;  /* 0x00000008ff157819 */ /* 0x000fe4000001160a */
[----:B------:R-:W-:-:S02]  /*1a80*/  SHF.R.U32.HI R24, RZ, 0x8, R11 ;  /* 0x00000008ff187819 */ /* 0x000fc4000001160b */
[----:B------:R-:W-:Y:S02]  /*1a90*/  LOP3.LUT R23, R11, 0xf000f0, RZ, 0xc0, !PT ;  /* 0x00f000f00b177812 */ /* 0x000fe400078ec0ff */
[----:B------:R-:W-:Y:S02]  /*1aa0*/  LOP3.LUT R11, R20, 0x64006400, RZ, 0xfc, !PT ;  /* 0x64006400140b7812 */ /* 0x000fe400078efcff */
[C---:B------:R-:W-:Y:S02]  /*1ab0*/  LOP3.LUT R16, R9.reuse, 0xf000f, RZ, 0xc0, !PT ;  /* 0x000f000f09107812 */ /* 0x040fe400078ec0ff */
        /* <DEDUP_REMOVED lines=22> */
[-C--:B------:R-:W-:Y:S01]  /*1c20*/  HFMA2 R17, R17, R6.reuse.H0_H0, -72, -72 ;  /* 0xd480d48011117431 */ /* 0x080fe20000040006 */
[----:B------:R-:W-:Y:S02]  /*1c30*/  LOP3.LUT R10, R10, 0x64006400, RZ, 0xfc, !PT ;  /* 0x640064000a0a7812 */ /* 0x000fe400078efcff */
[----:B------:R-:W-:Y:S01]  /*1c40*/  LOP3.LUT R25, R18, 0x64006400, RZ, 0xfc, !PT ;  /* 0x6400640012197812 */ /* 0x000fe200078efcff */
[----:B------:R-:W-:Y:S01]  /*1c50*/  HADD2 R18, R19, -1032, -1032 ;  /* 0xe408e40813127430 */ /* 0x000fe20000000000 */
        /* <DEDUP_REMOVED lines=8> */
[-C--:B------:R-:W-:Y:S02]  /*1ce0*/  HFMA2 R23, R23, R6.reuse.H0_H0, -72, -72 ;  /* 0xd480d48017177431 */ /* 0x080fe40000040006 */
[----:B------:R-:W-:Y:S02]  /*1cf0*/  HADD2 R24, R10, -1032, -1032 ;  /* 0xe408e4080a187430 */ /* 0x000fe40000000000 */
[-C--:B------:R-:W-:Y:S02]  /*1d00*/  HFMA2 R25, R25, R6.reuse.H0_H0, -72, -72 ;  /* 0xd480d48019197431 */ /* 0x080fe40000040006 */
[----:B------:R-:W-:Y:S02]  /*1d10*/  HADD2 R26, R26, -1032, -1032 ;  /* 0xe408e4081a1a7430 */ /* 0x000fe40000000000 */
[----:B------:R-:W-:Y:S02]  /*1d20*/  HFMA2 R27, R27, R6.H0_H0, -72, -72 ;  /* 0xd480d4801b1b7431 */ /* 0x000fe40000040006 */
[----:B------:R-:W-:-:S02]  /*1d30*/  HADD2 R28, R28, -1032, -1032 ;  /* 0xe408e4081c1c7430 */ /* 0x000fc40000000000 */
[----:B------:R-:W-:Y:S01]  /*1d40*/  HFMA2 R13, R31, R6.H0_H0, -72, -72 ;  /* 0xd480d4801f0d7431 */ /* 0x000fe20000040006 */
[----:B------:R-:W-:Y:S05]  /*1d50*/  @!P2 BRA `(.L_x_279) ;  /* 0x000005a00000a947 */ /* 0x000fea0003800000 */
[----:B------:R-:W0:Y:S01]  /*1d60*/  LDS.64 R8, [UR4] ;  /* 0x00000004ff087984 */ /* 0x000e220008000a00 */
[----:B------:R-:W-:Y:S02]  /*1d70*/  HADD2.F32 R33, -RZ, R16.H0_H0 ;  /* 0x20000010ff217230 */ /* 0x000fe40000004100 */
[----:B------:R-:W-:Y:S01]  /*1d80*/  HADD2.F32 R29, -RZ, R14.H0_H0 ;  /* 0x2000000eff1d7230 */ /* 0x000fe20000004100 */
        /* <DEDUP_REMOVED lines=87> */
.L_x_279:
        /* <DEDUP_REMOVED lines=95> */
.L_x_281:
        /* <DEDUP_REMOVED lines=97> */
.L_x_282:
[----:B------:R-:W-:Y:S05]  /*2f00*/  @P0 BRA `(.L_x_280) ;  /* 0x000005a000000947 */ /* 0x000fea0003800000 */
[----:B------:R-:W0:Y:S01]  /*2f10*/  LDS.64 R8, [UR4+0x180] ;  /* 0x00018004ff087984 */ /* 0x000e220008000a00 */
[----:B------:R-:W-:Y:S02]  /*2f20*/  HADD2.F32 R36, -RZ, R18.H0_H0 ;  /* 0x20000012ff247230 */ /* 0x000fe40000004100 */
        /* <DEDUP_REMOVED lines=15> */
[--C-:B------:R-:W-:Y:S01]  /*3020*/  HADD2.F32 R20, -RZ, R19.reuse.H0_H0 ;  /* 0x20000013ff147230 */ /* 0x100fe20000004100 */
[----:B------:R-:W-:Y:S01]  /*3030*/  FFMA.FTZ R35, R18, R30, R35 ;  /* 0x0000001e12237223 */ /* 0x000fe20000010023 */
[----:B------:R-:W-:Y:S01]  /*3040*/  HADD2.F32 R19, -RZ, R19.H1_H1 ;  /* 0x30000013ff137230 */ /* 0x000fe20000004100 */
[----:B------:R-:W-:-:S02]  /*3050*/  FFMA.FTZ R29, R38, R29, RZ ;  /* 0x0000001d261d7223 */ /* 0x000fc400000100ff */
[-C--:B------:R-:W-:Y:S01]  /*3060*/  FFMA.FTZ R31, R14, R30.reuse, R31 ;  /* 0x0000001e0e1f7223 */ /* 0x080fe2000001001f */
[----:B------:R-:W-:Y:S01]  /*3070*/  HADD2.F32 R14, -RZ, R15.H0_H0 ;  /* 0x2000000fff0e7230 */ /* 0x000fe20000004100 */
[----:B------:R-:W-:Y:S01]  /*3080*/  FFMA.FTZ R33, R16, R30, R33 ;  /* 0x0000001e10217223 */ /* 0x000fe20000010021 */
[----:B------:R-:W-:Y:S01]  /*3090*/  HADD2.F32 R16, -RZ, R17.H0_H0 ;  /* 0x20000011ff107230 */ /* 0x000fe20000004100 */
[----:B------:R-:W-:Y:S01]  /*30a0*/  FFMA.FTZ R18, R20, R8, R35 ;  /* 0x0000000814127223 */ /* 0x000fe20000010023 */
        /* <DEDUP_REMOVED lines=15> */
[----:B-1----:R-:W-:Y:S02]  /*31a0*/  HADD2.F32 R9, -RZ, R10.H0_H0 ;  /* 0x2000000aff097230 */ /* 0x002fe40000004100 */
[----:B------:R-:W-:Y:S02]  /*31b0*/  HADD2.F32 R21, -RZ, R28.H0_H0 ;  /* 0x2000001cff157230 */ /* 0x000fe40000004100 */
[----:B------:R-:W-:Y:S01]  /*31c0*/  HADD2.F32 R10, -RZ, R10.H1_H1 ;  /* 0x3000000aff0a7230 */ /* 0x000fe20000004100 */
        /* <DEDUP_REMOVED lines=19> */
[----:B------:R-:W-:-:S02]  /*3300*/  HADD2.F32 R16, -RZ, R27.H0_H0 ;  /* 0x2000001bff107230 */ /* 0x000fc40000004100 */
[----:B------:R-:W-:Y:S02]  /*3310*/  HADD2.F32 R23, -RZ, R23.H1_H1 ;  /* 0x30000017ff177230 */ /* 0x000fe40000004100 */
        /* <DEDUP_REMOVED lines=25> */
.L_x_280:
[----:B------:R-:W-:-:S05]  /*34b0*/  MOV R13, 0x4 ;  /* 0x00000004000d7802 */ /* 0x000fca0000000f00 */
[----:B------:R-:W-:-:S05]  /*34c0*/  IMAD.WIDE R14, R13, c[0x0][0x18c], R60 ;  /* 0x000063000d0e7a25 */ /* 0x000fca00078e023c */
        /* <DEDUP_REMOVED lines=58> */
[----:B------:R-:W-:-:S02]  /*3870*/  HADD2.F32 R35, -RZ, R17.H1_H1 ;  /* 0x30000011ff237230 */ /* 0x000fc40000004100 */
[----:B------:R-:W-:Y:S02]  /*3880*/  HADD2.F32 R39, -RZ, R19.H1_H1 ;  /* 0x30000013ff277230 */ /* 0x000fe40000004100 */
[----:B------:R-:W-:Y:S02]  /*3890*/  HADD2.F32 R41, -RZ, R21.H0_H0 ;  /* 0x20000015ff297230 */ /* 0x000fe40000004100 */
[----:B------:R-:W-:Y:S02]  /*38a0*/  HADD2.F32 R43, -RZ, R23.H0_H0 ;  /* 0x20000017ff2b7230 */ /* 0x000fe40000004100 */
[----:B------:R-:W-:Y:S02]  /*38b0*/  HADD2.F32 R36, -RZ, R22.H0_H0 ;  /* 0x20000016ff247230 */ /* 0x000fe40000004100 */
[--C-:B0-----:R-:W-:Y:S02]  /*38c0*/  HADD2.F32 R34, -RZ, R8.reuse.H0_H0 ;  /* 0x20000008ff227230 */ /* 0x101fe40000004100 */
[----:B------:R-:W-:-:S02]  /*38d0*/  HADD2.F32 R32, -RZ, R8.H1_H1 ;  /* 0x30000008ff207230 */ /* 0x000fc40000004100 */
[--C-:B------:R-:W-:Y:S01]  /*38e0*/  HADD2.F32 R8, -RZ, R9.reuse.H0_H0 ;  /* 0x20000009ff087230 */ /* 0x100fe20000004100 */
[----:B------:R-:W-:Y:S01]  /*38f0*/  FFMA.FTZ R33, R33, R34, RZ ;  /* 0x0000002221217223 */ /* 0x000fe200000100ff */
[----:B------:R-:W-:Y:S01]  /*3900*/  HADD2.F32 R9, -RZ, R9.H1_H1 ;  /* 0x30000009ff097230 */ /* 0x000fe20000004100 */
[----:B------:R-:W-:Y:S02]  /*3910*/  FFMA.FTZ R37, R34, R37, RZ ;  /* 0x0000002522257223 */ /* 0x000fe400000100ff */
[----:B------:R-:W-:Y:S01]  /*3920*/  FFMA.FTZ R33, R35, R32, R33 ;  /* 0x0000002023217223 */ /* 0x000fe20000010021 */
[----:B------:R-:W-:Y:S01]  /*3930*/  HADD2.F32 R35, -RZ, R20.H0_H0 ;  /* 0x20000014ff237230 */ /* 0x000fe20000004100 */
[----:B------:R-:W-:Y:S01]  /*3940*/  FFMA.FTZ R37, R32, R39, R37 ;  /* 0x0000002720257223 */ /* 0x000fe20000010025 */
[----:B------:R-:W-:Y:S01]  /*3950*/  HADD2.F32 R39, -RZ, R21.H1_H1 ;  /* 0x30000015ff277230 */ /* 0x000fe20000004100 */
[C---:B------:R-:W-:Y:S02]  /*3960*/  FFMA.FTZ R41, R34.reuse, R41, RZ ;  /* 0x0000002922297223 */ /* 0x040fe400000100ff */
[----:B------:R-:W-:Y:S01]  /*3970*/  FFMA.FTZ R38, R34, R43, RZ ;  /* 0x0000002b22267223 */ /* 0x000fe200000100ff */
[----:B------:R-:W-:Y:S01]  /*3980*/  HADD2.F32 R43, -RZ, R23.H1_H1 ;  /* 0x30000017ff2b7230 */ /* 0x000fe20000004100 */
[----:B------:R-:W-:Y:S01]  /*3990*/  FFMA.FTZ R39, R32, R39, R41 ;  /* 0x0000002720277223 */ /* 0x000fe20000010029 */
[----:B------:R-:W-:Y:S01]  /*39a0*/  HADD2.F32 R34, -RZ, R18.H0_H0 ;  /* 0x20000012ff227230 */ /* 0x000fe20000004100 */
        /* <DEDUP_REMOVED lines=11> */
[--C-:B------:R-:W-:Y:S01]  /*3a60*/  HADD2.F32 R33, -RZ, R25.reuse.H1_H1 ;  /* 0x30000019ff217230 */ /* 0x100fe20000004100 */
[C---:B------:R-:W-:Y:S01]  /*3a70*/  FFMA.FTZ R35, R9.reuse, R34, R35 ;  /* 0x0000002209237223 */ /* 0x040fe20000010023 */
[--C-:B-1----:R-:W-:Y:S01]  /*3a80*/  HADD2.F32 R34, -RZ, R10.reuse.H0_H0 ;  /* 0x2000000aff227230 */ /* 0x102fe20000004100 */
[C---:B------:R-:W-:Y:S01]  /*3a90*/  FFMA.FTZ R39, R9.reuse, R36, R39 ;  /* 0x0000002409277223 */ /* 0x040fe20000010027 */
[----:B------:R-:W-:Y:S01]  /*3aa0*/  HADD2.F32 R10, -RZ, R10.H1_H1 ;  /* 0x3000000aff0a7230 */ /* 0x000fe20000004100 */
[----:B------:R-:W-:Y:S01]  /*3ab0*/  FFMA.FTZ R41, R9, R38, R37 ;  /* 0x0000002609297223 */ /* 0x000fe20000010025 */
[----:B------:R-:W-:-:S02]  /*3ac0*/  HADD2.F32 R9, -RZ, R25.H0_H0 ;  /* 0x20000019ff097230 */ /* 0x000fc40000004100 */
[----:B------:R-:W-:Y:S02]  /*3ad0*/  HADD2.F32 R36, -RZ, R27.H0_H0 ;  /* 0x2000001bff247230 */ /* 0x000fe40000004100 */
        /* <DEDUP_REMOVED lines=10> */
[----:B------:R-:W-:Y:S01]  /*3b80*/  HADD2.F32 R34, -RZ, R28.H0_H0 ;  /* 0x2000001cff227230 */ /* 0x000fe20000004100 */
[C---:B------:R-:W-:Y:S01]  /*3b90*/  FFMA.FTZ R33, R10.reuse, R33, R35 ;  /* 0x000000210a217223 */ /* 0x040fe20000010023 */
[----:B------:R-:W-:Y:S01]  /*3ba0*/  HADD2.F32 R41, -RZ, R31.H1_H1 ;  /* 0x3000001fff297230 */ /* 0x000fe20000004100 */
[----:B------:R-:W-:Y:S01]  /*3bb0*/  FFMA.FTZ R37, R10, R37, R39 ;  /* 0x000000250a257223 */ /* 0x000fe20000010027 */
[----:B------:R-:W-:Y:S01]  /*3bc0*/  HADD2.F32 R32, -RZ, R26.H0_H0 ;  /* 0x2000001aff207230 */ /* 0x000fe20000004100 */
[----:B------:R-:W-:Y:S01]  /*3bd0*/  FFMA.FTZ R33, R8, R34, R33 ;  /* 0x0000002208217223 */ /* 0x000fe20000010021 */
        /* <DEDUP_REMOVED lines=8> */
[----:B------:R-:W-:-:S02]  /*3c60*/  HADD2.F32 R32, -RZ, R28.H1_H1 ;  /* 0x3000001cff207230 */ /* 0x000fc40000004100 */
        /* <DEDUP_REMOVED lines=22> */
.L_x_283:
        /* <DEDUP_REMOVED lines=23> */
[----:B------:R-:W-:-:S02]  /*3f40*/  FFMA.FTZ R33, R44, R33, RZ ;  /* 0x000000212c217223 */ /* 0x000fc400000100ff */
[-C--:B------:R-:W-:Y:S01]  /*3f50*/  FFMA.FTZ R35, R36, R32.reuse, R35 ;  /* 0x0000002024237223 */ /* 0x080fe20000010023 */
[----:B------:R-:W-:Y:S01]  /*3f60*/  HADD2.F32 R36, -RZ, R20.H0_H0 ;  /* 0x20000014ff247230 */ /* 0x000fe20000004100 */
[-C--:B------:R-:W-:Y:S01]  /*3f70*/  FFMA.FTZ R37, R40, R32.reuse, R37 ;  /* 0x0000002028257223 */ /* 0x080fe20000010025 */
[--C-:B------:R-:W-:Y:S01]  /*3f80*/  HADD2.F32 R40, -RZ, R22.reuse.H0_H0 ;  /* 0x20000016ff287230 */ /* 0x100fe20000004100 */
[-C--:B------:R-:W-:Y:S01]  /*3f90*/  FFMA.FTZ R39, R38, R32.reuse, R39 ;  /* 0x0000002026277223 */ /* 0x080fe20000010027 */
[----:B------:R-:W-:Y:S01]  /*3fa0*/  HADD2.F32 R38, -RZ, R22.H1_H1 ;  /* 0x30000016ff267230 */ /* 0x000fe20000004100 */
[----:B------:R-:W-:Y:S02]  /*3fb0*/  FFMA.FTZ R33, R41, R32, R33 ;  /* 0x0000002029217223 */ /* 0x000fe40000010021 */
        /* <DEDUP_REMOVED lines=64> */
.L_x_285:
        /* <DEDUP_REMOVED lines=97> */
.L_x_286:
[----:B------:R-:W-:Y:S05]  /*49d0*/  @P0 BRA `(.L_x_284) ;  /* 0x000005a000000947 */ /* 0x000fea0003800000 */
[----:B------:R-:W0:Y:S01]  /*49e0*/  LDS.64 R8, [UR4+0x190] ;  /* 0x00019004ff087984 */ /* 0x000e220008000a00 */
[----:B------:R-:W-:Y:S02]  /*49f0*/  HADD2.F32 R34, -RZ, R17.H0_H0 ;  /* 0x20000011ff227230 */ /* 0x000fe40000004100 */
[----:B------:R-:W-:Y:S01]  /*4a00*/  HADD2.F32 R38, -RZ, R19.H0_H0 ;  /* 0x20000013ff267230 */ /* 0x000fe20000004100 */
[----:B------:R-:W1:Y:S01]  /*4a10*/  LDS.64 R10, [UR4+0x198] ;  /* 0x00019804ff0a7984 */ /* 0x000e620008000a00 */
[----:B------:R-:W-:Y:S02]  /*4a20*/  HADD2.F32 R36, -RZ, R17.H1_H1 ;  /* 0x30000011ff247230 */ /* 0x000fe40000004100 */
[----:B------:R-:W-:Y:S02]  /*4a30*/  HADD2.F32 R37, -RZ, R19.H1_H1 ;  /* 0x30000013ff257230 */ /* 0x000fe40000004100 */
[----:B------:R-:W-:-:S02]  /*4a40*/  HADD2.F32 R40, -RZ, R21.H0_H0 ;  /* 0x20000015ff287230 */ /* 0x000fc40000004100 */
[----:B------:R-:W-:Y:S02]  /*4a50*/  HADD2.F32 R42, -RZ, R23.H0_H0 ;  /* 0x20000017ff2a7230 */ /* 0x000fe40000004100 */
[--C-:B0-----:R-:W-:Y:S02]  /*4a60*/  HADD2.F32 R33, -RZ, R8.reuse.H0_H0 ;  /* 0x20000008ff217230 */ /* 0x101fe40000004100 */
[----:B------:R-:W-:Y:S02]  /*4a70*/  HADD2.F32 R32, -RZ, R8.H1_H1 ;  /* 0x30000008ff207230 */ /* 0x000fe40000004100 */
[--C-:B------:R-:W-:Y:S01]  /*4a80*/  HADD2.F32 R8, -RZ, R9.reuse.H0_H0 ;  /* 0x20000009ff087230 */ /* 0x100fe20000004100 */
[-C--:B------:R-:W-:Y:S01]  /*4a90*/  FFMA.FTZ R17, R34, R33.reuse, RZ ;  /* 0x0000002122117223 */ /* 0x080fe200000100ff */
[----:B------:R-:W-:Y:S01]  /*4aa0*/  HADD2.F32 R34, -RZ, R20.H0_H0 ;  /* 0x20000014ff227230 */ /* 0x000fe20000004100 */
[-C--:B------:R-:W-:Y:S01]  /*4ab0*/  FFMA.FTZ R19, R38, R33.reuse, RZ ;  /* 0x0000002126137223 */ /* 0x080fe200000100ff */
[----:B------:R-:W-:Y:S01]  /*4ac0*/  HADD2.F32 R9, -RZ, R9.H1_H1 ;  /* 0x30000009ff097230 */ /* 0x000fe20000004100 */
[-C--:B------:R-:W-:Y:S01]  /*4ad0*/  FFMA.FTZ R17, R36, R32.reuse, R17 ;  /* 0x0000002024117223 */ /* 0x080fe20000010011 */
[----:B------:R-:W-:Y:S01]  /*4ae0*/  HADD2.F32 R36, -RZ, R21.H1_H1 ;  /* 0x30000015ff247230 */ /* 0x000fe20000004100 */
[-C--:B------:R-:W-:Y:S01]  /*4af0*/  FFMA.FTZ R19, R37, R32.reuse, R19 ;  /* 0x0000002025137223 */ /* 0x080fe20000010013 */
[----:B------:R-:W-:Y:S01]  /*4b00*/  HADD2.F32 R37, -RZ, R23.H1_H1 ;  /* 0x30000017ff257230 */ /* 0x000fe20000004100 */
[-C--:B------:R-:W-:Y:S01]  /*4b10*/  FFMA.FTZ R35, R40, R33.reuse, RZ ;  /* 0x0000002128237223 */ /* 0x080fe200000100ff */
[----:B------:R-:W-:Y:S01]  /*4b20*/  HADD2.F32 R21, -RZ, R18.H0_H0 ;  /* 0x20000012ff157230 */ /* 0x000fe20000004100 */
[----:B------:R-:W-:Y:S01]  /*4b30*/  FFMA.FTZ R33, R42, R33, RZ ;  /* 0x000000212a217223 */ /* 0x000fe200000100ff */
[----:B------:R-:W-:Y:S01]  /*4b40*/  HADD2.F32 R23, -RZ, R22.H0_H0 ;  /* 0x20000016ff177230 */ /* 0x000fe20000004100 */
        /* <DEDUP_REMOVED lines=29> */
[--C-:B------:R-:W-:Y:S01]  /*4d20*/  HADD2.F32 R8, -RZ, R11.reuse.H0_H0 ;  /* 0x2000000bff087230 */ /* 0x100fe20000004100 */
        /* <DEDUP_REMOVED lines=37> */
.L_x_284:
        /* <DEDUP_REMOVED lines=145> */
.L_x_287:
        /* <DEDUP_REMOVED lines=95> */
.L_x_289:
        /* <DEDUP_REMOVED lines=97> */
.L_x_290:
        /* <DEDUP_REMOVED lines=91> */
.L_x_288:
[----:B------:R-:W-:-:S06]  /*6a40*/  IMAD.WIDE R8, R13, c[0x0][0x18c], R14 ;  /* 0x000063000d087a25 */ /* 0x000fcc00078e020e */
[----:B------:R-:W2:Y:S02]  /*6a50*/  LDG.E.128.CONSTANT R8, [R8.64] ;  /* 0x0000000808087981 */ /* 0x000ea4000c1e9d00 */
[C---:B--2---:R-:W-:Y:S02]  /*6a60*/  LOP3.LUT R20, R8.reuse, 0xf000f, RZ, 0xc0, !PT ;  /* 0x000f000f08147812 */ /* 0x044fe400078ec0ff */
[----:B------:R-:W-:Y:S02]  /*6a70*/  LOP3.LUT R13, R8, 0xf000f0, RZ, 0xc0, !PT ;  /* 0x00f000f0080d7812 */ /* 0x000fe400078ec0ff */
[----:B------:R-:W-:Y:S02]  /*6a80*/  SHF.R.U32.HI R21, RZ, 0x8, R8 ;  /* 0x00000008ff157819 */ /* 0x000fe40000011608 */
[----:B------:R-:W-:Y:S02]  /*6a90*/  LOP3.LUT R14, R9, 0xf000f0, RZ, 0xc0, !PT ;  /* 0x00f000f0090e7812 */ /* 0x000fe400078ec0ff */
[----:B------:R-:W-:-:S02]  /*6aa0*/  SHF.R.U32.HI R23, RZ, 0x8, R9 ;  /* 0x00000008ff177819 */ /* 0x000fc40000011609 */
[----:B------:R-:W-:Y:S02]  /*6ab0*/  SHF.R.U32.HI R25, RZ, 0x8, R10 ;  /* 0x00000008ff197819 */ /* 0x000fe4000001160a */
[----:B------:R-:W-:Y:S02]  /*6ac0*/  LOP3.LUT R8, R11, 0xf000f0, RZ, 0xc0, !PT ;  /* 0x00f000f00b087812 */ /* 0x000fe400078ec0ff */
        /* <DEDUP_REMOVED lines=40> */
[----:B------:R-:W-:Y:S02]  /*6d50*/  HFMA2 R6, R29, R6.H0_H0, -72, -72 ;  /* 0xd480d4801d067431 */ /* 0x000fe40000040006 */
[----:B------:R-:W-:Y:S02]  /*6d60*/  HADD2 R25, R9, -1032, -1032 ;  /* 0xe408e40809197430 */ /* 0x000fe40000000000 */
[----:B------:R-:W-:Y:S02]  /*6d70*/  HADD2 R21, R21, -1032, -1032 ;  /* 0xe408e40815157430 */ /* 0x000fe40000000000 */
[----:B------:R-:W-:Y:S02]  /*6d80*/  HADD2 R23, R8, -1032, -1032 ;  /* 0xe408e40808177430 */ /* 0x000fe40000000000 */
[----:B------:R-:W-:Y:S01]  /*6d90*/  HADD2 R22, R28, -1032, -1032 ;  /* 0xe408e4081c167430 */ /* 0x000fe20000000000 */
[----:B------:R-:W-:Y:S05]  /*6da0*/  @!P2 BRA `(.L_x_291) ;  /* 0x000005a00000a947 */ /* 0x000fea0003800000 */
[----:B------:R-:W0:Y:S01]  /*6db0*/  LDS.64 R8, [UR4+0x30] ;  /* 0x00003004ff087984 */ /* 0x000e220008000a00 */
[----:B------:R-:W-:-:S02]  /*6dc0*/  HADD2.F32 R32, -RZ, R26.H0_H0 ;  /* 0x2000001aff207230 */ /* 0x000fc40000004100 */
[----:B------:R-:W-:Y:S01]  /*6dd0*/  HADD2.F32 R28, -RZ, R27.H0_H0 ;  /* 0x2000001bff1c7230 */ /* 0x000fe20000004100 */
[----:B------:R-:W1:Y:S01]  /*6de0*/  LDS.64 R10, [UR4+0x38] ;  /* 0x00003804ff0a7984 */ /* 0x000e620008000a00 */
[----:B------:R-:W-:Y:S02]  /*6df0*/  HADD2.F32 R34, -RZ, R20.H0_H0 ;  /* 0x20000014ff227230 */ /* 0x000fe40000004100 */
[----:B------:R-:W-:Y:S02]  /*6e00*/  HADD2.F32 R36, -RZ, R25.H0_H0 ;  /* 0x20000019ff247230 */ /* 0x000fe40000004100 */
[----:B------:R-:W-:Y:S02]  /*6e10*/  HADD2.F32 R33, -RZ, R26.H1_H1 ;  /* 0x3000001aff217230 */ /* 0x000fe40000004100 */
[----:B------:R-:W-:Y:S02]  /*6e20*/  HADD2.F32 R29, -RZ, R27.H1_H1 ;  /* 0x3000001bff1d7230 */ /* 0x000fe40000004100 */
[----:B------:R-:W-:-:S02]  /*6e30*/  HADD2.F32 R35, -RZ, R20.H1_H1 ;  /* 0x30000014ff237230 */ /* 0x000fc40000004100 */
[----:B------:R-:W-:Y:S02]  /*6e40*/  HADD2.F32 R37, -RZ, R25.H1_H1 ;  /* 0x30000019ff257230 */ /* 0x000fe40000004100 */
[--C-:B0-----:R-:W-:Y:S02]  /*6e50*/  HADD2.F32 R31, -RZ, R8.reuse.H0_H0 ;  /* 0x20000008ff1f7230 */ /* 0x101fe40000004100 */
[----:B------:R-:W-:Y:S02]  /*6e60*/  HADD2.F32 R30, -RZ, R8.H1_H1 ;  /* 0x30000008ff1e7230 */ /* 0x000fe40000004100 */
[--C-:B------:R-:W-:Y:S01]  /*6e70*/  HADD2.F32 R8, -RZ, R9.reuse.H0_H0 ;  /* 0x20000009ff087230 */ /* 0x100fe20000004100 */
[C---:B------:R-:W-:Y:S01]  /*6e80*/  FFMA.FTZ R32, R31.reuse, R32, RZ ;  /* 0x000000201f207223 */ /* 0x040fe200000100ff */
[----:B------:R-:W-:Y:S01]  /*6e90*/  HADD2.F32 R9, -RZ, R9.H1_H1 ;  /* 0x30000009ff097230 */ /* 0x000fe20000004100 */
[----:B------:R-:W-:Y:S02]  /*6ea0*/  FFMA.FTZ R28, R28, R31, RZ ;  /* 0x0000001f1c1c7223 */ /* 0x000fe400000100ff */
[----:B------:R-:W-:-:S02]  /*6eb0*/  FFMA.FTZ R34, R31, R34, RZ ;  /* 0x000000221f227223 */ /* 0x000fc400000100ff */
[----:B------:R-:W-:Y:S01]  /*6ec0*/  FFMA.FTZ R36, R31, R36, RZ ;  /* 0x000000241f247223 */ /* 0x000fe200000100ff */
[----:B------:R-:W-:Y:S01]  /*6ed0*/  HADD2.F32 R31, -RZ, R14.H0_H0 ;  /* 0x2000000eff1f7230 */ /* 0x000fe20000004100 */
[C---:B------:R-:W-:Y:S01]  /*6ee0*/  FFMA.FTZ R33, R30.reuse, R33, R32 ;  /* 0x000000211e217223 */ /* 0x040fe20000010020 */
[----:B------:R-:W-:Y:S01]  /*6ef0*/  HADD2.F32 R32, -RZ, R15.H0_H0 ;  /* 0x2000000fff207230 */ /* 0x000fe20000004100 */
[----:B------:R-:W-:Y:S01]  /*6f00*/  FFMA.FTZ R29, R29, R30, R28 ;  /* 0x0000001e1d1d7223 */ /* 0x000fe2000001001c */
[--C-:B------:R-:W-:Y:S01]  /*6f10*/  HADD2.F32 R28, -RZ, R13.reuse.H0_H0 ;  /* 0x2000000dff1c7230 */ /* 0x100fe20000004100 */
[----:B------:R-:W-:Y:S02]  /*6f20*/  FFMA.FTZ R35, R30, R35, R34 ;  /* 0x000000231e237223 */ /* 0x000fe40000010022 */
        /* <DEDUP_REMOVED lines=66> */
.L_x_291:
[----:B------:R-:W-:Y:S05]  /*7350*/  @!P3 BRA `(.L_x_278) ;  /* 0x000011a00000b947 */ /* 0x000fea0003800000 */
[----:B------:R-:W-:Y:S02]  /*7360*/  PRMT R8, R54, 0x9910, RZ ;  /* 0x0000991036087816 */ /* 0x000fe400000000ff */
[----:B------:R-:W-:Y:S02]  /*7370*/  ISETP.GE.AND P2, PT, R58, 0x3, PT ;  /* 0x000000033a00780c */ /* 0x000fe40003f46270 */
[----:B------:R-:W-:-:S13]  /*7380*/  ISETP.NE.AND P0, PT, R8, RZ, PT ;  /* 0x000000ff0800720c */ /* 0x000fda0003f05270 */
[----:B------:R-:W-:Y:S05]  /*7390*/  @!P0 BRA `(.L_x_292) ;  /* 0x000005a000008947 */ /* 0x000fea0003800000 */
[----:B------:R-:W0:Y:S01]  /*73a0*/  LDS.64 R8, [UR4+0xb0] ;  /* 0x0000b004ff087984 */ /* 0x000e220008000a00 */
[--C-:B------:R-:W-:Y:S02]  /*73b0*/  HADD2.F32 R31, -RZ, R27.reuse.H0_H0 ;  /* 0x2000001bff1f7230 */ /* 0x100fe40000004100 */
        /* <DEDUP_REMOVED lines=88> */
.L_x_292:
        /* <DEDUP_REMOVED lines=97> */
.L_x_293:
        /* <DEDUP_REMOVED lines=16> */
[-C--:B------:R-:W-:Y:S01]  /*8050*/  FFMA.FTZ R31, R34, R29.reuse, R30 ;  /* 0x0000001d221f7223 */ /* 0x080fe2000001001e */
[----:B------:R-:W-:Y:S01]  /*8060*/  HADD2.F32 R30, -RZ, R20.H1_H1 ;  /* 0x30000014ff1e7230 */ /* 0x000fe20000004100 */
[-C--:B------:R-:W-:Y:S01]  /*8070*/  FFMA.FTZ R32, R35, R28.reuse, RZ ;  /* 0x0000001c23207223 */ /* 0x080fe200000100ff */
[----:B------:R-:W-:Y:S01]  /*8080*/  HADD2.F32 R34, -RZ, R25.H1_H1 ;  /* 0x30000019ff227230 */ /* 0x000fe20000004100 */
[----:B------:R-:W-:Y:S01]  /*8090*/  FFMA.FTZ R28, R37, R28, RZ ;  /* 0x0000001c251c7223 */ /* 0x000fe200000100ff */
[--C-:B------:R-:W-:Y:S01]  /*80a0*/  HADD2.F32 R20, -RZ, R13.reuse.H0_H0 ;  /* 0x2000000dff147230 */ /* 0x100fe20000004100 */
        /* <DEDUP_REMOVED lines=69> */
.L_x_278:
[----:B------:R-:W0:Y:S01]  /*8500*/  S2UR UR5, SR_CTAID.Z ;  /* 0x00000000000579c3 */ /* 0x000e220000002700 */
[----:B------:R-:W-:Y:S01]  /*8510*/  ULDC UR6, c[0x0][0x190] ;  /* 0x0000640000067ab9 */ /* 0x000fe20000000800 */
[----:B------:R-:W-:Y:S01]  /*8520*/  IADD3 R56, R56, 0x20, RZ ;  /* 0x0000002038387810 */ /* 0x000fe20007ffe0ff */
[----:B------:R-:W-:Y:S01]  /*8530*/  IMAD.MOV.U32 R9, RZ, RZ, c[0x0][0x18c] ;  /* 0x00006300ff097624 */ /* 0x000fe200078e00ff */
[----:B------:R-:W-:Y:S02]  /*8540*/  UIADD3 UR4, UR4, 0x40, URZ ;  /* 0x0000004004047890 */ /* 0x000fe4000fffe03f */
[----:B------:R-:W-:Y:S01]  /*8550*/  ISETP.GE.AND P0, PT, R56, c[0x0][0x1b4], PT ;  /* 0x00006d0038007a0c */ /* 0x000fe20003f06270 */
[----:B------:R-:W-:Y:S01]  /*8560*/  IMAD.WIDE R60, R9, 0x10, R60 ;  /* 0x00000010093c7825 */ /* 0x000fe200078e023c */
[----:B0-----:R-:W-:-:S04]  /*8570*/  ULEA UR5, UR5, 0x40, 0x6 ;  /* 0x0000004005057891 */ /* 0x001fc8000f8e303f */
[----:B------:R-:W-:-:S04]  /*8580*/  UISETP.LT.AND UP0, UPT, UR5, UR6, UPT ;  /* 0x000000060500728c */ /* 0x000fc8000bf01270 */
[----:B------:R-:W-:-:S06]  /*8590*/  USEL UR5, UR5, UR6, UP0 ;  /* 0x0000000605057287 */ /* 0x000fcc0008000000 */
[----:B------:R-:W-:-:S13]  /*85a0*/  ISETP.LT.AND P2, PT, R56, UR5, PT ;  /* 0x0000000538007c0c */ /* 0x000fda000bf41270 */
[----:B------:R-:W-:Y:S05]  /*85b0*/  @!P0 BRA P2, `(.L_x_294) ;  /* 0xffff932000008947 */ /* 0x000fea000103ffff */
.L_x_277:
[----:B----4-:R-:W-:-:S04]  /*85c0*/  ISETP.GE.AND P0, PT, R56, R57, PT ;  /* 0x000000393800720c */ /* 0x010fc80003f06270 */
[----:B------:R-:W-:-:S13]  /*85d0*/  ISETP.GE.OR P0, PT, R56, c[0x0][0x1bc], P0 ;  /* 0x00006f0038007a0c */ /* 0x000fda0000706670 */
[----:B------:R-:W-:Y:S05]  /*85e0*/  @P0 BRA `(.L_x_295) ;  /* 0x000013a000000947 */ /* 0x000fea0003800000 */
[----:B------:R-:W-:Y:S02]  /*85f0*/  PRMT R6, R12, 0x9910, RZ ;  /* 0x000099100c067816 */ /* 0x000fe400000000ff */
[----:B------:R-:W-:Y:S02]  /*8600*/  MOV R59, c[0x0][0x18c] ;  /* 0x00006300003b7a02 */ /* 0x000fe40000000f00 */
[----:B------:R-:W-:Y:S02]  /*8610*/  ISETP.NE.AND P0, PT, R6, RZ, PT ;  /* 0x000000ff0600720c */ /* 0x000fe40003f05270 */
[----:B------:R-:W-:Y:S02]  /*8620*/  SHF.R.S32.HI R62, RZ, 0x1f, R59 ;  /* 0x0000001fff3e7819 */ /* 0x000fe4000001143b */
[----:B------:R-:W-:Y:S02]  /*8630*/  ISETP.LT.OR P0, PT, R7, 0x4, !P0 ;  /* 0x000000040700780c */ /* 0x000fe40004701670 */
[----:B------:R-:W-:-:S02]  /*8640*/  SHF.L.U64.HI R62, R59, 0x2, R62 ;  /* 0x000000023b3e7819 */ /* 0x000fc4000001023e */
.L_x_300:
[----:B------:R-:W-:-:S13]  /*8650*/  ISETP.NE.AND P2, PT, R56, R49, PT ;  /* 0x000000313800720c */ /* 0x000fda0003f45270 */
[----:B------:R-:W-:Y:S02]  /*8660*/  @!P2 IADD3 R50, R50, 0x1, RZ ;  /* 0x000000013232a810 */ /* 0x000fe40007ffe0ff */
[----:B------:R-:W-:Y:S02]  /*8670*/  @!P2 LEA R6, R56, 0x1, 0x1 ;  /* 0x000000013806a811 */ /* 0x000fe400078e08ff */
[----:B------:R-:W-:Y:S01]  /*8680*/  @!P2 MOV R7, 0x2 ;  /* 0x000000020007a802 */ /* 0x000fe20000000f00 */
[----:B------:R-:W-:-:S04]  /*8690*/  @!P2 IMAD R8, R50, 0x8, R1 ;  /* 0x000000083208a824 */ /* 0x000fc800078e0201 */
[----:B------:R-:W-:Y:S02]  /*86a0*/  @!P2 IMAD.WIDE R6, R6, R7, c[0x0][0x198] ;  /* 0x000066000606a625 */ /* 0x000fe400078e0207 */
[----:B------:R-:W2:Y:S04]  /*86b0*/  @!P2 LDL.64 R8, [R8] ;  /* 0x000000000808a983 */ /* 0x000ea80000100a00 */
[----:B------:R-:W3:Y:S01]  /*86c0*/  @!P2 LDG.E.U16.CONSTANT R7, [R6.64] ;  /* 0x000000080607a981 */ /* 0x000ee2000c1e9500 */
[----:B--2--5:R-:W-:Y:S02]  /*86d0*/  @!P2 PRMT R52, R8, 0x7610, R52 ;  /* 0x000076100834a816 */ /* 0x024fe40000000034 */
[----:B------:R-:W-:Y:S02]  /*86e0*/  @!P2 PRMT R53, R9, 0x7610, R53 ;  /* 0x000076100935a816 */ /* 0x000fe40000000035 */
[----:B---3--:R-:W-:-:S02]  /*86f0*/  @!P2 IADD3 R49, R7, R56, RZ ;  /* 0x000000380731a210 */ /* 0x008fc40007ffe0ff */
[----:B------:R-:W-:Y:S02]  /*8700*/  @!P2 PRMT R52, R52, 0x7610, R8 ;  /* 0x000076103434a816 */ /* 0x000fe40000000008 */
[----:B------:R-:W-:Y:S01]  /*8710*/  @!P2 PRMT R53, R53, 0x7610, R9 ;  /* 0x000076103535a816 */ /* 0x000fe20000000009 */
[----:B------:R-:W-:Y:S05]  /*8720*/  @!P1 BRA `(.L_x_296) ;  /* 0x000011f000009947 */ /* 0x000fea0003800000 */
[----:B------:R-:W2:Y:S01]  /*8730*/  LDG.E.128.CONSTANT R8, [R60.64] ;  /* 0x000000083c087981 */ /* 0x000ea2000c1e9d00 */
[----:B------:R-:W-:Y:S01]  /*8740*/  HFMA2.MMA R13, -RZ, RZ, 0, 0.25 ;  /* 0x00003400ff0d7435 */ /* 0x000fe200000001ff */
[----:B------:R-:W-:Y:S01]  /*8750*/  PRMT R6, R55, 0x9910, RZ ;  /* 0x0000991037067816 */ /* 0x000fe200000000ff */
[----:B------:R-:W-:Y:S01]  /*8760*/  IMAD.MOV.U32 R29, RZ, RZ, 0x2c00 ;  /* 0x00002c00ff1d7424 */ /* 0x000fe200078e00ff */
[----:B------:R-:W-:Y:S02]  /*8770*/  MOV R37, 0x2400 ;  /* 0x0000240000257802 */ /* 0x000fe40000000f00 */
[----:B------:R-:W-:Y:S02]  /*8780*/  ISETP.NE.AND P2, PT, R6, RZ, PT ;  /* 0x000000ff0600720c */ /* 0x000fe40003f45270 */
[----:B------:R-:W-:-:S02]  /*8790*/  ISETP.GE.AND P3, PT, R58, 0x2, PT ;  /* 0x000000023a00780c */ /* 0x000fc40003f66270 */
[C---:B--2---:R-:W-:Y:S02]  /*87a0*/  LOP3.LUT R7, R9.reuse, 0xc000c, RZ, 0xc0, !PT ;  /* 0x000c000c09077812 */ /* 0x044fe400078ec0ff */
[----:B------:R-:W-:Y:S02]  /*87b0*/  SHF.R.U32.HI R18, RZ, 0x8, R9 ;  /* 0x00000008ff127819 */ /* 0x000fe40000011609 */
[C---:B------:R-:W-:Y:S02]  /*87c0*/  LOP3.LUT R14, R9.reuse, 0x300030, RZ, 0xc0, !PT ;  /* 0x00300030090e7812 */ /* 0x040fe400078ec0ff */
[C---:B------:R-:W-:Y:S02]  /*87d0*/  LOP3.LUT R30, R9.reuse, 0xc000c0, RZ, 0xc0, !PT ;  /* 0x00c000c0091e7812 */ /* 0x040fe400078ec0ff */
[----:B------:R-:W-:Y:S02]  /*87e0*/  LOP3.LUT R19, R9, 0x30003, RZ, 0xc0, !PT ;  /* 0x0003000309137812 */ /* 0x000fe400078ec0ff */
[----:B------:R-:W-:-:S02]  /*87f0*/  LOP3.LUT R9, R10, 0xc000c, RZ, 0xc0, !PT ;  /* 0x000c000c0a097812 */ /* 0x000fc400078ec0ff */
[----:B------:R-:W-:Y:S02]  /*8800*/  SHF.R.U32.HI R20, RZ, 0x8, R10 ;  /* 0x00000008ff147819 */ /* 0x000fe4000001160a */
[C---:B------:R-:W-:Y:S02]  /*8810*/  LOP3.LUT R24, R10.reuse, 0x300030, RZ, 0xc0, !PT ;  /* 0x003000300a187812 */ /* 0x040fe400078ec0ff */
[C---:B------:R-:W-:Y:S02]  /*8820*/  LOP3.LUT R32, R10.reuse, 0xc000c0, RZ, 0xc0, !PT ;  /* 0x00c000c00a207812 */ /* 0x040fe400078ec0ff */
[----:B------:R-:W-:Y:S02]  /*8830*/  LOP3.LUT R22, R10, 0x30003, RZ, 0xc0, !PT ;  /* 0x000300030a167812 */ /* 0x000fe400078ec0ff */
[----:B------:R-:W-:Y:S02]  /*8840*/  LOP3.LUT R10, R11, 0xc000c, RZ, 0xc0, !PT ;  /* 0x000c000c0b0a7812 */ /* 0x000fe400078ec0ff */
[----:B------:R-:W-:-:S02]  /*8850*/  SHF.R.U32.HI R16, RZ, 0x8, R8 ;  /* 0x00000008ff107819 */ /* 0x000fc40000011608 */
[----:B------:R-:W-:Y:S02]  /*8860*/  LOP3.LUT R26, R9, 0x64006400, RZ, 0xfc, !PT ;  /* 0x64006400091a7812 */ /* 0x000fe400078efcff */
[----:B------:R-:W-:Y:S02]  /*8870*/  SHF.R.U32.HI R21, RZ, 0x8, R11 ;  /* 0x00000008ff157819 */ /* 0x000fe4000001160b */
[C---:B------:R-:W-:Y:S02]  /*8880*/  LOP3.LUT R25, R11.reuse, 0x300030, RZ, 0xc0, !PT ;  /* 0x003000300b197812 */ /* 0x040fe400078ec0ff */
[C---:B------:R-:W-:Y:S02]  /*8890*/  LOP3.LUT R33, R11.reuse, 0xc000c0, RZ, 0xc0, !PT ;  /* 0x00c000c00b217812 */ /* 0x040fe400078ec0ff */
[----:B------:R-:W-:Y:S02]  /*88a0*/  LOP3.LUT R23, R11, 0x30003, RZ, 0xc0, !PT ;  /* 0x000300030b177812 */ /* 0x000fe400078ec0ff */
[----:B------:R-:W-:-:S02]  /*88b0*/  LOP3.LUT R34, R10, 0x64006400, RZ, 0xfc, !PT ;  /* 0x640064000a227812 */ /* 0x000fc400078efcff */
[----:B------:R-:W-:Y:S02]  /*88c0*/  LOP3.LUT R9, R18, 0xc000c, RZ, 0xc0, !PT ;  /* 0x000c000c12097812 */ /* 0x000fe400078ec0ff */
[C---:B------:R-:W-:Y:S02]  /*88d0*/  LOP3.LUT R6, R8.reuse, 0xc000c, RZ, 0xc0, !PT ;  /* 0x000c000c08067812 */ /* 0x040fe400078ec0ff */
[C---:B------:R-:W-:Y:S02]  /*88e0*/  LOP3.LUT R15, R8.reuse, 0x300030, RZ, 0xc0, !PT ;  /* 0x00300030080f7812 */ /* 0x040fe400078ec0ff */
[C---:B------:R-:W-:Y:S02]  /*88f0*/  LOP3.LUT R31, R8.reuse, 0xc000c0, RZ, 0xc0, !PT ;  /* 0x00c000c0081f7812 */ /* 0x040fe400078ec0ff */
[----:B------:R-:W-:Y:S02]  /*8900*/  LOP3.LUT R17, R8, 0x30003, RZ, 0xc0, !PT ;  /* 0x0003000308117812 */ /* 0x000fe400078ec0ff */
        /* <DEDUP_REMOVED lines=20> */
[----:B------:R-:W-:Y:S01]  /*8a50*/  HFMA2 R6, R6, R13.H0_H0, -258, -258 ;  /* 0xdc08dc0806067431 */ /* 0x000fe2000004000d */
[----:B------:R-:W-:Y:S01]  /*8a60*/  LOP3.LUT R28, R14, 0x64006400, RZ, 0xfc, !PT ;  /* 0x640064000e1c7812 */ /* 0x000fe200078efcff */
[----:B------:R-:W-:Y:S01]  /*8a70*/  HFMA2 R14, R26, R29.H0_H0, -66, -66 ;  /* 0xd420d4201a0e7431 */ /* 0x000fe2000004001d */
[----:B------:R-:W-:Y:S01]  /*8a80*/  LOP3.LUT R38, R25, 0x64006400, RZ, 0xfc, !PT ;  /* 0x6400640019267812 */ /* 0x000fe200078efcff */
[----:B------:R-:W-:Y:S01]  /*8a90*/  HFMA2 R13, R36, R13.H0_H0, -258, -258 ;  /* 0xdc08dc08240d7431 */ /* 0x000fe2000004000d */
        /* <DEDUP_REMOVED lines=53> */
[----:B------:R-:W0:Y:S04]  /*8df0*/  LDS.128 R16, [UR4] ;  /* 0x00000004ff107984 */ /* 0x000e280008000c00 */
[----:B------:R-:W1:Y:S01]  /*8e00*/  LDS.128 R20, [UR4+0x10] ;  /* 0x00001004ff147984 */ /* 0x000e620008000c00 */
[----:B0-----:R-:W-:-:S02]  /*8e10*/  HFMA2.MMA R63, R38, R16, RZ ;  /* 0x00000010263f7235 */ /* 0x001fc400000000ff */
[----:B------:R-:W-:-:S08]  /*8e20*/  HFMA2.MMA R64, R39, R16, RZ ;  /* 0x0000001027407235 */ /* 0x000fd000000000ff */
[-C--:B------:R-:W-:Y:S02]  /*8e30*/  HFMA2 R63, R6, R17.reuse, R63 ;  /* 0x00000011063f7231 */ /* 0x080fe4000000003f */
[----:B------:R-:W-:-:S04]  /*8e40*/  HFMA2 R64, R7, R17, R64 ;  /* 0x0000001107407231 */ /* 0x000fc80000000040 */
[-C--:B------:R-:W-:Y:S02]  /*8e50*/  HFMA2.MMA R63, R14, R18.reuse, R63 ;  /* 0x000000120e3f7235 */ /* 0x080fe4000000003f */
[----:B------:R-:W-:-:S08]  /*8e60*/  HFMA2.MMA R64, R15, R18, R64 ;  /* 0x000000120f407235 */ /* 0x000fd00000000040 */
[-C--:B------:R-:W-:Y:S02]  /*8e70*/  HFMA2 R63, R30, R19.reuse, R63 ;  /* 0x000000131e3f7231 */ /* 0x080fe4000000003f */
[----:B------:R-:W-:-:S04]  /*8e80*/  HFMA2 R64, R31, R19, R64 ;  /* 0x000000131f407231 */ /* 0x000fc80000000040 */
[-C--:B-1----:R-:W-:Y:S02]  /*8e90*/  HFMA2.MMA R63, R42, R20.reuse, R63 ;  /* 0x000000142a3f7235 */ /* 0x082fe4000000003f */
[----:B------:R-:W-:-:S08]  /*8ea0*/  HFMA2.MMA R64, R43, R20, R64 ;  /* 0x000000142b407235 */ /* 0x000fd00000000040 */
[-C--:B------:R-:W-:Y:S02]  /*8eb0*/  HFMA2 R63, R10, R21.reuse, R63 ;  /* 0x000000150a3f7231 */ /* 0x080fe4000000003f */
[----:B------:R-:W-:-:S04]  /*8ec0*/  HFMA2 R64, R11, R21, R64 ;  /* 0x000000150b407231 */ /* 0x000fc80000000040 */
[-C--:B------:R-:W-:Y:S02]  /*8ed0*/  HFMA2.MMA R63, R26, R22.reuse, R63 ;  /* 0x000000161a3f7235 */ /* 0x080fe4000000003f */
[----:B------:R-:W-:-:S08]  /*8ee0*/  HFMA2.MMA R64, R27, R22, R64 ;  /* 0x000000161b407235 */ /* 0x000fd00000000040 */
[-C--:B------:R-:W-:Y:S02]  /*8ef0*/  HFMA2 R63, R34, R23.reuse, R63 ;  /* 0x00000017223f7231 */ /* 0x080fe4000000003f */
        /* <DEDUP_REMOVED lines=25> */
.L_x_297:
[----:B------:R-:W-:Y:S05]  /*9090*/  @!P3 BRA `(.L_x_296) ;  /* 0x000008800000b947 */ /* 0x000fea0003800000 */
[----:B------:R-:W-:Y:S02]  /*90a0*/  PRMT R16, R54, 0x9910, RZ ;  /* 0x0000991036107816 */ /* 0x000fe400000000ff */
[----:B------:R-:W-:Y:S02]  /*90b0*/  ISETP.GE.AND P3, PT, R58, 0x3, PT ;  /* 0x000000033a00780c */ /* 0x000fe40003f66270 */
[----:B------:R-:W-:-:S13]  /*90c0*/  ISETP.NE.AND P2, PT, R16, RZ, PT ;  /* 0x000000ff1000720c */ /* 0x000fda0003f45270 */
[----:B------:R-:W-:Y:S05]  /*90d0*/  @!P2 BRA `(.L_x_298) ;  /* 0x000002a00000a947 */ /* 0x000fea0003800000 */
[----:B------:R-:W0:Y:S04]  /*90e0*/  LDS.128 R16, [UR4+0x80] ;  /* 0x00008004ff107984 */ /* 0x000e280008000c00 */
[----:B------:R-:W1:Y:S01]  /*90f0*/  LDS.128 R20, [UR4+0x90] ;  /* 0x00009004ff147984 */ /* 0x000e620008000c00 */
[-C--:B0-----:R-:W-:Y:S02]  /*9100*/  HFMA2.MMA R63, R38, R16.reuse, RZ ;  /* 0x00000010263f7235 */ /* 0x081fe400000000ff */
        /* <DEDUP_REMOVED lines=39> */
.L_x_298:
[----:B------:R-:W-:Y:S05]  /*9380*/  @!P3 BRA `(.L_x_296) ;  /* 0x000005900000b947 */ /* 0x000fea0003800000 */
[----:B------:R-:W-:-:S04]  /*9390*/  PRMT R16, R51, 0x9910, RZ ;  /* 0x0000991033107816 */ /* 0x000fc800000000ff */
        /* <DEDUP_REMOVED lines=44> */
.L_x_299:
[----:B------:R-:W-:Y:S05]  /*9660*/  @P0 BRA `(.L_x_296) ;  /* 0x000002b000000947 */ /* 0x000fea0003800000 */
[----:B------:R-:W0:Y:S01]  /*9670*/  LDS.128 R16, [UR4+0x180] ;  /* 0x00018004ff107984 */ /* 0x000e220008000c00 */
[----:B------:R-:W-:-:S03]  /*9680*/  MOV R63, R40 ;  /* 0x00000028003f7202 */ /* 0x000fc60000000f00 */
        /* <DEDUP_REMOVED lines=41> */
.L_x_296:
[----:B------:R-:W-:Y:S01]  /*9920*/  IADD3 R56, R56, 0x10, RZ ;  /* 0x0000001038387810 */ /* 0x000fe20007ffe0ff */
[----:B------:R-:W-:Y:S01]  /*9930*/  UIADD3 UR4, UR4, 0x20, URZ ;  /* 0x0000002004047890 */ /* 0x000fe2000fffe03f */
[----:B------:R-:W-:Y:S02]  /*9940*/  LEA R60, P3, R59, R60, 0x2 ;  /* 0x0000003c3b3c7211 */ /* 0x000fe400078610ff */
[C---:B------:R-:W-:Y:S02]  /*9950*/  ISETP.GE.AND P2, PT, R56.reuse, c[0x0][0x1bc], PT ;  /* 0x00006f0038007a0c */ /* 0x040fe40003f46270 */
[----:B------:R-:W-:Y:S01]  /*9960*/  ISETP.LT.AND P4, PT, R56, R57, PT ;  /* 0x000000393800720c */ /* 0x000fe20003f81270 */
[----:B------:R-:W-:-:S12]  /*9970*/  IMAD.X R61, R61, 0x1, R62, P3 ;  /* 0x000000013d3d7824 */ /* 0x000fd800018e063e */
[----:B------:R-:W-:Y:S05]  /*9980*/  @!P2 BRA P4, `(.L_x_300) ;  /* 0xffffecc00000a947 */ /* 0x000fea000203ffff */
.L_x_295:
[----:B------:R-:W-:Y:S05]  /*9990*/  @!P1 EXIT ;  /* 0x000000000000994d */ /* 0x000fea0003800000 */
[----:B------:R-:W0:Y:S04]  /*99a0*/  S2R R6, SR_CTAID.X ;  /* 0x0000000000067919 */ /* 0x000e280000002500 */
[----:B------:R-:W0:Y:S04]  /*99b0*/  S2R R7, SR_TID.X ;  /* 0x0000000000077919 */ /* 0x000e280000002100 */
[----:B------:R-:W1:Y:S01]  /*99c0*/  S2R R8, SR_CTAID.Y ;  /* 0x0000000000087919 */ /* 0x000e620000002600 */
[----:B0-----:R-:W-:Y:S02]  /*99d0*/  LEA R6, R6, R7, 0x6 ;  /* 0x0000000706067211 */ /* 0x001fe400078e30ff */
[----:B-1----:R-:W-:-:S03]  /*99e0*/  SHF.L.U32 R7, R8, 0x2, RZ ;  /* 0x0000000208077819 */ /* 0x002fc600000006ff */
[----:B------:R-:W-:Y:S01]  /*99f0*/  IMAD.SHL.U32 R8, R6, 0x4, RZ ;  /* 0x0000000406087824 */ /* 0x000fe200078e00ff */
[----:B------:R-:W-:-:S03]  /*9a00*/  MOV R6, 0x2 ;  /* 0x0000000200067802 */ /* 0x000fc60000000f00 */
        /* <DEDUP_REMOVED lines=8> */
.L_x_304:
[----:B------:R-:W0:Y:S02]  /*9a90*/  LDS R10, [R7] ;  /* 0x00000000070a7984 */ /* 0x000e240000000800 */
[----:B0-----:R-:W-:-:S06]  /*9aa0*/  HADD2 R11, R10, R48 ;  /* 0x000000300a0b7230 */ /* 0x001fcc0000000000 */
[----:B------:R-:W0:Y:S02]  /*9ab0*/  ATOMS.CAST.SPIN R11, [R7], R10, R11 ;  /* 0x0000000a070b738d */ /* 0x000e24000180000b */
[----:B0-----:R-:W-:-:S13]  /*9ac0*/  ISETP.EQ.U32.AND P0, PT, R11, 0x1, PT ;  /* 0x000000010b00780c */ /* 0x001fda0003f02070 */
[----:B------:R-:W-:Y:S05]  /*9ad0*/  @!P0 BRA `(.L_x_304) ;  /* 0xffffffb000008947 */ /* 0x000fea000383ffff */
[----:B------:R-:W-:Y:S05]  /*9ae0*/  BRA `(.L_x_302) ;  /* 0x0000003000007947 */ /* 0x000fea0003800000 */
.L_x_303:
[----:B------:R-:W2:Y:S02]  /*9af0*/  LD.E R7, [R8.64] ;  /* 0x0000000808077980 */ /* 0x000ea4000c101900 */
[----:B--2---:R-:W-:-:S05]  /*9b00*/  IADD3 R7, R48, R7, RZ ;  /* 0x0000000730077210 */ /* 0x004fca0007ffe0ff */
[----:B------:R0:W-:Y:S02]  /*9b10*/  ST.E [R8.64], R7 ;  /* 0x0000000708007985 */ /* 0x0001e4000c101908 */
.L_x_302:
[----:B------:R-:W-:Y:S05]  /*9b20*/  BSYNC B0 ;  /* 0x0000000000007941 */ /* 0x000fea0003800000 */
.L_x_301:
[----:B------:R-:W2:Y:S01]  /*9b30*/  ATOM.E.ADD.F16x2.RN.STRONG.GPU P0, RZ, [R8.64+0x4], R47 ;  /* 0x0000042f08ff798a */ /* 0x000ea2000810e9c8 */
[----:B------:R-:W-:Y:S01]  /*9b40*/  BSSY B0, `(.L_x_305) ;  /* 0x000000f000007945 */ /* 0x000fe20003800000 */
[----:B--2---:R-:W-:Y:S05]  /*9b50*/  @P0 BRA `(.L_x_306) ;  /* 0x000000d000000947 */ /* 0x004fea0003800000 */
[----:B------:R-:W1:Y:S02]  /*9b60*/  QSPC.E.S P0, RZ, [R8+0x4] ;  /* 0x0000040008ff73aa */ /* 0x000e640000000500 */
[----:B-1----:R-:W-:Y:S05]  /*9b70*/  @!P0 BRA `(.L_x_307) ;  /* 0x0000008000008947 */ /* 0x002fea0003800000 */
[----:B0-----:R-:W-:-:S04]  /*9b80*/  IADD3 R7, R8, 0x4, RZ ;  /* 0x0000000408077810 */ /* 0x001fc80007ffe0ff */
[----:B------:R-:W-:-:S05]  /*9b90*/  LOP3.LUT R7, R7, 0xffffff, RZ, 0xc0, !PT ;  /* 0x00ffffff07077812 */ /* 0x000fca00078ec0ff */
.L_x_308:
[----:B------:R-:W0:Y:S02]  /*9ba0*/  LDS R10, [R7] ;  /* 0x00000000070a7984 */ /* 0x000e240000000800 */
[----:B0-----:R-:W-:-:S10]  /*9bb0*/  HFMA2.MMA R11, R10, 1, 1, R47 ;  /* 0x3c003c000a0b7835 */ /* 0x001fd4000000002f */
[----:B------:R-:W0:Y:S02]  /*9bc0*/  ATOMS.CAST.SPIN R11, [R7], R10, R11 ;  /* 0x0000000a070b738d */ /* 0x000e24000180000b */
[----:B0-----:R-:W-:-:S13]  /*9bd0*/  ISETP.EQ.U32.AND P0, PT, R11, 0x1, PT ;  /* 0x000000010b00780c */ /* 0x001fda0003f02070 */
[----:B------:R-:W-:Y:S05]  /*9be0*/  @!P0 BRA `(.L_x_308) ;  /* 0xffffffb000008947 */ /* 0x000fea000383ffff */
[----:B------:R-:W-:Y:S05]  /*9bf0*/  BRA `(.L_x_306) ;  /* 0x0000003000007947 */ /* 0x000fea0003800000 */
.L_x_307:
[----:B0-----:R-:W2:Y:S02]  /*9c00*/  LD.E R7, [R8.64+0x4] ;  /* 0x0000040808077980 */ /* 0x001ea4000c101900 */
[----:B--2---:R-:W-:-:S05]  /*9c10*/  IMAD.IADD R7, R47, 0x1, R7 ;  /* 0x000000012f077824 */ /* 0x004fca00078e0207 */
[----:B------:R0:W-:Y:S02]  /*9c20*/  ST.E [R8.64+0x4], R7 ;  /* 0x0000040708007985 */ /* 0x0001e4000c101908 */
.L_x_306:
[----:B------:R-:W-:Y:S05]  /*9c30*/  BSYNC B0 ;  /* 0x0000000000007941 */ /* 0x000fea0003800000 */
.L_x_305:
[----:B------:R-:W-:-:S13]  /*9c40*/  ISETP.GE.AND P0, PT, R58, 0x2, PT ;  /* 0x000000023a00780c */ /* 0x000fda0003f06270 */
[----:B------:R-:W-:Y:S05]  /*9c50*/  @!P0 EXIT ;  /* 0x000000000000894d */ /* 0x000fea0003800000 */
[----:B0-----:R-:W-:-:S05]  /*9c60*/  IMAD.WIDE R8, R6, c[0x0][0x18c], R8 ;  /* 0x0000630006087a25 */ /* 0x001fca00078e0208 */
[----:B------:R-:W2:Y:S01]  /*9c70*/  ATOM.E.ADD.F16x2.RN.STRONG.GPU P0, RZ, [R8.64], R46 ;  /* 0x0000002e08ff798a */ /* 0x000ea2000810e9c8 */
[----:B------:R-:W-:Y:S01]  /*9c80*/  BSSY B0, `(.L_x_309) ;  /* 0x000000f000007945 */ /* 0x000fe20003800000 */
[----:B------:R-:W-:Y:S01]  /*9c90*/  MOV R13, R0 ;  /* 0x00000000000d7202 */ /* 0x000fe20000000f00 */
[----:B--2---:R-:W-:Y:S05]  /*9ca0*/  @P0 BRA `(.L_x_310) ;  /* 0x000000c000000947 */ /* 0x004fea0003800000 */
[----:B------:R-:W0:Y:S02]  /*9cb0*/  QSPC.E.S P0, RZ, [R8] ;  /* 0x0000000008ff73aa */ /* 0x000e240000000500 */
[----:B0-----:R-:W-:Y:S05]  /*9cc0*/  @!P0 BRA `(.L_x_311) ;  /* 0x0000007000008947 */ /* 0x001fea0003800000 */
[----:B------:R-:W-:-:S05]  /*9cd0*/  LOP3.LUT R7, R8, 0xffffff, RZ, 0xc0, !PT ;  /* 0x00ffffff08077812 */ /* 0x000fca00078ec0ff */
.L_x_312:
[----:B------:R-:W0:Y:S02]  /*9ce0*/  LDS R10, [R7] ;  /* 0x00000000070a7984 */ /* 0x000e240000000800 */
[----:B0-----:R-:W-:-:S06]  /*9cf0*/  HADD2 R11, R10, R46 ;  /* 0x0000002e0a0b7230 */ /* 0x001fcc0000000000 */
[----:B------:R-:W0:Y:S02]  /*9d00*/  ATOMS.CAST.SPIN R11, [R7], R10, R11 ;  /* 0x0000000a070b738d */ /* 0x000e24000180000b */
[----:B0-----:R-:W-:-:S13]  /*9d10*/  ISETP.EQ.U32.AND P0, PT, R11, 0x1, PT ;  /* 0x000000010b00780c */ /* 0x001fda0003f02070 */
[----:B------:R-:W-:Y:S05]  /*9d20*/  @!P0 BRA `(.L_x_312) ;  /* 0xffffffb000008947 */ /* 0x000fea000383ffff */
[----:B------:R-:W-:Y:S05]  /*9d30*/  BRA `(.L_x_310) ;  /* 0x0000003000007947 */ /* 0x000fea0003800000 */
.L_x_311:
[----:B------:R-:W2:Y:S02]  /*9d40*/  LD.E R7, [R8.64] ;  /* 0x0000000808077980 */ /* 0x000ea4000c101900 */
[----:B--2---:R-:W-:-:S05]  /*9d50*/  IADD3 R7, R46, R7, RZ ;  /* 0x000000072e077210 */ /* 0x004fca0007ffe0ff */
[----:B------:R0:W-:Y:S02]  /*9d60*/  ST.E [R8.64], R7 ;  /* 0x0000000708007985 */ /* 0x0001e4000c101908 */
.L_x_310:
[----:B------:R-:W-:Y:S05]  /*9d70*/  BSYNC B0 ;  /* 0x0000000000007941 */ /* 0x000fea0003800000 */
.L_x_309:
[----:B------:R-:W2:Y:S01]  /*9d80*/  ATOM.E.ADD.F16x2.RN.STRONG.GPU P0, RZ, [R8.64+0x4], R13 ;  /* 0x0000040d08ff798a */ /* 0x000ea2000810e9c8 */
[----:B------:R-:W-:Y:S01]  /*9d90*/  BSSY B0, `(.L_x_313) ;  /* 0x000000f000007945 */ /* 0x000fe20003800000 */
[----:B--2---:R-:W-:Y:S05]  /*9da0*/  @P0 BRA `(.L_x_314) ;  /* 0x000000d000000947 */ /* 0x004fea0003800000 */
[----:B------:R-:W1:Y:S02]  /*9db0*/  QSPC.E.S P0, RZ, [R8+0x4] ;  /* 0x0000040008ff73aa */ /* 0x000e640000000500 */
[----:B-1----:R-:W-:Y:S05]  /*9dc0*/  @!P0 BRA `(.L_x_315) ;  /* 0x0000008000008947 */ /* 0x002fea0003800000 */
[----:B0-----:R-:W-:-:S04]  /*9dd0*/  IADD3 R7, R8, 0x4, RZ ;  /* 0x0000000408077810 */ /* 0x001fc80007ffe0ff */
[----:B------:R-:W-:-:S05]  /*9de0*/  LOP3.LUT R7, R7, 0xffffff, RZ, 0xc0, !PT ;  /* 0x00ffffff07077812 */ /* 0x000fca00078ec0ff */
.L_x_316:
[----:B------:R-:W0:Y:S02]  /*9df0*/  LDS R10, [R7] ;  /* 0x00000000070a7984 */ /* 0x000e240000000800 */
[----:B0-----:R-:W-:-:S10]  /*9e00*/  HFMA2.MMA R11, R10, 1, 1, R0 ;  /* 0x3c003c000a0b7835 */ /* 0x001fd40000000000 */
[----:B------:R-:W0:Y:S02]  /*9e10*/  ATOMS.CAST.SPIN R11, [R7], R10, R11 ;  /* 0x0000000a070b738d */ /* 0x000e24000180000b */
[----:B0-----:R-:W-:-:S13]  /*9e20*/  ISETP.EQ.U32.AND P0, PT, R11, 0x1, PT ;  /* 0x000000010b00780c */ /* 0x001fda0003f02070 */
[----:B------:R-:W-:Y:S05]  /*9e30*/  @!P0 BRA `(.L_x_316) ;  /* 0xffffffb000008947 */ /* 0x000fea000383ffff */
[----:B------:R-:W-:Y:S05]  /*9e40*/  BRA `(.L_x_314) ;  /* 0x0000003000007947 */ /* 0x000fea0003800000 */
.L_x_315:
[----:B------:R-:W2:Y:S02]  /*9e50*/  LD.E R0, [R8.64+0x4] ;  /* 0x0000040808007980 */ /* 0x000ea4000c101900 */
[----:B0-2---:R-:W-:-:S05]  /*9e60*/  IMAD.IADD R7, R13, 0x1, R0 ;  /* 0x000000010d077824 */ /* 0x005fca00078e0200 */
[----:B------:R0:W-:Y:S02]  /*9e70*/  ST.E [R8.64+0x4], R7 ;  /* 0x0000040708007985 */ /* 0x0001e4000c101908 */
.L_x_314:
[----:B------:R-:W-:Y:S05]  /*9e80*/  BSYNC B0 ;  /* 0x0000000000007941 */ /* 0x000fea0003800000 */
.L_x_313:
        /* <DEDUP_REMOVED lines=9> */
.L_x_320:
[----:B------:R-:W0:Y:S02]  /*9f20*/  LDS R10, [R0] ;  /* 0x00000000000a7984 */ /* 0x000e240000000800 */
[----:B0-----:R-:W-:-:S06]  /*9f30*/  HADD2 R11, R10, R2 ;  /* 0x000000020a0b7230 */ /* 0x001fcc0000000000 */
[----:B------:R-:W0:Y:S02]  /*9f40*/  ATOMS.CAST.SPIN R11, [R0], R10, R11 ;  /* 0x0000000a000b738d */ /* 0x000e24000180000b */
[----:B0-----:R-:W-:-:S13]  /*9f50*/  ISETP.EQ.U32.AND P0, PT, R11, 0x1, PT ;  /* 0x000000010b00780c */ /* 0x001fda0003f02070 */
[----:B------:R-:W-:Y:S05]  /*9f60*/  @!P0 BRA `(.L_x_320) ;  /* 0xffffffb000008947 */ /* 0x000fea000383ffff */
[----:B------:R-:W-:Y:S05]  /*9f70*/  BRA `(.L_x_318) ;  /* 0x0000003000007947 */ /* 0x000fea0003800000 */
.L_x_319:
[----:B------:R-:W2:Y:S02]  /*9f80*/  LD.E R0, [R8.64] ;  /* 0x0000000808007980 */ /* 0x000ea4000c101900 */
[----:B--2---:R-:W-:-:S05]  /*9f90*/  IADD3 R7, R2, R0, RZ ;  /* 0x0000000002077210 */ /* 0x004fca0007ffe0ff */
[----:B------:R0:W-:Y:S02]  /*9fa0*/  ST.E [R8.64], R7 ;  /* 0x0000000708007985 */ /* 0x0001e4000c101908 */
.L_x_318:
[----:B------:R-:W-:Y:S05]  /*9fb0*/  BSYNC B0 ;  /* 0x0000000000007941 */ /* 0x000fea0003800000 */
.L_x_317:
[----:B------:R-:W2:Y:S01]  /*9fc0*/  ATOM.E.ADD.F16x2.RN.STRONG.GPU P0, RZ, [R8.64+0x4], R3 ;  /* 0x0000040308ff798a */ /* 0x000ea2000810e9c8 */
[----:B------:R-:W-:Y:S01]  /*9fd0*/  BSSY B0, `(.L_x_321) ;  /* 0x0000010000007945 */ /* 0x000fe20003800000 */
[----:B--2---:R-:W-:Y:S05]  /*9fe0*/  @P0 BRA `(.L_x_322) ;  /* 0x000000e000000947 */ /* 0x004fea0003800000 */
[----:B------:R-:W1:Y:S02]  /*9ff0*/  QSPC.E.S P0, RZ, [R8+0x4] ;  /* 0x0000040008ff73aa */ /* 0x000e640000000500 */
[----:B-1----:R-:W-:Y:S05]  /*a000*/  @!P0 BRA `(.L_x_323) ;  /* 0x0000009000008947 */ /* 0x002fea0003800000 */
[----:B------:R-:W-:Y:S02]  /*a010*/  IADD3 R0, R8, 0x4, RZ ;  /* 0x0000000408007810 */ /* 0x000fe40007ffe0ff */
[----:B0-----:R-:W-:Y:S02]  /*a020*/  MOV R7, R3 ;  /* 0x0000000300077202 */ /* 0x001fe40000000f00 */
[----:B------:R-:W-:-:S05]  /*a030*/  LOP3.LUT R0, R0, 0xffffff, RZ, 0xc0, !PT ;  /* 0x00ffffff00007812 */ /* 0x000fca00078ec0ff */
.L_x_324:
[----:B------:R-:W0:Y:S02]  /*a040*/  LDS R2, [R0] ;  /* 0x0000000000027984 */ /* 0x000e240000000800 */
[----:B0-----:R-:W-:-:S10]  /*a050*/  HFMA2.MMA R3, R2, 1, 1, R7 ;  /* 0x3c003c0002037835 */ /* 0x001fd40000000007 */
[----:B------:R-:W0:Y:S02]  /*a060*/  ATOMS.CAST.SPIN R3, [R0], R2, R3 ;  /* 0x000000020003738d */ /* 0x000e240001800003 */
[----:B0-----:R-:W-:-:S13]  /*a070*/  ISETP.EQ.U32.AND P0, PT, R3, 0x1, PT ;  /* 0x000000010300780c */ /* 0x001fda0003f02070 */
[----:B------:R-:W-:Y:S05]  /*a080*/  @!P0 BRA `(.L_x_324) ;  /* 0xffffffb000008947 */ /* 0x000fea000383ffff */
[----:B------:R-:W-:Y:S05]  /*a090*/  BRA `(.L_x_322) ;  /* 0x0000003000007947 */ /* 0x000fea0003800000 */
.L_x_323:
[----:B------:R-:W2:Y:S02]  /*a0a0*/  LD.E R0, [R8.64+0x4] ;  /* 0x0000040808007980 */ /* 0x000ea4000c101900 */
[----:B--2---:R-:W-:-:S05]  /*a0b0*/  IMAD.IADD R3, R3, 0x1, R0 ;  /* 0x0000000103037824 */ /* 0x004fca00078e0200 */
[----:B------:R1:W-:Y:S02]  /*a0c0*/  ST.E [R8.64+0x4], R3 ;  /* 0x0000040308007985 */ /* 0x0003e4000c101908 */
.L_x_322:
[----:B------:R-:W-:Y:S05]  /*a0d0*/  BSYNC B0 ;  /* 0x0000000000007941 */ /* 0x000fea0003800000 */
.L_x_321:
        /* <DEDUP_REMOVED lines=9> */
.L_x_328:
[----:B------:R-:W0:Y:S02]  /*a170*/  LDS R2, [R0] ;  /* 0x0000000000027984 */ /* 0x000e240000000800 */
[----:B01----:R-:W-:-:S06]  /*a180*/  HADD2 R3, R2, R4 ;  /* 0x0000000402037230 */ /* 0x003fcc0000000000 */
[----:B------:R-:W0:Y:S02]  /*a190*/  ATOMS.CAST.SPIN R3, [R0], R2, R3 ;  /* 0x000000020003738d */ /* 0x000e240001800003 */
[----:B0-----:R-:W-:-:S13]  /*a1a0*/  ISETP.EQ.U32.AND P0, PT, R3, 0x1, PT ;  /* 0x000000010300780c */ /* 0x001fda0003f02070 */
[----:B------:R-:W-:Y:S05]  /*a1b0*/  @!P0 BRA `(.L_x_328) ;  /* 0xffffffb000008947 */ /* 0x000fea000383ffff */
[----:B------:R-:W-:Y:S05]  /*a1c0*/  BRA `(.L_x_326) ;  /* 0x0000003000007947 */ /* 0x000fea0003800000 */
.L_x_327:
[----:B------:R-:W2:Y:S02]  /*a1d0*/  LD.E R0, [R6.64] ;  /* 0x0000000806007980 */ /* 0x000ea4000c101900 */
[----:B-12---:R-:W-:-:S05]  /*a1e0*/  IADD3 R3, R4, R0, RZ ;  /* 0x0000000004037210 */ /* 0x006fca0007ffe0ff */
[----:B------:R0:W-:Y:S02]  /*a1f0*/  ST.E [R6.64], R3 ;  /* 0x0000000306007985 */ /* 0x0001e4000c101908 */
.L_x_326:
[----:B------:R-:W-:Y:S05]  /*a200*/  BSYNC B0 ;  /* 0x0000000000007941 */ /* 0x000fea0003800000 */
.L_x_325:
[----:B------:R-:W2:Y:S02]  /*a210*/  ATOM.E.ADD.F16x2.RN.STRONG.GPU P0, RZ, [R6.64+0x4], R5 ;  /* 0x0000040506ff798a */ /* 0x000ea4000810e9c8 */
[----:B--2---:R-:W-:Y:S05]  /*a220*/  @P0 EXIT ;  /* 0x000000000000094d */ /* 0x004fea0003800000 */
[----:B------:R-:W2:Y:S02]  /*a230*/  QSPC.E.S P0, RZ, [R6+0x4] ;  /* 0x0000040006ff73aa */ /* 0x000ea40000000500 */
[----:B--2---:R-:W-:Y:S05]  /*a240*/  @!P0 BRA `(.L_x_329) ;  /* 0x0000008000008947 */ /* 0x004fea0003800000 */
[----:B0-----:R-:W-:-:S04]  /*a250*/  IADD3 R6, R6, 0x4, RZ ;  /* 0x0000000406067810 */ /* 0x001fc80007ffe0ff */
[----:B------:R-:W-:-:S05]  /*a260*/  LOP3.LUT R6, R6, 0xffffff, RZ, 0xc0, !PT ;  /* 0x00ffffff06067812 */ /* 0x000fca00078ec0ff */
.L_x_330:
[----:B------:R-:W0:Y:S02]  /*a270*/  LDS R2, [R6] ;  /* 0x0000000006027984 */ /* 0x000e240000000800 */
[----:B01----:R-:W-:-:S10]  /*a280*/  HFMA2.MMA R3, R2, 1, 1, R5 ;  /* 0x3c003c0002037835 */ /* 0x003fd40000000005 */
[----:B------:R-:W0:Y:S02]  /*a290*/  ATOMS.CAST.SPIN R3, [R6], R2, R3 ;  /* 0x000000020603738d */ /* 0x000e240001800003 */
[----:B0-----:R-:W-:-:S13]  /*a2a0*/  ISETP.EQ.U32.AND P0, PT, R3, 0x1, PT ;  /* 0x000000010300780c */ /* 0x001fda0003f02070 */
[----:B------:R-:W-:Y:S05]  /*a2b0*/  @!P0 BRA `(.L_x_330) ;  /* 0xffffffb000008947 */ /* 0x000fea000383ffff */
[----:B------:R-:W-:Y:S05]  /*a2c0*/  EXIT ;  /* 0x000000000000794d */ /* 0x000fea0003800000 */
.L_x_329:
[----:B------:R-:W2:Y:S02]  /*a2d0*/  LD.E R0, [R6.64+0x4] ;  /* 0x0000040806007980 */ /* 0x000ea4000c101900 */
[----:B012---:R-:W-:-:S05]  /*a2e0*/  IADD3 R3, R5, R0, RZ ;  /* 0x0000000005037210 */ /* 0x007fca0007ffe0ff */
[----:B------:R-:W-:Y:S01]  /*a2f0*/  ST.E [R6.64+0x4], R3 ;  /* 0x0000040306007985 */ /* 0x000fe2000c101908 */
[----:B------:R-:W-:Y:S05]  /*a300*/  EXIT ;  /* 0x000000000000794d */ /* 0x000fea0003800000 */
.L_x_331:
        /* <DEDUP_REMOVED lines=15> */
.L_x_4747:


//--------------------- .text._Z23gemm_half_q_half_kernelILi4ELi172ELb1ELb0ELi64EEvPK6__halfPKjS4_S2_PS0_iiiiPKtS7_iiiiiibS2_i --------------------------
	.section	.text._Z23gemm_half_q_half_kernelILi4ELi172ELb1ELb0ELi64EEvPK6__halfPKjS4_S2_PS0_iiiiPKtS7_iiiiiibS2_i,"ax",@progbits
	.sectioninfo	@"SHI_REGISTERS=101"
	.align	128
        .global         _Z23gemm_half_q_half_kernelILi4ELi172ELb1ELb0ELi64EEvPK6__halfPKjS4_S2_PS0_iiiiPKtS7_iiiiiibS2_i
        .type           _Z23gemm_half_q_half_kernelILi4ELi172ELb1ELb0ELi64EEvPK6__halfPKjS4_S2_PS0_iiiiPKtS7_iiiiiibS2_i,@function
        .size           _Z23gemm_half_q_half_kernelILi4ELi172ELb1ELb0ELi64EEvPK6__halfPKjS4_S2_PS0_iiiiPKtS7_iiiiiibS2_i,(.L_x_4748 - _Z23gemm_half_q_half_kernelILi4ELi172ELb1ELb0ELi64EEvPK6__halfPKjS4_S2_PS0_iiiiPKtS7_iiiiiibS2_i)
        .other          _Z23gemm_half_q_half_kernelILi4ELi172ELb1ELb0ELi64EEvPK6__halfPKjS4_S2_PS0_iiiiPKtS7_iiiiiibS2_i,@"STO_CUDA_ENTRY STV_DEFAULT"
_Z23gemm_half_q_half_kernelILi4ELi172ELb1ELb0ELi64EEvPK6__halfPKjS4_S2_PS0_iiiiPKtS7_iiiiiibS2_i:
.text._Z23gemm_half_q_half_kernelILi4ELi172ELb1ELb0ELi64EEvPK6__halfPKjS4_S2_PS0_iiiiPKtS7_iiiiiibS2_i:
        /* <DEDUP_REMOVED lines=50> */
.L_x_332:
        /* <DEDUP_REMOVED lines=21> */
.L_x_337:
        /* <DEDUP_REMOVED lines=36> */
.L_x_336:
        /* <DEDUP_REMOVED lines=22> */
.L_x_338:
        /* <DEDUP_REMOVED lines=12> */
.L_x_335:
[----:B------:R-:W-:Y:S01]  /*08d0*/  ISETP.GT.AND P2, PT, R93, 0x3, PT ;  /* 0x000000035d00780c */ /* 0x000fe20003f44270 */
[----:B------:R-:W-:Y:S01]  /*08e0*/  IMAD.SHL.U32 R22, R14, 0x2, RZ ;  /* 0x000000020e167824 */ /* 0x000fe200078e00ff */
[----:B------:R-:W-:Y:S01]  /*08f0*/  PLOP3.LUT P0, PT, PT, PT, PT, 0x80, 0x0 ;  /* 0x000000000000781c */ /* 0x000fe20003f0f070 */
[----:B------:R-:W-:-:S10]  /*0900*/  IMAD.MOV.U32 R15, RZ, RZ, RZ ;  /* 0x000000ffff0f7224 */ /* 0x000fd400078e00ff */
[----:B------:R-:W-:Y:S05]  /*0910*/  @!P2 BRA `(.L_x_339) ;  /* 0x000002600000a947 */ /* 0x000fea0003800000 */
[----:B------:R-:W-:Y:S02]  /*0920*/  PLOP3.LUT P0, PT, PT, PT, PT, 0x8, 0x0 ;  /* 0x000000000000781c */ /* 0x000fe40003f0e170 */
[----:B------:R-:W-:Y:S02]  /*0930*/  IADD3 R24, R93, -0x3, RZ ;  /* 0xfffffffd5d187810 */ /* 0x000fe40007ffe0ff */
.L_x_340:
        /* <DEDUP_REMOVED lines=36> */
.L_x_339:
        /* <DEDUP_REMOVED lines=22> */
.L_x_341:
        /* <DEDUP_REMOVED lines=11> */
.L_x_334:
[----:B------:R-:W-:Y:S05]  /*0d90*/  BSYNC B0 ;  /* 0x0000000000007941 */ /* 0x000fea0003800000 */
.L_x_333:
        /* <DEDUP_REMOVED lines=14> */
.L_x_344:
        /* <DEDUP_REMOVED lines=19> */
.L_x_343:
        /* <DEDUP_REMOVED lines=14> */
.L_x_345:
[----:B------:R-:W-:-:S13]  /*1090*/  ISETP.LT.OR P0, PT, R15, R93, P0 ;  /* 0x0000005d0f00720c */ /* 0x000fda0000701670 */
[----:B------:R-:W-:Y:S02]  /*10a0*/  @P0 IMAD R0, R0, 0x4, R15 ;  /* 0x0000000400000824 */ /* 0x000fe400078e020f */
[----:B0-----:R-:W-:Y:S02]  /*10b0*/  @P0 IMAD.MOV.U32 R3, RZ, RZ, 0x2 ;  /* 0x00000002ff030424 */ /* 0x001fe400078e00ff */
[----:B------:R-:W-:-:S04]  /*10c0*/  @P0 IMAD R0, R0, c[0x0][0x18c], R13 ;  /* 0x0000630000000a24 */ /* 0x000fc800078e020d */
[----:B------:R-:W-:-:S05]  /*10d0*/  @P0 IMAD.WIDE R2, R0, R3, c[0x0][0x180] ;  /* 0x0000600000020625 */ /* 0x000fca00078e0203 */
[----:B------:R0:W-:Y:S02]  /*10e0*/  @P0 STG.E.64 [R2.64], RZ ;  /* 0x000000ff02000986 */ /* 0x0001e4000c101b06 */
.L_x_342:
[----:B------:R-:W-:Y:S01]  /*10f0*/  BAR.SYNC.DEFER_BLOCKING 0x0 ;  /* 0x0000000000007b1d */ /* 0x000fe20000010000 */
[----:B------:R-:W-:Y:S01]  /*1100*/  ISETP.GE.AND P0, PT, R91, R92, PT ;  /* 0x0000005c5b00720c */ /* 0x000fe20003f06270 */
[----:B------:R-:W-:Y:S02]  /*1110*/  IMAD.SHL.U32 R86, R10, 0x80, RZ ;  /* 0x000000800a567824 */ /* 0x000fe400078e00ff */
[----:B-----5:R-:W-:-:S04]  /*1120*/  IMAD.MOV.U32 R19, RZ, RZ, 0x2 ;  /* 0x00000002ff137424 */ /* 0x020fc800078e00ff */
[----:B------:R-:W-:-:S06]  /*1130*/  IMAD.WIDE R86, R86, R19, c[0x0][0x198] ;  /* 0x0000660056567625 */ /* 0x000fcc00078e0213 */
[----:B------:R-:W-:Y:S05]  /*1140*/  @P0 BRA `(.L_x_346) ;  /* 0x0000033000000947 */ /* 0x000fea0003800000 */
[----:B------:R1:W5:Y:S01]  /*1150*/  LDG.E.U16.CONSTANT R0, [R86.64] ;  /* 0x0000000656007981 */ /* 0x000362000c1e9500 */
[----:B------:R-:W-:Y:S01]  /*1160*/  SHF.R.S32.HI R4, RZ, 0x1f, R13 ;  /* 0x0000001fff047819 */ /* 0x000fe2000001140d */
[----:B0-----:R-:W-:Y:S02]  /*1170*/  IMAD.SHL.U32 R2, R13, 0x4, RZ ;  /* 0x000000040d027824 */ /* 0x001fe400078e00ff */
[----:B------:R-:W-:Y:S01]  /*1180*/  IMAD.MOV.U32 R14, RZ, RZ, RZ ;  /* 0x000000ffff0e7224 */ /* 0x000fe200078e00ff */
[----:B------:R-:W-:Y:S01]  /*1190*/  LEA.HI R4, R4, R13, RZ, 0x3 ;  /* 0x0000000d04047211 */ /* 0x000fe200078f18ff */
[----:B------:R-:W-:Y:S01]  /*11a0*/  IMAD.MOV.U32 R15, RZ, RZ, R91 ;  /* 0x000000ffff0f7224 */ /* 0x000fe200078e005b */
[----:B------:R-:W-:Y:S02]  /*11b0*/  LOP3.LUT R8, R2, 0x10, RZ, 0xc0, !PT ;  /* 0x0000001002087812 */ /* 0x000fe400078ec0ff */
[----:B------:R-:W-:Y:S02]  /*11c0*/  SHF.R.S32.HI R9, RZ, 0x3, R4 ;  /* 0x00000003ff097819 */ /* 0x000fe40000011404 */
.L_x_347:
        /* <DEDUP_REMOVED lines=29> */
[----:B0-----:R-:W-:Y:S02]  /*13a0*/  IMAD R5, R2, R2, RZ ;  /* 0x0000000202057224 */ /* 0x001fe400078e02ff */
[----:B------:R-:W-:Y:S01]  /*13b0*/  IMAD R16, R16, R16, RZ ;  /* 0x0000001010107224 */ /* 0x000fe200078e02ff */
[----:B------:R-:W-:Y:S08]  /*13c0*/  I2F.F16 R17, R17 ;  /* 0x0000001100117306 */ /* 0x000ff00000200c00 */
[----:B------:R-:W0:Y:S08]  /*13d0*/  I2F.F16 R18, R18 ;  /* 0x0000001200127306 */ /* 0x000e300000200c00 */
[----:B------:R-:W-:Y:S08]  /*13e0*/  I2F.F16 R5, R5 ;  /* 0x0000000500057306 */ /* 0x000ff00000200c00 */
[----:B------:R-:W2:Y:S01]  /*13f0*/  I2F.F16 R16, R16 ;  /* 0x0000001000107306 */ /* 0x000ea20000200c00 */
[----:B0-----:R-:W-:-:S05]  /*1400*/  PRMT R17, R17, 0x5410, R18 ;  /* 0x0000541011117816 */ /* 0x001fca0000000012 */
[----:B---3--:R-:W-:Y:S01]  /*1410*/  HMUL2 R2, R17, R4.H0_H0 ;  /* 0x2000000411027232 */ /* 0x008fe20000000000 */
[----:B--2---:R-:W-:-:S05]  /*1420*/  PRMT R3, R16, 0x5410, R5 ;  /* 0x0000541010037816 */ /* 0x004fca0000000005 */
[----:B------:R-:W-:Y:S01]  /*1430*/  HMUL2 R3, R3, R4.H0_H0 ;  /* 0x2000000403037232 */ /* 0x000fe20000000000 */
[C---:B------:R-:W-:Y:S01]  /*1440*/  IMAD R4, R14.reuse, 0x8, R1 ;  /* 0x000000080e047824 */ /* 0x040fe200078e0201 */
[----:B------:R-:W-:-:S04]  /*1450*/  IADD3 R14, R14, 0x1, RZ ;  /* 0x000000010e0e7810 */ /* 0x000fc80007ffe0ff */
[----:B------:R0:W-:Y:S01]  /*1460*/  STL.64 [R4], R2 ;  /* 0x0000000204007387 */ /* 0x0001e20000100a00 */
[----:B------:R-:W-:Y:S05]  /*1470*/  @!P2 BRA `(.L_x_347) ;  /* 0xfffffd500000a947 */ /* 0x000fea000383ffff */
.L_x_346:
[----:B------:R-:W2:Y:S04]  /*1480*/  LDL.64 R16, [R1] ;  /* 0x0000000001107983 */ /* 0x000ea80000100a00 */
[----:B-1----:R1:W3:Y:S01]  /*1490*/  LDG.E.U16.CONSTANT R86, [R86.64+0x2] ;  /* 0x0000020656567981 */ /* 0x0022e2000c1e9500 */
[C---:B------:R-:W-:Y:S01]  /*14a0*/  ISETP.GT.AND P2, PT, R91.reuse, c[0x0][0x1a8], PT ;  /* 0x00006a005b007a0c */ /* 0x040fe20003f44270 */
[----:B------:R-:W-:Y:S01]  /*14b0*/  UMOV UR4, URZ ;  /* 0x0000003f00047c82 */ /* 0x000fe20008000000 */
[C---:B------:R-:W-:Y:S02]  /*14c0*/  ISETP.GT.AND P3, PT, R91.reuse, c[0x0][0x1ac], PT ;  /* 0x00006b005b007a0c */ /* 0x040fe40003f64270 */
[----:B------:R-:W-:-:S02]  /*14d0*/  ISETP.GT.AND P5, PT, R91, c[0x0][0x1b4], PT ;  /* 0x00006d005b007a0c */ /* 0x000fc40003fa4270 */
[C---:B0-----:R-:W-:Y:S02]  /*14e0*/  IMNMX R2, R91.reuse, c[0x0][0x1a8], PT ;  /* 0x00006a005b027a17 */ /* 0x041fe40003800200 */
[C---:B------:R-:W-:Y:S01]  /*14f0*/  ISETP.GT.AND P4, PT, R91.reuse, c[0x0][0x1b0], PT ;  /* 0x00006c005b007a0c */ /* 0x040fe20003f84270 */
[----:B-1----:R-:W-:Y:S01]  /*1500*/  IMAD.MOV.U32 R87, RZ, RZ, RZ ;  /* 0x000000ffff577224 */ /* 0x002fe200078e00ff */
[----:B------:R-:W-:Y:S02]  /*1510*/  SHF.R.S32.HI R3, RZ, 0x1f, R2 ;  /* 0x0000001fff037819 */ /* 0x000fe40000011402 */
[C---:B------:R-:W-:Y:S02]  /*1520*/  ISETP.GT.AND P6, PT, R91.reuse, c[0x0][0x1b8], PT ;  /* 0x00006e005b007a0c */ /* 0x040fe40003fc4270 */
[----:B------:R-:W-:Y:S02]  /*1530*/  @P2 IMNMX R0, R91, c[0x0][0x1ac], PT ;  /* 0x00006b005b002a17 */ /* 0x000fe40003800200 */
[----:B------:R-:W-:-:S02]  /*1540*/  LEA.HI R8, R3, R2, RZ, 0x5 ;  /* 0x0000000203087211 */ /* 0x000fc400078f28ff */
[----:B------:R-:W-:Y:S02]  /*1550*/  @P2 IADD3 R0, R0, -c[0x0][0x1a8], RZ ;  /* 0x80006a0000002a10 */ /* 0x000fe40007ffe0ff */
[C---:B------:R-:W-:Y:S02]  /*1560*/  @P3 IMNMX R2, R91.reuse, c[0x0][0x1b0], PT ;  /* 0x00006c005b023a17 */ /* 0x040fe40003800200 */
[----:B------:R-:W-:Y:S02]  /*1570*/  @P2 SHF.R.S32.HI R3, RZ, 0x1f, R0 ;  /* 0x0000001fff032819 */ /* 0x000fe40000011400 */
[C---:B------:R-:W-:Y:S02]  /*1580*/  @P5 IMNMX R5, R91.reuse, c[0x0][0x1b8], PT ;  /* 0x00006e005b055a17 */ /* 0x040fe40003800200 */
        /* <DEDUP_REMOVED lines=50> */
[----:B--2---:R-:W-:Y:S02]  /*18b0*/  PRMT R97, R16, 0x7610, R16 ;  /* 0x0000761010617816 */ /* 0x004fe40000000010 */
[----:B------:R-:W-:Y:S01]  /*18c0*/  PRMT R96, R17, 0x7610, R17 ;  /* 0x0000761011607816 */ /* 0x000fe20000000011 */
[----:B---3--:R-:W-:Y:S01]  /*18d0*/  IMAD.IADD R86, R91, 0x1, R86 ;  /* 0x000000015b567824 */ /* 0x008fe200078e0256 */
        /* <DEDUP_REMOVED lines=10> */
.L_x_365:
[----:B------:R-:W-:-:S13]  /*1980*/  ISETP.NE.AND P0, PT, R91, R86, PT ;  /* 0x000000565b00720c */ /* 0x000fda0003f05270 */
[----:B------:R-:W-:Y:S01]  /*1990*/  @!P0 IADD3 R87, R87, 0x1, RZ ;  /* 0x0000000157578810 */ /* 0x000fe20007ffe0ff */
[----:B-----5:R-:W-:Y:S02]  /*19a0*/  @!P0 IMAD.SHL.U32 R16, R91, 0x2, RZ ;  /* 0x000000025b108824 */ /* 0x020fe400078e00ff */
[----:B------:R-:W-:Y:S02]  /*19b0*/  @!P0 IMAD.MOV.U32 R17, RZ, RZ, 0x2 ;  /* 0x00000002ff118424 */ /* 0x000fe400078e00ff */
[----:B------:R-:W-:Y:S02]  /*19c0*/  @!P0 IMAD R0, R87, 0x8, R1 ;  /* 0x0000000857008824 */ /* 0x000fe400078e0201 */
[----:B------:R-:W-:-:S03]  /*19d0*/  @!P0 IMAD.WIDE R16, R16, R17, c[0x0][0x198] ;  /* 0x0000660010108625 */ /* 0x000fc600078e0211 */
        /* <DEDUP_REMOVED lines=162> */
[----:B------:R-:W-:Y:S02]  /*2400*/  HADD2.F32 R57, -RZ, R38.H0_H0 ;  /* 0x20000026ff397230 */ /* 0x000fe40000004100 */
[----:B------:R-:W-:Y:S01]  /*2410*/  HADD2.F32 R56, -RZ, R37.H0_H0 ;  /* 0x20000025ff387230 */ /* 0x000fe20000004100 */
[----:B------:R-:W-:Y:S01]  /*2420*/  FFMA.FTZ R19, R19, R21, R20 ;  /* 0x0000001513137223 */ /* 0x000fe20000010014 */
        /* <DEDUP_REMOVED lines=43> */
.L_x_350:
        /* <DEDUP_REMOVED lines=95> */
.L_x_351:
        /* <DEDUP_REMOVED lines=97> */
.L_x_352:
        /* <DEDUP_REMOVED lines=44> */
[----:B------:R-:W-:-:S02]  /*35a0*/  FFMA.FTZ R20, R41, R54, R33 ;  /* 0x0000003629147223 */ /* 0x000fc40000010021 */
[-C--:B------:R-:W-:Y:S02]  /*35b0*/  FFMA.FTZ R32, R32, R54.reuse, R35 ;  /* 0x0000003620207223 */ /* 0x080fe40000010023 */
[----:B------:R-:W-:Y:S02]  /*35c0*/  FFMA.FTZ R54, R45, R54, R53 ;  /* 0x000000362d367223 */ /* 0x000fe40000010035 */
[-C--:B------:R-:W-:Y:S01]  /*35d0*/  FFMA.FTZ R16, R0, R21.reuse, R16 ;  /* 0x0000001500107223 */ /* 0x080fe20000010010 */
[----:B-1----:R-:W-:Y:S01]  /*35e0*/  HADD2.F32 R0, -RZ, R19.H0_H0 ;  /* 0x20000013ff007230 */ /* 0x002fe20000004100 */
[-C--:B------:R-:W-:Y:S01]  /*35f0*/  FFMA.FTZ R20, R13, R21.reuse, R20 ;  /* 0x000000150d147223 */ /* 0x080fe20000010014 */
[--C-:B------:R-:W-:Y:S01]  /*3600*/  HADD2.F32 R13, -RZ, R18.reuse.H0_H0 ;  /* 0x20000012ff0d7230 */ /* 0x100fe20000004100 */
[-C--:B------:R-:W-:Y:S01]  /*3610*/  FFMA.FTZ R32, R26, R21.reuse, R32 ;  /* 0x000000151a207223 */ /* 0x080fe20000010020 */
[----:B------:R-:W-:Y:S01]  /*3620*/  HADD2.F32 R18, -RZ, R18.H1_H1 ;  /* 0x30000012ff127230 */ /* 0x000fe20000004100 */
[----:B------:R-:W-:Y:S01]  /*3630*/  FFMA.FTZ R54, R27, R21, R54 ;  /* 0x000000151b367223 */ /* 0x000fe20000010036 */
[----:B------:R-:W-:Y:S01]  /*3640*/  HADD2.F32 R21, -RZ, R37.H0_H0 ;  /* 0x20000025ff157230 */ /* 0x000fe20000004100 */
[----:B------:R-:W-:Y:S01]  /*3650*/  FFMA.FTZ R17, R17, R13, R16 ;  /* 0x0000000d11117223 */ /* 0x000fe20000010010 */
[----:B------:R-:W-:-:S02]  /*3660*/  HADD2.F32 R27, -RZ, R38.H0_H0 ;  /* 0x20000026ff1b7230 */ /* 0x000fc40000004100 */
[----:B------:R-:W-:Y:S01]  /*3670*/  HADD2.F32 R16, -RZ, R47.H0_H0 ;  /* 0x2000002fff107230 */ /* 0x000fe20000004100 */
[-C--:B------:R-:W-:Y:S01]  /*3680*/  FFMA.FTZ R21, R21, R13.reuse, R20 ;  /* 0x0000000d15157223 */ /* 0x080fe20000010014 */
[----:B------:R-:W-:Y:S01]  /*3690*/  HADD2.F32 R20, -RZ, R50.H0_H0 ;  /* 0x20000032ff147230 */ /* 0x000fe20000004100 */
[-C--:B------:R-:W-:Y:S01]  /*36a0*/  FFMA.FTZ R27, R27, R13.reuse, R32 ;  /* 0x0000000d1b1b7223 */ /* 0x080fe20000010020 */
[----:B------:R-:W-:Y:S01]  /*36b0*/  HADD2.F32 R19, -RZ, R19.H1_H1 ;  /* 0x30000013ff137230 */ /* 0x000fe20000004100 */
[----:B------:R-:W-:Y:S02]  /*36c0*/  FFMA.FTZ R13, R39, R13, R54 ;  /* 0x0000000d270d7223 */ /* 0x000fe40000010036 */
[-C--:B------:R-:W-:Y:S02]  /*36d0*/  FFMA.FTZ R17, R46, R18.reuse, R17 ;  /* 0x000000122e117223 */ /* 0x080fe40000010011 */
[-C--:B------:R-:W-:Y:S02]  /*36e0*/  FFMA.FTZ R21, R48, R18.reuse, R21 ;  /* 0x0000001230157223 */ /* 0x080fe40000010015 */
[----:B------:R-:W-:-:S02]  /*36f0*/  FFMA.FTZ R27, R22, R18, R27 ;  /* 0x00000012161b7223 */ /* 0x000fc4000001001b */
[----:B------:R-:W-:Y:S01]  /*3700*/  FFMA.FTZ R13, R23, R18, R13 ;  /* 0x00000012170d7223 */ /* 0x000fe2000001000d */
[--C-:B------:R-:W-:Y:S01]  /*3710*/  HADD2.F32 R23, -RZ, R96.reuse.H1_H1 ;  /* 0x30000060ff177230 */ /* 0x100fe20000004100 */
[-C--:B------:R-:W-:Y:S01]  /*3720*/  FFMA.FTZ R16, R16, R0.reuse, R17 ;  /* 0x0000000010107223 */ /* 0x080fe20000010011 */
[--C-:B------:R-:W-:Y:S01]  /*3730*/  HADD2.F32 R17, -RZ, R97.reuse.H1_H1 ;  /* 0x30000061ff117230 */ /* 0x100fe20000004100 */
[-C--:B------:R-:W-:Y:S01]  /*3740*/  FFMA.FTZ R18, R49, R0.reuse, R21 ;  /* 0x0000000031127223 */ /* 0x080fe20000010015 */
[----:B------:R-:W-:Y:S01]  /*3750*/  HADD2.F32 R21, -RZ, R96.H0_H0 ;  /* 0x20000060ff157230 */ /* 0x000fe20000004100 */
        /* <DEDUP_REMOVED lines=19> */
.L_x_349:
[----:B------:R-:W-:-:S04]  /*3890*/  IMAD.MOV.U32 R13, RZ, RZ, c[0x0][0x18c] ;  /* 0x00006300ff0d7624 */ /* 0x000fc800078e00ff */
[----:B------:R-:W-:-:S05]  /*38a0*/  IMAD.WIDE R14, R13, 0x8, R14 ;  /* 0x000000080d0e7825 */ /* 0x000fca00078e020e */
[----:B0-----:R0:W5:Y:S01]  /*38b0*/  LDG.E.128.CONSTANT R16, [R14.64] ;  /* 0x000000060e107981 */ /* 0x001162000c1e9d00 */
        /* <DEDUP_REMOVED lines=154> */
[----:B------:R-:W-:Y:S01]  /*4260*/  HADD2.F32 R53, -RZ, R18.H1_H1 ;  /* 0x30000012ff357230 */ /* 0x000fe20000004100 */
[----:B------:R-:W-:Y:S01]  /*4270*/  FFMA.FTZ R19, R19, R21, R20 ;  /* 0x0000001513137223 */ /* 0x000fe20000010014 */
[----:B------:R-:W-:Y:S01]  /*4280*/  HADD2.F32 R59, -RZ, R45.H0_H0 ;  /* 0x2000002dff3b7230 */ /* 0x000fe20000004100 */
[C---:B------:R-:W-:Y:S01]  /*4290*/  FFMA.FTZ R56, R21.reuse, R57, R56 ;  /* 0x0000003915387223 */ /* 0x040fe20000010038 */
        /* <DEDUP_REMOVED lines=43> */
.L_x_354:
        /* <DEDUP_REMOVED lines=95> */
.L_x_355:
        /* <DEDUP_REMOVED lines=97> */
.L_x_356:
        /* <DEDUP_REMOVED lines=91> */
.L_x_353:
        /* <DEDUP_REMOVED lines=203> */
.L_x_358:
        /* <DEDUP_REMOVED lines=95> */
.L_x_359:
        /* <DEDUP_REMOVED lines=97> */
.L_x_360:
        /* <DEDUP_REMOVED lines=91> */
.L_x_357:
        /* <DEDUP_REMOVED lines=203> */
.L_x_362:
        /* <DEDUP_REMOVED lines=95> */
.L_x_363:
        /* <DEDUP_REMOVED lines=97> */
.L_x_364:
        /* <DEDUP_REMOVED lines=91> */
.L_x_361:
[----:B------:R-:W-:Y:S01]  /*93c0*/  LEA R0, R10, 0x40, 0x6 ;  /* 0x000000400a007811 */ /* 0x000fe200078e30ff */
[----:B------:R-:W-:Y:S01]  /*93d0*/  UIADD3 UR4, UR4, 0x40, URZ ;  /* 0x0000004004047890 */ /* 0x000fe2000fffe03f */
[----:B------:R-:W-:Y:S01]  /*93e0*/  IADD3 R91, R91, 0x20, RZ ;  /* 0x000000205b5b7810 */ /* 0x000fe20007ffe0ff */
[----:B------:R-:W-:Y:S01]  /*93f0*/  IMAD.WIDE R24, R13, 0x8, R24 ;  /* 0x000000080d187825 */ /* 0x000fe200078e0218 */
[----:B------:R-:W-:Y:S02]  /*9400*/  IMNMX R0, R0, c[0x0][0x190], PT ;  /* 0x0000640000007a17 */ /* 0x000fe40003800200 */
[----:B------:R-:W-:Y:S01]  /*9410*/  ISETP.GE.AND P0, PT, R91, c[0x0][0x1a8], PT ;  /* 0x00006a005b007a0c */ /* 0x000fe20003f06270 */
[----:B0-----:R-:W-:Y:S01]  /*9420*/  IMAD.WIDE R14, R13, 0x8, R14 ;  /* 0x000000080d0e7825 */ /* 0x001fe200078e020e */
[----:B------:R-:W-:-:S13]  /*9430*/  ISETP.LT.AND P2, PT, R91, R0, PT ;  /* 0x000000005b00720c */ /* 0x000fda0003f41270 */
[----:B------:R-:W-:Y:S05]  /*9440*/  @!P0 BRA P2, `(.L_x_365) ;  /* 0xffff853000008947 */ /* 0x000fea000103ffff */
.L_x_348:
        /* <DEDUP_REMOVED lines=8> */
.L_x_375:
        /* <DEDUP_REMOVED lines=9> */
[----:B------:R-:W-:Y:S01]  /*9560*/  IMAD.MOV.U32 R13, RZ, RZ, c[0x0][0x18c] ;  /* 0x00006300ff0d7624 */ /* 0x000fe200078e00ff */
[----:B--2---:R-:W-:Y:S02]  /*9570*/  @!P2 PRMT R97, R18, 0x7610, R97 ;  /* 0x000076101261a816 */ /* 0x004fe40000000061 */
[----:B------:R-:W-:Y:S01]  /*9580*/  @!P2 PRMT R96, R19, 0x7610, R96 ;  /* 0x000076101360a816 */ /* 0x000fe20000000060 */
[----:B---3--:R-:W-:Y:S01]  /*9590*/  @!P2 IMAD.IADD R86, R16, 0x1, R91 ;  /* 0x000000011056a824 */ /* 0x008fe200078e025b */
[----:B------:R-:W-:-:S02]  /*95a0*/  @!P2 PRMT R97, R97, 0x7610, R18 ;  /* 0x000076106161a816 */ /* 0x000fc40000000012 */
[----:B------:R-:W-:Y:S01]  /*95b0*/  @!P2 PRMT R96, R96, 0x7610, R19 ;  /* 0x000076106060a816 */ /* 0x000fe20000000013 */
        /* <DEDUP_REMOVED lines=8> */
[--C-:B------:R-:W-:Y:S02]  /*9640*/  SHF.R.U32.HI R35, RZ, 0xc, R21.reuse ;  /* 0x0000000cff237819 */ /* 0x100fe40000011615 */
[----:B------:R-:W-:Y:S02]  /*9650*/  LOP3.LUT R31, R21, 0x3f003f, RZ, 0xc0, !PT ;  /* 0x003f003f151f7812 */ /* 0x000fe400078ec0ff */
[----:B------:R-:W-:Y:S02]  /*9660*/  SHF.R.U32.HI R34, RZ, 0x6, R21 ;  /* 0x00000006ff227819 */ /* 0x000fe40000011615 */
[----:B------:R-:W-:Y:S02]  /*9670*/  PRMT R20, R89, 0x9910, RZ ;  /* 0x0000991059147816 */ /* 0x000fe400000000ff */
[----:B------:R-:W-:Y:S02]  /*9680*/  SHF.R.U32.HI R42, RZ, 0xc, R23 ;  /* 0x0000000cff2a7819 */ /* 0x000fe40000011617 */
[----:B------:R-:W-:-:S02]  /*9690*/  SHF.R.U32.HI R36, RZ, 0xc, R22 ;  /* 0x0000000cff247819 */ /* 0x000fc40000011616 */
[----:B------:R-:W-:Y:S02]  /*96a0*/  LOP3.LUT R40, R22, 0x3f003f, RZ, 0xc0, !PT ;  /* 0x003f003f16287812 */ /* 0x000fe400078ec0ff */
[----:B------:R-:W-:Y:S02]  /*96b0*/  SHF.R.U32.HI R41, RZ, 0x6, R22 ;  /* 0x00000006ff297819 */ /* 0x000fe40000011616 */
[----:B------:R-:W-:Y:S02]  /*96c0*/  LOP3.LUT R47, R23, 0x3f003f, RZ, 0xc0, !PT ;  /* 0x003f003f172f7812 */ /* 0x000fe400078ec0ff */
[----:B------:R-:W-:Y:S02]  /*96d0*/  SHF.R.U32.HI R49, RZ, 0x6, R23 ;  /* 0x00000006ff317819 */ /* 0x000fe40000011617 */
[----:B------:R-:W-:Y:S02]  /*96e0*/  LOP3.LUT R22, R35, 0xf000f, RZ, 0xc0, !PT ;  /* 0x000f000f23167812 */ /* 0x000fe400078ec0ff */
[----:B------:R-:W-:-:S02]  /*96f0*/  ISETP.NE.AND P2, PT, R20, RZ, PT ;  /* 0x000000ff1400720c */ /* 0x000fc40003f45270 */
[----:B------:R-:W-:Y:S02]  /*9700*/  LOP3.LUT R20, R29, 0xf000f, RZ, 0xc0, !PT ;  /* 0x000f000f1d147812 */ /* 0x000fe400078ec0ff */
[----:B------:R-:W-:Y:S02]  /*9710*/  LOP3.LUT R41, R41, 0x3f003f, RZ, 0xc0, !PT ;  /* 0x003f003f29297812 */ /* 0x000fe400078ec0ff */
[----:B------:R-:W-:Y:S02]  /*9720*/  LOP3.LUT R28, R28, 0x3f003f, RZ, 0xc0, !PT ;  /* 0x003f003f1c1c7812 */ /* 0x000fe400078ec0ff */
[----:B------:R-:W-:Y:S02]  /*9730*/  LOP3.LUT R49, R49, 0x3f003f, RZ, 0xc0, !PT ;  /* 0x003f003f31317812 */ /* 0x000fe400078ec0ff */
[----:B------:R-:W-:Y:S02]  /*9740*/  LOP3.LUT R41, R41, 0x64006400, RZ, 0xfc, !PT ;  /* 0x6400640029297812 */ /* 0x000fe400078efcff */
[----:B------:R-:W-:-:S02]  /*9750*/  LOP3.LUT R34, R34, 0x3f003f, RZ, 0xc0, !PT ;  /* 0x003f003f22227812 */ /* 0x000fc400078ec0ff */
[----:B------:R-:W-:Y:S02]  /*9760*/  LOP3.LUT R0, R0, 0x64006400, RZ, 0xfc, !PT ;  /* 0x6400640000007812 */ /* 0x000fe400078efcff */
[----:B------:R-:W-:-:S03]  /*9770*/  ISETP.GE.AND P3, PT, R93, 0x2, PT ;  /* 0x000000025d00780c */ /* 0x000fc60003f66270 */
[----:B------:R-:W-:Y:S01]  /*9780*/  HADD2 R0, R0, -1056, -1056 ;  /* 0xe420e42000007430 */ /* 0x000fe20000000000 */
[--C-:B---3--:R-:W-:Y:S02]  /*9790*/  SHF.R.U32.HI R21, RZ, 0x8, R24.reuse ;  /* 0x00000008ff157819 */ /* 0x108fe40000011618 */
[--C-:B------:R-:W-:Y:S02]  /*97a0*/  SHF.R.U32.HI R30, RZ, 0xa, R24.reuse ;  /* 0x0000000aff1e7819 */ /* 0x100fe40000011618 */
[----:B------:R-:W-:Y:S02]  /*97b0*/  LOP3.LUT R32, R24, 0x3f003f, RZ, 0xc0, !PT ;  /* 0x003f003f18207812 */ /* 0x000fe400078ec0ff */
[----:B------:R-:W-:Y:S02]  /*97c0*/  SHF.R.U32.HI R33, RZ, 0x6, R24 ;  /* 0x00000006ff217819 */ /* 0x000fe40000011618 */
[--C-:B------:R-:W-:Y:S02]  /*97d0*/  SHF.R.U32.HI R24, RZ, 0x8, R26.reuse ;  /* 0x00000008ff187819 */ /* 0x100fe4000001161a */
[----:B------:R-:W-:-:S02]  /*97e0*/  SHF.R.U32.HI R46, RZ, 0xa, R26 ;  /* 0x0000000aff2e7819 */ /* 0x000fc4000001161a */
[----:B------:R-:W-:Y:S02]  /*97f0*/  LOP3.LUT R44, R26, 0x3f003f, RZ, 0xc0, !PT ;  /* 0x003f003f1a2c7812 */ /* 0x000fe400078ec0ff */
[----:B------:R-:W-:Y:S02]  /*9800*/  SHF.R.U32.HI R45, RZ, 0x6, R26 ;  /* 0x00000006ff2d7819 */ /* 0x000fe4000001161a */
[----:B------:R-:W-:Y:S02]  /*9810*/  SHF.R.U32.HI R23, RZ, 0x8, R25 ;  /* 0x00000008ff177819 */ /* 0x000fe40000011619 */
[--C-:B------:R-:W-:Y:S02]  /*9820*/  SHF.R.U32.HI R26, RZ, 0x8, R27.reuse ;  /* 0x00000008ff1a7819 */ /* 0x100fe4000001161b */
[----:B------:R-:W-:Y:S02]  /*9830*/  SHF.R.U32.HI R54, RZ, 0xa, R27 ;  /* 0x0000000aff367819 */ /* 0x000fe4000001161b */
[----:B------:R-:W-:-:S02]  /*9840*/  LOP3.LUT R52, R27, 0x3f003f, RZ, 0xc0, !PT ;  /* 0x003f003f1b347812 */ /* 0x000fc400078ec0ff */
[----:B------:R-:W-:Y:S02]  /*9850*/  SHF.R.U32.HI R53, RZ, 0x6, R27 ;  /* 0x00000006ff357819 */ /* 0x000fe4000001161b */
[----:B------:R-:W-:Y:S02]  /*9860*/  LOP3.LUT R27, R42, 0xf000f, RZ, 0xc0, !PT ;  /* 0x000f000f2a1b7812 */ /* 0x000fe400078ec0ff */
[--C-:B------:R-:W-:Y:S02]  /*9870*/  SHF.R.U32.HI R39, RZ, 0xa, R25.reuse ;  /* 0x0000000aff277819 */ /* 0x100fe40000011619 */
[----:B------:R-:W-:Y:S02]  /*9880*/  LOP3.LUT R37, R25, 0x3f003f, RZ, 0xc0, !PT ;  /* 0x003f003f19257812 */ /* 0x000fe400078ec0ff */
[----:B------:R-:W-:Y:S02]  /*9890*/  SHF.R.U32.HI R38, RZ, 0x6, R25 ;  /* 0x00000006ff267819 */ /* 0x000fe40000011619 */
[----:B------:R-:W-:-:S02]  /*98a0*/  LOP3.LUT R25, R36, 0xf000f, RZ, 0xc0, !PT ;  /* 0x000f000f24197812 */ /* 0x000fc400078ec0ff */
[----:B------:R-:W-:Y:S02]  /*98b0*/  LOP3.LUT R23, R22, 0x300030, R23, 0xf8, !PT ;  /* 0x0030003016177812 */ /* 0x000fe400078ef817 */
[----:B------:R-:W-:Y:S02]  /*98c0*/  LOP3.LUT R22, R27, 0x300030, R26, 0xf8, !PT ;  /* 0x003000301b167812 */ /* 0x000fe400078ef81a */
[----:B------:R-:W-:Y:S02]  /*98d0*/  LOP3.LUT R21, R20, 0x300030, R21, 0xf8, !PT ;  /* 0x0030003014157812 */ /* 0x000fe400078ef815 */
[----:B--2---:R-:W-:Y:S02]  /*98e0*/  SHF.R.U32.HI R26, RZ, 0xc, R18 ;  /* 0x0000000cff1a7819 */ /* 0x004fe40000011612 */
[----:B------:R-:W-:Y:S02]  /*98f0*/  LOP3.LUT R20, R25, 0x300030, R24, 0xf8, !PT ;  /* 0x0030003019147812 */ /* 0x000fe400078ef818 */
[----:B------:R-:W-:-:S02]  /*9900*/  SHF.R.U32.HI R24, RZ, 0xc, R16 ;  /* 0x0000000cff187819 */ /* 0x000fc40000011610 */
[----:B------:R-:W-:Y:S02]  /*9910*/  LOP3.LUT R42, R18, 0x3f003f, RZ, 0xc0, !PT ;  /* 0x003f003f122a7812 */ /* 0x000fe400078ec0ff */
[----:B------:R-:W-:Y:S02]  /*9920*/  SHF.R.U32.HI R43, RZ, 0x6, R18 ;  /* 0x00000006ff2b7819 */ /* 0x000fe40000011612 */
[----:B------:R-:W-:Y:S02]  /*9930*/  SHF.R.U32.HI R25, RZ, 0xc, R17 ;  /* 0x0000000cff197819 */ /* 0x000fe40000011611 */
[--C-:B------:R-:W-:Y:S02]  /*9940*/  SHF.R.U32.HI R18, RZ, 0xc, R19.reuse ;  /* 0x0000000cff127819 */ /* 0x100fe40000011613 */
[----:B------:R-:W-:Y:S02]  /*9950*/  LOP3.LUT R50, R19, 0x3f003f, RZ, 0xc0, !PT ;  /* 0x003f003f13327812 */ /* 0x000fe400078ec0ff */
[----:B------:R-:W-:-:S02]  /*9960*/  SHF.R.U32.HI R51, RZ, 0x6, R19 ;  /* 0x00000006ff337819 */ /* 0x000fc40000011613 */
[----:B------:R-:W-:Y:S02]  /*9970*/  LOP3.LUT R19, R26, 0xf000f, RZ, 0xc0, !PT ;  /* 0x000f000f1a137812 */ /* 0x000fe400078ec0ff */
[----:B------:R-:W-:Y:S02]  /*9980*/  LOP3.LUT R35, R17, 0x3f003f, RZ, 0xc0, !PT ;  /* 0x003f003f11237812 */ /* 0x000fe400078ec0ff */
[----:B------:R-:W-:Y:S02]  /*9990*/  SHF.R.U32.HI R36, RZ, 0x6, R17 ;  /* 0x00000006ff247819 */ /* 0x000fe40000011611 */
[----:B------:R-:W-:Y:S02]  /*99a0*/  LOP3.LUT R17, R24, 0xf000f, RZ, 0xc0, !PT ;  /* 0x000f000f18117812 */ /* 0x000fe400078ec0ff */
[----:B------:R-:W-:Y:S02]  /*99b0*/  LOP3.LUT R29, R16, 0x3f003f, RZ, 0xc0, !PT ;  /* 0x003f003f101d7812 */ /* 0x000fe400078ec0ff */
[----:B------:R-:W-:-:S02]  /*99c0*/  LOP3.LUT R24, R25, 0xf000f, RZ, 0xc0, !PT ;  /* 0x000f000f19187812 */ /* 0x000fc400078ec0ff */
[----:B------:R-:W-:Y:S02]  /*99d0*/  SHF.R.U32.HI R16, RZ, 0x6, R16 ;  /* 0x00000006ff107819 */ /* 0x000fe40000011610 */
[----:B------:R-:W-:Y:S02]  /*99e0*/  LOP3.LUT R25, R18, 0xf000f, RZ, 0xc0, !PT ;  /* 0x000f000f12197812 */ /* 0x000fe400078ec0ff */
[----:B------:R-:W-:Y:S02]  /*99f0*/  LOP3.LUT R48, R19, 0x300030, R46, 0xf8, !PT ;  /* 0x0030003013307812 */ /* 0x000fe400078ef82e */
[----:B------:R-:W-:Y:S02]  /*9a00*/  LOP3.LUT R19, R35, 0x64006400, RZ, 0xfc, !PT ;  /* 0x6400640023137812 */ /* 0x000fe400078efcff */
[----:B------:R-:W-:Y:S02]  /*9a10*/  LOP3.LUT R18, R17, 0x300030, R30, 0xf8, !PT ;  /* 0x0030003011127812 */ /* 0x000fe400078ef81e */
[----:B------:R-:W-:-:S02]  /*9a20*/  LOP3.LUT R51, R51, 0x3f003f, RZ, 0xc0, !PT ;  /* 0x003f003f33337812 */ /* 0x000fc400078ec0ff */
[----:B------:R-:W-:Y:S02]  /*9a30*/  LOP3.LUT R53, R53, 0x3f003f, RZ, 0xc0, !PT ;  /* 0x003f003f35357812 */ /* 0x000fe400078ec0ff */
[----:B------:R-:W-:Y:S02]  /*9a40*/  LOP3.LUT R39, R24, 0x300030, R39, 0xf8, !PT ;  /* 0x0030003018277812 */ /* 0x000fe400078ef827 */
[----:B------:R-:W-:Y:S02]  /*9a50*/  LOP3.LUT R54, R25, 0x300030, R54, 0xf8, !PT ;  /* 0x0030003019367812 */ /* 0x000fe400078ef836 */
        /* <DEDUP_REMOVED lines=11> */
[----:B------:R-:W-:Y:S01]  /*9b10*/  LOP3.LUT R31, R29, 0x64006400, RZ, 0xfc, !PT ;  /* 0x640064001d1f7812 */ /* 0x000fe200078efcff */
[----:B------:R-:W-:Y:S01]  /*9b20*/  HADD2 R29, R41, -1056, -1056 ;  /* 0xe420e420291d7430 */ /* 0x000fe20000000000 */
        /* <DEDUP_REMOVED lines=96> */
.L_x_368:
        /* <DEDUP_REMOVED lines=47> */
.L_x_369:
        /* <DEDUP_REMOVED lines=46> */
.L_x_370:
        /* <DEDUP_REMOVED lines=43> */
.L_x_367:
        /* <DEDUP_REMOVED lines=15> */
[----:B------:R-:W-:-:S02]  /*aaa0*/  LOP3.LUT R39, R22, 0x3f003f, RZ, 0xc0, !PT ;  /* 0x003f003f16277812 */ /* 0x000fc400078ec0ff */
[----:B------:R-:W-:Y:S02]  /*aab0*/  SHF.R.U32.HI R40, RZ, 0x6, R22 ;  /* 0x00000006ff287819 */ /* 0x000fe40000011616 */
[----:B------:R-:W-:Y:S02]  /*aac0*/  LOP3.LUT R47, R23, 0x3f003f, RZ, 0xc0, !PT ;  /* 0x003f003f172f7812 */ /* 0x000fe400078ec0ff */
[----:B------:R-:W-:Y:S02]  /*aad0*/  SHF.R.U32.HI R48, RZ, 0x6, R23 ;  /* 0x00000006ff307819 */ /* 0x000fe40000011617 */
[----:B------:R-:W-:Y:S02]  /*aae0*/  SHF.R.U32.HI R31, RZ, 0xc, R20 ;  /* 0x0000000cff1f7819 */ /* 0x000fe40000011614 */
[--C-:B----4-:R-:W-:Y:S02]  /*aaf0*/  SHF.R.U32.HI R23, RZ, 0x8, R25.reuse ;  /* 0x00000008ff177819 */ /* 0x110fe40000011619 */
[----:B------:R-:W-:-:S02]  /*ab00*/  SHF.R.U32.HI R38, RZ, 0xa, R25 ;  /* 0x0000000aff267819 */ /* 0x000fc40000011619 */
[----:B------:R-:W-:Y:S02]  /*ab10*/  LOP3.LUT R36, R25, 0x3f003f, RZ, 0xc0, !PT ;  /* 0x003f003f19247812 */ /* 0x000fe400078ec0ff */
[----:B------:R-:W-:Y:S02]  /*ab20*/  SHF.R.U32.HI R37, RZ, 0x6, R25 ;  /* 0x00000006ff257819 */ /* 0x000fe40000011619 */
[----:B------:R-:W-:Y:S02]  /*ab30*/  LOP3.LUT R22, R35, 0xf000f, RZ, 0xc0, !PT ;  /* 0x000f000f23167812 */ /* 0x000fe400078ec0ff */
[----:B------:R-:W-:Y:S02]  /*ab40*/  SHF.R.U32.HI R25, RZ, 0x8, R27 ;  /* 0x00000008ff197819 */ /* 0x000fe4000001161b */
[----:B------:R-:W-:Y:S02]  /*ab50*/  LOP3.LUT R42, R42, 0xf000f, RZ, 0xc0, !PT ;  /* 0x000f000f2a2a7812 */ /* 0x000fe400078ec0ff */
[----:B------:R-:W-:-:S02]  /*ab60*/  LOP3.LUT R0, R20, 0x3f003f, RZ, 0xc0, !PT ;  /* 0x003f003f14007812 */ /* 0x000fc400078ec0ff */
[----:B------:R-:W-:Y:S02]  /*ab70*/  SHF.R.U32.HI R30, RZ, 0x6, R20 ;  /* 0x00000006ff1e7819 */ /* 0x000fe40000011614 */
[----:B------:R-:W-:Y:S02]  /*ab80*/  LOP3.LUT R33, R21, 0x3f003f, RZ, 0xc0, !PT ;  /* 0x003f003f15217812 */ /* 0x000fe400078ec0ff */
[----:B------:R-:W-:Y:S02]  /*ab90*/  SHF.R.U32.HI R34, RZ, 0x6, R21 ;  /* 0x00000006ff227819 */ /* 0x000fe40000011615 */
[--C-:B------:R-:W-:Y:S02]  /*aba0*/  SHF.R.U32.HI R21, RZ, 0x8, R24.reuse ;  /* 0x00000008ff157819 */ /* 0x100fe40000011618 */
[----:B------:R-:W-:Y:S02]  /*abb0*/  SHF.R.U32.HI R32, RZ, 0xa, R24 ;  /* 0x0000000aff207819 */ /* 0x000fe40000011618 */
[----:B------:R-:W-:-:S02]  /*abc0*/  LOP3.LUT R28, R24, 0x3f003f, RZ, 0xc0, !PT ;  /* 0x003f003f181c7812 */ /* 0x000fc400078ec0ff */
[----:B------:R-:W-:Y:S02]  /*abd0*/  SHF.R.U32.HI R29, RZ, 0x6, R24 ;  /* 0x00000006ff1d7819 */ /* 0x000fe40000011618 */
[----:B------:R-:W-:Y:S02]  /*abe0*/  LOP3.LUT R20, R31, 0xf000f, RZ, 0xc0, !PT ;  /* 0x000f000f1f147812 */ /* 0x000fe400078ec0ff */
[----:B------:R-:W-:Y:S02]  /*abf0*/  LOP3.LUT R23, R22, 0x300030, R23, 0xf8, !PT ;  /* 0x0030003016177812 */ /* 0x000fe400078ef817 */
[----:B------:R-:W-:Y:S02]  /*ac00*/  SHF.R.U32.HI R24, RZ, 0x8, R26 ;  /* 0x00000008ff187819 */ /* 0x000fe4000001161a */
[----:B------:R-:W-:Y:S02]  /*ac10*/  LOP3.LUT R41, R41, 0xf000f, RZ, 0xc0, !PT ;  /* 0x000f000f29297812 */ /* 0x000fe400078ec0ff */
[----:B------:R-:W-:-:S02]  /*ac20*/  LOP3.LUT R22, R42, 0x300030, R25, 0xf8, !PT ;  /* 0x003000302a167812 */ /* 0x000fc400078ef819 */
[--C-:B------:R-:W-:Y:S02]  /*ac30*/  SHF.R.U32.HI R53, RZ, 0xa, R27.reuse ;  /* 0x0000000aff357819 */ /* 0x100fe4000001161b */
[----:B------:R-:W-:Y:S02]  /*ac40*/  LOP3.LUT R51, R27, 0x3f003f, RZ, 0xc0, !PT ;  /* 0x003f003f1b337812 */ /* 0x000fe400078ec0ff */
[----:B------:R-:W-:Y:S02]  /*ac50*/  SHF.R.U32.HI R52, RZ, 0x6, R27 ;  /* 0x00000006ff347819 */ /* 0x000fe4000001161b */
[--C-:B---3--:R-:W-:Y:S02]  /*ac60*/  SHF.R.U32.HI R31, RZ, 0xc, R18.reuse ;  /* 0x0000000cff1f7819 */ /* 0x108fe40000011612 */
[----:B------:R-:W-:Y:S02]  /*ac70*/  LOP3.LUT R35, R18, 0x3f003f, RZ, 0xc0, !PT ;  /* 0x003f003f12237812 */ /* 0x000fe400078ec0ff */
[----:B------:R-:W-:-:S02]  /*ac80*/  SHF.R.U32.HI R42, RZ, 0x6, R18 ;  /* 0x00000006ff2a7819 */ /* 0x000fc40000011612 */
[----:B------:R-:W-:Y:S02]  /*ac90*/  SHF.R.U32.HI R25, RZ, 0xc, R16 ;  /* 0x0000000cff197819 */ /* 0x000fe40000011610 */
[----:B------:R-:W-:Y:S02]  /*aca0*/  SHF.R.U32.HI R27, RZ, 0xc, R17 ;  /* 0x0000000cff1b7819 */ /* 0x000fe40000011611 */
[----:B------:R-:W-:Y:S02]  /*acb0*/  SHF.R.U32.HI R18, RZ, 0xc, R19 ;  /* 0x0000000cff127819 */ /* 0x000fe40000011613 */
[----:B------:R-:W-:Y:S02]  /*acc0*/  LOP3.LUT R34, R34, 0x3f003f, RZ, 0xc0, !PT ;  /* 0x003f003f22227812 */ /* 0x000fe400078ec0ff */
[----:B------:R-:W-:Y:S02]  /*acd0*/  SHF.R.U32.HI R45, RZ, 0xa, R26 ;  /* 0x0000000aff2d7819 */ /* 0x000fe4000001161a */
[----:B------:R-:W-:-:S02]  /*ace0*/  LOP3.LUT R43, R26, 0x3f003f, RZ, 0xc0, !PT ;  /* 0x003f003f1a2b7812 */ /* 0x000fc400078ec0ff */
[----:B------:R-:W-:Y:S02]  /*acf0*/  SHF.R.U32.HI R44, RZ, 0x6, R26 ;  /* 0x00000006ff2c7819 */ /* 0x000fe4000001161a */
[----:B------:R-:W-:Y:S02]  /*ad00*/  LOP3.LUT R21, R20, 0x300030, R21, 0xf8, !PT ;  /* 0x0030003014157812 */ /* 0x000fe400078ef815 */
[----:B------:R-:W-:Y:S02]  /*ad10*/  LOP3.LUT R49, R19, 0x3f003f, RZ, 0xc0, !PT ;  /* 0x003f003f13317812 */ /* 0x000fe400078ec0ff */
[----:B------:R-:W-:Y:S02]  /*ad20*/  LOP3.LUT R20, R41, 0x300030, R24, 0xf8, !PT ;  /* 0x0030003029147812 */ /* 0x000fe400078ef818 */
[----:B------:R-:W-:Y:S02]  /*ad30*/  LOP3.LUT R26, R17, 0x3f003f, RZ, 0xc0, !PT ;  /* 0x003f003f111a7812 */ /* 0x000fe400078ec0ff */
[----:B------:R-:W-:-:S02]  /*ad40*/  LOP3.LUT R24, R16, 0x3f003f, RZ, 0xc0, !PT ;  /* 0x003f003f10187812 */ /* 0x000fc400078ec0ff */
[----:B------:R-:W-:Y:S02]  /*ad50*/  SHF.R.U32.HI R17, RZ, 0x6, R17 ;  /* 0x00000006ff117819 */ /* 0x000fe40000011611 */
[----:B------:R-:W-:Y:S02]  /*ad60*/  SHF.R.U32.HI R50, RZ, 0x6, R19 ;  /* 0x00000006ff327819 */ /* 0x000fe40000011613 */
[----:B------:R-:W-:Y:S02]  /*ad70*/  SHF.R.U32.HI R16, RZ, 0x6, R16 ;  /* 0x00000006ff107819 */ /* 0x000fe40000011610 */
        /* <DEDUP_REMOVED lines=13> */
[----:B------:R-:W-:Y:S02]  /*ae50*/  LOP3.LUT R18, R25, 0x300030, R32, 0xf8, !PT ;  /* 0x0030003019127812 */ /* 0x000fe400078ef820 */
[----:B------:R-:W-:-:S02]  /*ae60*/  LOP3.LUT R38, R27, 0x300030, R38, 0xf8, !PT ;  /* 0x003000301b267812 */ /* 0x000fc400078ef826 */
[----:B------:R-:W-:Y:S02]  /*ae70*/  LOP3.LUT R46, R46, 0x300030, R45, 0xf8, !PT ;  /* 0x003000302e2e7812 */ /* 0x000fe400078ef82d */
[----:B------:R-:W-:Y:S02]  /*ae80*/  LOP3.LUT R54, R54, 0x300030, R53, 0xf8, !PT ;  /* 0x0030003036367812 */ /* 0x000fe400078ef835 */
        /* <DEDUP_REMOVED lines=67> */
[----:B------:R-:W0:Y:S04]  /*b2c0*/  LDS.128 R16, [UR4+0x20] ;  /* 0x00002004ff107984 */ /* 0x000e280008000c00 */
        /* <DEDUP_REMOVED lines=41> */
.L_x_372:
        /* <DEDUP_REMOVED lines=47> */
.L_x_373:
        /* <DEDUP_REMOVED lines=46> */
.L_x_374:
        /* <DEDUP_REMOVED lines=44> */
.L_x_371:
        /* <DEDUP_REMOVED lines=8> */
.L_x_366:
[----:B------:R-:W-:-:S04]  /*be70*/  LEA R10, R10, 0x40, 0x6 ;  /* 0x000000400a0a7811 */ /* 0x000fc800078e30ff */
[----:B------:R-:W-:-:S04]  /*be80*/  IMNMX R10, R10, c[0x0][0x190], PT ;  /* 0x000064000a0a7a17 */ /* 0x000fc80003800200 */
[----:B------:R-:W-:-:S04]  /*be90*/  ISETP.GE.AND P0, PT, R91, R10, PT ;  /* 0x0000000a5b00720c */ /* 0x000fc80003f06270 */
[----:B------:R-:W-:-:S13]  /*bea0*/  ISETP.GE.OR P0, PT, R91, c[0x0][0x1b4], P0 ;  /* 0x00006d005b007a0c */ /* 0x000fda0000706670 */
[----:B------:R-:W-:Y:S05]  /*beb0*/  @P0 BRA `(.L_x_376) ;  /* 0x00006c0000000947 */ /* 0x000fea0003800000 */
[----:B------:R-:W-:-:S04]  /*bec0*/  PRMT R0, R12, 0x9910, RZ ;  /* 0x000099100c007816 */ /* 0x000fc800000000ff */
[----:B------:R-:W-:-:S04]  /*bed0*/  ISETP.NE.AND P0, PT, R0, RZ, PT ;  /* 0x000000ff0000720c */ /* 0x000fc80003f05270 */
[----:B------:R-:W-:Y:S02]  /*bee0*/  ISETP.LT.OR P0, PT, R11, 0x4, !P0 ;  /* 0x000000040b00780c */ /* 0x000fe40004701670 */
.L_x_393:
        /* <DEDUP_REMOVED lines=24> */
[----:B------:R-:W-:Y:S02]  /*c070*/  LOP3.LUT R22, R17, 0xf000f0, RZ, 0xc0, !PT ;  /* 0x00f000f011167812 */ /* 0x000fe400078ec0ff */
[----:B------:R-:W-:Y:S02]  /*c080*/  SHF.R.U32.HI R26, RZ, 0x8, R18 ;  /* 0x00000008ff1a7819 */ /* 0x000fe40000011612 */
[----:B------:R-:W-:Y:S02]  /*c090*/  SHF.R.U32.HI R30, RZ, 0x8, R19 ;  /* 0x00000008ff1e7819 */ /* 0x000fe40000011613 */
[C---:B------:R-:W-:Y:S02]  /*c0a0*/  LOP3.LUT R27, R19.reuse, 0xf000f, RZ, 0xc0, !PT ;  /* 0x000f000f131b7812 */ /* 0x040fe400078ec0ff */
[----:B------:R-:W-:Y:S02]  /*c0b0*/  LOP3.LUT R29, R19, 0xf000f0, RZ, 0xc0, !PT ;  /* 0x00f000f0131d7812 */ /* 0x000fe400078ec0ff */
[----:B------:R-:W-:-:S02]  /*c0c0*/  LOP3.LUT R17, R20, 0x64006400, RZ, 0xfc, !PT ;  /* 0x6400640014117812 */ /* 0x000fc400078efcff */
[C---:B------:R-:W-:Y:S02]  /*c0d0*/  LOP3.LUT R24, R18.reuse, 0xf000f, RZ, 0xc0, !PT ;  /* 0x000f000f12187812 */ /* 0x040fe400078ec0ff */
        /* <DEDUP_REMOVED lines=18> */
[----:B------:R-:W-:Y:S01]  /*c200*/  LOP3.LUT R27, R16, 0x64006400, RZ, 0xfc, !PT ;  /* 0x64006400101b7812 */ /* 0x000fe200078efcff */
[-C--:B------:R-:W-:Y:S01]  /*c210*/  HFMA2 R28, R29, R0.reuse.H0_H0, -72, -72 ;  /* 0xd480d4801d1c7431 */ /* 0x080fe20000040000 */
[----:B------:R-:W-:Y:S01]  /*c220*/  LOP3.LUT R30, R22, 0x64006400, RZ, 0xfc, !PT ;  /* 0x64006400161e7812 */ /* 0x000fe200078efcff */
[----:B------:R-:W-:Y:S01]  /*c230*/  HFMA2 R22, R31, R0.H0_H0, -72, -72 ;  /* 0xd480d4801f167431 */ /* 0x000fe20000040000 */
[----:B------:R-:W-:-:S02]  /*c240*/  LOP3.LUT R32, R32, 0x64006400, RZ, 0xfc, !PT ;  /* 0x6400640020207812 */ /* 0x000fc400078efcff */
[----:B------:R-:W-:Y:S01]  /*c250*/  LOP3.LUT R13, R13, 0x64006400, RZ, 0xfc, !PT ;  /* 0x640064000d0d7812 */ /* 0x000fe200078efcff */
[----:B------:R-:W-:Y:S01]  /*c260*/  HADD2 R29, R30, -1032, -1032 ;  /* 0xe408e4081e1d7430 */ /* 0x000fe20000000000 */
[----:B------:R-:W-:Y:S01]  /*c270*/  LOP3.LUT R25, R18, 0x64006400, RZ, 0xfc, !PT ;  /* 0x6400640012197812 */ /* 0x000fe200078efcff */
[----:B------:R-:W-:Y:S01]  /*c280*/  HADD2 R31, R32, -1032, -1032 ;  /* 0xe408e408201f7430 */ /* 0x000fe20000000000 */
[----:B------:R-:W-:Y:S01]  /*c290*/  LOP3.LUT R16, R20, 0x64006400, RZ, 0xfc, !PT ;  /* 0x6400640014107812 */ /* 0x000fe200078efcff */
[-C--:B------:R-:W-:Y:S01]  /*c2a0*/  HFMA2 R20, R21, R0.reuse.H0_H0, -72, -72 ;  /* 0xd480d48015147431 */ /* 0x080fe20000040000 */
[----:B------:R-:W-:Y:S01]  /*c2b0*/  LOP3.LUT R33, R26, 0x64006400, RZ, 0xfc, !PT ;  /* 0x640064001a217812 */ /* 0x000fe200078efcff */
[----:B------:R-:W-:Y:S01]  /*c2c0*/  HADD2 R21, R24, -1032, -1032 ;  /* 0xe408e40818157430 */ /* 0x000fe20000000000 */
[----:B------:R-:W-:Y:S01]  /*c2d0*/  LOP3.LUT R37, R34, 0x64006400, RZ, 0xfc, !PT ;  /* 0x6400640022257812 */ /* 0x000fe200078efcff */
[----:B------:R-:W-:Y:S02]  /*c2e0*/  HFMA2 R26, R27, R0.H0_H0, -72, -72 ;  /* 0xd480d4801b1a7431 */ /* 0x000fe40000040000 */
[----:B------:R-:W-:-:S02]  /*c2f0*/  HADD2 R13, R13, -1032, -1032 ;  /* 0xe408e4080d0d7430 */ /* 0x000fc40000000000 */
[-C--:B------:R-:W-:Y:S02]  /*c300*/  HFMA2 R18, R17, R0.reuse.H0_H0, -72, -72 ;  /* 0xd480d48011127431 */ /* 0x080fe40000040000 */
[-C--:B------:R-:W-:Y:S02]  /*c310*/  HFMA2 R24, R35, R0.reuse.H0_H0, -72, -72 ;  /* 0xd480d48023187431 */ /* 0x080fe40000040000 */
[----:B------:R-:W-:Y:S02]  /*c320*/  HADD2 R25, R25, -1032, -1032 ;  /* 0xe408e40819197430 */ /* 0x000fe40000000000 */
[----:B------:R-:W-:Y:S02]  /*c330*/  HADD2 R27, R16, -1032, -1032 ;  /* 0xe408e408101b7430 */ /* 0x000fe40000000000 */
[-C--:B------:R-:W-:Y:S02]  /*c340*/  HFMA2 R30, R33, R0.reuse.H0_H0, -72, -72 ;  /* 0xd480d480211e7431 */ /* 0x080fe40000040000 */
[----:B------:R-:W-:Y:S01]  /*c350*/  HFMA2 R32, R37, R0.H0_H0, -72, -72 ;  /* 0xd480d48025207431 */ /* 0x000fe20000040000 */
[----:B------:R-:W-:Y:S05]  /*c360*/  @!P2 BRA `(.L_x_378) ;  /* 0x000005a00000a947 */ /* 0x000fea0003800000 */
[----:B------:R-:W0:Y:S01]  /*c370*/  LDS.64 R34, [UR4] ;  /* 0x00000004ff227984 */ /* 0x000e220008000a00 */
[----:B------:R-:W-:-:S02]  /*c380*/  HADD2.F32 R42, -RZ, R19.H1_H1 ;  /* 0x30000013ff2a7230 */ /* 0x000fc40000004100 */
[----:B------:R-:W-:Y:S01]  /*c390*/  HADD2.F32 R33, -RZ, R13.H0_H0 ;  /* 0x2000000dff217230 */ /* 0x000fe20000004100 */
[----:B------:R-:W1:Y:S01]  /*c3a0*/  LDS.64 R16, [UR4+0x8] ;  /* 0x00000804ff107984 */ /* 0x000e620008000a00 */
[----:B------:R-:W-:Y:S02]  /*c3b0*/  HADD2.F32 R39, -RZ, R21.H0_H0 ;  /* 0x20000015ff277230 */ /* 0x000fe40000004100 */
[--C-:B------:R-:W-:Y:S02]  /*c3c0*/  HADD2.F32 R41, -RZ, R23.reuse.H0_H0 ;  /* 0x20000017ff297230 */ /* 0x100fe40000004100 */
[----:B------:R-:W-:Y:S02]  /*c3d0*/  HADD2.F32 R44, -RZ, R23.H1_H1 ;  /* 0x30000017ff2c7230 */ /* 0x000fe40000004100 */
[----:B------:R-:W-:Y:S02]  /*c3e0*/  HADD2.F32 R45, -RZ, R24.H1_H1 ;  /* 0x30000018ff2d7230 */ /* 0x000fe40000004100 */
[----:B0-----:R-:W-:-:S02]  /*c3f0*/  HADD2.F32 R38, -RZ, R35.H0_H0 ;  /* 0x20000023ff267230 */ /* 0x001fc40000004100 */
[----:B------:R-:W-:Y:S02]  /*c400*/  HADD2.F32 R40, -RZ, R35.H1_H1 ;  /* 0x30000023ff287230 */ /* 0x000fe40000004100 */
[--C-:B------:R-:W-:Y:S02]  /*c410*/  HADD2.F32 R36, -RZ, R34.reuse.H0_H0 ;  /* 0x20000022ff247230 */ /* 0x100fe40000004100 */
[----:B------:R-:W-:Y:S02]  /*c420*/  HADD2.F32 R35, -RZ, R19.H0_H0 ;  /* 0x20000013ff237230 */ /* 0x000fe40000004100 */
[----:B------:R-:W-:Y:S01]  /*c430*/  HADD2.F32 R37, -RZ, R34.H1_H1 ;  /* 0x30000022ff257230 */ /* 0x000fe20000004100 */
[----:B------:R-:W-:Y:S01]  /*c440*/  FFMA.FTZ R33, R33, R36, RZ ;  /* 0x0000002421217223 */ /* 0x000fe200000100ff */
[----:B------:R-:W-:Y:S01]  /*c450*/  HADD2.F32 R34, -RZ, R13.H1_H1 ;  /* 0x3000000dff227230 */ /* 0x000fe20000004100 */
[C---:B------:R-:W-:Y:S02]  /*c460*/  FFMA.FTZ R35, R36.reuse, R35, RZ ;  /* 0x0000002324237223 */ /* 0x040fe400000100ff */
[----:B------:R-:W-:-:S02]  /*c470*/  FFMA.FTZ R39, R36, R39, RZ ;  /* 0x0000002724277223 */ /* 0x000fc400000100ff */
        /* <DEDUP_REMOVED lines=73> */
.L_x_378:
        /* <DEDUP_REMOVED lines=95> */
.L_x_380:
        /* <DEDUP_REMOVED lines=94> */
.L_x_381:
[----:B------:R-:W-:Y:S05]  /*d4e0*/  @P0 BRA `(.L_x_379) ;  /* 0x000005a000000947 */ /* 0x000fea0003800000 */
[----:B------:R-:W0:Y:S01]  /*d4f0*/  LDS.64 R34, [UR4+0x180] ;  /* 0x00018004ff227984 */ /* 0x000e220008000a00 */
[--C-:B------:R-:W-:Y:S02]  /*d500*/  HADD2.F32 R38, -RZ, R13.reuse.H0_H0 ;  /* 0x2000000dff267230 */ /* 0x100fe40000004100 */
[----:B------:R-:W-:Y:S01]  /*d510*/  HADD2.F32 R39, -RZ, R13.H1_H1 ;  /* 0x3000000dff277230 */ /* 0x000fe20000004100 */
[----:B------:R-:W1:Y:S01]  /*d520*/  LDS.64 R16, [UR4+0x188] ;  /* 0x00018804ff107984 */ /* 0x000e620008000a00 */
[----:B------:R-:W-:Y:S02]  /*d530*/  HADD2.F32 R40, -RZ, R19.H0_H0 ;  /* 0x20000013ff287230 */ /* 0x000fe40000004100 */
[----:B------:R-:W-:Y:S02]  /*d540*/  HADD2.F32 R42, -RZ, R21.H0_H0 ;  /* 0x20000015ff2a7230 */ /* 0x000fe40000004100 */
[----:B------:R-:W-:-:S02]  /*d550*/  HADD2.F32 R44, -RZ, R23.H0_H0 ;  /* 0x20000017ff2c7230 */ /* 0x000fc40000004100 */
[----:B------:R-:W-:Y:S02]  /*d560*/  HADD2.F32 R41, -RZ, R19.H1_H1 ;  /* 0x30000013ff297230 */ /* 0x000fe40000004100 */
[----:B------:R-:W-:Y:S02]  /*d570*/  HADD2.F32 R23, -RZ, R23.H1_H1 ;  /* 0x30000017ff177230 */ /* 0x000fe40000004100 */
        /* <DEDUP_REMOVED lines=24> */
[--C-:B-1----:R-:W-:Y:S01]  /*d700*/  HADD2.F32 R19, -RZ, R17.reuse.H1_H1 ;  /* 0x30000011ff137230 */ /* 0x102fe20000004100 */
[-C--:B------:R-:W-:Y:S01]  /*d710*/  FFMA.FTZ R34, R18, R35.reuse, R34 ;  /* 0x0000002312227223 */ /* 0x080fe20000010022 */
[----:B------:R-:W-:Y:S01]  /*d720*/  HADD2.F32 R18, -RZ, R17.H0_H0 ;  /* 0x20000011ff127230 */ /* 0x000fe20000004100 */
[----:B------:R-:W-:Y:S01]  /*d730*/  FFMA.FTZ R36, R13, R36, R33 ;  /* 0x000000240d247223 */ /* 0x000fe20000010021 */
[--C-:B------:R-:W-:Y:S01]  /*d740*/  HADD2.F32 R13, -RZ, R16.reuse.H0_H0 ;  /* 0x20000010ff0d7230 */ /* 0x100fe20000004100 */
        /* <DEDUP_REMOVED lines=52> */
.L_x_379:
[----:B------:R-:W-:-:S04]  /*da90*/  IMAD.MOV.U32 R13, RZ, RZ, c[0x0][0x18c] ;  /* 0x00006300ff0d7624 */ /* 0x000fc800078e00ff */
[----:B------:R-:W-:-:S05]  /*daa0*/  IMAD.WIDE R20, R13, 0x4, R14 ;  /* 0x000000040d147825 */ /* 0x000fca00078e020e */
[----:B------:R-:W2:Y:S02]  /*dab0*/  LDG.E.128.CONSTANT R16, [R20.64] ;  /* 0x0000000614107981 */ /* 0x000ea4000c1e9d00 */
[C---:B--2---:R-:W-:Y:S02]  /*dac0*/  LOP3.LUT R22, R16.reuse, 0xf000f, RZ, 0xc0, !PT ;  /* 0x000f000f10167812 */ /* 0x044fe400078ec0ff */
[----:B------:R-:W-:Y:S02]  /*dad0*/  LOP3.LUT R23, R16, 0xf000f0, RZ, 0xc0, !PT ;  /* 0x00f000f010177812 */ /* 0x000fe400078ec0ff */
[C---:B------:R-:W-:Y:S02]  /*dae0*/  LOP3.LUT R24, R17.reuse, 0xf000f, RZ, 0xc0, !PT ;  /* 0x000f000f11187812 */ /* 0x040fe400078ec0ff */
[----:B------:R-:W-:Y:S02]  /*daf0*/  LOP3.LUT R25, R17, 0xf000f0, RZ, 0xc0, !PT ;  /* 0x00f000f011197812 */ /* 0x000fe400078ec0ff */
[----:B------:R-:W-:-:S02]  /*db00*/  SHF.R.U32.HI R16, RZ, 0x8, R16 ;  /* 0x00000008ff107819 */ /* 0x000fc40000011610 */
[----:B------:R-:W-:Y:S02]  /*db10*/  SHF.R.U32.HI R26, RZ, 0x8, R17 ;  /* 0x00000008ff1a7819 */ /* 0x000fe40000011611 */
[C---:B------:R-:W-:Y:S02]  /*db20*/  LOP3.LUT R28, R18.reuse, 0xf000f0, RZ, 0xc0, !PT ;  /* 0x00f000f0121c7812 */ /* 0x040fe400078ec0ff */
[----:B------:R-:W-:Y:S02]  /*db30*/  LOP3.LUT R27, R18, 0xf000f, RZ, 0xc0, !PT ;  /* 0x000f000f121b7812 */ /* 0x000fe400078ec0ff */
[----:B------:R-:W-:Y:S02]  /*db40*/  SHF.R.U32.HI R29, RZ, 0x8, R18 ;  /* 0x00000008ff1d7819 */ /* 0x000fe40000011612 */
[C---:B------:R-:W-:Y:S02]  /*db50*/  LOP3.LUT R30, R19.reuse, 0xf000f, RZ, 0xc0, !PT ;  /* 0x000f000f131e7812 */ /* 0x040fe400078ec0ff */
[----:B------:R-:W-:-:S02]  /*db60*/  LOP3.LUT R31, R19, 0xf000f0, RZ, 0xc0, !PT ;  /* 0x00f000f0131f7812 */ /* 0x000fc400078ec0ff */
[----:B------:R-:W-:Y:S02]  /*db70*/  SHF.R.U32.HI R32, RZ, 0x8, R19 ;  /* 0x00000008ff207819 */ /* 0x000fe40000011613 */
[----:B------:R-:W-:Y:S02]  /*db80*/  LOP3.LUT R18, R22, 0x64006400, RZ, 0xfc, !PT ;  /* 0x6400640016127812 */ /* 0x000fe400078efcff */
[----:B------:R-:W-:Y:S02]  /*db90*/  LOP3.LUT R19, R23, 0x64006400, RZ, 0xfc, !PT ;  /* 0x6400640017137812 */ /* 0x000fe400078efcff */
[----:B------:R-:W-:Y:S01]  /*dba0*/  LOP3.LUT R22, R24, 0x64006400, RZ, 0xfc, !PT ;  /* 0x6400640018167812 */ /* 0x000fe200078efcff */
[----:B------:R-:W-:Y:S01]  /*dbb0*/  HADD2 R18, R18, -1032, -1032 ;  /* 0xe408e40812127430 */ /* 0x000fe20000000000 */
[----:B------:R-:W-:Y:S01]  /*dbc0*/  LOP3.LUT R23, R25, 0x64006400, RZ, 0xfc, !PT ;  /* 0x6400640019177812 */ /* 0x000fe200078efcff */
[-C--:B------:R-:W-:Y:S01]  /*dbd0*/  HFMA2 R19, R19, R0.reuse.H0_H0, -72, -72 ;  /* 0xd480d48013137431 */ /* 0x080fe20000040000 */
[----:B------:R-:W-:Y:S01]  /*dbe0*/  LOP3.LUT R17, R16, 0xf000f, RZ, 0xc0, !PT ;  /* 0x000f000f10117812 */ /* 0x000fe200078ec0ff */
[----:B------:R-:W-:Y:S01]  /*dbf0*/  HADD2 R22, R22, -1032, -1032 ;  /* 0xe408e40816167430 */ /* 0x000fe20000000000 */
[----:B------:R-:W-:Y:S01]  /*dc00*/  LOP3.LUT R24, R26, 0xf000f, RZ, 0xc0, !PT ;  /* 0x000f000f1a187812 */ /* 0x000fe200078ec0ff */
[----:B------:R-:W-:Y:S01]  /*dc10*/  HFMA2 R23, R23, R0.H0_H0, -72, -72 ;  /* 0xd480d48017177431 */ /* 0x000fe20000040000 */
[----:B------:R-:W-:-:S02]  /*dc20*/  LOP3.LUT R25, R28, 0x64006400, RZ, 0xfc, !PT ;  /* 0x640064001c197812 */ /* 0x000fc400078efcff */
[----:B------:R-:W-:Y:S02]  /*dc30*/  LOP3.LUT R16, R16, 0xf000f0, RZ, 0xc0, !PT ;  /* 0x00f000f010107812 */ /* 0x000fe400078ec0ff */
[----:B------:R-:W-:Y:S01]  /*dc40*/  LOP3.LUT R26, R26, 0xf000f0, RZ, 0xc0, !PT ;  /* 0x00f000f01a1a7812 */ /* 0x000fe200078ec0ff */
[----:B------:R-:W-:Y:S01]  /*dc50*/  HFMA2 R25, R25, R0.H0_H0, -72, -72 ;  /* 0xd480d48019197431 */ /* 0x000fe20000040000 */
[C---:B------:R-:W-:Y:S02]  /*dc60*/  LOP3.LUT R28, R29.reuse, 0xf000f, RZ, 0xc0, !PT ;  /* 0x000f000f1d1c7812 */ /* 0x040fe400078ec0ff */
        /* <DEDUP_REMOVED lines=24> */
[----:B------:R-:W-:Y:S01]  /*ddf0*/  HFMA2 R35, R37, R0.H0_H0, -72, -72 ;  /* 0xd480d48025237431 */ /* 0x000fe20000040000 */
[----:B------:R-:W-:Y:S05]  /*de00*/  @!P2 BRA `(.L_x_382) ;  /* 0x000005a00000a947 */ /* 0x000fea0003800000 */
[----:B------:R-:W0:Y:S01]  /*de10*/  LDS.64 R36, [UR4+0x10] ;  /* 0x00001004ff247984 */ /* 0x000e220008000a00 */
        /* <DEDUP_REMOVED lines=89> */
.L_x_382:
        /* <DEDUP_REMOVED lines=95> */
.L_x_384:
        /* <DEDUP_REMOVED lines=94> */
.L_x_385:
        /* <DEDUP_REMOVED lines=91> */
.L_x_383:
        /* <DEDUP_REMOVED lines=145> */
.L_x_386:
        /* <DEDUP_REMOVED lines=95> */
.L_x_388:
        /* <DEDUP_REMOVED lines=94> */
.L_x_389:
        /* <DEDUP_REMOVED lines=91> */
.L_x_387:
[----:B------:R-:W-:-:S06]  /*10fc0*/  IMAD.WIDE R16, R13, 0x4, R20 ;  /* 0x000000040d107825 */ /* 0x000fcc00078e0214 */
[----:B------:R-:W2:Y:S02]  /*10fd0*/  LDG.E.128.CONSTANT R16, [R16.64] ;  /* 0x0000000610107981 */ /* 0x000ea4000c1e9d00 */
[----:B--2---:R-:W-:Y:S02]  /*10fe0*/  LOP3.LUT R20, R17, 0xf000f0, RZ, 0xc0, !PT ;  /* 0x00f000f011147812 */ /* 0x004fe400078ec0ff */
[----:B------:R-:W-:Y:S02]  /*10ff0*/  SHF.R.U32.HI R27, RZ, 0x8, R17 ;  /* 0x00000008ff1b7819 */ /* 0x000fe40000011611 */
[----:B------:R-:W-:Y:S02]  /*11000*/  SHF.R.U32.HI R29, RZ, 0x8, R18 ;  /* 0x00000008ff1d7819 */ /* 0x000fe40000011612 */
[C---:B------:R-:W-:Y:S02]  /*11010*/  LOP3.LUT R24, R16.reuse, 0xf000f, RZ, 0xc0, !PT ;  /* 0x000f000f10187812 */ /* 0x040fe400078ec0ff */
[----:B------:R-:W-:-:S02]  /*11020*/  LOP3.LUT R13, R16, 0xf000f0, RZ, 0xc0, !PT ;  /* 0x00f000f0100d7812 */ /* 0x000fc400078ec0ff */
[----:B------:R-:W-:Y:S02]  /*11030*/  SHF.R.U32.HI R25, RZ, 0x8, R16 ;  /* 0x00000008ff197819 */ /* 0x000fe40000011610 */
[----:B------:R-:W-:Y:S02]  /*11040*/  LOP3.LUT R26, R17, 0xf000f, RZ, 0xc0, !PT ;  /* 0x000f000f111a7812 */ /* 0x000fe400078ec0ff */
[C---:B------:R-:W-:Y:S02]  /*11050*/  LOP3.LUT R28, R18.reuse, 0xf000f, RZ, 0xc0, !PT ;  /* 0x000f000f121c7812 */ /* 0x040fe400078ec0ff */
[----:B------:R-:W-:Y:S02]  /*11060*/  LOP3.LUT R21, R18, 0xf000f0, RZ, 0xc0, !PT ;  /* 0x00f000f012157812 */ /* 0x000fe400078ec0ff */
[----:B------:R-:W-:Y:S02]  /*11070*/  LOP3.LUT R16, R19, 0xf000f0, RZ, 0xc0, !PT ;  /* 0x00f000f013107812 */ /* 0x000fe400078ec0ff */
[----:B------:R-:W-:-:S02]  /*11080*/  SHF.R.U32.HI R32, RZ, 0x8, R19 ;  /* 0x00000008ff207819 */ /* 0x000fc40000011613 */
[----:B------:R-:W-:Y:S02]  /*11090*/  LOP3.LUT R17, R20, 0x64006400, RZ, 0xfc, !PT ;  /* 0x6400640014117812 */ /* 0x000fe400078efcff */
[----:B------:R-:W-:Y:S02]  /*110a0*/  LOP3.LUT R18, R27, 0xf000f0, RZ, 0xc0, !PT ;  /* 0x00f000f01b127812 */ /* 0x000fe400078ec0ff */
[----:B------:R-:W-:Y:S02]  /*110b0*/  LOP3.LUT R20, R29, 0xf000f0, RZ, 0xc0, !PT ;  /* 0x00f000f01d147812 */ /* 0x000fe400078ec0ff */
[----:B------:R-:W-:Y:S02]  /*110c0*/  LOP3.LUT R33, R16, 0x64006400, RZ, 0xfc, !PT ;  /* 0x6400640010217812 */ /* 0x000fe400078efcff */
[----:B------:R-:W-:Y:S02]  /*110d0*/  LOP3.LUT R22, R32, 0xf000f0, RZ, 0xc0, !PT ;  /* 0x00f000f020167812 */ /* 0x000fe400078ec0ff */
        /* <DEDUP_REMOVED lines=31> */
[----:B------:R-:W-:Y:S02]  /*112d0*/  HADD2 R26, R16, -1032, -1032 ;  /* 0xe408e408101a7430 */ /* 0x000fe40000000000 */
[----:B------:R-:W-:Y:S02]  /*112e0*/  HADD2 R28, R28, -1032, -1032 ;  /* 0xe408e4081c1c7430 */ /* 0x000fe40000000000 */
[----:B------:R-:W-:-:S02]  /*112f0*/  HADD2 R29, R29, -1032, -1032 ;  /* 0xe408e4081d1d7430 */ /* 0x000fc40000000000 */
[----:B------:R-:W-:Y:S02]  /*11300*/  HADD2 R30, R17, -1032, -1032 ;  /* 0xe408e408111e7430 */ /* 0x000fe40000000000 */
[----:B------:R-:W-:Y:S01]  /*11310*/  HADD2 R31, R31, -1032, -1032 ;  /* 0xe408e4081f1f7430 */ /* 0x000fe20000000000 */
[----:B------:R-:W-:Y:S05]  /*11320*/  @!P2 BRA `(.L_x_390) ;  /* 0x000005a00000a947 */ /* 0x000fea0003800000 */
[----:B------:R-:W0:Y:S01]  /*11330*/  LDS.64 R32, [UR4+0x30] ;  /* 0x00003004ff207984 */ /* 0x000e220008000a00 */
[----:B------:R-:W-:Y:S02]  /*11340*/  HADD2.F32 R38, -RZ, R25.H0_H0 ;  /* 0x20000019ff267230 */ /* 0x000fe40000004100 */
[----:B------:R-:W-:Y:S01]  /*11350*/  HADD2.F32 R40, -RZ, R26.H0_H0 ;  /* 0x2000001aff287230 */ /* 0x000fe20000004100 */
[----:B------:R-:W1:Y:S01]  /*11360*/  LDS.64 R16, [UR4+0x38] ;  /* 0x00003804ff107984 */ /* 0x000e620008000a00 */
[----:B------:R-:W-:Y:S02]  /*11370*/  HADD2.F32 R42, -RZ, R27.H0_H0 ;  /* 0x2000001bff2a7230 */ /* 0x000fe40000004100 */
[----:B------:R-:W-:-:S02]  /*11380*/  HADD2.F32 R39, -RZ, R25.H1_H1 ;  /* 0x30000019ff277230 */ /* 0x000fc40000004100 */
[----:B------:R-:W-:Y:S02]  /*11390*/  HADD2.F32 R41, -RZ, R26.H1_H1 ;  /* 0x3000001aff297230 */ /* 0x000fe40000004100 */
[----:B------:R-:W-:Y:S02]  /*113a0*/  HADD2.F32 R43, -RZ, R27.H1_H1 ;  /* 0x3000001bff2b7230 */ /* 0x000fe40000004100 */
[--C-:B0-----:R-:W-:Y:S02]  /*113b0*/  HADD2.F32 R35, -RZ, R32.reuse.H0_H0 ;  /* 0x20000020ff237230 */ /* 0x101fe40000004100 */
        /* <DEDUP_REMOVED lines=81> */
.L_x_390:
        /* <DEDUP_REMOVED lines=10> */
[--C-:B------:R-:W-:Y:S02]  /*11970*/  HADD2.F32 R41, -RZ, R27.reuse.H0_H0 ;  /* 0x2000001bff297230 */ /* 0x100fe40000004100 */
        /* <DEDUP_REMOVED lines=12> */
[--C-:B------:R-:W-:Y:S01]  /*11a40*/  HADD2.F32 R34, -RZ, R13.reuse.H0_H0 ;  /* 0x2000000dff227230 */ /* 0x100fe20000004100 */
        /* <DEDUP_REMOVED lines=71> */
.L_x_391:
        /* <DEDUP_REMOVED lines=94> */
.L_x_392:
        /* <DEDUP_REMOVED lines=9> */
[--C-:B0-----:R-:W-:Y:S02]  /*12530*/  HADD2.F32 R34, -RZ, R32.reuse.H0_H0 ;  /* 0x20000020ff227230 */ /* 0x101fe40000004100 */
[----:B------:R-:W-:Y:S02]  /*12540*/  HADD2.F32 R32, -RZ, R32.H1_H1 ;  /* 0x30000020ff207230 */ /* 0x000fe40000004100 */
[--C-:B------:R-:W-:Y:S01]  /*12550*/  HADD2.F32 R36, -RZ, R33.reuse.H0_H0 ;  /* 0x20000021ff247230 */ /* 0x100fe20000004100 */
[-C--:B------:R-:W-:Y:S01]  /*12560*/  FFMA.FTZ R25, R35, R34.reuse, RZ ;  /* 0x0000002223197223 */ /* 0x080fe200000100ff */
[----:B------:R-:W-:Y:S01]  /*12570*/  HADD2.F32 R33, -RZ, R33.H1_H1 ;  /* 0x30000021ff217230 */ /* 0x000fe20000004100 */
[-C--:B------:R-:W-:Y:S02]  /*12580*/  FFMA.FTZ R35, R37, R34.reuse, RZ ;  /* 0x0000002225237223 */ /* 0x080fe400000100ff */
[----:B------:R-:W-:-:S02]  /*12590*/  FFMA.FTZ R37, R39, R34, RZ ;  /* 0x0000002227257223 */ /* 0x000fc400000100ff */
[----:B------:R-:W-:Y:S01]  /*125a0*/  FFMA.FTZ R39, R41, R34, RZ ;  /* 0x0000002229277223 */ /* 0x000fe200000100ff */
[----:B------:R-:W-:Y:S01]  /*125b0*/  HADD2.F32 R34, -RZ, R26.H1_H1 ;  /* 0x3000001aff227230 */ /* 0x000fe20000004100 */
[-C--:B------:R-:W-:Y:S01]  /*125c0*/  FFMA.FTZ R25, R24, R32.reuse, R25 ;  /* 0x0000002018197223 */ /* 0x080fe20000010019 */
[----:B------:R-:W-:Y:S01]  /*125d0*/  HADD2.F32 R24, -RZ, R13.H0_H0 ;  /* 0x2000000dff187230 */ /* 0x000fe20000004100 */
[-C--:B------:R-:W-:Y:S01]  /*125e0*/  FFMA.FTZ R35, R38, R32.reuse, R35 ;  /* 0x0000002026237223 */ /* 0x080fe20000010023 */
[----:B------:R-:W-:Y:S01]  /*125f0*/  HADD2.F32 R38, -RZ, R27.H1_H1 ;  /* 0x3000001bff267230 */ /* 0x000fe20000004100 */
[----:B------:R-:W-:Y:S01]  /*12600*/  FFMA.FTZ R37, R34, R32, R37 ;  /* 0x0000002022257223 */ /* 0x000fe20000010025 */
[----:B------:R-:W-:Y:S01]  /*12610*/  HADD2.F32 R26, -RZ, R18.H0_H0 ;  /* 0x20000012ff1a7230 */ /* 0x000fe20000004100 */
[----:B------:R-:W-:Y:S01]  /*12620*/  FFMA.FTZ R24, R24, R36, R25 ;  /* 0x0000002418187223 */ /* 0x000fe20000010019 */
[--C-:B------:R-:W-:Y:S01]  /*12630*/  HADD2.F32 R27, -RZ, R19.reuse.H0_H0 ;  /* 0x20000013ff1b7230 */ /* 0x100fe20000004100 */
[----:B------:R-:W-:Y:S01]  /*12640*/  FFMA.FTZ R39, R38, R32, R39 ;  /* 0x0000002026277223 */ /* 0x000fe20000010027 */
        /* <DEDUP_REMOVED lines=10> */
[--C-:B-1----:R-:W-:Y:S01]  /*126f0*/  HADD2.F32 R18, -RZ, R17.reuse.H0_H0 ;  /* 0x20000011ff127230 */ /* 0x102fe20000004100 */
[-C--:B------:R-:W-:Y:S01]  /*12700*/  FFMA.FTZ R24, R13, R33.reuse, R24 ;  /* 0x000000210d187223 */ /* 0x080fe20000010018 */
[----:B------:R-:W-:Y:S01]  /*12710*/  HADD2.F32 R19, -RZ, R17.H1_H1 ;  /* 0x30000011ff137230 */ /* 0x000fe20000004100 */
[----:B------:R-:W-:Y:S01]  /*12720*/  FFMA.FTZ R36, R20, R33, R36 ;  /* 0x0000002114247223 */ /* 0x000fe20000010024 */
[----:B------:R-:W-:-:S02]  /*12730*/  HADD2.F32 R13, -RZ, R16.H0_H0 ;  /* 0x20000010ff0d7230 */ /* 0x000fc40000004100 */
[----:B------:R-:W-:Y:S02]  /*12740*/  HADD2.F32 R17, -RZ, R28.H0_H0 ;  /* 0x2000001cff117230 */ /* 0x000fe40000004100 */
        /* <DEDUP_REMOVED lines=48> */
.L_x_377:
[----:B------:R-:W-:Y:S01]  /*12a50*/  IADD3 R91, R91, 0x20, RZ ;  /* 0x000000205b5b7810 */ /* 0x000fe20007ffe0ff */
[----:B------:R-:W-:Y:S01]  /*12a60*/  IMAD.MOV.U32 R13, RZ, RZ, c[0x0][0x18c] ;  /* 0x00006300ff0d7624 */ /* 0x000fe200078e00ff */
[----:B------:R-:W-:Y:S02]  /*12a70*/  UIADD3 UR4, UR4, 0x40, URZ ;  /* 0x0000004004047890 */ /* 0x000fe4000fffe03f */
[----:B------:R-:W-:Y:S01]  /*12a80*/  ISETP.GE.AND P2, PT, R91, c[0x0][0x1b4], PT ;  /* 0x00006d005b007a0c */ /* 0x000fe20003f46270 */
[----:B------:R-:W-:Y:S01]  /*12a90*/  IMAD.WIDE R14, R13, 0x10, R14 ;  /* 0x000000100d0e7825 */ /* 0x000fe200078e020e */
[----:B------:R-:W-:-:S13]  /*12aa0*/  ISETP.LT.AND P3, PT, R91, R92, PT ;  /* 0x0000005c5b00720c */ /* 0x000fda0003f61270 */
[----:B------:R-:W-:Y:S05]  /*12ab0*/  @!P2 BRA P3, `(.L_x_393) ;  /* 0xffff94300000a947 */ /* 0x000fea000183ffff */
.L_x_376:
[----:B------:R-:W-:-:S04]  /*12ac0*/  ISETP.GE.AND P0, PT, R91, R10, PT ;  /* 0x0000000a5b00720c */ /* 0x000fc80003f06270 */
[----:B------:R-:W-:-:S13]  /*12ad0*/  ISETP.GE.OR P0, PT, R91, c[0x0][0x1b8], P0 ;  /* 0x00006e005b007a0c */ /* 0x000fda0000706670 */
[----:B------:R-:W-:Y:S05]  /*12ae0*/  @P0 BRA `(.L_x_394) ;  /* 0x000023d000000947 */ /* 0x000fea0003800000 */
[----:B------:R-:W-:-:S04]  /*12af0*/  PRMT R0, R12, 0x9910, RZ ;  /* 0x000099100c007816 */ /* 0x000fc800000000ff */
[----:B------:R-:W-:-:S04]  /*12b00*/  ISETP.NE.AND P0, PT, R0, RZ, PT ;  /* 0x000000ff0000720c */ /* 0x000fc80003f05270 */
[----:B------:R-:W-:Y:S02]  /*12b10*/  ISETP.LT.OR P0, PT, R11, 0x4, !P0 ;  /* 0x000000040b00780c */ /* 0x000fe40004701670 */
.L_x_399:
[----:B------:R-:W-:Y:S01]  /*12b20*/  ISETP.NE.AND P2, PT, R91, R86, PT ;  /* 0x000000565b00720c */ /* 0x000fe20003f45270 */
[----:B------:R-:W-:Y:S01]  /*12b30*/  IMAD.MOV.U32 R85, RZ, RZ, c[0x0][0x18c] ;  /* 0x00006300ff557624 */ /* 0x000fe200078e00ff */
[----:B-----5:R0:W5:Y:S11]  /*12b40*/  LDG.E.128.CONSTANT R20, [R14.64] ;  /* 0x000000060e147981 */ /* 0x020176000c1e9d00 */
[----:B------:R-:W-:Y:S01]  /*12b50*/  @!P2 IADD3 R87, R87, 0x1, RZ ;  /* 0x000000015757a810 */ /* 0x000fe20007ffe0ff */
[----:B------:R-:W-:Y:S01]  /*12b60*/  @!P2 IMAD.MOV.U32 R11, RZ, RZ, 0x2 ;  /* 0x00000002ff0ba424 */ /* 0x000fe200078e00ff */
[----:B------:R-:W-:-:S03]  /*12b70*/  @!P2 LEA R10, R91, 0x1, 0x1 ;  /* 0x000000015b0aa811 */ /* 0x000fc600078e08ff */
[----:B------:R-:W-:Y:S02]  /*12b80*/  @!P2 IMAD R24, R87, 0x8, R1 ;  /* 0x000000085718a824 */ /* 0x000fe400078e0201 */
[----:B------:R-:W-:-:S04]  /*12b90*/  @!P2 IMAD.WIDE R10, R10, R11, c[0x0][0x198] ;  /* 0x000066000a0aa625 */ /* 0x000fc800078e020b */
[----:B------:R-:W2:Y:S01]  /*12ba0*/  @!P2 LDL.64 R24, [R24] ;  /* 0x000000001818a983 */ /* 0x000ea20000100a00 */
[----:B------:R-:W-:-:S03]  /*12bb0*/  IMAD.WIDE R12, R85, 0x4, R14 ;  /* 0x00000004550c7825 */ /* 0x000fc600078e020e */
[----:B------:R-:W3:Y:S04]  /*12bc0*/  @!P2 LDG.E.U16.CONSTANT R10, [R10.64] ;  /* 0x000000060a0aa981 */ /* 0x000ee8000c1e9500 */
[----:B------:R0:W5:Y:S01]  /*12bd0*/  LDG.E.128.CONSTANT R16, [R12.64] ;  /* 0x000000060c107981 */ /* 0x000162000c1e9d00 */
[----:B------:R-:W-:Y:S01]  /*12be0*/  IMAD.WIDE R94, R85, 0x4, R12 ;  /* 0x00000004555e7825 */ /* 0x000fe200078e020c */
[----:B--2---:R-:W-:Y:S02]  /*12bf0*/  @!P2 PRMT R97, R24, 0x7610, R97 ;  /* 0x000076101861a816 */ /* 0x004fe40000000061 */
[----:B------:R-:W-:Y:S01]  /*12c00*/  @!P2 PRMT R96, R25, 0x7610, R96 ;  /* 0x000076101960a816 */ /* 0x000fe20000000060 */
[----:B---3--:R-:W-:Y:S01]  /*12c10*/  @!P2 IMAD.IADD R86, R10, 0x1, R91 ;  /* 0x000000010a56a824 */ /* 0x008fe200078e025b */
[----:B------:R-:W-:-:S02]  /*12c20*/  @!P2 PRMT R97, R97, 0x7610, R24 ;  /* 0x000076106161a816 */ /* 0x000fc40000000018 */
[----:B------:R-:W-:Y:S01]  /*12c30*/  @!P2 PRMT R96, R96, 0x7610, R25 ;  /* 0x000076106060a816 */ /* 0x000fe20000000019 */
[----:B------:R-:W-:Y:S05]  /*12c40*/  @!P1 BRA `(.L_x_395) ;  /* 0x0000221000009947 */ /* 0x000fea0003800000 */
[----:B0-----:R-:W2:Y:S01]  /*12c50*/  LDG.E.128.CONSTANT R12, [R94.64] ;  /* 0x000000065e0c7981 */ /* 0x001ea2000c1e9d00 */
[--C-:B-----5:R-:W-:Y:S01]  /*12c60*/  SHF.R.U32.HI R29, RZ, 0xf, R23.reuse ;  /* 0x0000000fff1d7819 */ /* 0x120fe20000011617 */
[----:B------:R-:W-:Y:S01]  /*12c70*/  IMAD.MOV.U32 R40, RZ, RZ, 0x2400 ;  /* 0x00002400ff287424 */ /* 0x000fe200078e00ff */
[----:B------:R-:W-:Y:S02]  /*12c80*/  SHF.R.U32.HI R10, RZ, 0xf, R20 ;  /* 0x0000000fff0a7819 */ /* 0x000fe40000011614 */
        /* <DEDUP_REMOVED lines=15> */
[--C-:B------:R-:W-:Y:S02]  /*12d80*/  SHF.R.U32.HI R26, RZ, 0xf, R22.reuse ;  /* 0x0000000fff1a7819 */ /* 0x100fe40000011616 */
[C---:B------:R-:W-:Y:S02]  /*12d90*/  LOP3.LUT R60, R19.reuse, 0x380038, RZ, 0xc0, !PT ;  /* 0x00380038133c7812 */ /* 0x040fe400078ec0ff */
[----:B------:R-:W-:Y:S02]  /*12da0*/  SHF.R.U32.HI R44, RZ, 0x6, R19 ;  /* 0x00000006ff2c7819 */ /* 0x000fe40000011613 */
[----:B------:R-:W-:Y:S02]  /*12db0*/  LOP3.LUT R66, R19, 0x70007, RZ, 0xc0, !PT ;  /* 0x0007000713427812 */ /* 0x000fe400078ec0ff */
[----:B------:R-:W-:Y:S02]  /*12dc0*/  LOP3.LUT R27, R22, 0x380038, RZ, 0xc0, !PT ;  /* 0x00380038161b7812 */ /* 0x000fe400078ec0ff */
[----:B------:R-:W-:-:S02]  /*12dd0*/  SHF.R.U32.HI R33, RZ, 0x6, R22 ;  /* 0x00000006ff217819 */ /* 0x000fc40000011616 */
[----:B------:R-:W-:Y:S02]  /*12de0*/  LOP3.LUT R37, R22, 0x70007, RZ, 0xc0, !PT ;  /* 0x0007000716257812 */ /* 0x000fe400078ec0ff */
[C---:B------:R-:W-:Y:S02]  /*12df0*/  LOP3.LUT R11, R16.reuse, 0x380038, RZ, 0xc0, !PT ;  /* 0x00380038100b7812 */ /* 0x040fe400078ec0ff */
[----:B------:R-:W-:Y:S02]  /*12e00*/  SHF.R.U32.HI R38, RZ, 0x6, R16 ;  /* 0x00000006ff267819 */ /* 0x000fe40000011610 */
[----:B------:R-:W-:Y:S02]  /*12e10*/  LOP3.LUT R52, R16, 0x70007, RZ, 0xc0, !PT ;  /* 0x0007000710347812 */ /* 0x000fe400078ec0ff */
[----:B------:R-:W-:Y:S02]  /*12e20*/  LOP3.LUT R19, R29, 0x20002, R18, 0xf8, !PT ;  /* 0x000200021d137812 */ /* 0x000fe400078ef812 */
[----:B------:R-:W-:-:S02]  /*12e30*/  SHF.R.U32.HI R16, RZ, 0xe, R17 ;  /* 0x0000000eff107819 */ /* 0x000fc40000011611 */
[C---:B------:R-:W-:Y:S02]  /*12e40*/  LOP3.LUT R22, R17.reuse, 0x380038, RZ, 0xc0, !PT ;  /* 0x0038003811167812 */ /* 0x040fe400078ec0ff */
[----:B------:R-:W-:Y:S02]  /*12e50*/  SHF.R.U32.HI R39, RZ, 0x6, R17 ;  /* 0x00000006ff277819 */ /* 0x000fe40000011611 */
[----:B------:R-:W-:Y:S02]  /*12e60*/  LOP3.LUT R49, R17, 0x70007, RZ, 0xc0, !PT ;  /* 0x0007000711317812 */ /* 0x000fe400078ec0ff */
[----:B------:R-:W-:Y:S02]  /*12e70*/  LOP3.LUT R10, R10, 0x20002, R21, 0xf8, !PT ;  /* 0x000200020a0a7812 */ /* 0x000fe400078ef815 */
[----:B------:R-:W-:Y:S02]  /*12e80*/  LOP3.LUT R17, R26, 0x10001, RZ, 0xc0, !PT ;  /* 0x000100011a117812 */ /* 0x000fe400078ec0ff */
[----:B------:R-:W-:-:S02]  /*12e90*/  LOP3.LUT R0, R20, 0x380038, RZ, 0xc0, !PT ;  /* 0x0038003814007812 */ /* 0x000fc400078ec0ff */
[----:B------:R-:W-:Y:S02]  /*12ea0*/  SHF.R.U32.HI R34, RZ, 0x6, R20 ;  /* 0x00000006ff227819 */ /* 0x000fe40000011614 */
[----:B------:R-:W-:Y:S02]  /*12eb0*/  LOP3.LUT R25, R25, 0x10001, RZ, 0xc0, !PT ;  /* 0x0001000119197812 */ /* 0x000fe400078ec0ff */
[----:B------:R-:W-:Y:S02]  /*12ec0*/  LOP3.LUT R17, R17, 0x20002, R28, 0xf8, !PT ;  /* 0x0002000211117812 */ /* 0x000fe400078ef81c */
[----:B------:R-:W-:Y:S02]  /*12ed0*/  LOP3.LUT R83, R0, 0x64006400, RZ, 0xfc, !PT ;  /* 0x6400640000537812 */ /* 0x000fe400078efcff */
[----:B------:R-:W-:Y:S01]  /*12ee0*/  LOP3.LUT R43, R20, 0x70007, RZ, 0xc0, !PT ;  /* 0x00070007142b7812 */ /* 0x000fe200078ec0ff */
[----:B------:R-:W-:Y:S01]  /*12ef0*/  IMAD.MOV.U32 R20, RZ, RZ, 0x3000 ;  /* 0x00003000ff147424 */ /* 0x000fe200078e00ff */
[----:B------:R-:W-:-:S02]  /*12f00*/  LOP3.LUT R26, R25, 0x20002, R16, 0xf8, !PT ;  /* 0x00020002191a7812 */ /* 0x000fc400078ef810 */
[----:B------:R-:W-:Y:S02]  /*12f10*/  LOP3.LUT R0, R34, 0x380038, RZ, 0xc0, !PT ;  /* 0x0038003822007812 */ /* 0x000fe400078ec0ff */
[----:B------:R-:W-:Y:S01]  /*12f20*/  LOP3.LUT R25, R23, 0x64006400, RZ, 0xfc, !PT ;  /* 0x6400640017197812 */ /* 0x000fe200078efcff */
[-C--:B------:R-:W-:Y:S01]  /*12f30*/  HFMA2 R83, R83, R20.reuse.H0_H0, -132, -132 ;  /* 0xd820d82053537431 */ /* 0x080fe20000040014 */
[----:B------:R-:W-:Y:S02]  /*12f40*/  PRMT R21, R89, 0x9910, RZ ;  /* 0x0000991059157816 */ /* 0x000fe400000000ff */
        /* <DEDUP_REMOVED lines=10> */
[----:B------:R-:W-:Y:S01]  /*12ff0*/  ISETP.NE.AND P2, PT, R21, RZ, PT ;  /* 0x000000ff1500720c */ /* 0x000fe20003f45270 */
[----:B------:R-:W-:Y:S01]  /*13000*/  HFMA2 R57, R57, R20.H0_H0, -132, -132 ;  /* 0xd820d82039397431 */ /* 0x000fe20000040014 */
        /* <DEDUP_REMOVED lines=15> */
[----:B------:R-:W-:Y:S01]  /*13100*/  LOP3.LUT R35, R35, 0x64006400, RZ, 0xfc, !PT ;  /* 0x6400640023237812 */ /* 0x000fe200078efcff */
[----:B------:R-:W-:Y:S01]  /*13110*/  HADD2 R68, R54, -1028, -1028 ;  /* 0xe404e40436447430 */ /* 0x000fe20000000000 */
[----:B------:R-:W-:Y:S01]  /*13120*/  ISETP.GE.AND P3, PT, R93, 0x2, PT ;  /* 0x000000025d00780c */ /* 0x000fe20003f66270 */
[----:B------:R-:W-:Y:S01]  /*13130*/  HADD2 R72, R37, -1028, -1028 ;  /* 0xe404e40425487430 */ /* 0x000fe20000000000 */
[----:B--2---:R-:W-:Y:S02]  /*13140*/  SHF.R.U32.HI R29, RZ, 0xd, R12 ;  /* 0x0000000dff1d7819 */ /* 0x004fe4000001160c */
[----:B------:R-:W-:Y:S02]  /*13150*/  SHF.R.U32.HI R30, RZ, 0xd, R14 ;  /* 0x0000000dff1e7819 */ /* 0x000fe4000001160e */
[----:B------:R-:W-:Y:S02]  /*13160*/  LOP3.LUT R29, R10, 0x40004, R29, 0xf8, !PT ;  /* 0x000400040a1d7812 */ /* 0x000fe400078ef81d */
[----:B------:R-:W-:-:S02]  /*13170*/  LOP3.LUT R10, R38, 0x380038, RZ, 0xc0, !PT ;  /* 0x00380038260a7812 */ /* 0x000fc400078ec0ff */
[----:B------:R-:W-:Y:S02]  /*13180*/  SHF.R.U32.HI R45, RZ, 0x6, R13 ;  /* 0x00000006ff2d7819 */ /* 0x000fe4000001160d */
[--C-:B------:R-:W-:Y:S02]  /*13190*/  SHF.R.U32.HI R28, RZ, 0xd, R15.reuse ;  /* 0x0000000dff1c7819 */ /* 0x100fe4000001160f */
[C---:B------:R-:W-:Y:S02]  /*131a0*/  LOP3.LUT R62, R15.reuse, 0x380038, RZ, 0xc0, !PT ;  /* 0x003800380f3e7812 */ /* 0x040fe400078ec0ff */
[----:B------:R-:W-:Y:S02]  /*131b0*/  SHF.R.U32.HI R48, RZ, 0x6, R15 ;  /* 0x00000006ff307819 */ /* 0x000fe4000001160f */
[----:B------:R-:W-:Y:S02]  /*131c0*/  LOP3.LUT R55, R15, 0x70007, RZ, 0xc0, !PT ;  /* 0x000700070f377812 */ /* 0x000fe400078ec0ff */
[----:B------:R-:W-:-:S02]  /*131d0*/  LOP3.LUT R16, R12, 0x380038, RZ, 0xc0, !PT ;  /* 0x003800380c107812 */ /* 0x000fc400078ec0ff */
[----:B------:R-:W-:Y:S02]  /*131e0*/  SHF.R.U32.HI R46, RZ, 0x6, R12 ;  /* 0x00000006ff2e7819 */ /* 0x000fe4000001160c */
[----:B------:R-:W-:Y:S02]  /*131f0*/  LOP3.LUT R50, R12, 0x70007, RZ, 0xc0, !PT ;  /* 0x000700070c327812 */ /* 0x000fe400078ec0ff */
[----:B------:R-:W-:Y:S02]  /*13200*/  SHF.R.U32.HI R31, RZ, 0xd, R13 ;  /* 0x0000000dff1f7819 */ /* 0x000fe4000001160d */
[C---:B------:R-:W-:Y:S02]  /*13210*/  LOP3.LUT R18, R13.reuse, 0x380038, RZ, 0xc0, !PT ;  /* 0x003800380d127812 */ /* 0x040fe400078ec0ff */
[----:B------:R-:W-:Y:S02]  /*13220*/  LOP3.LUT R51, R13, 0x70007, RZ, 0xc0, !PT ;  /* 0x000700070d337812 */ /* 0x000fe400078ec0ff */
[----:B------:R-:W-:-:S02]  /*13230*/  LOP3.LUT R15, R33, 0x380038, RZ, 0xc0, !PT ;  /* 0x00380038210f7812 */ /* 0x000fc400078ec0ff */
[----:B------:R-:W-:Y:S02]  /*13240*/  LOP3.LUT R30, R17, 0x40004, R30, 0xf8, !PT ;  /* 0x00040004111e7812 */ /* 0x000fe400078ef81e */
[----:B------:R-:W-:Y:S02]  /*13250*/  LOP3.LUT R12, R32, 0x380038, RZ, 0xc0, !PT ;  /* 0x00380038200c7812 */ /* 0x000fe400078ec0ff */
[----:B------:R-:W-:Y:S02]  /*13260*/  LOP3.LUT R13, R10, 0x64006400, RZ, 0xfc, !PT ;  /* 0x640064000a0d7812 */ /* 0x000fe400078efcff */
[----:B------:R-:W-:Y:S02]  /*13270*/  LOP3.LUT R56, R14, 0x380038, RZ, 0xc0, !PT ;  /* 0x003800380e387812 */ /* 0x000fe400078ec0ff */
[----:B------:R-:W-:Y:S02]  /*13280*/  SHF.R.U32.HI R47, RZ, 0x6, R14 ;  /* 0x00000006ff2f7819 */ /* 0x000fe4000001160e */
[----:B------:R-:W-:-:S02]  /*13290*/  LOP3.LUT R17, R24, 0x64006400, RZ, 0xfc, !PT ;  /* 0x6400640018117812 */ /* 0x000fc400078efcff */
[----:B------:R-:W-:Y:S02]  /*132a0*/  LOP3.LUT R10, R45, 0x380038, RZ, 0xc0, !PT ;  /* 0x003800382d0a7812 */ /* 0x000fe400078ec0ff */
[----:B------:R-:W-:Y:S01]  /*132b0*/  LOP3.LUT R53, R14, 0x70007, RZ, 0xc0, !PT ;  /* 0x000700070e357812 */ /* 0x000fe200078ec0ff */
[----:B------:R-:W-:Y:S01]  /*132c0*/  HFMA2 R78, R17, R20.H0_H0, -132, -132 ;  /* 0xd820d820114e7431 */ /* 0x000fe20000040014 */
[----:B------:R-:W-:Y:S02]  /*132d0*/  LOP3.LUT R28, R19, 0x40004, R28, 0xf8, !PT ;  /* 0x00040004131c7812 */ /* 0x000fe400078ef81c */
[----:B------:R-:W-:Y:S02]  /*132e0*/  LOP3.LUT R14, R39, 0x380038, RZ, 0xc0, !PT ;  /* 0x00380038270e7812 */ /* 0x000fe400078ec0ff */
[----:B------:R-:W-:Y:S02]  /*132f0*/  LOP3.LUT R61, R15, 0x64006400, RZ, 0xfc, !PT ;  /* 0x640064000f3d7812 */ /* 0x000fe400078efcff */
        /* <DEDUP_REMOVED lines=11> */
[----:B------:R-:W-:-:S02]  /*133b0*/  LOP3.LUT R31, R26, 0x40004, R31, 0xf8, !PT ;  /* 0x000400041a1f7812 */ /* 0x000fc400078ef81f */
        /* <DEDUP_REMOVED lines=24> */
[----:B------:R-:W-:Y:S01]  /*13540*/  HFMA2 R20, R69, R20.H0_H0, -132, -132 ;  /* 0xd820d82045147431 */ /* 0x000fe20000040014 */
        /* <DEDUP_REMOVED lines=163> */
.L_x_396:
        /* <DEDUP_REMOVED lines=81> */
.L_x_397:
        /* <DEDUP_REMOVED lines=80> */
.L_x_398:
        /* <DEDUP_REMOVED lines=77> */
.L_x_395:
[----:B0-----:R-:W-:Y:S01]  /*14e60*/  IADD3 R91, R91, 0x20, RZ ;  /* 0x000000205b5b7810 */ /* 0x001fe20007ffe0ff */
[----:B------:R-:W-:Y:S01]  /*14e70*/  UIADD3 UR4, UR4, 0x40, URZ ;  /* 0x0000004004047890 */ /* 0x000fe2000fffe03f */
[----:B------:R-:W-:Y:S02]  /*14e80*/  IMAD.WIDE R14, R85, 0x4, R94 ;  /* 0x00000004550e7825 */ /* 0x000fe400078e025e */
[C---:B------:R-:W-:Y:S02]  /*14e90*/  ISETP.GE.AND P2, PT, R91.reuse, c[0x0][0x1b8], PT ;  /* 0x00006e005b007a0c */ /* 0x040fe40003f46270 */
[----:B------:R-:W-:-:S13]  /*14ea0*/  ISETP.LT.AND P3, PT, R91, R92, PT ;  /* 0x0000005c5b00720c */ /* 0x000fda0003f61270 */
[----:B------:R-:W-:Y:S05]  /*14eb0*/  @!P2 BRA P3, `(.L_x_399) ;  /* 0xffffdc600000a947 */ /* 0x000fea000183ffff */
.L_x_394:
[----:B------:R-:W-:Y:S05]  /*14ec0*/  @!P1 EXIT ;  /* 0x000000000000994d */ /* 0x000fea0003800000 */
[----:B------:R-:W0:Y:S01]  /*14ed0*/  S2R R10, SR_CTAID.X ;  /* 0x00000000000a7919 */ /* 0x000e220000002500 */
[----:B------:R-:W-:-:S03]  /*14ee0*/  IMAD.MOV.U32 R13, RZ, RZ, 0x2 ;  /* 0x00000002ff0d7424 */ /* 0x000fc600078e00ff */
        /* <DEDUP_REMOVED lines=13> */
.L_x_403:
[----:B------:R-:W0:Y:S02]  /*14fc0*/  LDS R12, [R0] ;  /* 0x00000000000c7984 */ /* 0x000e240000000800 */
[----:B0-----:R-:W-:-:S06]  /*14fd0*/  HADD2 R13, R12, R9 ;  /* 0x000000090c0d7230 */ /* 0x001fcc0000000000 */
[----:B------:R-:W0:Y:S02]  /*14fe0*/  ATOMS.CAST.SPIN R13, [R0], R12, R13 ;  /* 0x0000000c000d738d */ /* 0x000e24000180000d */
[----:B0-----:R-:W-:-:S13]  /*14ff0*/  ISETP.EQ.U32.AND P0, PT, R13, 0x1, PT ;  /* 0x000000010d00780c */ /* 0x001fda0003f02070 */
[----:B------:R-:W-:Y:S05]  /*15000*/  @!P0 BRA `(.L_x_403) ;  /* 0xffffffb000008947 */ /* 0x000fea000383ffff */
[----:B------:R-:W-:Y:S05]  /*15010*/  BRA `(.L_x_401) ;  /* 0x0000003000007947 */ /* 0x000fea0003800000 */
.L_x_402:
[----:B------:R-:W2:Y:S02]  /*15020*/  LD.E R0, [R10.64] ;  /* 0x000000060a007980 */ /* 0x000ea4000c101900 */
[----:B--2---:R-:W-:-:S05]  /*15030*/  IMAD.IADD R9, R9, 0x1, R0 ;  /* 0x0000000109097824 */ /* 0x004fca00078e0200 */
[----:B------:R0:W-:Y:S02]  /*15040*/  ST.E [R10.64], R9 ;  /* 0x000000090a007985 */ /* 0x0001e4000c101906 */
.L_x_401:
[----:B------:R-:W-:Y:S05]  /*15050*/  BSYNC B0 ;  /* 0x0000000000007941 */ /* 0x000fea0003800000 */
.L_x_400:
        /* <DEDUP_REMOVED lines=8> */
.L_x_407:
[----:B------:R-:W1:Y:S02]  /*150e0*/  LDS R8, [R0] ;  /* 0x0000000000087984 */ /* 0x000e640000000800 */
[----:B01----:R-:W-:-:S10]  /*150f0*/  HFMA2.MMA R9, R8, 1, 1, R13 ;  /* 0x3c003c0008097835 */ /* 0x003fd4000000000d */
[----:B------:R-:W0:Y:S02]  /*15100*/  ATOMS.CAST.SPIN R9, [R0], R8, R9 ;  /* 0x000000080009738d */ /* 0x000e240001800009 */
[----:B0-----:R-:W-:-:S13]  /*15110*/  ISETP.EQ.U32.AND P0, PT, R9, 0x1, PT ;  /* 0x000000010900780c */ /* 0x001fda0003f02070 */
[----:B------:R-:W-:Y:S05]  /*15120*/  @!P0 BRA `(.L_x_407) ;  /* 0xffffffb000008947 */ /* 0x000fea000383ffff */
[----:B------:R-:W-:Y:S05]  /*15130*/  BRA `(.L_x_405) ;  /* 0x0000003000007947 */ /* 0x000fea0003800000 */
.L_x_406:
[----:B------:R-:W2:Y:S02]  /*15140*/  LD.E R0, [R10.64+0x4] ;  /* 0x000004060a007980 */ /* 0x000ea4000c101900 */
[----:B0-2---:R-:W-:-:S05]  /*15150*/  IMAD.IADD R9, R8, 0x1, R0 ;  /* 0x0000000108097824 */ /* 0x005fca00078e0200 */
[----:B------:R0:W-:Y:S02]  /*15160*/  ST.E [R10.64+0x4], R9 ;  /* 0x000004090a007985 */ /* 0x0001e4000c101906 */
.L_x_405:
[----:B------:R-:W-:Y:S05]  /*15170*/  BSYNC B0 ;  /* 0x0000000000007941 */ /* 0x000fea0003800000 */
.L_x_404:
[----:B------:R-:W-:-:S13]  /*15180*/  ISETP.GE.AND P0, PT, R93, 0x2, PT ;  /* 0x000000025d00780c */ /* 0x000fda0003f06270 */
[----:B------:R-:W-:Y:S05]  /*15190*/  @!P0 EXIT ;  /* 0x000000000000894d */ /* 0x000fea0003800000 */
[----:B------:R-:W-:-:S04]  /*151a0*/  IMAD.MOV.U32 R13, RZ, RZ, c[0x0][0x18c] ;  /* 0x00006300ff0d7624 */ /* 0x000fc800078e00ff */
[----:B0-----:R-:W-:-:S05]  /*151b0*/  IMAD.WIDE R10, R13, 0x2, R10 ;  /* 0x000000020d0a7825 */ /* 0x001fca00078e020a */
[----:B------:R-:W2:Y:S01]  /*151c0*/  ATOM.E.ADD.F16x2.RN.STRONG.GPU P0, RZ, [R10.64], R7 ;  /* 0x000000070aff798a */ /* 0x000ea2000810e9c6 */
[----:B------:R-:W-:Y:S01]  /*151d0*/  BSSY B0, `(.L_x_408) ;  /* 0x000000e000007945 */ /* 0x000fe20003800000 */
[----:B--2---:R-:W-:Y:S05]  /*151e0*/  @P0 BRA `(.L_x_409) ;  /* 0x000000c000000947 */ /* 0x004fea0003800000 */
[----:B------:R-:W0:Y:S02]  /*151f0*/  QSPC.E.S P0, RZ, [R10] ;  /* 0x000000000aff73aa */ /* 0x000e240000000500 */
[----:B0-----:R-:W-:Y:S05]  /*15200*/  @!P0 BRA `(.L_x_410) ;  /* 0x0000007000008947 */ /* 0x001fea0003800000 */
[----:B------:R-:W-:-:S05]  /*15210*/  LOP3.LUT R0, R10, 0xffffff, RZ, 0xc0, !PT ;  /* 0x00ffffff0a007812 */ /* 0x000fca00078ec0ff */
.L_x_411:
[----:B------:R-:W0:Y:S02]  /*15220*/  LDS R8, [R0] ;  /* 0x0000000000087984 */ /* 0x000e240000000800 */
[----:B0-----:R-:W-:-:S06]  /*15230*/  HADD2 R9, R8, R7 ;  /* 0x0000000708097230 */ /* 0x001fcc0000000000 */
[----:B------:R-:W0:Y:S02]  /*15240*/  ATOMS.CAST.SPIN R9, [R0], R8, R9 ;  /* 0x000000080009738d */ /* 0x000e240001800009 */
[----:B0-----:R-:W-:-:S13]  /*15250*/  ISETP.EQ.U32.AND P0, PT, R9, 0x1, PT ;  /* 0x000000010900780c */ /* 0x001fda0003f02070 */
[----:B------:R-:W-:Y:S05]  /*15260*/  @!P0 BRA `(.L_x_411) ;  /* 0xffffffb000008947 */ /* 0x000fea000383ffff */
[----:B------:R-:W-:Y:S05]  /*15270*/  BRA `(.L_x_409) ;  /* 0x0000003000007947 */ /* 0x000fea0003800000 */
.L_x_410:
[----:B------:R-:W2:Y:S02]  /*15280*/  LD.E R0, [R10.64] ;  /* 0x000000060a007980 */ /* 0x000ea4000c101900 */
[----:B--2---:R-:W-:-:S05]  /*15290*/  IMAD.IADD R7, R7, 0x1, R0 ;  /* 0x0000000107077824 */ /* 0x004fca00078e0200 */
[----:B------:R0:W-:Y:S02]  /*152a0*/  ST.E [R10.64], R7 ;  /* 0x000000070a007985 */ /* 0x0001e4000c101906 */
.L_x_409:
[----:B------:R-:W-:Y:S05]  /*152b0*/  BSYNC B0 ;  /* 0x0000000000007941 */ /* 0x000fea0003800000 */
.L_x_408:
        /* <DEDUP_REMOVED lines=8> */
.L_x_415:
[----:B------:R-:W1:Y:S02]  /*15340*/  LDS R6, [R0] ;  /* 0x0000000000067984 */ /* 0x000e640000000800 */
[----:B01----:R-:W-:-:S10]  /*15350*/  HFMA2.MMA R7, R6, 1, 1, R9 ;  /* 0x3c003c0006077835 */ /* 0x003fd40000000009 */
[----:B------:R-:W0:Y:S02]  /*15360*/  ATOMS.CAST.SPIN R7, [R0], R6, R7 ;  /* 0x000000060007738d */ /* 0x000e240001800007 */
[----:B0-----:R-:W-:-:S13]  /*15370*/  ISETP.EQ.U32.AND P0, PT, R7, 0x1, PT ;  /* 0x000000010700780c */ /* 0x001fda0003f02070 */
[----:B------:R-:W-:Y:S05]  /*15380*/  @!P0 BRA `(.L_x_415) ;  /* 0xffffffb000008947 */ /* 0x000fea000383ffff */
[----:B------:R-:W-:Y:S05]  /*15390*/  BRA `(.L_x_413) ;  /* 0x0000003000007947 */ /* 0x000fea0003800000 */
.L_x_414:
[----:B------:R-:W2:Y:S02]  /*153a0*/  LD.E R0, [R10.64+0x4] ;  /* 0x000004060a007980 */ /* 0x000ea4000c101900 */
[----:B0-2---:R-:W-:-:S05]  /*153b0*/  IMAD.IADD R7, R6, 0x1, R0 ;  /* 0x0000000106077824 */ /* 0x005fca00078e0200 */
[----:B------:R0:W-:Y:S02]  /*153c0*/  ST.E [R10.64+0x4], R7 ;  /* 0x000004070a007985 */ /* 0x0001e4000c101906 */
.L_x_413:
[----:B------:R-:W-:Y:S05]  /*153d0*/  BSYNC B0 ;  /* 0x0000000000007941 */ /* 0x000fea0003800000 */
.L_x_412:
[----:B------:R-:W-:-:S13]  /*153e0*/  ISETP.NE.AND P0, PT, R93, 0x2, PT ;  /* 0x000000025d00780c */ /* 0x000fda0003f05270 */
        /* <DEDUP_REMOVED lines=8> */
.L_x_419:
[----:B------:R-:W0:Y:S02]  /*15470*/  LDS R6, [R0] ;  /* 0x0000000000067984 */ /* 0x000e240000000800 */
[----:B0-----:R-:W-:-:S06]  /*15480*/  HADD2 R7, R6, R5 ;  /* 0x0000000506077230 */ /* 0x001fcc0000000000 */
[----:B------:R-:W0:Y:S02]  /*15490*/  ATOMS.CAST.SPIN R7, [R0], R6, R7 ;  /* 0x000000060007738d */ /* 0x000e240001800007 */
[----:B0-----:R-:W-:-:S13]  /*154a0*/  ISETP.EQ.U32.AND P0, PT, R7, 0x1, PT ;  /* 0x000000010700780c */ /* 0x001fda0003f02070 */
[----:B------:R-:W-:Y:S05]  /*154b0*/  @!P0 BRA `(.L_x_419) ;  /* 0xffffffb000008947 */ /* 0x000fea000383ffff */
[----:B------:R-:W-:Y:S05]  /*154c0*/  BRA `(.L_x_417) ;  /* 0x0000003000007947 */ /* 0x000fea0003800000 */
.L_x_418:
[----:B------:R-:W2:Y:S02]  /*154d0*/  LD.E R0, [R10.64] ;  /* 0x000000060a007980 */ /* 0x000ea4000c101900 */
[----:B--2---:R-:W-:-:S05]  /*154e0*/  IMAD.IADD R5, R5, 0x1, R0 ;  /* 0x0000000105057824 */ /* 0x004fca00078e0200 */
[----:B------:R0:W-:Y:S02]  /*154f0*/  ST.E [R10.64], R5 ;  /* 0x000000050a007985 */ /* 0x0001e4000c101906 */
.L_x_417:
[----:B------:R-:W-:Y:S05]  /*15500*/  BSYNC B0 ;  /* 0x0000000000007941 */ /* 0x000fea0003800000 */
.L_x_416:
        /* <DEDUP_REMOVED lines=8> */
.L_x_423:
[----:B------:R-:W1:Y:S02]  /*15590*/  LDS R4, [R0] ;  /* 0x0000000000047984 */ /* 0x000e640000000800 */
[----:B01----:R-:W-:-:S10]  /*155a0*/  HFMA2.MMA R5, R4, 1, 1, R7 ;  /* 0x3c003c0004057835 */ /* 0x003fd40000000007 */
[----:B------:R-:W0:Y:S02]  /*155b0*/  ATOMS.CAST.SPIN R5, [R0], R4, R5 ;  /* 0x000000040005738d */ /* 0x000e240001800005 */
[----:B0-----:R-:W-:-:S13]  /*155c0*/  ISETP.EQ.U32.AND P0, PT, R5, 0x1, PT ;  /* 0x000000010500780c */ /* 0x001fda0003f02070 */
[----:B------:R-:W-:Y:S05]  /*155d0*/  @!P0 BRA `(.L_x_423) ;  /* 0xffffffb000008947 */ /* 0x000fea000383ffff */
[----:B------:R-:W-:Y:S05]  /*155e0*/  BRA `(.L_x_421) ;  /* 0x0000003000007947 */ /* 0x000fea0003800000 */
.L_x_422:
[----:B------:R-:W2:Y:S02]  /*155f0*/  LD.E R0, [R10.64+0x4] ;  /* 0x000004060a007980 */ /* 0x000ea4000c101900 */
[----:B0-2---:R-:W-:-:S05]  /*15600*/  IMAD.IADD R5, R4, 0x1, R0 ;  /* 0x0000000104057824 */ /* 0x005fca00078e0200 */
[----:B------:R0:W-:Y:S02]  /*15610*/  ST.E [R10.64+0x4], R5 ;  /* 0x000004050a007985 */ /* 0x0001e4000c101906 */
.L_x_421:
[----:B------:R-:W-:Y:S05]  /*15620*/  BSYNC B0 ;  /* 0x0000000000007941 */ /* 0x000fea0003800000 */
.L_x_420:
        /* <DEDUP_REMOVED lines=9> */
.L_x_427:
[----:B------:R-:W0:Y:S02]  /*156c0*/  LDS R4, [R0] ;  /* 0x0000000000047984 */ /* 0x000e240000000800 */
[----:B0-----:R-:W-:-:S06]  /*156d0*/  HADD2 R5, R4, R3 ;  /* 0x0000000304057230 */ /* 0x001fcc0000000000 */
[----:B------:R-:W0:Y:S02]  /*156e0*/  ATOMS.CAST.SPIN R5, [R0], R4, R5 ;  /* 0x000000040005738d */ /* 0x000e240001800005 */
[----:B0-----:R-:W-:-:S13]  /*156f0*/  ISETP.EQ.U32.AND P0, PT, R5, 0x1, PT ;  /* 0x000000010500780c */ /* 0x001fda0003f02070 */
[----:B------:R-:W-:Y:S05]  /*15700*/  @!P0 BRA `(.L_x_427) ;  /* 0xffffffb000008947 */ /* 0x000fea000383ffff */
[----:B------:R-:W-:Y:S05]  /*15710*/  BRA `(.L_x_425) ;  /* 0x0000003000007947 */ /* 0x000fea0003800000 */
.L_x_426:
[----:B------:R-:W2:Y:S02]  /*15720*/  LD.E R0, [R10.64] ;  /* 0x000000060a007980 */ /* 0x000ea4000c101900 */
[----:B--2---:R-:W-:-:S05]  /*15730*/  IMAD.IADD R3, R3, 0x1, R0 ;  /* 0x0000000103037824 */ /* 0x004fca00078e0200 */
[----:B------:R0:W-:Y:S02]  /*15740*/  ST.E [R10.64], R3 ;  /* 0x000000030a007985 */ /* 0x0001e4000c101906 */
.L_x_425:
[----:B------:R-:W-:Y:S05]  /*15750*/  BSYNC B0 ;  /* 0x0000000000007941 */ /* 0x000fea0003800000 */
.L_x_424:
[----:B------:R-:W2:Y:S02]  /*15760*/  ATOM.E.ADD.F16x2.RN.STRONG.GPU P0, RZ, [R10.64+0x4], R2 ;  /* 0x000004020aff798a */ /* 0x000ea4000810e9c6 */
[----:B--2---:R-:W-:Y:S05]  /*15770*/  @P0 EXIT ;  /* 0x000000000000094d */ /* 0x004fea0003800000 */
[----:B------:R-:W1:Y:S02]  /*15780*/  QSPC.E.S P0, RZ, [R10+0x4] ;  /* 0x000004000aff73aa */ /* 0x000e640000000500 */
[----:B-1----:R-:W-:Y:S05]  /*15790*/  @!P0 BRA `(.L_x_428) ;  /* 0x0000009000008947 */ /* 0x002fea0003800000 */
[----:B0-----:R-:W-:Y:S01]  /*157a0*/  IADD3 R10, R10, 0x4, RZ ;  /* 0x000000040a0a7810 */ /* 0x001fe20007ffe0ff */
[----:B------:R-:W-:-:S03]  /*157b0*/  IMAD.MOV.U32 R5, RZ, RZ, R2 ;  /* 0x000000ffff057224 */ /* 0x000fc600078e0002 */
[----:B------:R-:W-:-:S05]  /*157c0*/  LOP3.LUT R10, R10, 0xffffff, RZ, 0xc0, !PT ;  /* 0x00ffffff0a0a7812 */ /* 0x000fca00078ec0ff */
.L_x_429:
[----:B------:R-:W0:Y:S02]  /*157d0*/  LDS R2, [R10] ;  /* 0x000000000a027984 */ /* 0x000e240000000800 */
[----:B0-----:R-:W-:-:S10]  /*157e0*/  HFMA2.MMA R3, R2, 1, 1, R5 ;  /* 0x3c003c0002037835 */ /* 0x001fd40000000005 */
[----:B------:R-:W0:Y:S02]  /*157f0*/  ATOMS.CAST.SPIN R3, [R10], R2, R3 ;  /* 0x000000020a03738d */ /* 0x000e240001800003 */
[----:B0-----:R-:W-:-:S13]  /*15800*/  ISETP.EQ.U32.AND P0, PT, R3, 0x1, PT ;  /* 0x000000010300780c */ /* 0x001fda0003f02070 */
[----:B------:R-:W-:Y:S05]  /*15810*/  @!P0 BRA `(.L_x_429) ;  /* 0xffffffb000008947 */ /* 0x000fea000383ffff */
[----:B------:R-:W-:Y:S05]  /*15820*/  EXIT ;  /* 0x000000000000794d */ /* 0x000fea0003800000 */
.L_x_428:
[----:B------:R-:W2:Y:S02]  /*15830*/  LD.E R0, [R10.64+0x4] ;  /* 0x000004060a007980 */ /* 0x000ea4000c101900 */
[----:B0-2---:R-:W-:-:S05]  /*15840*/  IMAD.IADD R3, R2, 0x1, R0 ;  /* 0x0000000102037824 */ /* 0x005fca00078e0200 */
[----:B------:R-:W-:Y:S01]  /*15850*/  ST.E [R10.64+0x4], R3 ;  /* 0x000004030a007985 */ /* 0x000fe2000c101906 */
[----:B------:R-:W-:Y:S05]  /*15860*/  EXIT ;  /* 0x000000000000794d */ /* 0x000fea0003800000 */
.L_x_430:
        /* <DEDUP_REMOVED lines=9> */
.L_x_4748:


//--------------------- .text._Z23gemm_half_q_half_kernelILi4ELi176ELb1ELb0ELi64EEvPK6__halfPKjS4_S2_PS0_iiiiPKtS7_iiiiiibS2_i --------------------------
	.section	.text._Z23gemm_half_q_half_kernelILi4ELi176ELb1ELb0ELi64EEvPK6__halfPKjS4_S2_PS0_iiiiPKtS7_iiiiiibS2_i,"ax",@progbits
	.sectioninfo	@"SHI_REGISTERS=116"
	.align	128
        .global         _Z23gemm_half_q_half_kernelILi4ELi176ELb1ELb0ELi64EEvPK6__halfPKjS4_S2_PS0_iiiiPKtS7_iiiiiibS2_i
        .type           _Z23gemm_half_q_half_kernelILi4ELi176ELb1ELb0ELi64EEvPK6__halfPKjS4_S2_PS0_iiiiPKtS7_iiiiiibS2_i,@function
        .size           _Z23gemm_half_q_half_kernelILi4ELi176ELb1ELb0ELi64EEvPK6__halfPKjS4_S2_PS0_iiiiPKtS7_iiiiiibS2_i,(.L_x_4749 - _Z23gemm_half_q_half_kernelILi4ELi176ELb1ELb0ELi64EEvPK6__halfPKjS4_S2_PS0_iiiiPKtS7_iiiiiibS2_i)
        .other          _Z23gemm_half_q_half_kernelILi4ELi176ELb1ELb0ELi64EEvPK6__halfPKjS4_S2_PS0_iiiiPKtS7_iiiiiibS2_i,@"STO_CUDA_ENTRY STV_DEFAULT"
_Z23gemm_half_q_half_kernelILi4ELi176ELb1ELb0ELi64EEvPK6__halfPKjS4_S2_PS0_iiiiPKtS7_iiiiiibS2_i:
.text._Z23gemm_half_q_half_kernelILi4ELi176ELb1ELb0ELi64EEvPK6__halfPKjS4_S2_PS0_iiiiPKtS7_iiiiiibS2_i:
        /* <DEDUP_REMOVED lines=50> */
.L_x_431:
        /* <DEDUP_REMOVED lines=21> */
.L_x_436:
        /* <DEDUP_REMOVED lines=36> */
.L_x_435:
        /* <DEDUP_REMOVED lines=22> */
.L_x_437:
        /* <DEDUP_REMOVED lines=12> */
.L_x_434:
[----:B------:R-:W-:Y:S01]  /*08d0*/  ISETP.GT.AND P2, PT, R93, 0x3, PT ;  /* 0x000000035d00780c */ /* 0x000fe20003f44270 */
[----:B------:R-:W-:Y:S01]  /*08e0*/  IMAD.SHL.U32 R22, R14, 0x2, RZ ;  /* 0x000000020e167824 */ /* 0x000fe200078e00ff */
[----:B------:R-:W-:Y:S01]  /*08f0*/  PLOP3.LUT P0, PT, PT, PT, PT, 0x80, 0x0 ;  /* 0x000000000000781c */ /* 0x000fe20003f0f070 */
[----:B------:R-:W-:-:S10]  /*0900*/  IMAD.MOV.U32 R15, RZ, RZ, RZ ;  /* 0x000000ffff0f7224 */ /* 0x000fd400078e00ff */
[----:B------:R-:W-:Y:S05]  /*0910*/  @!P2 BRA `(.L_x_438) ;  /* 0x000002600000a947 */ /* 0x000fea0003800000 */
[----:B------:R-:W-:Y:S02]  /*0920*/  PLOP3.LUT P0, PT, PT, PT, PT, 0x8, 0x0 ;  /* 0x000000000000781c */ /* 0x000fe40003f0e170 */
[----:B------:R-:W-:Y:S02]  /*0930*/  IADD3 R24, R93, -0x3, RZ ;  /* 0xfffffffd5d187810 */ /* 0x000fe40007ffe0ff */
.L_x_439:
        /* <DEDUP_REMOVED lines=36> */
.L_x_438:
        /* <DEDUP_REMOVED lines=22> */
.L_x_440:
        /* <DEDUP_REMOVED lines=11> */
.L_x_433:
[----:B------:R-:W-:Y:S05]  /*0d90*/  BSYNC B0 ;  /* 0x0000000000007941 */ /* 0x000fea0003800000 */
.L_x_432:
        /* <DEDUP_REMOVED lines=14> */
.L_x_443:
        /* <DEDUP_REMOVED lines=19> */
.L_x_442:
        /* <DEDUP_REMOVED lines=14> */
.L_x_444:
[----:B------:R-:W-:-:S13]  /*1090*/  ISETP.LT.OR P0, PT, R15, R93, P0 ;  /* 0x0000005d0f00720c */ /* 0x000fda0000701670 */
[----:B------:R-:W-:Y:S02]  /*10a0*/  @P0 IMAD R0, R0, 0x4, R15 ;  /* 0x0000000400000824 */ /* 0x000fe400078e020f */
[----:B0-----:R-:W-:Y:S02]  /*10b0*/  @P0 IMAD.MOV.U32 R3, RZ, RZ, 0x2 ;  /* 0x00000002ff030424 */ /* 0x001fe400078e00ff */
[----:B------:R-:W-:-:S04]  /*10c0*/  @P0 IMAD R0, R0, c[0x0][0x18c], R7 ;  /* 0x0000630000000a24 */ /* 0x000fc800078e0207 */
[----:B------:R-:W-:-:S05]  /*10d0*/  @P0 IMAD.WIDE R2, R0, R3, c[0x0][0x180] ;  /* 0x0000600000020625 */ /* 0x000fca00078e0203 */
[----:B------:R0:W-:Y:S02]  /*10e0*/  @P0 STG.E.64 [R2.64], RZ ;  /* 0x000000ff02000986 */ /* 0x0001e4000c101b06 */
.L_x_441:
        /* <DEDUP_REMOVED lines=14> */
.L_x_446:
        /* <DEDUP_REMOVED lines=43> */
.L_x_445:
[----:B-1----:R1:W2:Y:S04]  /*1480*/  LDG.E.U16.CONSTANT R86, [R86.64+0x2] ;  /* 0x0000020656567981 */ /* 0x0022a8000c1e9500 */
[----:B------:R3:W5:Y:S01]  /*1490*/  LDL.64 R96, [R1] ;  /* 0x0000000001607983 */ /* 0x0007620000100a00 */
[C---:B------:R-:W-:Y:S02]  /*14a0*/  ISETP.GT.AND P2, PT, R91.reuse, c[0x0][0x1a8], PT ;  /* 0x00006a005b007a0c */ /* 0x040fe40003f44270 */
[C---:B------:R-:W-:Y:S02]  /*14b0*/  ISETP.GT.AND P3, PT, R91.reuse, c[0x0][0x1ac], PT ;  /* 0x00006b005b007a0c */ /* 0x040fe40003f64270 */
[----:B------:R-:W-:-:S02]  /*14c0*/  ISETP.GT.AND P5, PT, R91, c[0x0][0x1b4], PT ;  /* 0x00006d005b007a0c */ /* 0x000fc40003fa4270 */
[C---:B0-----:R-:W-:Y:S02]  /*14d0*/  IMNMX R2, R91.reuse, c[0x0][0x1a8], PT ;  /* 0x00006a005b027a17 */ /* 0x041fe40003800200 */
[----:B------:R-:W-:Y:S02]  /*14e0*/  ISETP.GT.AND P4, PT, R91, c[0x0][0x1b0], PT ;  /* 0x00006c005b007a0c */ /* 0x000fe40003f84270 */
[----:B------:R-:W-:-:S03]  /*14f0*/  SHF.R.S32.HI R3, RZ, 0x1f, R2 ;  /* 0x0000001fff037819 */ /* 0x000fc60000011402 */
[C---:B------:R-:W-:Y:S02]  /*1500*/  @P2 IMNMX R0, R91.reuse, c[0x0][0x1ac], PT ;  /* 0x00006b005b002a17 */ /* 0x040fe40003800200 */
[----:B------:R-:W-:Y:S02]  /*1510*/  ISETP.GT.AND P6, PT, R91, c[0x0][0x1b8], PT ;  /* 0x00006e005b007a0c */ /* 0x000fe40003fc4270 */
[----:B------:R-:W-:Y:S02]  /*1520*/  @P2 IADD3 R0, R0, -c[0x0][0x1a8], RZ ;  /* 0x80006a0000002a10 */ /* 0x000fe40007ffe0ff */
[----:B------:R-:W-:Y:S02]  /*1530*/  LEA.HI R12, R3, R2, RZ, 0x5 ;  /* 0x00000002030c7211 */ /* 0x000fe400078f28ff */
[----:B------:R-:W-:Y:S02]  /*1540*/  @P3 IMNMX R2, R91, c[0x0][0x1b0], PT ;  /* 0x00006c005b023a17 */ /* 0x000fe40003800200 */
[----:B------:R-:W-:-:S02]  /*1550*/  @P2 SHF.R.S32.HI R3, RZ, 0x1f, R0 ;  /* 0x0000001fff032819 */ /* 0x000fc40000011400 */
[C---:B------:R-:W-:Y:S02]  /*1560*/  @P5 IMNMX R9, R91.reuse, c[0x0][0x1b8], PT ;  /* 0x00006e005b095a17 */ /* 0x040fe40003800200 */
[----:B------:R-:W-:Y:S02]  /*1570*/  @P3 IADD3 R2, R2, -c[0x0][0x1ac], RZ ;  /* 0x80006b0002023a10 */ /* 0x000fe40007ffe0ff */
[----:B------:R-:W-:Y:S02]  /*1580*/  @P4 IMNMX R8, R91, c[0x0][0x1b4], PT ;  /* 0x00006d005b084a17 */ /* 0x000fe40003800200 */
[----:B------:R-:W-:Y:S02]  /*1590*/  @P2 LEA.HI R3, R3, R0, RZ, 0x5 ;  /* 0x0000000003032211 */ /* 0x000fe400078f28ff */
[----:B------:R-:W-:Y:S02]  /*15a0*/  @P5 IADD3 R0, R9, -c[0x0][0x1b4], RZ ;  /* 0x80006d0009005a10 */ /* 0x000fe40007ffe0ff */
[----:B------:R-:W-:-:S02]  /*15b0*/  @P3 SHF.R.S32.HI R9, RZ, 0x1f, R2 ;  /* 0x0000001fff093819 */ /* 0x000fc40000011402 */
[----:B------:R-:W-:Y:S02]  /*15c0*/  @P4 IADD3 R8, R8, -c[0x0][0x1b0], RZ ;  /* 0x80006c0008084a10 */ /* 0x000fe40007ffe0ff */
[----:B------:R-:W-:Y:S02]  /*15d0*/  @P6 IMNMX R10, R91, c[0x0][0x1bc], PT ;  /* 0x00006f005b0a6a17 */ /* 0x000fe40003800200 */
[----:B------:R-:W-:Y:S02]  /*15e0*/  @P3 LEA.HI R9, R9, R2, RZ, 0x5 ;  /* 0x0000000209093211 */ /* 0x000fe400078f28ff */
[----:B------:R-:W-:Y:S02]  /*15f0*/  @P4 SHF.R.S32.HI R11, RZ, 0x1f, R8 ;  /* 0x0000001fff0b4819 */ /* 0x000fe40000011408 */
[----:B------:R-:W-:Y:S02]  /*1600*/  @P6 IADD3 R10, R10, -c[0x0][0x1b8], RZ ;  /* 0x80006e000a0a6a10 */ /* 0x000fe40007ffe0ff */
[----:B------:R-:W-:-:S02]  /*1610*/  @P5 SHF.R.S32.HI R13, RZ, 0x1f, R0 ;  /* 0x0000001fff0d5819 */ /* 0x000fc40000011400 */
[----:B------:R-:W-:Y:S02]  /*1620*/  @P3 SHF.R.S32.HI R9, RZ, 0x5, R9 ;  /* 0x00000005ff093819 */ /* 0x000fe40000011409 */
[----:B------:R-:W-:Y:S02]  /*1630*/  @P4 LEA.HI R8, R11, R8, RZ, 0x5 ;  /* 0x000000080b084211 */ /* 0x000fe400078f28ff */
[----:B------:R-:W-:Y:S02]  /*1640*/  @P6 SHF.R.S32.HI R15, RZ, 0x1f, R10 ;  /* 0x0000001fff0f6819 */ /* 0x000fe4000001140a */
[----:B------:R-:W-:Y:S02]  /*1650*/  @P2 SHF.R.S32.HI R3, RZ, 0x5, R3 ;  /* 0x00000005ff032819 */ /* 0x000fe40000011403 */
[----:B------:R-:W-:Y:S01]  /*1660*/  @P5 LEA.HI R13, R13, R0, RZ, 0x5 ;  /* 0x000000000d0d5211 */ /* 0x000fe200078f28ff */
[----:B------:R-:W-:Y:S01]  /*1670*/  IMAD.MOV.U32 R0, RZ, RZ, RZ ;  /* 0x000000ffff007224 */ /* 0x000fe200078e00ff */
[----:B------:R-:W-:Y:S01]  /*1680*/  @P4 SHF.R.S32.HI R8, RZ, 0x5, R8 ;  /* 0x00000005ff084819 */ /* 0x000fe20000011408 */
[----:B------:R-:W-:Y:S01]  /*1690*/  @P3 IMAD R0, R9, 0x5, RZ ;  /* 0x0000000509003824 */ /* 0x000fe200078e02ff */
[----:B------:R-:W-:Y:S01]  /*16a0*/  @P6 LEA.HI R15, R15, R10, RZ, 0x5 ;  /* 0x0000000a0f0f6211 */ /* 0x000fe200078f28ff */
[----:B------:R-:W-:Y:S01]  /*16b0*/  IMAD.MOV.U32 R2, RZ, RZ, RZ ;  /* 0x000000ffff027224 */ /* 0x000fe200078e00ff */
[----:B------:R-:W-:Y:S01]  /*16c0*/  SHF.R.S32.HI R9, RZ, 0x5, R12 ;  /* 0x00000005ff097819 */ /* 0x000fe2000001140c */
[----:B------:R-:W-:Y:S01]  /*16d0*/  @P2 IMAD R2, R3, 0x6, RZ ;  /* 0x0000000603022824 */ /* 0x000fe200078e02ff */
[----:B------:R-:W-:Y:S01]  /*16e0*/  @P5 SHF.R.S32.HI R13, RZ, 0x5, R13 ;  /* 0x00000005ff0d5819 */ /* 0x000fe2000001140d */
[----:B------:R-:W-:Y:S01]  /*16f0*/  IMAD.MOV.U32 R11, RZ, RZ, RZ ;  /* 0x000000ffff0b7224 */ /* 0x000fe200078e00ff */
[----:B------:R-:W-:Y:S01]  /*1700*/  @P6 SHF.R.S32.HI R15, RZ, 0x5, R15 ;  /* 0x00000005ff0f6819 */ /* 0x000fe2000001140f */
[----:B------:R-:W-:-:S02]  /*1710*/  @P4 IMAD.SHL.U32 R11, R8, 0x4, RZ ;  /* 0x00000004080b4824 */ /* 0x000fc400078e00ff */
[----:B------:R-:W-:Y:S02]  /*1720*/  IMAD R2, R9, 0x8, R2 ;  /* 0x0000000809027824 */ /* 0x000fe400078e0202 */
[----:B------:R-:W-:Y:S02]  /*1730*/  IMAD.MOV.U32 R3, RZ, RZ, RZ ;  /* 0x000000ffff037224 */ /* 0x000fe400078e00ff */
[----:B------:R-:W-:Y:S01]  /*1740*/  IMAD.MOV.U32 R8, RZ, RZ, RZ ;  /* 0x000000ffff087224 */ /* 0x000fe200078e00ff */
[----:B------:R-:W-:Y:S01]  /*1750*/  IADD3 R0, R11, R2, R0 ;  /* 0x000000020b007210 */ /* 0x000fe20007ffe000 */
[----:B------:R-:W-:Y:S02]  /*1760*/  @P5 IMAD R3, R13, 0x3, RZ ;  /* 0x000000030d035824 */ /* 0x000fe400078e02ff */
[----:B------:R-:W-:-:S05]  /*1770*/  @P6 IMAD.SHL.U32 R8, R15, 0x2, RZ ;  /* 0x000000020f086824 */ /* 0x000fca00078e00ff */
[----:B------:R-:W-:Y:S02]  /*1780*/  IADD3 R0, R8, R0, R3 ;  /* 0x0000000008007210 */ /* 0x000fe40007ffe003 */
[----:B------:R-:W-:-:S03]  /*1790*/  ISETP.GE.OR P0, PT, R91, c[0x0][0x1a8], P0 ;  /* 0x00006a005b007a0c */ /* 0x000fc60000706670 */
[----:B------:R-:W-:Y:S01]  /*17a0*/  IMAD R10, R0, c[0x0][0x18c], RZ ;  /* 0x00006300000a7a24 */ /* 0x000fe200078e02ff */
[----:B------:R-:W-:-:S04]  /*17b0*/  SHF.R.S32.HI R0, RZ, 0x1f, R7 ;  /* 0x0000001fff007819 */ /* 0x000fc80000011407 */
[----:B------:R-:W-:Y:S02]  /*17c0*/  SHF.R.S32.HI R3, RZ, 0x1f, R10 ;  /* 0x0000001fff037819 */ /* 0x000fe4000001140a */
[----:B------:R-:W-:Y:S01]  /*17d0*/  IADD3 R23, P2, R7, R10, RZ ;  /* 0x0000000a07177210 */ /* 0x000fe20007f5e0ff */
[----:B------:R-:W-:-:S04]  /*17e0*/  UMOV UR4, URZ ;  /* 0x0000003f00047c82 */ /* 0x000fc80008000000 */
[----:B------:R-:W-:Y:S01]  /*17f0*/  IMAD.X R2, R3, 0x1, R0, P2 ;  /* 0x0000000103027824 */ /* 0x000fe200010e0600 */
[C---:B------:R-:W-:Y:S01]  /*1800*/  LEA R22, P2, R23.reuse, c[0x0][0x168], 0x2 ;  /* 0x00005a0017167a11 */ /* 0x040fe200078410ff */
[----:B-1----:R-:W-:Y:S01]  /*1810*/  IMAD.MOV.U32 R87, RZ, RZ, RZ ;  /* 0x000000ffff577224 */ /* 0x002fe200078e00ff */
[----:B------:R-:W-:Y:S02]  /*1820*/  PRMT R20, RZ, 0x5410, RZ ;  /* 0x00005410ff147816 */ /* 0x000fe400000000ff */
[----:B------:R-:W-:Y:S02]  /*1830*/  LEA.HI.X R23, R23, c[0x0][0x16c], R2, 0x2, P2 ;  /* 0x00005b0017177a11 */ /* 0x000fe400010f1402 */
[----:B------:R-:W-:Y:S02]  /*1840*/  PRMT R19, RZ, 0x5410, RZ ;  /* 0x00005410ff137816 */ /* 0x000fe400000000ff */
[----:B------:R-:W-:Y:S02]  /*1850*/  PRMT R18, RZ, 0x5410, RZ ;  /* 0x00005410ff127816 */ /* 0x000fe400000000ff */
[----:B------:R-:W-:-:S02]  /*1860*/  PRMT R17, RZ, 0x5410, RZ ;  /* 0x00005410ff117816 */ /* 0x000fc400000000ff */
[----:B------:R-:W-:Y:S02]  /*1870*/  PRMT R16, RZ, 0x5410, RZ ;  /* 0x00005410ff107816 */ /* 0x000fe400000000ff */
[----:B------:R-:W-:Y:S02]  /*1880*/  PRMT R15, RZ, 0x5410, RZ ;  /* 0x00005410ff0f7816 */ /* 0x000fe400000000ff */
[----:B------:R-:W-:Y:S02]  /*1890*/  PRMT R14, RZ, 0x5410, RZ ;  /* 0x00005410ff0e7816 */ /* 0x000fe400000000ff */
[----:B------:R-:W-:Y:S01]  /*18a0*/  PRMT R13, RZ, 0x5410, RZ ;  /* 0x00005410ff0d7816 */ /* 0x000fe200000000ff */
[----:B--2---:R-:W-:Y:S01]  /*18b0*/  IMAD.IADD R86, R91, 0x1, R86 ;  /* 0x000000015b567824 */ /* 0x004fe200078e0256 */
[----:B------:R-:W-:Y:S05]  /*18c0*/  @P0 BRA `(.L_x_447) ;  /* 0x00007ba000000947 */ /* 0x000fea0003800000 */
[----:B---3--:R-:W-:Y:S01]  /*18d0*/  ULDC UR4, c[0x0][0x18c] ;  /* 0x0000630000047ab9 */ /* 0x008fe20000000800 */
        /* <DEDUP_REMOVED lines=8> */
.L_x_464:
        /* <DEDUP_REMOVED lines=9> */
[----:B--2--5:R-:W-:Y:S02]  /*19f0*/  @!P0 PRMT R96, R8, 0x7610, R96 ;  /* 0x0000761008608816 */ /* 0x024fe40000000060 */
[----:B------:R-:W-:Y:S01]  /*1a00*/  @!P0 PRMT R97, R9, 0x7610, R97 ;  /* 0x0000761009618816 */ /* 0x000fe20000000061 */
[----:B---3--:R-:W-:Y:S01]  /*1a10*/  @!P0 IMAD.IADD R86, R2, 0x1, R91 ;  /* 0x0000000102568824 */ /* 0x008fe200078e025b */
[----:B------:R-:W-:Y:S01]  /*1a20*/  @!P0 PRMT R96, R96, 0x7610, R8 ;  /* 0x0000761060608816 */ /* 0x000fe20000000008 */
[----:B------:R-:W-:Y:S01]  /*1a30*/  IMAD.MOV.U32 R2, RZ, RZ, R7 ;  /* 0x000000ffff027224 */ /* 0x000fe200078e0007 */
        /* <DEDUP_REMOVED lines=202> */
.L_x_449:
        /* <DEDUP_REMOVED lines=95> */
.L_x_450:
        /* <DEDUP_REMOVED lines=97> */
.L_x_451:
        /* <DEDUP_REMOVED lines=48> */
[--C-:B-1----:R-:W-:Y:S01]  /*35e0*/  HADD2.F32 R7, -RZ, R10.reuse.H0_H0 ;  /* 0x2000000aff077230 */ /* 0x102fe20000004100 */
[-C--:B------:R-:W-:Y:S01]  /*35f0*/  FFMA.FTZ R54, R21, R25.reuse, R54 ;  /* 0x0000001915367223 */ /* 0x080fe20000010036 */
[----:B------:R-:W-:Y:S01]  /*3600*/  HADD2.F32 R21, -RZ, R37.H0_H0 ;  /* 0x20000025ff157230 */ /* 0x000fe20000004100 */
        /* <DEDUP_REMOVED lines=12> */
[----:B------:R-:W-:-:S02]  /*36d0*/  FFMA.FTZ R9, R46, R10, R9 ;  /* 0x0000000a2e097223 */ /* 0x000fc40000010009 */
[-C--:B------:R-:W-:Y:S02]  /*36e0*/  FFMA.FTZ R21, R48, R10.reuse, R21 ;  /* 0x0000000a30157223 */ /* 0x080fe40000010015 */
[-C--:B------:R-:W-:Y:S02]  /*36f0*/  FFMA.FTZ R25, R26, R10.reuse, R25 ;  /* 0x0000000a1a197223 */ /* 0x080fe40000010019 */
[----:B------:R-:W-:Y:S02]  /*3700*/  FFMA.FTZ R7, R27, R10, R7 ;  /* 0x0000000a1b077223 */ /* 0x000fe40000010007 */
[-C--:B------:R-:W-:Y:S01]  /*3710*/  FFMA.FTZ R8, R8, R0.reuse, R9 ;  /* 0x0000000008087223 */ /* 0x080fe20000010009 */
[--C-:B------:R-:W-:Y:S01]  /*3720*/  HADD2.F32 R9, -RZ, R96.reuse.H1_H1 ;  /* 0x30000060ff097230 */ /* 0x100fe20000004100 */
[-C--:B------:R-:W-:Y:S01]  /*3730*/  FFMA.FTZ R10, R49, R0.reuse, R21 ;  /* 0x00000000310a7223 */ /* 0x080fe20000010015 */
[--C-:B------:R-:W-:Y:S01]  /*3740*/  HADD2.F32 R21, -RZ, R97.reuse.H0_H0 ;  /* 0x20000061ff157230 */ /* 0x100fe20000004100 */
[-C--:B------:R-:W-:Y:S01]  /*3750*/  FFMA.FTZ R12, R12, R0.reuse, R25 ;  /* 0x000000000c0c7223 */ /* 0x080fe20000010019 */
[----:B------:R-:W-:Y:S01]  /*3760*/  HADD2.F32 R25, -RZ, R97.H1_H1 ;  /* 0x30000061ff197230 */ /* 0x000fe20000004100 */
        /* <DEDUP_REMOVED lines=18> */
.L_x_448:
        /* <DEDUP_REMOVED lines=204> */
.L_x_453:
        /* <DEDUP_REMOVED lines=95> */
.L_x_454:
        /* <DEDUP_REMOVED lines=97> */
.L_x_455:
        /* <DEDUP_REMOVED lines=63> */
[-C--:B------:R-:W-:Y:S02]  /*5540*/  FFMA.FTZ R25, R25, R9.reuse, R30 ;  /* 0x0000000919197223 */ /* 0x080fe4000001001e */
[----:B------:R-:W-:Y:S02]  /*5550*/  FFMA.FTZ R9, R46, R9, R54 ;  /* 0x000000092e097223 */ /* 0x000fe40000010036 */
[-C--:B------:R-:W-:Y:S02]  /*5560*/  FFMA.FTZ R11, R47, R10.reuse, R11 ;  /* 0x0000000a2f0b7223 */ /* 0x080fe4000001000b */
[----:B------:R-:W-:-:S02]  /*5570*/  FFMA.FTZ R21, R49, R10, R21 ;  /* 0x0000000a31157223 */ /* 0x000fc40000010015 */
[-C--:B------:R-:W-:Y:S02]  /*5580*/  FFMA.FTZ R25, R26, R10.reuse, R25 ;  /* 0x0000000a1a197223 */ /* 0x080fe40000010019 */
        /* <DEDUP_REMOVED lines=23> */
.L_x_452:
        /* <DEDUP_REMOVED lines=203> */
.L_x_457:
        /* <DEDUP_REMOVED lines=95> */
.L_x_458:
        /* <DEDUP_REMOVED lines=97> */
.L_x_459:
        /* <DEDUP_REMOVED lines=91> */
.L_x_456:
        /* <DEDUP_REMOVED lines=203> */
.L_x_461:
        /* <DEDUP_REMOVED lines=95> */
.L_x_462:
        /* <DEDUP_REMOVED lines=97> */
.L_x_463:
        /* <DEDUP_REMOVED lines=91> */
.L_x_460:
[----:B------:R-:W-:Y:S01]  /*93c0*/  LEA R0, R4, 0x40, 0x6 ;  /* 0x0000004004007811 */ /* 0x000fe200078e30ff */
[----:B------:R-:W-:Y:S01]  /*93d0*/  IMAD.WIDE R2, R7, 0x8, R2 ;  /* 0x0000000807027825 */ /* 0x000fe200078e0202 */
[----:B------:R-:W-:Y:S01]  /*93e0*/  IADD3 R91, R91, 0x20, RZ ;  /* 0x000000205b5b7810 */ /* 0x000fe20007ffe0ff */
[----:B------:R-:W-:Y:S01]  /*93f0*/  UIADD3 UR4, UR4, 0x40, URZ ;  /* 0x0000004004047890 */ /* 0x000fe2000fffe03f */
[----:B------:R-:W-:Y:S01]  /*9400*/  IMNMX R0, R0, c[0x0][0x190], PT ;  /* 0x0000640000007a17 */ /* 0x000fe20003800200 */
[----:B0-----:R-:W-:Y:S01]  /*9410*/  IMAD.WIDE R22, R7, 0x8, R22 ;  /* 0x0000000807167825 */ /* 0x001fe200078e0216 */
[C---:B------:R-:W-:Y:S02]  /*9420*/  ISETP.GE.AND P0, PT, R91.reuse, c[0x0][0x1a8], PT ;  /* 0x00006a005b007a0c */ /* 0x040fe40003f06270 */
[----:B------:R-:W-:Y:S01]  /*9430*/  ISETP.LT.AND P2, PT, R91, R0, PT ;  /* 0x000000005b00720c */ /* 0x000fe20003f41270 */
[----:B------:R-:W-:-:S02]  /*9440*/  IMAD.MOV.U32 R7, RZ, RZ, R2 ;  /* 0x000000ffff077224 */ /* 0x000fc400078e0002 */
[----:B-----5:R-:W-:-:S10]  /*9450*/  IMAD.MOV.U32 R10, RZ, RZ, R3 ;  /* 0x000000ffff0a7224 */ /* 0x020fd400078e0003 */
[----:B------:R-:W-:Y:S05]  /*9460*/  @!P0 BRA P2, `(.L_x_464) ;  /* 0xffff84f000008947 */ /* 0x000fea000103ffff */
.L_x_447:
[----:B---3--:R-:W-:-:S04]  /*9470*/  ISETP.GE.AND P0, PT, R91, R92, PT ;  /* 0x0000005c5b00720c */ /* 0x008fc80003f06270 */
[----:B------:R-:W-:-:S13]  /*9480*/  ISETP.GE.OR P0, PT, R91, c[0x0][0x1ac], P0 ;  /* 0x00006b005b007a0c */ /* 0x000fda0000706670 */
[----:B------:R-:W-:Y:S05]  /*9490*/  @P0 BRA `(.L_x_465) ;  /* 0x00002a2000000947 */ /* 0x000fea0003800000 */
[----:B------:R-:W-:Y:S01]  /*94a0*/  PRMT R0, R6, 0x9910, RZ ;  /* 0x0000991006007816 */ /* 0x000fe200000000ff */
[----:B------:R-:W-:Y:S02]  /*94b0*/  ULDC UR5, c[0x0][0x18c] ;  /* 0x0000630000057ab9 */ /* 0x000fe40000000800 */
[----:B------:R-:W-:Y:S01]  /*94c0*/  USHF.R.S32.HI UR5, URZ, 0x1f, UR5 ;  /* 0x0000001f3f057899 */ /* 0x000fe20008011405 */
[----:B------:R-:W-:-:S04]  /*94d0*/  ISETP.NE.AND P0, PT, R0, RZ, PT ;  /* 0x000000ff0000720c */ /* 0x000fc80003f05270 */
[----:B------:R-:W-:Y:S02]  /*94e0*/  ISETP.LT.OR P0, PT, R5, 0x4, !P0 ;  /* 0x000000040500780c */ /* 0x000fe40004701670 */
.L_x_474:
[----:B------:R-:W-:-:S13]  /*94f0*/  ISETP.NE.AND P2, PT, R91, R86, PT ;  /* 0x000000565b00720c */ /* 0x000fda0003f45270 */
[----:B------:R-:W-:Y:S01]  /*9500*/  @!P2 IADD3 R87, R87, 0x1, RZ ;  /* 0x000000015757a810 */ /* 0x000fe20007ffe0ff */
[----:B------:R-:W-:Y:S01]  /*9510*/  @!P2 IMAD.MOV.U32 R3, RZ, RZ, 0x2 ;  /* 0x00000002ff03a424 */ /* 0x000fe200078e00ff */
[----:B------:R-:W-:-:S03]  /*9520*/  @!P2 LEA R2, R91, 0x1, 0x1 ;  /* 0x000000015b02a811 */ /* 0x000fc600078e08ff */
[----:B------:R-:W-:Y:S02]  /*9530*/  @!P2 IMAD R8, R87, 0x8, R1 ;  /* 0x000000085708a824 */ /* 0x000fe400078e0201 */
[----:B------:R-:W-:-:S04]  /*9540*/  @!P2 IMAD.WIDE R2, R2, R3, c[0x0][0x198] ;  /* 0x000066000202a625 */ /* 0x000fc800078e0203 */
[----:B------:R-:W2:Y:S04]  /*9550*/  @!P2 LDL.64 R8, [R8] ;  /* 0x000000000808a983 */ /* 0x000ea80000100a00 */
[----:B------:R0:W3:Y:S02]  /*9560*/  @!P2 LDG.E.U16.CONSTANT R0, [R2.64] ;  /* 0x000000060200a981 */ /* 0x0000e4000c1e9500 */
[----:B0-----:R-:W-:Y:S02]  /*9570*/  IMAD.MOV.U32 R2, RZ, RZ, R22 ;  /* 0x000000ffff027224 */ /* 0x001fe400078e0016 */
[----:B------:R-:W-:-:S05]  /*9580*/  IMAD.MOV.U32 R3, RZ, RZ, R23 ;  /* 0x000000ffff037224 */ /* 0x000fca00078e0017 */
[----:B-----5:R0:W5:Y:S01]  /*9590*/  LDG.E.128.CONSTANT R24, [R2.64] ;  /* 0x0000000602187981 */ /* 0x020162000c1e9d00 */
[----:B------:R-:W-:Y:S01]  /*95a0*/  IMAD.MOV.U32 R7, RZ, RZ, c[0x0][0x18c] ;  /* 0x00006300ff077624 */ /* 0x000fe200078e00ff */
[----:B--2---:R-:W-:Y:S02]  /*95b0*/  @!P2 PRMT R96, R8, 0x7610, R96 ;  /* 0x000076100860a816 */ /* 0x004fe40000000060 */
        /* <DEDUP_REMOVED lines=12> */
[----:B------:R-:W-:Y:S02]  /*9680*/  SHF.R.U32.HI R24, RZ, 0xc, R25 ;  /* 0x0000000cff187819 */ /* 0x000fe40000011619 */
[----:B------:R-:W-:Y:S02]  /*9690*/  PRMT R22, R89, 0x9910, RZ ;  /* 0x0000991059167816 */ /* 0x000fe400000000ff */
[----:B------:R-:W-:Y:S02]  /*96a0*/  SHF.R.U32.HI R41, RZ, 0xc, R26 ;  /* 0x0000000cff297819 */ /* 0x000fe4000001161a */
[--C-:B------:R-:W-:Y:S02]  /*96b0*/  SHF.R.U32.HI R47, RZ, 0xc, R27.reuse ;  /* 0x0000000cff2f7819 */ /* 0x100fe4000001161b */
[----:B------:R-:W-:Y:S02]  /*96c0*/  LOP3.LUT R45, R27, 0x3f003f, RZ, 0xc0, !PT ;  /* 0x003f003f1b2d7812 */ /* 0x000fe400078ec0ff */
[----:B------:R-:W-:-:S02]  /*96d0*/  SHF.R.U32.HI R46, RZ, 0x6, R27 ;  /* 0x00000006ff2e7819 */ /* 0x000fc4000001161b */
[----:B------:R-:W-:Y:S02]  /*96e0*/  LOP3.LUT R39, R26, 0x3f003f, RZ, 0xc0, !PT ;  /* 0x003f003f1a277812 */ /* 0x000fe400078ec0ff */
[----:B------:R-:W-:Y:S02]  /*96f0*/  SHF.R.U32.HI R40, RZ, 0x6, R26 ;  /* 0x00000006ff287819 */ /* 0x000fe4000001161a */
[----:B------:R-:W-:Y:S02]  /*9700*/  LOP3.LUT R24, R24, 0xf000f, RZ, 0xc0, !PT ;  /* 0x000f000f18187812 */ /* 0x000fe400078ec0ff */
[----:B------:R-:W-:Y:S02]  /*9710*/  LOP3.LUT R34, R25, 0x3f003f, RZ, 0xc0, !PT ;  /* 0x003f003f19227812 */ /* 0x000fe400078ec0ff */
[----:B------:R-:W-:Y:S02]  /*9720*/  SHF.R.U32.HI R35, RZ, 0x6, R25 ;  /* 0x00000006ff237819 */ /* 0x000fe40000011619 */
        /* <DEDUP_REMOVED lines=13> */
[----:B------:R-:W-:Y:S01]  /*9800*/  ISETP.GE.AND P3, PT, R93, 0x2, PT ;  /* 0x000000025d00780c */ /* 0x000fe20003f66270 */
[----:B------:R-:W-:Y:S01]  /*9810*/  HADD2 R0, R0, -1056, -1056 ;  /* 0xe420e42000007430 */ /* 0x000fe20000000000 */
[----:B--2---:R-:W-:Y:S02]  /*9820*/  SHF.R.U32.HI R21, RZ, 0xc, R8 ;  /* 0x0000000cff157819 */ /* 0x004fe40000011608 */
[----:B---3--:R-:W-:Y:S02]  /*9830*/  SHF.R.U32.HI R27, RZ, 0x8, R29 ;  /* 0x00000008ff1b7819 */ /* 0x008fe4000001161d */
[----:B------:R-:W-:Y:S02]  /*9840*/  SHF.R.U32.HI R26, RZ, 0x8, R30 ;  /* 0x00000008ff1a7819 */ /* 0x000fe4000001161e */
[--C-:B------:R-:W-:Y:S02]  /*9850*/  SHF.R.U32.HI R25, RZ, 0x8, R28.reuse ;  /* 0x00000008ff197819 */ /* 0x100fe4000001161c */
[----:B------:R-:W-:-:S02]  /*9860*/  SHF.R.U32.HI R23, RZ, 0xa, R28 ;  /* 0x0000000aff177819 */ /* 0x000fc4000001161c */
[----:B------:R-:W-:Y:S02]  /*9870*/  LOP3.LUT R32, R28, 0x3f003f, RZ, 0xc0, !PT ;  /* 0x003f003f1c207812 */ /* 0x000fe400078ec0ff */
[----:B------:R-:W-:Y:S02]  /*9880*/  SHF.R.U32.HI R33, RZ, 0x6, R28 ;  /* 0x00000006ff217819 */ /* 0x000fe4000001161c */
[----:B------:R-:W-:Y:S02]  /*9890*/  LOP3.LUT R27, R24, 0x300030, R27, 0xf8, !PT ;  /* 0x00300030181b7812 */ /* 0x000fe400078ef81b */
[--C-:B------:R-:W-:Y:S02]  /*98a0*/  SHF.R.U32.HI R44, RZ, 0xa, R30.reuse ;  /* 0x0000000aff2c7819 */ /* 0x100fe4000001161e */
[----:B------:R-:W-:Y:S02]  /*98b0*/  LOP3.LUT R42, R30, 0x3f003f, RZ, 0xc0, !PT ;  /* 0x003f003f1e2a7812 */ /* 0x000fe400078ec0ff */
[----:B------:R-:W-:-:S02]  /*98c0*/  SHF.R.U32.HI R43, RZ, 0x6, R30 ;  /* 0x00000006ff2b7819 */ /* 0x000fc4000001161e */
[--C-:B------:R-:W-:Y:S02]  /*98d0*/  SHF.R.U32.HI R28, RZ, 0x8, R31.reuse ;  /* 0x00000008ff1c7819 */ /* 0x100fe4000001161f */
[--C-:B------:R-:W-:Y:S02]  /*98e0*/  SHF.R.U32.HI R52, RZ, 0xa, R31.reuse ;  /* 0x0000000aff347819 */ /* 0x100fe4000001161f */
[----:B------:R-:W-:Y:S02]  /*98f0*/  LOP3.LUT R50, R31, 0x3f003f, RZ, 0xc0, !PT ;  /* 0x003f003f1f327812 */ /* 0x000fe400078ec0ff */
[----:B------:R-:W-:Y:S02]  /*9900*/  SHF.R.U32.HI R51, RZ, 0x6, R31 ;  /* 0x00000006ff337819 */ /* 0x000fe4000001161f */
[----:B------:R-:W-:Y:S02]  /*9910*/  LOP3.LUT R24, R41, 0x300030, R26, 0xf8, !PT ;  /* 0x0030003029187812 */ /* 0x000fe400078ef81a */
[----:B------:R-:W-:-:S02]  /*9920*/  LOP3.LUT R25, R22, 0x300030, R25, 0xf8, !PT ;  /* 0x0030003016197812 */ /* 0x000fc400078ef819 */
[--C-:B------:R-:W-:Y:S02]  /*9930*/  SHF.R.U32.HI R31, RZ, 0xc, R10.reuse ;  /* 0x0000000cff1f7819 */ /* 0x100fe4000001160a */
[----:B------:R-:W-:Y:S02]  /*9940*/  LOP3.LUT R30, R10, 0x3f003f, RZ, 0xc0, !PT ;  /* 0x003f003f0a1e7812 */ /* 0x000fe400078ec0ff */
[----:B------:R-:W-:Y:S02]  /*9950*/  SHF.R.U32.HI R41, RZ, 0x6, R10 ;  /* 0x00000006ff297819 */ /* 0x000fe4000001160a */
[----:B------:R-:W-:Y:S02]  /*9960*/  SHF.R.U32.HI R22, RZ, 0xc, R9 ;  /* 0x0000000cff167819 */ /* 0x000fe40000011609 */
[----:B------:R-:W-:Y:S02]  /*9970*/  LOP3.LUT R10, R21, 0xf000f, RZ, 0xc0, !PT ;  /* 0x000f000f150a7812 */ /* 0x000fe400078ec0ff */
[----:B------:R-:W-:-:S02]  /*9980*/  SHF.R.U32.HI R38, RZ, 0xa, R29 ;  /* 0x0000000aff267819 */ /* 0x000fc4000001161d */
[----:B------:R-:W-:Y:S02]  /*9990*/  LOP3.LUT R36, R29, 0x3f003f, RZ, 0xc0, !PT ;  /* 0x003f003f1d247812 */ /* 0x000fe400078ec0ff */
[----:B------:R-:W-:Y:S02]  /*99a0*/  SHF.R.U32.HI R37, RZ, 0x6, R29 ;  /* 0x00000006ff257819 */ /* 0x000fe4000001161d */
[----:B------:R-:W-:Y:S02]  /*99b0*/  SHF.R.U32.HI R49, RZ, 0xc, R11 ;  /* 0x0000000cff317819 */ /* 0x000fe4000001160b */
[----:B------:R-:W-:Y:S02]  /*99c0*/  LOP3.LUT R26, R47, 0x300030, R28, 0xf8, !PT ;  /* 0x003000302f1a7812 */ /* 0x000fe400078ef81c */
[----:B------:R-:W-:Y:S02]  /*99d0*/  LOP3.LUT R29, R9, 0x3f003f, RZ, 0xc0, !PT ;  /* 0x003f003f091d7812 */ /* 0x000fe400078ec0ff */
[----:B------:R-:W-:-:S02]  /*99e0*/  SHF.R.U32.HI R9, RZ, 0x6, R9 ;  /* 0x00000006ff097819 */ /* 0x000fc40000011609 */
[----:B------:R-:W-:Y:S02]  /*99f0*/  LOP3.LUT R47, R11, 0x3f003f, RZ, 0xc0, !PT ;  /* 0x003f003f0b2f7812 */ /* 0x000fe400078ec0ff */
[----:B------:R-:W-:Y:S02]  /*9a00*/  SHF.R.U32.HI R48, RZ, 0x6, R11 ;  /* 0x00000006ff307819 */ /* 0x000fe4000001160b */
[----:B------:R-:W-:Y:S02]  /*9a10*/  LOP3.LUT R28, R8, 0x3f003f, RZ, 0xc0, !PT ;  /* 0x003f003f081c7812 */ /* 0x000fe400078ec0ff */
[----:B------:R-:W-:Y:S02]  /*9a20*/  LOP3.LUT R11, R22, 0xf000f, RZ, 0xc0, !PT ;  /* 0x000f000f160b7812 */ /* 0x000fe400078ec0ff */
[----:B------:R-:W-:Y:S02]  /*9a30*/  LOP3.LUT R10, R10, 0x300030, R23, 0xf8, !PT ;  /* 0x003000300a0a7812 */ /* 0x000fe400078ef817 */
[----:B------:R-:W-:-:S02]  /*9a40*/  SHF.R.U32.HI R8, RZ, 0x6, R8 ;  /* 0x00000006ff087819 */ /* 0x000fc40000011608 */
[----:B------:R-:W-:Y:S02]  /*9a50*/  LOP3.LUT R31, R31, 0xf000f, RZ, 0xc0, !PT ;  /* 0x000f000f1f1f7812 */ /* 0x000fe400078ec0ff */
[----:B------:R-:W-:Y:S02]  /*9a60*/  LOP3.LUT R49, R49, 0xf000f, RZ, 0xc0, !PT ;  /* 0x000f000f31317812 */ /* 0x000fe400078ec0ff */
[----:B------:R-:W-:Y:S01]  /*9a70*/  LOP3.LUT R23, R12, 0x64006400, RZ, 0xfc, !PT ;  /* 0x640064000c177812 */ /* 0x000fe200078efcff */
[----:B------:R-:W-:Y:S01]  /*9a80*/  HADD2 R12, R34, -1056, -1056 ;  /* 0xe420e420220c7430 */ /* 0x000fe20000000000 */
[----:B------:R-:W-:Y:S02]  /*9a90*/  LOP3.LUT R34, R9, 0x3f003f, RZ, 0xc0, !PT ;  /* 0x003f003f09227812 */ /* 0x000fe400078ec0ff */
[----:B------:R-:W-:Y:S02]  /*9aa0*/  LOP3.LUT R47, R47, 0x64006400, RZ, 0xfc, !PT ;  /* 0x640064002f2f7812 */ /* 0x000fe400078efcff */
[----:B------:R-:W-:-:S02]  /*9ab0*/  LOP3.LUT R38, R11, 0x300030, R38, 0xf8, !PT ;  /* 0x003000300b267812 */ /* 0x000fc400078ef826 */
[----:B------:R-:W-:Y:S02]  /*9ac0*/  LOP3.LUT R48, R48, 0x3f003f, RZ, 0xc0, !PT ;  /* 0x003f003f30307812 */ /* 0x000fe400078ec0ff */
[----:B------:R-:W-:Y:S02]  /*9ad0*/  LOP3.LUT R44, R31, 0x300030, R44, 0xf8, !PT ;  /* 0x003000301f2c7812 */ /* 0x000fe400078ef82c */
[----:B------:R-:W-:Y:S02]  /*9ae0*/  LOP3.LUT R54, R49, 0x300030, R52, 0xf8, !PT ;  /* 0x0030003031367812 */ /* 0x000fe400078ef834 */
        /* <DEDUP_REMOVED lines=104> */
.L_x_467:
        /* <DEDUP_REMOVED lines=47> */
.L_x_468:
        /* <DEDUP_REMOVED lines=46> */
.L_x_469:
[----:B------:R-:W-:Y:S05]  /*a740*/  @P0 BRA `(.L_x_466) ;  /* 0x000002a000000947 */ /* 0x000fea0003800000 */
[----:B------:R-:W0:Y:S04]  /*a750*/  LDS.128 R8, [UR4+0x180] ;  /* 0x00018004ff087984 */ /* 0x000e280008000c00 */
[----:B------:R-:W1:Y:S01]  /*a760*/  LDS.128 R24, [UR4+0x190] ;  /* 0x00019004ff187984 */ /* 0x000e620008000c00 */
[-C--:B0-----:R-:W-:Y:S01]  /*a770*/  HFMA2.MMA R0, R0, R8.reuse, RZ ;  /* 0x0000000800007235 */ /* 0x081fe200000000ff */
[-C--:B------:R-:W-:Y:S01]  /*a780*/  HFMA2 R12, R12, R8.reuse, RZ.H0_H0 ;  /* 0x000000080c0c7231 */ /* 0x080fe200000400ff */
[----:B------:R-:W-:Y:S01]  /*a790*/  HFMA2.MMA R21, R21, R8, RZ ;  /* 0x0000000815157235 */ /* 0x000fe200000000ff */
[----:B------:R-:W-:Y:S02]  /*a7a0*/  HFMA2 R8, R22, R8, RZ.H0_H0 ;  /* 0x0000000816087231 */ /* 0x000fe400000400ff */
[----:B------:R-:W-:Y:S01]  /*a7b0*/  HFMA2 R12, R28, R9, R12 ;  /* 0x000000091c0c7231 */ /* 0x000fe2000000000c */
[----:B------:R-:W-:-:S02]  /*a7c0*/  HFMA2.MMA R0, R23, R9, R0 ;  /* 0x0000000917007235 */ /* 0x000fc40000000000 */
        /* <DEDUP_REMOVED lines=9> */
[-C--:B-1----:R-:W-:Y:S01]  /*a860*/  HFMA2 R8, R36, R24.reuse, R8 ;  /* 0x0000001824087231 */ /* 0x082fe20000000008 */
[----:B------:R-:W-:Y:S01]  /*a870*/  HFMA2.MMA R21, R41, R11, R21 ;  /* 0x0000000b29157235 */ /* 0x000fe20000000015 */
[----:B------:R-:W-:-:S02]  /*a880*/  HFMA2 R9, R38, R24, R9 ;  /* 0x0000001826097231 */ /* 0x000fc40000000009 */
        /* <DEDUP_REMOVED lines=22> */
.L_x_466:
        /* <DEDUP_REMOVED lines=12> */
[--C-:B--2---:R-:W-:Y:S02]  /*aab0*/  SHF.R.U32.HI R21, RZ, 0xc, R24.reuse ;  /* 0x0000000cff157819 */ /* 0x104fe40000011618 */
[----:B------:R-:W-:Y:S02]  /*aac0*/  LOP3.LUT R0, R24, 0x3f003f, RZ, 0xc0, !PT ;  /* 0x003f003f18007812 */ /* 0x000fe400078ec0ff */
[----:B------:R-:W-:Y:S02]  /*aad0*/  SHF.R.U32.HI R12, RZ, 0x6, R24 ;  /* 0x00000006ff0c7819 */ /* 0x000fe40000011618 */
[----:B------:R-:W-:-:S02]  /*aae0*/  SHF.R.U32.HI R24, RZ, 0xc, R25 ;  /* 0x0000000cff187819 */ /* 0x000fc40000011619 */
[--C-:B------:R-:W-:Y:S02]  /*aaf0*/  SHF.R.U32.HI R38, RZ, 0xc, R26.reuse ;  /* 0x0000000cff267819 */ /* 0x100fe4000001161a */
[--C-:B------:R-:W-:Y:S02]  /*ab00*/  SHF.R.U32.HI R41, RZ, 0xc, R27.reuse ;  /* 0x0000000cff297819 */ /* 0x100fe4000001161b */
[----:B------:R-:W-:Y:S02]  /*ab10*/  LOP3.LUT R47, R27, 0x3f003f, RZ, 0xc0, !PT ;  /* 0x003f003f1b2f7812 */ /* 0x000fe400078ec0ff */
[----:B------:R-:W-:Y:S02]  /*ab20*/  SHF.R.U32.HI R48, RZ, 0x6, R27 ;  /* 0x00000006ff307819 */ /* 0x000fe4000001161b */
[----:B------:R-:W-:Y:S02]  /*ab30*/  LOP3.LUT R39, R26, 0x3f003f, RZ, 0xc0, !PT ;  /* 0x003f003f1a277812 */ /* 0x000fe400078ec0ff */
[----:B------:R-:W-:-:S02]  /*ab40*/  SHF.R.U32.HI R40, RZ, 0x6, R26 ;  /* 0x00000006ff287819 */ /* 0x000fc4000001161a */
[----:B----4-:R-:W-:Y:S02]  /*ab50*/  SHF.R.U32.HI R27, RZ, 0x8, R29 ;  /* 0x00000008ff1b7819 */ /* 0x010fe4000001161d */
[----:B------:R-:W-:Y:S02]  /*ab60*/  LOP3.LUT R22, R21, 0xf000f, RZ, 0xc0, !PT ;  /* 0x000f000f15167812 */ /* 0x000fe400078ec0ff */
[----:B------:R-:W-:Y:S02]  /*ab70*/  LOP3.LUT R24, R24, 0xf000f, RZ, 0xc0, !PT ;  /* 0x000f000f18187812 */ /* 0x000fe400078ec0ff */
[----:B------:R-:W-:Y:S02]  /*ab80*/  LOP3.LUT R33, R25, 0x3f003f, RZ, 0xc0, !PT ;  /* 0x003f003f19217812 */ /* 0x000fe400078ec0ff */
[----:B------:R-:W-:Y:S02]  /*ab90*/  SHF.R.U32.HI R34, RZ, 0x6, R25 ;  /* 0x00000006ff227819 */ /* 0x000fe40000011619 */
[----:B------:R-:W-:-:S02]  /*aba0*/  SHF.R.U32.HI R35, RZ, 0xa, R29 ;  /* 0x0000000aff237819 */ /* 0x000fc4000001161d */
[----:B------:R-:W-:Y:S02]  /*abb0*/  LOP3.LUT R36, R29, 0x3f003f, RZ, 0xc0, !PT ;  /* 0x003f003f1d247812 */ /* 0x000fe400078ec0ff */
[----:B------:R-:W-:Y:S02]  /*abc0*/  SHF.R.U32.HI R37, RZ, 0x6, R29 ;  /* 0x00000006ff257819 */ /* 0x000fe4000001161d */
[--C-:B------:R-:W-:Y:S02]  /*abd0*/  SHF.R.U32.HI R26, RZ, 0x8, R30.reuse ;  /* 0x00000008ff1a7819 */ /* 0x100fe4000001161e */
[--C-:B------:R-:W-:Y:S02]  /*abe0*/  SHF.R.U32.HI R45, RZ, 0xa, R30.reuse ;  /* 0x0000000aff2d7819 */ /* 0x100fe4000001161e */
[----:B------:R-:W-:Y:S02]  /*abf0*/  LOP3.LUT R43, R30, 0x3f003f, RZ, 0xc0, !PT ;  /* 0x003f003f1e2b7812 */ /* 0x000fe400078ec0ff */
[----:B------:R-:W-:-:S02]  /*ac00*/  SHF.R.U32.HI R44, RZ, 0x6, R30 ;  /* 0x00000006ff2c7819 */ /* 0x000fc4000001161e */
[----:B------:R-:W-:Y:S02]  /*ac10*/  LOP3.LUT R21, R38, 0xf000f, RZ, 0xc0, !PT ;  /* 0x000f000f26157812 */ /* 0x000fe400078ec0ff */
[----:B------:R-:W-:Y:S02]  /*ac20*/  SHF.R.U32.HI R25, RZ, 0x8, R28 ;  /* 0x00000008ff197819 */ /* 0x000fe4000001161c */
[----:B------:R-:W-:Y:S02]  /*ac30*/  SHF.R.U32.HI R29, RZ, 0x8, R31 ;  /* 0x00000008ff1d7819 */ /* 0x000fe4000001161f */
[----:B------:R-:W-:Y:S02]  /*ac40*/  LOP3.LUT R30, R41, 0xf000f, RZ, 0xc0, !PT ;  /* 0x000f000f291e7812 */ /* 0x000fe400078ec0ff */
[----:B------:R-:W-:Y:S02]  /*ac50*/  LOP3.LUT R27, R24, 0x300030, R27, 0xf8, !PT ;  /* 0x00300030181b7812 */ /* 0x000fe400078ef81b */
[----:B------:R-:W-:-:S02]  /*ac60*/  SHF.R.U32.HI R53, RZ, 0xa, R31 ;  /* 0x0000000aff357819 */ /* 0x000fc4000001161f */
[----:B------:R-:W-:Y:S02]  /*ac70*/  LOP3.LUT R51, R31, 0x3f003f, RZ, 0xc0, !PT ;  /* 0x003f003f1f337812 */ /* 0x000fe400078ec0ff */
[----:B------:R-:W-:Y:S02]  /*ac80*/  SHF.R.U32.HI R52, RZ, 0x6, R31 ;  /* 0x00000006ff347819 */ /* 0x000fe4000001161f */
[----:B------:R-:W-:Y:S02]  /*ac90*/  LOP3.LUT R24, R21, 0x300030, R26, 0xf8, !PT ;  /* 0x0030003015187812 */ /* 0x000fe400078ef81a */
[----:B------:R-:W-:Y:S02]  /*aca0*/  LOP3.LUT R25, R22, 0x300030, R25, 0xf8, !PT ;  /* 0x0030003016197812 */ /* 0x000fe400078ef819 */
[----:B------:R-:W-:Y:S02]  /*acb0*/  LOP3.LUT R26, R30, 0x300030, R29, 0xf8, !PT ;  /* 0x003000301e1a7812 */ /* 0x000fe400078ef81d */
[----:B---3--:R-:W-:-:S02]  /*acc0*/  SHF.R.U32.HI R31, RZ, 0xc, R10 ;  /* 0x0000000cff1f7819 */ /* 0x008fc4000001160a */
[----:B------:R-:W-:Y:S02]  /*acd0*/  LOP3.LUT R41, R10, 0x3f003f, RZ, 0xc0, !PT ;  /* 0x003f003f0a297812 */ /* 0x000fe400078ec0ff */
[----:B------:R-:W-:Y:S02]  /*ace0*/  SHF.R.U32.HI R42, RZ, 0x6, R10 ;  /* 0x00000006ff2a7819 */ /* 0x000fe4000001160a */
[----:B------:R-:W-:Y:S02]  /*acf0*/  SHF.R.U32.HI R22, RZ, 0xc, R8 ;  /* 0x0000000cff167819 */ /* 0x000fe40000011608 */
[----:B------:R-:W-:Y:S02]  /*ad00*/  SHF.R.U32.HI R30, RZ, 0xc, R9 ;  /* 0x0000000cff1e7819 */ /* 0x000fe40000011609 */
[----:B------:R-:W-:Y:S02]  /*ad10*/  SHF.R.U32.HI R10, RZ, 0xc, R11 ;  /* 0x0000000cff0a7819 */ /* 0x000fe4000001160b */
[----:B------:R-:W-:-:S02]  /*ad20*/  LOP3.LUT R34, R34, 0x3f003f, RZ, 0xc0, !PT ;  /* 0x003f003f22227812 */ /* 0x000fc400078ec0ff */
[----:B------:R-:W-:Y:S02]  /*ad30*/  LOP3.LUT R49, R11, 0x3f003f, RZ, 0xc0, !PT ;  /* 0x003f003f0b317812 */ /* 0x000fe400078ec0ff */
[----:B------:R-:W-:Y:S02]  /*ad40*/  LOP3.LUT R29, R9, 0x3f003f, RZ, 0xc0, !PT ;  /* 0x003f003f091d7812 */ /* 0x000fe400078ec0ff */
[----:B------:R-:W-:Y:S02]  /*ad50*/  SHF.R.U32.HI R23, RZ, 0xa, R28 ;  /* 0x0000000aff177819 */ /* 0x000fe4000001161c */
[----:B------:R-:W-:Y:S02]  /*ad60*/  LOP3.LUT R32, R28, 0x3f003f, RZ, 0xc0, !PT ;  /* 0x003f003f1c207812 */ /* 0x000fe400078ec0ff */
[----:B------:R-:W-:Y:S02]  /*ad70*/  LOP3.LUT R21, R8, 0x3f003f, RZ, 0xc0, !PT ;  /* 0x003f003f08157812 */ /* 0x000fe400078ec0ff */
[----:B------:R-:W-:-:S02]  /*ad80*/  SHF.R.U32.HI R9, RZ, 0x6, R9 ;  /* 0x00000006ff097819 */ /* 0x000fc40000011609 */
        /* <DEDUP_REMOVED lines=17> */
[----:B------:R-:W-:-:S02]  /*aea0*/  LOP3.LUT R10, R22, 0x300030, R23, 0xf8, !PT ;  /* 0x00300030160a7812 */ /* 0x000fc400078ef817 */
[----:B------:R-:W-:Y:S02]  /*aeb0*/  LOP3.LUT R38, R30, 0x300030, R35, 0xf8, !PT ;  /* 0x003000301e267812 */ /* 0x000fe400078ef823 */
[----:B------:R-:W-:Y:S02]  /*aec0*/  LOP3.LUT R46, R46, 0x300030, R45, 0xf8, !PT ;  /* 0x003000302e2e7812 */ /* 0x000fe400078ef82d */
[----:B------:R-:W-:Y:S02]  /*aed0*/  LOP3.LUT R54, R54, 0x300030, R53, 0xf8, !PT ;  /* 0x0030003036367812 */ /* 0x000fe400078ef835 */
[----:B------:R-:W-:Y:S02]  /*aee0*/  LOP3.LUT R12, R12, 0x3f003f, RZ, 0xc0, !PT ;  /* 0x003f003f0c0c7812 */ /* 0x000fe400078ec0ff */
[----:B------:R-:W-:Y:S02]  /*aef0*/  LOP3.LUT R33, R33, 0x64006400, RZ, 0xfc, !PT ;  /* 0x6400640021217812 */ /* 0x000fe400078efcff */
[----:B------:R-:W-:-:S02]  /*af00*/  LOP3.LUT R8, R8, 0x3f003f, RZ, 0xc0, !PT ;  /* 0x003f003f08087812 */ /* 0x000fc400078ec0ff */
[----:B------:R-:W-:Y:S01]  /*af10*/  LOP3.LUT R9, R28, 0x3f003f, RZ, 0xc0, !PT ;  /* 0x003f003f1c097812 */ /* 0x000fe200078ec0ff */
[----:B------:R-:W-:Y:S01]  /*af20*/  HADD2 R28, R34, -1056, -1056 ;  /* 0xe420e420221c7430 */ /* 0x000fe20000000000 */
[----:B------:R-:W-:Y:S02]  /*af30*/  LOP3.LUT R37, R37, 0x3f003f, RZ, 0xc0, !PT ;  /* 0x003f003f25257812 */ /* 0x000fe400078ec0ff */
[----:B------:R-:W-:Y:S01]  /*af40*/  LOP3.LUT R44, R44, 0x3f003f, RZ, 0xc0, !PT ;  /* 0x003f003f2c2c7812 */ /* 0x000fe200078ec0ff */
[----:B------:R-:W-:Y:S01]  /*af50*/  HADD2 R34, R49, -1056, -1056 ;  /* 0xe420e42031227430 */ /* 0x000fe20000000000 */
        /* <DEDUP_REMOVED lines=100> */
.L_x_471:
        /* <DEDUP_REMOVED lines=47> */
.L_x_472:
        /* <DEDUP_REMOVED lines=46> */
.L_x_473:
        /* <DEDUP_REMOVED lines=9> */
[-C--:B------:R-:W-:Y:S02]  /*bc00*/  HFMA2.MMA R0, R23, R9.reuse, R0 ;  /* 0x0000000917007235 */ /* 0x080fe40000000000 */
        /* <DEDUP_REMOVED lines=34> */
.L_x_470:
        /* <DEDUP_REMOVED lines=9> */
.L_x_465:
        /* <DEDUP_REMOVED lines=8> */
.L_x_480:
[----:B------:R-:W-:Y:S01]  /*bf40*/  ISETP.NE.AND P2, PT, R91, R86, PT ;  /* 0x000000565b00720c */ /* 0x000fe20003f45270 */
[----:B------:R-:W-:Y:S02]  /*bf50*/  IMAD.MOV.U32 R85, RZ, RZ, c[0x0][0x18c] ;  /* 0x00006300ff557624 */ /* 0x000fe400078e00ff */
[----:B-----5:R-:W-:Y:S02]  /*bf60*/  IMAD.MOV.U32 R32, RZ, RZ, R22 ;  /* 0x000000ffff207224 */ /* 0x020fe400078e0016 */
[----:B------:R-:W-:-:S04]  /*bf70*/  IMAD.MOV.U32 R33, RZ, RZ, R23 ;  /* 0x000000ffff217224 */ /* 0x000fc800078e0017 */
[----:B------:R-:W-:Y:S02]  /*bf80*/  IMAD.WIDE R28, R85, 0x4, R32 ;  /* 0x00000004551c7825 */ /* 0x000fe400078e0220 */
[----:B-----5:R-:W5:Y:S02]  /*bf90*/  LDG.E.128.CONSTANT R32, [R32.64] ;  /* 0x0000000620207981 */ /* 0x020f64000c1e9d00 */
[----:B------:R-:W-:Y:S01]  /*bfa0*/  @!P2 IADD3 R87, R87, 0x1, RZ ;  /* 0x000000015757a810 */ /* 0x000fe20007ffe0ff */
[----:B------:R-:W-:Y:S01]  /*bfb0*/  @!P2 IMAD.MOV.U32 R3, RZ, RZ, 0x2 ;  /* 0x00000002ff03a424 */ /* 0x000fe200078e00ff */
[----:B------:R-:W-:Y:S01]  /*bfc0*/  @!P2 LEA R2, R91, 0x1, 0x1 ;  /* 0x000000015b02a811 */ /* 0x000fe200078e08ff */
[----:B------:R-:W-:Y:S02]  /*bfd0*/  IMAD.WIDE R24, R85, 0x4, R28 ;  /* 0x0000000455187825 */ /* 0x000fe400078e021c */
[----:B------:R-:W5:Y:S02]  /*bfe0*/  LDG.E.128.CONSTANT R28, [R28.64] ;  /* 0x000000061c1c7981 */ /* 0x000f64000c1e9d00 */
[----:B------:R-:W-:-:S02]  /*bff0*/  @!P2 IMAD R6, R87, 0x8, R1 ;  /* 0x000000085706a824 */ /* 0x000fc400078e0201 */
        /* <DEDUP_REMOVED lines=16> */
[----:B------:R-:W-:Y:S02]  /*c100*/  SHF.R.U32.HI R41, RZ, 0xe, R29 ;  /* 0x0000000eff297819 */ /* 0x000fe4000001161d */
[----:B------:R-:W-:-:S02]  /*c110*/  LOP3.LUT R60, R29, 0x3e003e0, RZ, 0xc0, !PT ;  /* 0x03e003e01d3c7812 */ /* 0x000fc400078ec0ff */
[----:B------:R-:W-:Y:S02]  /*c120*/  LOP3.LUT R46, R29, 0x1f001f, RZ, 0xc0, !PT ;  /* 0x001f001f1d2e7812 */ /* 0x000fe400078ec0ff */
[----:B------:R-:W-:Y:S02]  /*c130*/  SHF.R.U32.HI R50, RZ, 0xa, R29 ;  /* 0x0000000aff327819 */ /* 0x000fe4000001161d */
[--C-:B------:R-:W-:Y:S02]  /*c140*/  SHF.R.U32.HI R29, RZ, 0xd, R25.reuse ;  /* 0x0000000dff1d7819 */ /* 0x100fe40000011619 */
[C---:B------:R-:W-:Y:S02]  /*c150*/  LOP3.LUT R71, R25.reuse, 0x3e003e0, RZ, 0xc0, !PT ;  /* 0x03e003e019477812 */ /* 0x040fe400078ec0ff */
[----:B------:R-:W-:Y:S02]  /*c160*/  LOP3.LUT R53, R25, 0x1f001f, RZ, 0xc0, !PT ;  /* 0x001f001f19357812 */ /* 0x000fe400078ec0ff */
[----:B------:R-:W-:-:S02]  /*c170*/  SHF.R.U32.HI R55, RZ, 0xa, R25 ;  /* 0x0000000aff377819 */ /* 0x000fc40000011619 */
[----:B------:R-:W-:Y:S02]  /*c180*/  SHF.R.U32.HI R38, RZ, 0xf, R33 ;  /* 0x0000000fff267819 */ /* 0x000fe40000011621 */
[----:B------:R-:W-:Y:S02]  /*c190*/  SHF.R.U32.HI R40, RZ, 0xf, R34 ;  /* 0x0000000fff287819 */ /* 0x000fe40000011622 */
[--C-:B------:R-:W-:Y:S02]  /*c1a0*/  SHF.R.U32.HI R77, RZ, 0xe, R31.reuse ;  /* 0x0000000eff4d7819 */ /* 0x100fe4000001161f */
[C---:B------:R-:W-:Y:S02]  /*c1b0*/  LOP3.LUT R58, R31.reuse, 0x3e003e0, RZ, 0xc0, !PT ;  /* 0x03e003e01f3a7812 */ /* 0x040fe400078ec0ff */
[----:B------:R-:W-:Y:S02]  /*c1c0*/  LOP3.LUT R22, R31, 0x1f001f, RZ, 0xc0, !PT ;  /* 0x001f001f1f167812 */ /* 0x000fe400078ec0ff */
[----:B------:R-:W-:-:S02]  /*c1d0*/  SHF.R.U32.HI R23, RZ, 0xa, R31 ;  /* 0x0000000aff177819 */ /* 0x000fc4000001161f */
[--C-:B------:R-:W-:Y:S02]  /*c1e0*/  SHF.R.U32.HI R25, RZ, 0xc, R8.reuse ;  /* 0x0000000cff197819 */ /* 0x100fe40000011608 */
[C---:B------:R-:W-:Y:S02]  /*c1f0*/  LOP3.LUT R75, R8.reuse, 0x3e003e0, RZ, 0xc0, !PT ;  /* 0x03e003e0084b7812 */ /* 0x040fe400078ec0ff */
[----:B------:R-:W-:Y:S02]  /*c200*/  LOP3.LUT R67, R8, 0x1f001f, RZ, 0xc0, !PT ;  /* 0x001f001f08437812 */ /* 0x000fe400078ec0ff */
[----:B------:R-:W-:Y:S02]  /*c210*/  SHF.R.U32.HI R68, RZ, 0xa, R8 ;  /* 0x0000000aff447819 */ /* 0x000fe40000011608 */
[----:B------:R-:W-:Y:S02]  /*c220*/  SHF.R.U32.HI R31, RZ, 0xc, R10 ;  /* 0x0000000cff1f7819 */ /* 0x000fe4000001160a */
[----:B------:R-:W-:-:S02]  /*c230*/  LOP3.LUT R8, R10, 0x3e003e0, RZ, 0xc0, !PT ;  /* 0x03e003e00a087812 */ /* 0x000fc400078ec0ff */
[----:B------:R-:W-:Y:S02]  /*c240*/  LOP3.LUT R61, R10, 0x1f001f, RZ, 0xc0, !PT ;  /* 0x001f001f0a3d7812 */ /* 0x000fe400078ec0ff */
[----:B------:R-:W-:Y:S02]  /*c250*/  SHF.R.U32.HI R62, RZ, 0xa, R10 ;  /* 0x0000000aff3e7819 */ /* 0x000fe4000001160a */
[----:B------:R-:W-:Y:S02]  /*c260*/  SHF.R.U32.HI R39, RZ, 0xe, R28 ;  /* 0x0000000eff277819 */ /* 0x000fe4000001161c */
[----:B------:R-:W-:Y:S02]  /*c270*/  LOP3.LUT R10, R2, 0x10001, RZ, 0xc0, !PT ;  /* 0x00010001020a7812 */ /* 0x000fe400078ec0ff */
[----:B------:R-:W-:Y:S02]  /*c280*/  SHF.R.U32.HI R43, RZ, 0xe, R30 ;  /* 0x0000000eff2b7819 */ /* 0x000fe4000001161e */
[----:B------:R-:W-:-:S02]  /*c290*/  LOP3.LUT R38, R38, 0x10001, RZ, 0xc0, !PT ;  /* 0x0001000126267812 */ /* 0x000fc400078ec0ff */
[----:B------:R-:W-:Y:S02]  /*c2a0*/  LOP3.LUT R40, R40, 0x10001, RZ, 0xc0, !PT ;  /* 0x0001000128287812 */ /* 0x000fe400078ec0ff */
[C---:B------:R-:W-:Y:S02]  /*c2b0*/  LOP3.LUT R59, R32.reuse, 0x3e003e0, RZ, 0xc0, !PT ;  /* 0x03e003e0203b7812 */ /* 0x040fe400078ec0ff */
[----:B------:R-:W-:Y:S02]  /*c2c0*/  LOP3.LUT R48, R32, 0x1f001f, RZ, 0xc0, !PT ;  /* 0x001f001f20307812 */ /* 0x000fe400078ec0ff */
[----:B------:R-:W-:Y:S02]  /*c2d0*/  SHF.R.U32.HI R47, RZ, 0xa, R32 ;  /* 0x0000000aff2f7819 */ /* 0x000fe40000011620 */
[C---:B------:R-:W-:Y:S02]  /*c2e0*/  LOP3.LUT R72, R28.reuse, 0x3e003e0, RZ, 0xc0, !PT ;  /* 0x03e003e01c487812 */ /* 0x040fe400078ec0ff */
[----:B------:R-:W-:-:S02]  /*c2f0*/  LOP3.LUT R52, R28, 0x1f001f, RZ, 0xc0, !PT ;  /* 0x001f001f1c347812 */ /* 0x000fc400078ec0ff */
[----:B------:R-:W-:Y:S02]  /*c300*/  SHF.R.U32.HI R54, RZ, 0xa, R28 ;  /* 0x0000000aff367819 */ /* 0x000fe4000001161c */
[C---:B------:R-:W-:Y:S02]  /*c310*/  LOP3.LUT R56, R33.reuse, 0x3e003e0, RZ, 0xc0, !PT ;  /* 0x03e003e021387812 */ /* 0x040fe400078ec0ff */
[----:B------:R-:W-:Y:S02]  /*c320*/  LOP3.LUT R32, R33, 0x1f001f, RZ, 0xc0, !PT ;  /* 0x001f001f21207812 */ /* 0x000fe400078ec0ff */
[----:B------:R-:W-:Y:S02]  /*c330*/  SHF.R.U32.HI R36, RZ, 0xa, R33 ;  /* 0x0000000aff247819 */ /* 0x000fe40000011621 */
[----:B------:R-:W-:Y:S02]  /*c340*/  SHF.R.U32.HI R28, RZ, 0xd, R24 ;  /* 0x0000000dff1c7819 */ /* 0x000fe40000011618 */
[----:B------:R-:W-:-:S02]  /*c350*/  LOP3.LUT R39, R10, 0x20002, R39, 0xf8, !PT ;  /* 0x000200020a277812 */ /* 0x000fc400078ef827 */
[C---:B------:R-:W-:Y:S02]  /*c360*/  LOP3.LUT R57, R30.reuse, 0x3e003e0, RZ, 0xc0, !PT ;  /* 0x03e003e01e397812 */ /* 0x040fe400078ec0ff */
[----:B------:R-:W-:Y:S02]  /*c370*/  LOP3.LUT R37, R30, 0x1f001f, RZ, 0xc0, !PT ;  /* 0x001f001f1e257812 */ /* 0x000fe400078ec0ff */
[----:B------:R-:W-:Y:S02]  /*c380*/  SHF.R.U32.HI R33, RZ, 0xa, R30 ;  /* 0x0000000aff217819 */ /* 0x000fe4000001161e */
[----:B------:R-:W-:Y:S02]  /*c390*/  PRMT R10, R89, 0x9910, RZ ;  /* 0x00009910590a7816 */ /* 0x000fe400000000ff */
[----:B------:R-:W-:Y:S02]  /*c3a0*/  SHF.R.U32.HI R42, RZ, 0xf, R35 ;  /* 0x0000000fff2a7819 */ /* 0x000fe40000011623 */
[----:B------:R-:W-:-:S02]  /*c3b0*/  SHF.R.U32.HI R30, RZ, 0xd, R26 ;  /* 0x0000000dff1e7819 */ /* 0x000fc4000001161a */
[----:B------:R-:W-:Y:S02]  /*c3c0*/  LOP3.LUT R38, R38, 0x20002, R41, 0xf8, !PT ;  /* 0x0002000226267812 */ /* 0x000fe400078ef829 */
[----:B------:R-:W-:Y:S02]  /*c3d0*/  LOP3.LUT R43, R40, 0x20002, R43, 0xf8, !PT ;  /* 0x00020002282b7812 */ /* 0x000fe400078ef82b */
[----:B------:R-:W-:Y:S02]  /*c3e0*/  LOP3.LUT R28, R39, 0x40004, R28, 0xf8, !PT ;  /* 0x00040004271c7812 */ /* 0x000fe400078ef81c */
[C---:B------:R-:W-:Y:S02]  /*c3f0*/  LOP3.LUT R69, R26.reuse, 0x3e003e0, RZ, 0xc0, !PT ;  /* 0x03e003e01a457812 */ /* 0x040fe400078ec0ff */
[----:B------:R-:W-:Y:S02]  /*c400*/  LOP3.LUT R49, R26, 0x1f001f, RZ, 0xc0, !PT ;  /* 0x001f001f1a317812 */ /* 0x000fe400078ec0ff */
[----:B------:R-:W-:-:S02]  /*c410*/  SHF.R.U32.HI R51, RZ, 0xa, R26 ;  /* 0x0000000aff337819 */ /* 0x000fc4000001161a */
[----:B------:R-:W-:Y:S02]  /*c420*/  ISETP.NE.AND P2, PT, R10, RZ, PT ;  /* 0x000000ff0a00720c */ /* 0x000fe40003f45270 */
[--C-:B------:R-:W-:Y:S02]  /*c430*/  SHF.R.U32.HI R26, RZ, 0xc, R9.reuse ;  /* 0x0000000cff1a7819 */ /* 0x100fe40000011609 */
[C---:B------:R-:W-:Y:S02]  /*c440*/  LOP3.LUT R74, R9.reuse, 0x3e003e0, RZ, 0xc0, !PT ;  /* 0x03e003e0094a7812 */ /* 0x040fe400078ec0ff */
[----:B------:R-:W-:Y:S02]  /*c450*/  LOP3.LUT R65, R9, 0x1f001f, RZ, 0xc0, !PT ;  /* 0x001f001f09417812 */ /* 0x000fe400078ec0ff */
[----:B------:R-:W-:Y:S02]  /*c460*/  SHF.R.U32.HI R66, RZ, 0xa, R9 ;  /* 0x0000000aff427819 */ /* 0x000fe40000011609 */
[----:B------:R-:W-:-:S02]  /*c470*/  LOP3.LUT R42, R42, 0x10001, RZ, 0xc0, !PT ;  /* 0x000100012a2a7812 */ /* 0x000fc400078ec0ff */
[----:B------:R-:W-:Y:S02]  /*c480*/  LOP3.LUT R29, R38, 0x40004, R29, 0xf8, !PT ;  /* 0x00040004261d7812 */ /* 0x000fe400078ef81d */
[----:B------:R-:W-:Y:S02]  /*c490*/  LOP3.LUT R10, R43, 0x40004, R30, 0xf8, !PT ;  /* 0x000400042b0a7812 */ /* 0x000fe400078ef81e */
[--C-:B------:R-:W-:Y:S02]  /*c4a0*/  SHF.R.U32.HI R79, RZ, 0xc, R11.reuse ;  /* 0x0000000cff4f7819 */ /* 0x100fe4000001160b */
[C---:B------:R-:W-:Y:S02]  /*c4b0*/  LOP3.LUT R9, R11.reuse, 0x3e003e0, RZ, 0xc0, !PT ;  /* 0x03e003e00b097812 */ /* 0x040fe400078ec0ff */
[----:B------:R-:W-:Y:S02]  /*c4c0*/  LOP3.LUT R44, R11, 0x1f001f, RZ, 0xc0, !PT ;  /* 0x001f001f0b2c7812 */ /* 0x000fe400078ec0ff */
[----:B------:R-:W-:-:S02]  /*c4d0*/  SHF.R.U32.HI R45, RZ, 0xa, R11 ;  /* 0x0000000aff2d7819 */ /* 0x000fc4000001160b */
[----:B------:R-:W-:Y:S02]  /*c4e0*/  LOP3.LUT R11, R28, 0x80008, R25, 0xf8, !PT ;  /* 0x000800081c0b7812 */ /* 0x000fe400078ef819 */
[----:B------:R-:W-:Y:S02]  /*c4f0*/  PRMT R2, R78, 0x7610, R2 ;  /* 0x000076104e027816 */ /* 0x000fe40000000002 */
[----:B------:R-:W-:Y:S02]  /*c500*/  SHF.R.U32.HI R76, RZ, 0xd, R27 ;  /* 0x0000000dff4c7819 */ /* 0x000fe4000001161b */
[----:B------:R-:W-:Y:S02]  /*c510*/  LOP3.LUT R77, R42, 0x20002, R77, 0xf8, !PT ;  /* 0x000200022a4d7812 */ /* 0x000fe400078ef84d */
[----:B------:R-:W-:Y:S02]  /*c520*/  LOP3.LUT R30, R29, 0x80008, R26, 0xf8, !PT ;  /* 0x000800081d1e7812 */ /* 0x000fe400078ef81a */
[----:B------:R-:W-:-:S02]  /*c530*/  LOP3.LUT R78, R10, 0x80008, R31, 0xf8, !PT ;  /* 0x000800080a4e7812 */ /* 0x000fc400078ef81f */
[----:B------:R-:W-:Y:S02]  /*c540*/  LOP3.LUT R76, R77, 0x40004, R76, 0xf8, !PT ;  /* 0x000400044d4c7812 */ /* 0x000fe400078ef84c */
[C---:B------:R-:W-:Y:S02]  /*c550*/  LOP3.LUT R3, R34.reuse, 0x3e003e0, RZ, 0xc0, !PT ;  /* 0x03e003e022037812 */ /* 0x040fe400078ec0ff */
[----:B------:R-:W-:Y:S02]  /*c560*/  LOP3.LUT R71, R71, 0x64006400, RZ, 0xfc, !PT ;  /* 0x6400640047477812 */ /* 0x000fe400078efcff */
[----:B------:R-:W-:Y:S02]  /*c570*/  LOP3.LUT R99, R69, 0x64006400, RZ, 0xfc, !PT ;  /* 0x6400640045637812 */ /* 0x000fe400078efcff */
[----:B------:R-:W-:Y:S02]  /*c580*/  LOP3.LUT R21, R34, 0x1f001f, RZ, 0xc0, !PT ;  /* 0x001f001f22157812 */ /* 0x000fe400078ec0ff */
[----:B------:R-:W-:-:S02]  /*c590*/  LOP3.LUT R0, R35, 0x1f001f, RZ, 0xc0, !PT ;  /* 0x001f001f23007812 */ /* 0x000fc400078ec0ff */
[----:B------:R-:W-:Y:S02]  /*c5a0*/  LOP3.LUT R80, R76, 0x80008, R79, 0xf8, !PT ;  /* 0x000800084c507812 */ /* 0x000fe400078ef84f */
[----:B------:R-:W-:Y:S02]  /*c5b0*/  LOP3.LUT R77, R74, 0x64006400, RZ, 0xfc, !PT ;  /* 0x640064004a4d7812 */ /* 0x000fe400078efcff */
[----:B------:R-:W-:Y:S02]  /*c5c0*/  LOP3.LUT R107, R58, 0x64006400, RZ, 0xfc, !PT ;  /* 0x640064003a6b7812 */ /* 0x000fe400078efcff */
[----:B------:R-:W-:Y:S02]  /*c5d0*/  LOP3.LUT R12, R35, 0x3e003e0, RZ, 0xc0, !PT ;  /* 0x03e003e0230c7812 */ /* 0x000fe400078ec0ff */
[C---:B------:R-:W-:Y:S02]  /*c5e0*/  LOP3.LUT R73, R24.reuse, 0x3e003e0, RZ, 0xc0, !PT ;  /* 0x03e003e018497812 */ /* 0x040fe400078ec0ff */
[----:B------:R-:W-:-:S02]  /*c5f0*/  LOP3.LUT R63, R24, 0x1f001f, RZ, 0xc0, !PT ;  /* 0x001f001f183f7812 */ /* 0x000fc400078ec0ff */
[----:B------:R-:W-:Y:S02]  /*c600*/  SHF.R.U32.HI R64, RZ, 0xa, R24 ;  /* 0x0000000aff407819 */ /* 0x000fe40000011618 */
        /* <DEDUP_REMOVED lines=8> */
[----:B------:R-:W-:Y:S01]  /*c690*/  LOP3.LUT R55, R55, 0x1f001f, RZ, 0xc0, !PT ;  /* 0x001f001f37377812 */ /* 0x000fe200078ec0ff */
[----:B------:R-:W-:Y:S01]  /*c6a0*/  HFMA2 R83, R59, R2.H0_H0, -48, -48 ;  /* 0xd200d2003b537431 */ /* 0x000fe20000040002 */
[----:B------:R-:W-:Y:S02]  /*c6b0*/  LOP3.LUT R81, R57, 0x64006400, RZ, 0xfc, !PT ;  /* 0x6400640039517812 */ /* 0x000fe400078efcff */
[----:B------:R-:W-:-:S02]  /*c6c0*/  LOP3.LUT R54, R54, 0x1f001f, RZ, 0xc0, !PT ;  /* 0x001f001f36367812 */ /* 0x000fc400078ec0ff */
[----:B------:R-:W-:Y:S01]  /*c6d0*/  LOP3.LUT R65, R65, 0x64006400, RZ, 0xfc, !PT ;  /* 0x6400640041417812 */ /* 0x000fe200078efcff */
[----:B------:R-:W-:Y:S01]  /*c6e0*/  HFMA2 R59, R81, R2.H0_H0, -48, -48 ;  /* 0xd200d200513b7431 */ /* 0x000fe20000040002 */
        /* <DEDUP_REMOVED lines=39> */
[--C-:B--2---:R-:W-:Y:S02]  /*c960*/  SHF.R.U32.HI R28, RZ, 0xb, R4.reuse ;  /* 0x0000000bff1c7819 */ /* 0x104fe40000011604 */
[C---:B------:R-:W-:Y:S02]  /*c970*/  LOP3.LUT R10, R4.reuse, 0x3e003e0, RZ, 0xc0, !PT ;  /* 0x03e003e0040a7812 */ /* 0x040fe400078ec0ff */
[----:B------:R-:W-:Y:S02]  /*c980*/  LOP3.LUT R25, R4, 0x1f001f, RZ, 0xc0, !PT ;  /* 0x001f001f04197812 */ /* 0x000fe400078ec0ff */
[----:B------:R-:W-:-:S02]  /*c990*/  SHF.R.U32.HI R26, RZ, 0xa, R4 ;  /* 0x0000000aff1a7819 */ /* 0x000fc40000011604 */
[----:B------:R-:W-:Y:S02]  /*c9a0*/  LOP3.LUT R4, R5, 0x3e003e0, RZ, 0xc0, !PT ;  /* 0x03e003e005047812 */ /* 0x000fe400078ec0ff */
[----:B------:R-:W-:Y:S02]  /*c9b0*/  LOP3.LUT R28, R11, 0x100010, R28, 0xf8, !PT ;  /* 0x001000100b1c7812 */ /* 0x000fe400078ef81c */
[--C-:B------:R-:W-:Y:S02]  /*c9c0*/  SHF.R.U32.HI R29, RZ, 0xb, R5.reuse ;  /* 0x0000000bff1d7819 */ /* 0x100fe40000011605 */
[----:B------:R-:W-:Y:S02]  /*c9d0*/  LOP3.LUT R38, R5, 0x1f001f, RZ, 0xc0, !PT ;  /* 0x001f001f05267812 */ /* 0x000fe400078ec0ff */
[----:B------:R-:W-:Y:S02]  /*c9e0*/  SHF.R.U32.HI R39, RZ, 0xa, R5 ;  /* 0x0000000aff277819 */ /* 0x000fe40000011605 */
[----:B------:R-:W-:Y:S01]  /*c9f0*/  LOP3.LUT R11, R60, 0x64006400, RZ, 0xfc, !PT ;  /* 0x640064003c0b7812 */ /* 0x000fe200078efcff */
[----:B------:R-:W-:Y:S01]  /*ca00*/  HFMA2 R60, R107, R2.H0_H0, -48, -48 ;  /* 0xd200d2006b3c7431 */ /* 0x000fe20000040002 */
[----:B------:R-:W-:-:S02]  /*ca10*/  SHF.R.U32.HI R5, RZ, 0xb, R6 ;  /* 0x0000000bff057819 */ /* 0x000fc40000011606 */
[----:B------:R-:W-:Y:S01]  /*ca20*/  LOP3.LUT R69, R4, 0x64006400, RZ, 0xfc, !PT ;  /* 0x6400640004457812 */ /* 0x000fe200078efcff */
[-C--:B------:R-:W-:Y:S01]  /*ca30*/  HFMA2 R58, R11, R2.reuse.H0_H0, -48, -48 ;  /* 0xd200d2000b3a7431 */ /* 0x080fe20000040002 */
[----:B------:R-:W-:Y:S01]  /*ca40*/  LOP3.LUT R29, R30, 0x100010, R29, 0xf8, !PT ;  /* 0x001000101e1d7812 */ /* 0x000fe200078ef81d */
[-C--:B------:R-:W-:Y:S01]  /*ca50*/  HFMA2 R11, R71, R2.reuse.H0_H0, -48, -48 ;  /* 0xd200d200470b7431 */ /* 0x080fe20000040002 */
[----:B------:R-:W-:Y:S01]  /*ca60*/  LOP3.LUT R30, R78, 0x100010, R5, 0xf8, !PT ;  /* 0x001000104e1e7812 */ /* 0x000fe200078ef805 */
[-C--:B------:R-:W-:Y:S01]  /*ca70*/  HFMA2 R4, R69, R2.reuse.H0_H0, -48, -48 ;  /* 0xd200d20045047431 */ /* 0x080fe20000040002 */
[----:B------:R-:W-:Y:S02]  /*ca80*/  LOP3.LUT R5, R72, 0x64006400, RZ, 0xfc, !PT ;  /* 0x6400640048057812 */ /* 0x000fe400078efcff */
[----:B------:R-:W-:Y:S02]  /*ca90*/  SHF.R.U32.HI R41, RZ, 0xa, R6 ;  /* 0x0000000aff297819 */ /* 0x000fe40000011606 */
[--C-:B------:R-:W-:Y:S01]  /*caa0*/  SHF.R.U32.HI R31, RZ, 0xb, R7.reuse ;  /* 0x0000000bff1f7819 */ /* 0x100fe20000011607 */
[----:B------:R-:W-:Y:S01]  /*cab0*/  HFMA2 R57, R5, R2.H0_H0, -48, -48 ;  /* 0xd200d20005397431 */ /* 0x000fe20000040002 */
[----:B------:R-:W-:-:S02]  /*cac0*/  SHF.R.U32.HI R43, RZ, 0xa, R7 ;  /* 0x0000000aff2b7819 */ /* 0x000fc40000011607 */
        /* <DEDUP_REMOVED lines=13> */
[C---:B------:R-:W-:Y:S02]  /*cba0*/  LOP3.LUT R76, R6.reuse, 0x3e003e0, RZ, 0xc0, !PT ;  /* 0x03e003e0064c7812 */ /* 0x040fe400078ec0ff */
[----:B------:R-:W-:Y:S01]  /*cbb0*/  LOP3.LUT R40, R6, 0x1f001f, RZ, 0xc0, !PT ;  /* 0x001f001f06287812 */ /* 0x000fe200078ec0ff */
[----:B------:R-:W-:Y:S01]  /*cbc0*/  HADD2 R23, R23, -1040, -1040 ;  /* 0xe410e41017177430 */ /* 0x000fe20000000000 */
[----:B------:R-:W-:Y:S02]  /*cbd0*/  LOP3.LUT R44, R45, 0x1f001f, RZ, 0xc0, !PT ;  /* 0x001f001f2d2c7812 */ /* 0x000fe400078ec0ff */
[C---:B------:R-:W-:Y:S02]  /*cbe0*/  LOP3.LUT R6, R7.reuse, 0x3e003e0, RZ, 0xc0, !PT ;  /* 0x03e003e007067812 */ /* 0x040fe400078ec0ff */
        /* <DEDUP_REMOVED lines=153> */
.L_x_477:
        /* <DEDUP_REMOVED lines=81> */
.L_x_478:
        /* <DEDUP_REMOVED lines=80> */
.L_x_479:
        /* <DEDUP_REMOVED lines=77> */
.L_x_476:
[----:B0-----:R-:W-:Y:S01]  /*e460*/  IADD3 R91, R91, 0x20, RZ ;  /* 0x000000205b5b7810 */ /* 0x001fe20007ffe0ff */
[----:B------:R-:W-:Y:S01]  /*e470*/  IMAD.WIDE R94, R85, 0x4, R94 ;  /* 0x00000004555e7825 */ /* 0x000fe200078e025e */
[----:B------:R-:W-:Y:S02]  /*e480*/  UIADD3 UR4, UR4, 0x40, URZ ;  /* 0x0000004004047890 */ /* 0x000fe4000fffe03f */
[C---:B------:R-:W-:Y:S01]  /*e490*/  ISETP.GE.AND P2, PT, R91.reuse, c[0x0][0x1b0], PT ;  /* 0x00006c005b007a0c */ /* 0x040fe20003f46270 */
[----:B------:R-:W-:Y:S01]  /*e4a0*/  IMAD.MOV.U32 R22, RZ, RZ, R94 ;  /* 0x000000ffff167224 */ /* 0x000fe200078e005e */
[----:B------:R-:W-:Y:S01]  /*e4b0*/  ISETP.LT.AND P3, PT, R91, R92, PT ;  /* 0x0000005c5b00720c */ /* 0x000fe20003f61270 */
[----:B------:R-:W-:-:S12]  /*e4c0*/  IMAD.MOV.U32 R23, RZ, RZ, R95 ;  /* 0x000000ffff177224 */ /* 0x000fd800078e005f */
[----:B------:R-:W-:Y:S05]  /*e4d0*/  @!P2 BRA P3, `(.L_x_480) ;  /* 0xffffda600000a947 */ /* 0x000fea000183ffff */
.L_x_475:
        /* <DEDUP_REMOVED lines=16> */
.L_x_484:
[----:B------:R-:W0:Y:S02]  /*e5e0*/  LDS R4, [R0] ;  /* 0x0000000000047984 */ /* 0x000e240000000800 */
[----:B0-----:R-:W-:-:S06]  /*e5f0*/  HADD2 R5, R4, R20 ;  /* 0x0000001404057230 */ /* 0x001fcc0000000000 */
[----:B------:R-:W0:Y:S02]  /*e600*/  ATOMS.CAST.SPIN R5, [R0], R4, R5 ;  /* 0x000000040005738d */ /* 0x000e240001800005 */
[----:B0-----:R-:W-:-:S13]  /*e610*/  ISETP.EQ.U32.AND P0, PT, R5, 0x1, PT ;  /* 0x000000010500780c */ /* 0x001fda0003f02070 */
[----:B------:R-:W-:Y:S05]  /*e620*/  @!P0 BRA `(.L_x_484) ;  /* 0xffffffb000008947 */ /* 0x000fea000383ffff */
[----:B------:R-:W-:Y:S05]  /*e630*/  BRA `(.L_x_482) ;  /* 0x0000003000007947 */ /* 0x000fea0003800000 */
.L_x_483:
[----:B------:R-:W2:Y:S02]  /*e640*/  LD.E R0, [R2.64] ;  /* 0x0000000602007980 */ /* 0x000ea4000c101900 */
[----:B--2---:R-:W-:-:S05]  /*e650*/  IMAD.IADD R5, R20, 0x1, R0 ;  /* 0x0000000114057824 */ /* 0x004fca00078e0200 */
[----:B------:R0:W-:Y:S02]  /*e660*/  ST.E [R2.64], R5 ;  /* 0x0000000502007985 */ /* 0x0001e4000c101906 */
.L_x_482:
[----:B------:R-:W-:Y:S05]  /*e670*/  BSYNC B0 ;  /* 0x0000000000007941 */ /* 0x000fea0003800000 */
.L_x_481:
[----:B------:R-:W2:Y:S01]  /*e680*/  ATOM.E.ADD.F16x2.RN.STRONG.GPU P0, RZ, [R2.64+0x4], R19 ;  /* 0x0000041302ff798a */ /* 0x000ea2000810e9c6 */
[----:B------:R-:W-:Y:S01]  /*e690*/  BSSY B0, `(.L_x_485) ;  /* 0x000000f000007945 */ /* 0x000fe20003800000 */
[----:B--2---:R-:W-:Y:S05]  /*e6a0*/  @P0 BRA `(.L_x_486) ;  /* 0x000000d000000947 */ /* 0x004fea0003800000 */
[----:B------:R-:W1:Y:S02]  /*e6b0*/  QSPC.E.S P0, RZ, [R2+0x4] ;  /* 0x0000040002ff73aa */ /* 0x000e640000000500 */
[----:B-1----:R-:W-:Y:S05]  /*e6c0*/  @!P0 BRA `(.L_x_487) ;  /* 0x0000008000008947 */ /* 0x002fea0003800000 */
[----:B------:R-:W-:-:S04]  /*e6d0*/  IADD3 R0, R2, 0x4, RZ ;  /* 0x0000000402007810 */ /* 0x000fc80007ffe0ff */
[----:B------:R-:W-:-:S05]  /*e6e0*/  LOP3.LUT R0, R0, 0xffffff, RZ, 0xc0, !PT ;  /* 0x00ffffff00007812 */ /* 0x000fca00078ec0ff */
.L_x_488:
[----:B------:R-:W1:Y:S02]  /*e6f0*/  LDS R4, [R0] ;  /* 0x0000000000047984 */ /* 0x000e640000000800 */
[----:B01----:R-:W-:-:S10]  /*e700*/  HFMA2.MMA R5, R4, 1, 1, R19 ;  /* 0x3c003c0004057835 */ /* 0x003fd40000000013 */
[----:B------:R-:W0:Y:S02]  /*e710*/  ATOMS.CAST.SPIN R5, [R0], R4, R5 ;  /* 0x000000040005738d */ /* 0x000e240001800005 */
[----:B0-----:R-:W-:-:S13]  /*e720*/  ISETP.EQ.U32.AND P0, PT, R5, 0x1, PT ;  /* 0x000000010500780c */ /* 0x001fda0003f02070 */
[----:B------:R-:W-:Y:S05]  /*e730*/  @!P0 BRA `(.L_x_488) ;  /* 0xffffffb000008947 */ /* 0x000fea000383ffff */
[----:B------:R-:W-:Y:S05]  /*e740*/  BRA `(.L_x_486) ;  /* 0x0000003000007947 */ /* 0x000fea0003800000 */
.L_x_487:
[----:B------:R-:W2:Y:S02]  /*e750*/  LD.E R0, [R2.64+0x4] ;  /* 0x0000040602007980 */ /* 0x000ea4000c101900 */
[----:B0-2---:R-:W-:-:S05]  /*e760*/  IMAD.IADD R5, R19, 0x1, R0 ;  /* 0x0000000113057824 */ /* 0x005fca00078e0200 */
[----:B------:R0:W-:Y:S02]  /*e770*/  ST.E [R2.64+0x4], R5 ;  /* 0x0000040502007985 */ /* 0x0001e4000c101906 */
.L_x_486:
[----:B------:R-:W-:Y:S05]  /*e780*/  BSYNC B0 ;  /* 0x0000000000007941 */ /* 0x000fea0003800000 */
.L_x_485:
        /* <DEDUP_REMOVED lines=10> */
.L_x_492:
[----:B------:R-:W0:Y:S02]  /*e830*/  LDS R4, [R0] ;  /* 0x0000000000047984 */ /* 0x000e240000000800 */
[----:B0-----:R-:W-:-:S06]  /*e840*/  HADD2 R5, R4, R18 ;  /* 0x0000001204057230 */ /* 0x001fcc0000000000 */
[----:B------:R-:W0:Y:S02]  /*e850*/  ATOMS.CAST.SPIN R5, [R0], R4, R5 ;  /* 0x000000040005738d */ /* 0x000e240001800005 */
[----:B0-----:R-:W-:-:S13]  /*e860*/  ISETP.EQ.U32.AND P0, PT, R5, 0x1, PT ;  /* 0x000000010500780c */ /* 0x001fda0003f02070 */
[----:B------:R-:W-:Y:S05]  /*e870*/  @!P0 BRA `(.L_x_492) ;  /* 0xffffffb000008947 */ /* 0x000fea000383ffff */
[----:B------:R-:W-:Y:S05]  /*e880*/  BRA `(.L_x_490) ;  /* 0x0000003000007947 */ /* 0x000fea0003800000 */
.L_x_491:
[----:B------:R-:W2:Y:S02]  /*e890*/  LD.E R0, [R2.64] ;  /* 0x0000000602007980 */ /* 0x000ea4000c101900 */
[----:B--2---:R-:W-:-:S05]  /*e8a0*/  IMAD.IADD R5, R18, 0x1, R0 ;  /* 0x0000000112057824 */ /* 0x004fca00078e0200 */
[----:B------:R0:W-:Y:S02]  /*e8b0*/  ST.E [R2.64], R5 ;  /* 0x0000000502007985 */ /* 0x0001e4000c101906 */
.L_x_490:
[----:B------:R-:W-:Y:S05]  /*e8c0*/  BSYNC B0 ;  /* 0x0000000000007941 */ /* 0x000fea0003800000 */
.L_x_489:
[----:B------:R-:W2:Y:S01]  /*e8d0*/  ATOM.E.ADD.F16x2.RN.STRONG.GPU P0, RZ, [R2.64+0x4], R17 ;  /* 0x0000041102ff798a */ /* 0x000ea2000810e9c6 */
[----:B------:R-:W-:Y:S01]  /*e8e0*/  BSSY B0, `(.L_x_493) ;  /* 0x000000f000007945 */ /* 0x000fe20003800000 */
[----:B--2---:R-:W-:Y:S05]  /*e8f0*/  @P0 BRA `(.L_x_494) ;  /* 0x000000d000000947 */ /* 0x004fea0003800000 */
[----:B------:R-:W1:Y:S02]  /*e900*/  QSPC.E.S P0, RZ, [R2+0x4] ;  /* 0x0000040002ff73aa */ /* 0x000e640000000500 */
[----:B-1----:R-:W-:Y:S05]  /*e910*/  @!P0 BRA `(.L_x_495) ;  /* 0x0000008000008947 */ /* 0x002fea0003800000 */
[----:B------:R-:W-:-:S04]  /*e920*/  IADD3 R0, R2, 0x4, RZ ;  /* 0x0000000402007810 */ /* 0x000fc80007ffe0ff */
[----:B------:R-:W-:-:S05]  /*e930*/  LOP3.LUT R0, R0, 0xffffff, RZ, 0xc0, !PT ;  /* 0x00ffffff00007812 */ /* 0x000fca00078ec0ff */
.L_x_496:
[----:B------:R-:W1:Y:S02]  /*e940*/  LDS R4, [R0] ;  /* 0x0000000000047984 */ /* 0x000e640000000800 */
[----:B01----:R-:W-:-:S10]  /*e950*/  HFMA2.MMA R5, R4, 1, 1, R17 ;  /* 0x3c003c0004057835 */ /* 0x003fd40000000011 */
[----:B------:R-:W0:Y:S02]  /*e960*/  ATOMS.CAST.SPIN R5, [R0], R4, R5 ;  /* 0x000000040005738d */ /* 0x000e240001800005 */
[----:B0-----:R-:W-:-:S13]  /*e970*/  ISETP.EQ.U32.AND P0, PT, R5, 0x1, PT ;  /* 0x000000010500780c */ /* 0x001fda0003f02070 */
[----:B------:R-:W-:Y:S05]  /*e980*/  @!P0 BRA `(.L_x_496) ;  /* 0xffffffb000008947 */ /* 0x000fea000383ffff */
[----:B------:R-:W-:Y:S05]  /*e990*/  BRA `(.L_x_494) ;  /* 0x0000003000007947 */ /* 0x000fea0003800000 */
.L_x_495:
[----:B------:R-:W2:Y:S02]  /*e9a0*/  LD.E R0, [R2.64+0x4] ;  /* 0x0000040602007980 */ /* 0x000ea4000c101900 */
[----:B0-2---:R-:W-:-:S05]  /*e9b0*/  IMAD.IADD R5, R17, 0x1, R0 ;  /* 0x0000000111057824 */ /* 0x005fca00078e0200 */
[----:B------:R0:W-:Y:S02]  /*e9c0*/  ST.E [R2.64+0x4], R5 ;  /* 0x0000040502007985 */ /* 0x0001e4000c101906 */
.L_x_494:
[----:B------:R-:W-:Y:S05]  /*e9d0*/  BSYNC B0 ;  /* 0x0000000000007941 */ /* 0x000fea0003800000 */
.L_x_493:
        /* <DEDUP_REMOVED lines=9> */
.L_x_500:
[----:B------:R-:W0:Y:S02]  /*ea70*/  LDS R4, [R0] ;  /* 0x0000000000047984 */ /* 0x000e240000000800 */
[----:B0-----:R-:W-:-:S06]  /*ea80*/  HADD2 R5, R4, R16 ;  /* 0x0000001004057230 */ /* 0x001fcc0000000000 */
[----:B------:R-:W0:Y:S02]  /*ea90*/  ATOMS.CAST.SPIN R5, [R0], R4, R5 ;  /* 0x000000040005738d */ /* 0x000e240001800005 */
[----:B0-----:R-:W-:-:S13]  /*eaa0*/  ISETP.EQ.U32.AND P0, PT, R5, 0x1, PT ;  /* 0x000000010500780c */ /* 0x001fda0003f02070 */
[----:B------:R-:W-:Y:S05]  /*eab0*/  @!P0 BRA `(.L_x_500) ;  /* 0xffffffb000008947 */ /* 0x000fea000383ffff */
[----:B------:R-:W-:Y:S05]  /*eac0*/  BRA `(.L_x_498) ;  /* 0x0000003000007947 */ /* 0x000fea0003800000 */
.L_x_499:
[----:B------:R-:W2:Y:S02]  /*ead0*/  LD.E R0, [R2.64] ;  /* 0x0000000602007980 */ /* 0x000ea4000c101900 */
[----:B--2---:R-:W-:-:S05]  /*eae0*/  IMAD.IADD R5, R16, 0x1, R0 ;  /* 0x0000000110057824 */ /* 0x004fca00078e0200 */
[----:B------:R0:W-:Y:S02]  /*eaf0*/  ST.E [R2.64], R5 ;  /* 0x0000000502007985 */ /* 0x0001e4000c101906 */
.L_x_498:
[----:B------:R-:W-:Y:S05]  /*eb00*/  BSYNC B0 ;  /* 0x0000000000007941 */ /* 0x000fea0003800000 */
.L_x_497:
[----:B------:R-:W2:Y:S01]  /*eb10*/  ATOM.E.ADD.F16x2.RN.STRONG.GPU P0, RZ, [R2.64+0x4], R15 ;  /* 0x0000040f02ff798a */ /* 0x000ea2000810e9c6 */
[----:B------:R-:W-:Y:S01]  /*eb20*/  BSSY B0, `(.L_x_501) ;  /* 0x000000f000007945 */ /* 0x000fe20003800000 */
[----:B--2---:R-:W-:Y:S05]  /*eb30*/  @P0 BRA `(.L_x_502) ;  /* 0x000000d000000947 */ /* 0x004fea0003800000 */
[----:B------:R-:W1:Y:S02]  /*eb40*/  QSPC.E.S P0, RZ, [R2+0x4] ;  /* 0x0000040002ff73aa */ /* 0x000e640000000500 */
[----:B-1----:R-:W-:Y:S05]  /*eb50*/  @!P0 BRA `(.L_x_503) ;  /* 0x0000008000008947 */ /* 0x002fea0003800000 */
[----:B------:R-:W-:-:S04]  /*eb60*/  IADD3 R0, R2, 0x4, RZ ;  /* 0x0000000402007810 */ /* 0x000fc80007ffe0ff */
[----:B------:R-:W-:-:S05]  /*eb70*/  LOP3.LUT R0, R0, 0xffffff, RZ, 0xc0, !PT ;  /* 0x00ffffff00007812 */ /* 0x000fca00078ec0ff */
.L_x_504:
[----:B------:R-:W1:Y:S02]  /*eb80*/  LDS R4, [R0] ;  /* 0x0000000000047984 */ /* 0x000e640000000800 */
[----:B01----:R-:W-:-:S10]  /*eb90*/  HFMA2.MMA R5, R4, 1, 1, R15 ;  /* 0x3c003c0004057835 */ /* 0x003fd4000000000f */
[----:B------:R-:W0:Y:S02]  /*eba0*/  ATOMS.CAST.SPIN R5, [R0], R4, R5 ;  /* 0x000000040005738d */ /* 0x000e240001800005 */
[----:B0-----:R-:W-:-:S13]  /*ebb0*/  ISETP.EQ.U32.AND P0, PT, R5, 0x1, PT ;  /* 0x000000010500780c */ /* 0x001fda0003f02070 */
[----:B------:R-:W-:Y:S05]  /*ebc0*/  @!P0 BRA `(.L_x_504) ;  /* 0xffffffb000008947 */ /* 0x000fea000383ffff */
[----:B------:R-:W-:Y:S05]  /*ebd0*/  BRA `(.L_x_502) ;  /* 0x0000003000007947 */ /* 0x000fea0003800000 */
.L_x_503:
[----:B------:R-:W2:Y:S02]  /*ebe0*/  LD.E R0, [R2.64+0x4] ;  /* 0x0000040602007980 */ /* 0x000ea4000c101900 */
[----:B0-2---:R-:W-:-:S05]  /*ebf0*/  IMAD.IADD R5, R15, 0x1, R0 ;  /* 0x000000010f057824 */ /* 0x005fca00078e0200 */
[----:B------:R0:W-:Y:S02]  /*ec00*/  ST.E [R2.64+0x4], R5 ;  /* 0x0000040502007985 */ /* 0x0001e4000c101906 */
.L_x_502:
[----:B------:R-:W-:Y:S05]  /*ec10*/  BSYNC B0 ;  /* 0x0000000000007941 */ /* 0x000fea0003800000 */
.L_x_501:
        /* <DEDUP_REMOVED lines=9> */
.L_x_508:
[----:B------:R-:W0:Y:S02]  /*ecb0*/  LDS R4, [R0] ;  /* 0x0000000000047984 */ /* 0x000e240000000800 */
[----:B0-----:R-:W-:-:S06]  /*ecc0*/  HADD2 R5, R4, R14 ;  /* 0x0000000e04057230 */ /* 0x001fcc0000000000 */
[----:B------:R-:W0:Y:S02]  /*ecd0*/  ATOMS.CAST.SPIN R5, [R0], R4, R5 ;  /* 0x000000040005738d */ /* 0x000e240001800005 */
[----:B0-----:R-:W-:-:S13]  /*ece0*/  ISETP.EQ.U32.AND P0, PT, R5, 0x1, PT ;  /* 0x000000010500780c */ /* 0x001fda0003f02070 */
[----:B------:R-:W-:Y:S05]  /*ecf0*/  @!P0 BRA `(.L_x_508) ;  /* 0xffffffb000008947 */ /* 0x000fea000383ffff */
[----:B------:R-:W-:Y:S05]  /*ed00*/  BRA `(.L_x_506) ;  /* 0x0000003000007947 */ /* 0x000fea0003800000 */
.L_x_507:
[----:B------:R-:W2:Y:S02]  /*ed10*/  LD.E R0, [R2.64] ;  /* 0x0000000602007980 */ /* 0x000ea4000c101900 */
[----:B--2---:R-:W-:-:S05]  /*ed20*/  IMAD.IADD R5, R14, 0x1, R0 ;  /* 0x000000010e057824 */ /* 0x004fca00078e0200 */
[----:B------:R0:W-:Y:S02]  /*ed30*/  ST.E [R2.64], R5 ;  /* 0x0000000502007985 */ /* 0x0001e4000c101906 */
.L_x_506:
[----:B------:R-:W-:Y:S05]  /*ed40*/  BSYNC B0 ;  /* 0x0000000000007941 */ /* 0x000fea0003800000 */
.L_x_505:
[----:B------:R-:W2:Y:S02]  /*ed50*/  ATOM.E.ADD.F16x2.RN.STRONG.GPU P0, RZ, [R2.64+0x4], R13 ;  /* 0x0000040d02ff798a */ /* 0x000ea4000810e9c6 */
[----:B--2---:R-:W-:Y:S05]  /*ed60*/  @P0 EXIT ;  /* 0x000000000000094d */ /* 0x004fea0003800000 */
[----:B------:R-:W1:Y:S02]  /*ed70*/  QSPC.E.S P0, RZ, [R2+0x4] ;  /* 0x0000040002ff73aa */ /* 0x000e640000000500 */
[----:B-1----:R-:W-:Y:S05]  /*ed80*/  @!P0 BRA `(.L_x_509) ;  /* 0x0000008000008947 */ /* 0x002fea0003800000 */
[----:B0-----:R-:W-:-:S04]  /*ed90*/  IADD3 R2, R2, 0x4, RZ ;  /* 0x0000000402027810 */ /* 0x001fc80007ffe0ff */
[----:B------:R-:W-:-:S05]  /*eda0*/  LOP3.LUT R2, R2, 0xffffff, RZ, 0xc0, !PT ;  /* 0x00ffffff02027812 */ /* 0x000fca00078ec0ff */
.L_x_510:
[----:B------:R-:W0:Y:S02]  /*edb0*/  LDS R4, [R2] ;  /* 0x0000000002047984 */ /* 0x000e240000000800 */
[----:B0-----:R-:W-:-:S10]  /*edc0*/  HFMA2.MMA R5, R4, 1, 1, R13 ;  /* 0x3c003c0004057835 */ /* 0x001fd4000000000d */
[----:B------:R-:W0:Y:S02]  /*edd0*/  ATOMS.CAST.SPIN R5, [R2], R4, R5 ;  /* 0x000000040205738d */ /* 0x000e240001800005 */
[----:B0-----:R-:W-:-:S13]  /*ede0*/  ISETP.EQ.U32.AND P0, PT, R5, 0x1, PT ;  /* 0x000000010500780c */ /* 0x001fda0003f02070 */
[----:B------:R-:W-:Y:S05]  /*edf0*/  @!P0 BRA `(.L_x_510) ;  /* 0xffffffb000008947 */ /* 0x000fea000383ffff */
[----:B------:R-:W-:Y:S05]  /*ee00*/  EXIT ;  /* 0x000000000000794d */ /* 0x000fea0003800000 */
.L_x_509:
[----:B------:R-:W2:Y:S02]  /*ee10*/  LD.E R0, [R2.64+0x4] ;  /* 0x0000040602007980 */ /* 0x000ea4000c101900 */
[----:B0-2---:R-:W-:-:S05]  /*ee20*/  IMAD.IADD R5, R13, 0x1, R0 ;  /* 0x000000010d057824 */ /* 0x005fca00078e0200 */
[----:B------:R-:W-:Y:S01]  /*ee30*/  ST.E [R2.64+0x4], R5 ;  /* 0x0000040502007985 */ /* 0x000fe2000c101906 */
[----:B------:R-:W-:Y:S05]  /*ee40*/  EXIT ;  /* 0x000000000000794d */ /* 0x000fea0003800000 */
.L_x_511:
        /* <DEDUP_REMOVED lines=11> */
.L_x_4749:


//--------------------- .text._Z23gemm_half_q_half_kernelILi4ELi152ELb1ELb0ELi64EEvPK6__halfPKjS4_S2_PS0_iiiiPKtS7_iiiiiibS2_i --------------------------
	.section	.text._Z23gemm_half_q_half_kernelILi4ELi152ELb1ELb0ELi64EEvPK6__halfPKjS4_S2_PS0_iiiiPKtS7_iiiiiibS2_i,"ax",@progbits
	.sectioninfo	@"SHI_REGISTERS=116"
	.align	128
        .global         _Z23gemm_half_q_half_kernelILi4ELi152ELb1ELb0ELi64EEvPK6__halfPKjS4_S2_PS0_iiiiPKtS7_iiiiiibS2_i
        .type           _Z23gemm_half_q_half_kernelILi4ELi152ELb1ELb0ELi64EEvPK6__halfPKjS4_S2_PS0_iiiiPKtS7_iiiiiibS2_i,@function
        .size           _Z23gemm_half_q_half_kernelILi4ELi152ELb1ELb0ELi64EEvPK6__halfPKjS4_S2_PS0_iiiiPKtS7_iiiiiibS2_i,(.L_x_4750 - _Z23gemm_half_q_half_kernelILi4ELi152ELb1ELb0ELi64EEvPK6__halfPKjS4_S2_PS0_iiiiPKtS7_iiiiiibS2_i)
        .other          _Z23gemm_half_q_half_kernelILi4ELi152ELb1ELb0ELi64EEvPK6__halfPKjS4_S2_PS0_iiiiPKtS7_iiiiiibS2_i,@"STO_CUDA_ENTRY STV_DEFAULT"
_Z23gemm_half_q_half_kernelILi4ELi152ELb1ELb0ELi64EEvPK6__halfPKjS4_S2_PS0_iiiiPKtS7_iiiiiibS2_i:
.text._Z23gemm_half_q_half_kernelILi4ELi152ELb1ELb0ELi64EEvPK6__halfPKjS4_S2_PS0_iiiiPKtS7_iiiiiibS2_i:
[----:B------:R-:W-:Y:S02]  /*0000*/  MOV R1, c[0x0][0x28] ;  /* 0x00000a0000017a02 */ /* 0x000fe40000000f00 */
[----:B------:R-:W0:Y:S01]  /*0010*/  S2R R0, SR_CTAID.Y ;  /* 0x0000000000007919 */ /* 0x000e220000002600 */
[----:B------:R-:W-:Y:S01]  /*0020*/  MOV R3, 0xfffffffc ;  /* 0xfffffffc00037802 */ /* 0x000fe20000000f00 */
        /* <DEDUP_REMOVED lines=14> */
[----:B------:R-:W-:Y:S02]  /*0110*/  IADD3 R93, R94, 0x40, RZ ;  /* 0x000000405e5d7810 */ /* 0x000fe40007ffe0ff */
[----:B--2---:R-:W-:Y:S02]  /*0120*/  LEA R2, R2, R9, 0x6 ;  /* 0x0000000902027211 */ /* 0x004fe400078e30ff */
[----:B------:R-:W-:Y:S02]  /*0130*/  IMNMX R93, R93, c[0x0][0x190], PT ;  /* 0x000064005d5d7a17 */ /* 0x000fe40003800200 */
        /* <DEDUP_REMOVED lines=8> */
[----:B------:R-:W-:-:S04]  /*01c0*/  MOV R8, c[0x0][0x1d0] ;  /* 0x0000740000087a02 */ /* 0x000fc80000000f00 */
[----:B------:R-:W-:Y:S01]  /*01d0*/  SHF.R.S32.HI R11, RZ, 0x1f, R8 ;  /* 0x0000001fff0b7819 */ /* 0x000fe20000011408 */
[----:B------:R-:W-:-:S03]  /*01e0*/  IMAD.SHL.U32 R7, R8, 0x2, RZ ;  /* 0x0000000208077824 */ /* 0x000fc600078e00ff */
        /* <DEDUP_REMOVED lines=9> */
[----:B------:R-:W-:-:S04]  /*0280*/  IADD3 R6, P2, R2, R7, RZ ;  /* 0x0000000702067210 */ /* 0x000fc80007f5e0ff */
[----:B------:R-:W-:Y:S02]  /*0290*/  IADD3.X R7, R3, R13, RZ, P2, !PT ;  /* 0x0000000d03077210 */ /* 0x000fe400017fe4ff */
[----:B------:R-:W-:-:S03]  /*02a0*/  PRMT R89, RZ, 0x7610, R89 ;  /* 0x00007610ff597816 */ /* 0x000fc60000000059 */
[----:B------:R-:W2:Y:S02]  /*02b0*/  LDG.E.U16 R92, [R6.64] ;  /* 0x00000006065c7981 */ /* 0x000ea4000c1e1500 */
[----:B------:R-:W-:-:S04]  /*02c0*/  @P0 LEA R2, P2, R8, R2, 0x2 ;  /* 0x0000000208020211 */ /* 0x000fc800078410ff */
[----:B------:R-:W-:-:S05]  /*02d0*/  @P0 LEA.HI.X R3, R8, R3, R11, 0x2, P2 ;  /* 0x0000000308030211 */ /* 0x000fca00010f140b */
[----:B------:R-:W3:Y:S01]  /*02e0*/  @P0 LDG.E.U16 R89, [R2.64] ;  /* 0x0000000602590981 */ /* 0x000ee2000c1e1500 */
[----:B--2---:R-:W-:-:S04]  /*02f0*/  LOP3.LUT R5, R92, R5, RZ, 0xfc, !PT ;  /* 0x000000055c057212 */ /* 0x004fc800078efcff */
[----:B---3--:R-:W-:-:S04]  /*0300*/  @P0 LOP3.LUT R8, R89, R5, RZ, 0xfc, !PT ;  /* 0x0000000559080212 */ /* 0x008fc800078efcff */
[----:B------:R-:W-:-:S04]  /*0310*/  @P0 PRMT R5, R8, 0x7610, R5 ;  /* 0x0000761008050816 */ /* 0x000fc80000000005 */
.L_x_512:
        /* <DEDUP_REMOVED lines=21> */
.L_x_517:
[----:B0-----:R-:W-:-:S04]  /*0470*/  LEA R2, R0, R12, 0x2 ;  /* 0x0000000c00027211 */ /* 0x001fc800078e10ff */
[C---:B------:R-:W-:Y:S01]  /*0480*/  IADD3 R6, R2.reuse, 0x1, RZ ;  /* 0x0000000102067810 */ /* 0x040fe20007ffe0ff */
[C---:B------:R-:W-:Y:S01]  /*0490*/  IMAD R3, R2.reuse, c[0x0][0x190], RZ ;  /* 0x0000640002037a24 */ /* 0x040fe200078e02ff */
        /* <DEDUP_REMOVED lines=33> */
.L_x_516:
        /* <DEDUP_REMOVED lines=22> */
.L_x_518:
[----:B------:R-:W-:-:S13]  /*0810*/  ISETP.LT.OR P0, PT, R12, R95, P0 ;  /* 0x0000005f0c00720c */ /* 0x000fda0000701670 */
[----:B------:R-:W-:Y:S05]  /*0820*/  @!P0 BRA `(.L_x_514) ;  /* 0x0000056000008947 */ /* 0x000fea0003800000 */
[----:B0-----:R-:W-:-:S05]  /*0830*/  LEA R2, R0, R12, 0x2 ;  /* 0x0000000c00027211 */ /* 0x001fca00078e10ff */
        /* <DEDUP_REMOVED lines=9> */
.L_x_515:
[----:B------:R-:W-:Y:S01]  /*08d0*/  ISETP.GT.AND P2, PT, R95, 0x3, PT ;  /* 0x000000035f00780c */ /* 0x000fe20003f44270 */
[----:B------:R-:W-:Y:S01]  /*08e0*/  HFMA2.MMA R5, -RZ, RZ, 0, 0 ;  /* 0x00000000ff057435 */ /* 0x000fe200000001ff */
[----:B------:R-:W-:Y:S02]  /*08f0*/  SHF.L.U32 R18, R9, 0x1, RZ ;  /* 0x0000000109127819 */ /* 0x000fe400000006ff */
[----:B------:R-:W-:-:S09]  /*0900*/  PLOP3.LUT P0, PT, PT, PT, PT, 0x80, 0x0 ;  /* 0x000000000000781c */ /* 0x000fd20003f0f070 */
[----:B------:R-:W-:Y:S05]  /*0910*/  @!P2 BRA `(.L_x_519) ;  /* 0x000002600000a947 */ /* 0x000fea0003800000 */
[----:B------:R-:W-:Y:S02]  /*0920*/  PLOP3.LUT P0, PT, PT, PT, PT, 0x8, 0x0 ;  /* 0x000000000000781c */ /* 0x000fe40003f0e170 */
[----:B------:R-:W-:Y:S02]  /*0930*/  IADD3 R20, R95, -0x3, RZ ;  /* 0xfffffffd5f147810 */ /* 0x000fe40007ffe0ff */
.L_x_520:
        /* <DEDUP_REMOVED lines=36> */
.L_x_519:
[----:B0-----:R-:W-:-:S04]  /*0b80*/  IADD3 R2, R95, -R5, RZ ;  /* 0x800000055f027210 */ /* 0x001fc80007ffe0ff */
[----:B------:R-:W-:-:S13]  /*0b90*/  ISETP.GT.AND P2, PT, R2, 0x1, PT ;  /* 0x000000010200780c */ /* 0x000fda0003f44270 */
[----:B------:R-:W-:Y:S05]  /*0ba0*/  @!P2 BRA `(.L_x_521) ;  /* 0x000001300000a947 */ /* 0x000fea0003800000 */
[----:B------:R-:W-:-:S04]  /*0bb0*/  LEA R2, R0, R5, 0x2 ;  /* 0x0000000500027211 */ /* 0x000fc800078e10ff */
        /* <DEDUP_REMOVED lines=18> */
.L_x_521:
        /* <DEDUP_REMOVED lines=11> */
.L_x_514:
[----:B------:R-:W-:Y:S05]  /*0d90*/  BSYNC B0 ;  /* 0x0000000000007941 */ /* 0x000fea0003800000 */
.L_x_513:
        /* <DEDUP_REMOVED lines=8> */
[----:B------:R-:W-:Y:S01]  /*0e20*/  HFMA2.MMA R5, -RZ, RZ, 0, 0 ;  /* 0x00000000ff057435 */ /* 0x000fe200000001ff */
[----:B------:R-:W-:-:S11]  /*0e30*/  PLOP3.LUT P0, PT, PT, PT, PT, 0x80, 0x0 ;  /* 0x000000000000781c */ /* 0x000fd60003f0f070 */
[----:B------:R-:W-:Y:S05]  /*0e40*/  @!P2 BRA `(.L_x_523) ;  /* 0x000001600000a947 */ /* 0x000fea0003800000 */
[----:B------:R-:W-:Y:S02]  /*0e50*/  PLOP3.LUT P0, PT, PT, PT, PT, 0x8, 0x0 ;  /* 0x000000000000781c */ /* 0x000fe40003f0e170 */
[----:B------:R-:W-:Y:S02]  /*0e60*/  IADD3 R14, R95, -0x3, RZ ;  /* 0xfffffffd5f0e7810 */ /* 0x000fe40007ffe0ff */
[----:B------:R-:W-:Y:S02]  /*0e70*/  MOV R12, 0x2 ;  /* 0x00000002000c7802 */ /* 0x000fe40000000f00 */
.L_x_524:
        /* <DEDUP_REMOVED lines=19> */
.L_x_523:
[----:B0-----:R-:W-:-:S04]  /*0fb0*/  IADD3 R2, R95, -R5, RZ ;  /* 0x800000055f027210 */ /* 0x001fc80007ffe0ff */
[----:B------:R-:W-:-:S13]  /*0fc0*/  ISETP.GT.AND P2, PT, R2, 0x1, PT ;  /* 0x000000010200780c */ /* 0x000fda0003f44270 */
[----:B------:R-:W-:Y:S05]  /*0fd0*/  @!P2 BRA `(.L_x_525) ;  /* 0x000000b00000a947 */ /* 0x000fea0003800000 */
[----:B------:R-:W-:Y:S02]  /*0fe0*/  LEA R3, R0, R5, 0x2 ;  /* 0x0000000500037211 */ /* 0x000fe400078e10ff */
[----:B------:R-:W-:Y:S02]  /*0ff0*/  MOV R6, 0x2 ;  /* 0x0000000200067802 */ /* 0x000fe40000000f00 */
[C---:B------:R-:W-:Y:S01]  /*1000*/  IADD3 R7, R3.reuse, 0x1, RZ ;  /* 0x0000000103077810 */ /* 0x040fe20007ffe0ff */
[--C-:B------:R-:W-:Y:S01]  /*1010*/  IMAD R3, R3, c[0x0][0x18c], R4.reuse ;  /* 0x0000630003037a24 */ /* 0x100fe200078e0204 */
[----:B------:R-:W-:Y:S02]  /*1020*/  PLOP3.LUT P0, PT, PT, PT, PT, 0x8, 0x0 ;  /* 0x000000000000781c */ /* 0x000fe40003f0e170 */
[----:B------:R-:W-:Y:S01]  /*1030*/  IADD3 R5, R5, 0x2, RZ ;  /* 0x0000000205057810 */ /* 0x000fe20007ffe0ff */
[----:B------:R-:W-:Y:S02]  /*1040*/  IMAD R7, R7, c[0x0][0x18c], R4 ;  /* 0x0000630007077a24 */ /* 0x000fe400078e0204 */
[----:B------:R-:W-:-:S04]  /*1050*/  IMAD.WIDE R2, R3, R6, c[0x0][0x180] ;  /* 0x0000600003027625 */ /* 0x000fc800078e0206 */
[----:B------:R-:W-:Y:S01]  /*1060*/  IMAD.WIDE R6, R7, R6, c[0x0][0x180] ;  /* 0x0000600007067625 */ /* 0x000fe200078e0206 */
[----:B------:R0:W-:Y:S04]  /*1070*/  STG.E.64 [R2.64], RZ ;  /* 0x000000ff02007986 */ /* 0x0001e8000c101b06 */
[----:B------:R0:W-:Y:S02]  /*1080*/  STG.E.64 [R6.64], RZ ;  /* 0x000000ff06007986 */ /* 0x0001e4000c101b06 */
.L_x_525:
[----:B------:R-:W-:-:S13]  /*1090*/  ISETP.LT.OR P0, PT, R5, R95, P0 ;  /* 0x0000005f0500720c */ /* 0x000fda0000701670 */
[----:B------:R-:W-:Y:S01]  /*10a0*/  @P0 IMAD R5, R0, 0x4, R5 ;  /* 0x0000000400050824 */ /* 0x000fe200078e0205 */
[----:B0-----:R-:W-:-:S03]  /*10b0*/  @P0 MOV R3, 0x2 ;  /* 0x0000000200030802 */ /* 0x001fc60000000f00 */
[----:B------:R-:W-:-:S04]  /*10c0*/  @P0 IMAD R2, R5, c[0x0][0x18c], R4 ;  /* 0x0000630005020a24 */ /* 0x000fc800078e0204 */
[----:B------:R-:W-:-:S05]  /*10d0*/  @P0 IMAD.WIDE R2, R2, R3, c[0x0][0x180] ;  /* 0x0000600002020625 */ /* 0x000fca00078e0203 */
[----:B------:R0:W-:Y:S02]  /*10e0*/  @P0 STG.E.64 [R2.64], RZ ;  /* 0x000000ff02000986 */ /* 0x0001e4000c101b06 */
.L_x_522:
[----:B------:R-:W-:Y:S01]  /*10f0*/  BAR.SYNC.DEFER_BLOCKING 0x0 ;  /* 0x0000000000007b1d */ /* 0x000fe20000010000 */
[----:B------:R-:W-:Y:S01]  /*1100*/  ISETP.GE.AND P0, PT, R94, R93, PT ;  /* 0x0000005d5e00720c */ /* 0x000fe20003f06270 */
[----:B------:R-:W-:Y:S01]  /*1110*/  HFMA2.MMA R19, -RZ, RZ, 0, 1.1920928955078125e-07 ;  /* 0x00000002ff137435 */ /* 0x000fe200000001ff */
[----:B------:R-:W-:-:S09]  /*1120*/  SHF.L.U32 R6, R86, 0x7, RZ ;  /* 0x0000000756067819 */ /* 0x000fd200000006ff */
[----:B------:R-:W-:Y:S02]  /*1130*/  IMAD.WIDE R6, R6, R19, c[0x0][0x198] ;  /* 0x0000660006067625 */ /* 0x000fe400078e0213 */
[----:B------:R-:W-:Y:S05]  /*1140*/  @P0 BRA `(.L_x_526) ;  /* 0x0000033000000947 */ /* 0x000fea0003800000 */
[----:B------:R1:W5:Y:S01]  /*1150*/  LDG.E.U16.CONSTANT R0, [R6.64] ;  /* 0x0000000606007981 */ /* 0x000362000c1e9500 */
[----:B0-----:R-:W-:Y:S01]  /*1160*/  SHF.R.S32.HI R3, RZ, 0x1f, R4 ;  /* 0x0000001fff037819 */ /* 0x001fe20000011404 */
[----:B------:R-:W-:Y:S01]  /*1170*/  IMAD.SHL.U32 R2, R4, 0x4, RZ ;  /* 0x0000000404027824 */ /* 0x000fe200078e00ff */
[----:B------:R-:W-:Y:S02]  /*1180*/  MOV R13, RZ ;  /* 0x000000ff000d7202 */ /* 0x000fe40000000f00 */
[----:B------:R-:W-:Y:S02]  /*1190*/  LEA.HI R3, R3, R4, RZ, 0x3 ;  /* 0x0000000403037211 */ /* 0x000fe400078f18ff */
[----:B------:R-:W-:Y:S02]  /*11a0*/  MOV R14, R94 ;  /* 0x0000005e000e7202 */ /* 0x000fe40000000f00 */
[----:B------:R-:W-:-:S02]  /*11b0*/  LOP3.LUT R5, R2, 0x10, RZ, 0xc0, !PT ;  /* 0x0000001002057812 */ /* 0x000fc400078ec0ff */
[----:B-1----:R-:W-:Y:S02]  /*11c0*/  SHF.R.S32.HI R12, RZ, 0x3, R3 ;  /* 0x00000003ff0c7819 */ /* 0x002fe40000011403 */
.L_x_527:
[----:B0----5:R-:W-:-:S05]  /*11d0*/  IADD3 R8, R0, R13, RZ ;  /* 0x0000000d00087210 */ /* 0x021fca0007ffe0ff */
        /* <DEDUP_REMOVED lines=18> */
[----:B------:R-:W-:-:S02]  /*1300*/  LOP3.LUT R15, R15, 0xf, RZ, 0xc0, !PT ;  /* 0x0000000f0f0f7812 */ /* 0x000fc400078ec0ff */
[----:B------:R-:W-:Y:S02]  /*1310*/  LOP3.LUT R2, R2, 0xf, RZ, 0xc0, !PT ;  /* 0x0000000f02027812 */ /* 0x000fe400078ec0ff */
[----:B------:R-:W-:Y:S02]  /*1320*/  IADD3 R16, R16, 0x1, RZ ;  /* 0x0000000110107810 */ /* 0x000fe40007ffe0ff */
[----:B------:R-:W-:Y:S02]  /*1330*/  IADD3 R17, R17, 0x1, RZ ;  /* 0x0000000111117810 */ /* 0x000fe40007ffe0ff */
[----:B------:R-:W-:Y:S01]  /*1340*/  IADD3 R15, R15, 0x1, RZ ;  /* 0x000000010f0f7810 */ /* 0x000fe20007ffe0ff */
[----:B------:R-:W-:Y:S01]  /*1350*/  IMAD R16, R16, R16, RZ ;  /* 0x0000001010107224 */ /* 0x000fe200078e02ff */
[----:B------:R-:W-:Y:S01]  /*1360*/  IADD3 R2, R2, 0x1, RZ ;  /* 0x0000000102027810 */ /* 0x000fe20007ffe0ff */
[----:B------:R-:W-:Y:S01]  /*1370*/  IMAD R17, R17, R17, RZ ;  /* 0x0000001111117224 */ /* 0x000fe200078e02ff */
[----:B----4-:R-:W-:Y:S01]  /*1380*/  IADD3 R14, R11, R14, RZ ;  /* 0x0000000e0b0e7210 */ /* 0x010fe20007ffe0ff */
[----:B------:R-:W-:-:S02]  /*1390*/  IMAD R15, R15, R15, RZ ;  /* 0x0000000f0f0f7224 */ /* 0x000fc400078e02ff */
[----:B0-----:R-:W-:Y:S01]  /*13a0*/  IMAD R9, R2, R2, RZ ;  /* 0x0000000202097224 */ /* 0x001fe200078e02ff */
[----:B------:R-:W-:Y:S01]  /*13b0*/  I2F.F16 R16, R16 ;  /* 0x0000001000107306 */ /* 0x000fe20000200c00 */
[----:B------:R-:W-:-:S07]  /*13c0*/  ISETP.GE.AND P2, PT, R14, R93, PT ;  /* 0x0000005d0e00720c */ /* 0x000fce0003f46270 */
[----:B------:R-:W0:Y:S08]  /*13d0*/  I2F.F16 R17, R17 ;  /* 0x0000001100117306 */ /* 0x000e300000200c00 */
[----:B------:R-:W-:Y:S08]  /*13e0*/  I2F.F16 R2, R9 ;  /* 0x0000000900027306 */ /* 0x000ff00000200c00 */
[----:B------:R-:W1:Y:S01]  /*13f0*/  I2F.F16 R15, R15 ;  /* 0x0000000f000f7306 */ /* 0x000e620000200c00 */
[----:B0-----:R-:W-:-:S02]  /*1400*/  PRMT R17, R16, 0x5410, R17 ;  /* 0x0000541010117816 */ /* 0x001fc40000000011 */
[----:B-1----:R-:W-:-:S03]  /*1410*/  PRMT R3, R15, 0x5410, R2 ;  /* 0x000054100f037816 */ /* 0x002fc60000000002 */
[-C--:B---3--:R-:W-:Y:S02]  /*1420*/  HMUL2 R2, R17, R8.reuse.H0_H0 ;  /* 0x2000000811027232 */ /* 0x088fe40000000000 */
[----:B------:R-:W-:Y:S01]  /*1430*/  HMUL2 R3, R3, R8.H0_H0 ;  /* 0x2000000803037232 */ /* 0x000fe20000000000 */
[C---:B------:R-:W-:Y:S02]  /*1440*/  LEA R8, R13.reuse, R1, 0x3 ;  /* 0x000000010d087211 */ /* 0x040fe400078e18ff */
[----:B------:R-:W-:-:S03]  /*1450*/  IADD3 R13, R13, 0x1, RZ ;  /* 0x000000010d0d7810 */ /* 0x000fc60007ffe0ff */
[----:B------:R0:W-:Y:S01]  /*1460*/  STL.64 [R8], R2 ;  /* 0x0000000208007387 */ /* 0x0001e20000100a00 */
[----:B------:R-:W-:Y:S05]  /*1470*/  @!P2 BRA `(.L_x_527) ;  /* 0xfffffd500000a947 */ /* 0x000fea000383ffff */
.L_x_526:
[----:B------:R-:W2:Y:S04]  /*1480*/  LDL.64 R12, [R1] ;  /* 0x00000000010c7983 */ /* 0x000ea80000100a00 */
[----:B------:R1:W3:Y:S01]  /*1490*/  LDG.E.U16.CONSTANT R87, [R6.64+0x2] ;  /* 0x0000020606577981 */ /* 0x0002e2000c1e9500 */
        /* <DEDUP_REMOVED lines=16> */
[----:B-1----:R-:W-:-:S02]  /*15a0*/  @P5 IMNMX R7, R94, c[0x0][0x1b8], PT ;  /* 0x00006e005e075a17 */ /* 0x002fc40003800200 */
[----:B------:R-:W-:Y:S02]  /*15b0*/  @P4 IADD3 R6, R5, -c[0x0][0x1b0], RZ ;  /* 0x80006c0005064a10 */ /* 0x000fe40007ffe0ff */
[----:B------:R-:W-:Y:S02]  /*15c0*/  @P3 SHF.R.S32.HI R5, RZ, 0x1f, R2 ;  /* 0x0000001fff053819 */ /* 0x000fe40000011402 */
[----:B------:R-:W-:Y:S02]  /*15d0*/  @P2 LEA.HI R3, R3, R0, RZ, 0x5 ;  /* 0x0000000003032211 */ /* 0x000fe400078f28ff */
[----:B------:R-:W-:Y:S02]  /*15e0*/  @P6 IMNMX R8, R94, c[0x0][0x1bc], PT ;  /* 0x00006f005e086a17 */ /* 0x000fe40003800200 */
[----:B------:R-:W-:Y:S02]  /*15f0*/  @P5 IADD3 R0, R7, -c[0x0][0x1b4], RZ ;  /* 0x80006d0007005a10 */ /* 0x000fe40007ffe0ff */
[----:B------:R-:W-:-:S02]  /*1600*/  @P3 LEA.HI R5, R5, R2, RZ, 0x5 ;  /* 0x0000000205053211 */ /* 0x000fc400078f28ff */
[----:B------:R-:W-:Y:S02]  /*1610*/  @P4 SHF.R.S32.HI R7, RZ, 0x1f, R6 ;  /* 0x0000001fff074819 */ /* 0x000fe40000011406 */
[----:B------:R-:W-:Y:S02]  /*1620*/  @P6 IADD3 R8, R8, -c[0x0][0x1b8], RZ ;  /* 0x80006e0008086a10 */ /* 0x000fe40007ffe0ff */
[----:B------:R-:W-:Y:S02]  /*1630*/  @P5 SHF.R.S32.HI R9, RZ, 0x1f, R0 ;  /* 0x0000001fff095819 */ /* 0x000fe40000011400 */
[----:B------:R-:W-:Y:S02]  /*1640*/  @P2 SHF.R.S32.HI R3, RZ, 0x5, R3 ;  /* 0x00000005ff032819 */ /* 0x000fe40000011403 */
[----:B------:R-:W-:Y:S02]  /*1650*/  @P3 SHF.R.S32.HI R5, RZ, 0x5, R5 ;  /* 0x00000005ff053819 */ /* 0x000fe40000011405 */
[----:B------:R-:W-:-:S02]  /*1660*/  @P4 LEA.HI R6, R7, R6, RZ, 0x5 ;  /* 0x0000000607064211 */ /* 0x000fc400078f28ff */
[----:B------:R-:W-:Y:S02]  /*1670*/  @P6 SHF.R.S32.HI R11, RZ, 0x1f, R8 ;  /* 0x0000001fff0b6819 */ /* 0x000fe40000011408 */
[----:B------:R-:W-:Y:S01]  /*1680*/  @P5 LEA.HI R9, R9, R0, RZ, 0x5 ;  /* 0x0000000009095211 */ /* 0x000fe200078f28ff */
[----:B------:R-:W-:Y:S01]  /*1690*/  IMAD.MOV.U32 R0, RZ, RZ, RZ ;  /* 0x000000ffff007224 */ /* 0x000fe200078e00ff */
[----:B------:R-:W-:Y:S01]  /*16a0*/  MOV R2, RZ ;  /* 0x000000ff00027202 */ /* 0x000fe20000000f00 */
[----:B------:R-:W-:Y:S01]  /*16b0*/  @P2 IMAD R2, R3, 0x6, RZ ;  /* 0x0000000603022824 */ /* 0x000fe200078e02ff */
[----:B------:R-:W-:Y:S01]  /*16c0*/  @P4 SHF.R.S32.HI R6, RZ, 0x5, R6 ;  /* 0x00000005ff064819 */ /* 0x000fe20000011406 */
[----:B------:R-:W-:Y:S01]  /*16d0*/  @P3 IMAD R0, R5, 0x5, RZ ;  /* 0x0000000505003824 */ /* 0x000fe200078e02ff */
[----:B------:R-:W-:Y:S02]  /*16e0*/  @P6 LEA.HI R11, R11, R8, RZ, 0x5 ;  /* 0x000000080b0b6211 */ /* 0x000fe400078f28ff */
[----:B------:R-:W-:-:S02]  /*16f0*/  SHF.R.S32.HI R5, RZ, 0x5, R10 ;  /* 0x00000005ff057819 */ /* 0x000fc4000001140a */
[----:B------:R-:W-:Y:S02]  /*1700*/  @P5 SHF.R.S32.HI R9, RZ, 0x5, R9 ;  /* 0x00000005ff095819 */ /* 0x000fe40000011409 */
[----:B------:R-:W-:Y:S02]  /*1710*/  MOV R7, RZ ;  /* 0x000000ff00077202 */ /* 0x000fe40000000f00 */
[----:B------:R-:W-:Y:S01]  /*1720*/  @P4 SHF.L.U32 R7, R6, 0x2, RZ ;  /* 0x0000000206074819 */ /* 0x000fe200000006ff */
[----:B------:R-:W-:Y:S01]  /*1730*/  IMAD.MOV.U32 R6, RZ, RZ, RZ ;  /* 0x000000ffff067224 */ /* 0x000fe200078e00ff */
[----:B------:R-:W-:Y:S02]  /*1740*/  @P6 SHF.R.S32.HI R11, RZ, 0x5, R11 ;  /* 0x00000005ff0b6819 */ /* 0x000fe4000001140b */
[----:B------:R-:W-:Y:S02]  /*1750*/  LEA R2, R5, R2, 0x3 ;  /* 0x0000000205027211 */ /* 0x000fe400078e18ff */
[----:B------:R-:W-:Y:S01]  /*1760*/  MOV R3, RZ ;  /* 0x000000ff00037202 */ /* 0x000fe20000000f00 */
[----:B------:R-:W-:Y:S01]  /*1770*/  @P5 IMAD R3, R9, 0x3, RZ ;  /* 0x0000000309035824 */ /* 0x000fe200078e02ff */
[----:B------:R-:W-:-:S02]  /*1780*/  @P6 SHF.L.U32 R6, R11, 0x1, RZ ;  /* 0x000000010b066819 */ /* 0x000fc400000006ff */
[----:B------:R-:W-:Y:S02]  /*1790*/  IADD3 R0, R7, R2, R0 ;  /* 0x0000000207007210 */ /* 0x000fe40007ffe000 */
[----:B------:R-:W-:Y:S02]  /*17a0*/  ISETP.GE.OR P0, PT, R94, c[0x0][0x1a8], P0 ;  /* 0x00006a005e007a0c */ /* 0x000fe40000706670 */
[----:B------:R-:W-:Y:S02]  /*17b0*/  IADD3 R0, R6, R0, R3 ;  /* 0x0000000006007210 */ /* 0x000fe40007ffe003 */
[----:B------:R-:W-:Y:S02]  /*17c0*/  PRMT R20, RZ, 0x5410, RZ ;  /* 0x00005410ff147816 */ /* 0x000fe400000000ff */
[----:B------:R-:W-:Y:S01]  /*17d0*/  PRMT R19, RZ, 0x5410, RZ ;  /* 0x00005410ff137816 */ /* 0x000fe200000000ff */
[----:B------:R-:W-:Y:S01]  /*17e0*/  IMAD R5, R0, c[0x0][0x18c], RZ ;  /* 0x0000630000057a24 */ /* 0x000fe200078e02ff */
[----:B------:R-:W-:-:S02]  /*17f0*/  SHF.R.S32.HI R0, RZ, 0x1f, R4 ;  /* 0x0000001fff007819 */ /* 0x000fc40000011404 */
[----:B------:R-:W-:Y:S02]  /*1800*/  PRMT R18, RZ, 0x5410, RZ ;  /* 0x00005410ff127816 */ /* 0x000fe400000000ff */
[----:B------:R-:W-:Y:S02]  /*1810*/  SHF.R.S32.HI R23, RZ, 0x1f, R5 ;  /* 0x0000001fff177819 */ /* 0x000fe40000011405 */
[----:B------:R-:W-:Y:S02]  /*1820*/  IADD3 R3, P2, R4, R5, RZ ;  /* 0x0000000504037210 */ /* 0x000fe40007f5e0ff */
[----:B-----5:R-:W-:Y:S02]  /*1830*/  PRMT R17, RZ, 0x5410, RZ ;  /* 0x00005410ff117816 */ /* 0x020fe400000000ff */
[----:B------:R-:W-:Y:S02]  /*1840*/  IADD3.X R6, R23, R0, RZ, P2, !PT ;  /* 0x0000000017067210 */ /* 0x000fe400017fe4ff */
[----:B------:R-:W-:-:S02]  /*1850*/  LEA R2, P2, R3, c[0x0][0x168], 0x2 ;  /* 0x00005a0003027a11 */ /* 0x000fc400078410ff */
[----:B------:R-:W-:Y:S02]  /*1860*/  PRMT R16, RZ, 0x5410, RZ ;  /* 0x00005410ff107816 */ /* 0x000fe400000000ff */
[----:B------:R-:W-:Y:S02]  /*1870*/  LEA.HI.X R3, R3, c[0x0][0x16c], R6, 0x2, P2 ;  /* 0x00005b0003037a11 */ /* 0x000fe400010f1406 */
[----:B------:R-:W-:Y:S02]  /*1880*/  PRMT R15, RZ, 0x5410, RZ ;  /* 0x00005410ff0f7816 */ /* 0x000fe400000000ff */
[----:B------:R-:W-:Y:S02]  /*1890*/  PRMT R14, RZ, 0x5410, RZ ;  /* 0x00005410ff0e7816 */ /* 0x000fe400000000ff */
[----:B--2---:R-:W-:Y:S02]  /*18a0*/  PRMT R100, R13, 0x7610, R13 ;  /* 0x000076100d647816 */ /* 0x004fe4000000000d */
[----:B------:R-:W-:-:S02]  /*18b0*/  PRMT R97, R12, 0x7610, R12 ;  /* 0x000076100c617816 */ /* 0x000fc4000000000c */
[----:B------:R-:W-:Y:S02]  /*18c0*/  PRMT R13, RZ, 0x5410, RZ ;  /* 0x00005410ff0d7816 */ /* 0x000fe400000000ff */
[----:B---3--:R-:W-:Y:S01]  /*18d0*/  IADD3 R87, R94, R87, RZ ;  /* 0x000000575e577210 */ /* 0x008fe20007ffe0ff */
[----:B------:R-:W-:Y:S05]  /*18e0*/  @P0 BRA `(.L_x_528) ;  /* 0x00007b6000000947 */ /* 0x000fea0003800000 */
[----:B------:R-:W-:Y:S01]  /*18f0*/  ULDC UR4, c[0x0][0x18c] ;  /* 0x0000630000047ab9 */ /* 0x000fe20000000800 */
[----:B------:R-:W-:Y:S01]  /*1900*/  IADD3 R4, P0, P2, R4, c[0x0][0x18c], R5 ;  /* 0x0000630004047a10 */ /* 0x000fe20007a1e005 */
[----:B------:R-:W-:Y:S01]  /*1910*/  USHF.R.S32.HI UR4, URZ, 0x1f, UR4 ;  /* 0x0000001f3f047899 */ /* 0x000fe20008011404 */
[----:B------:R-:W-:Y:S01]  /*1920*/  HFMA2.MMA R88, -RZ, RZ, 0, 0 ;  /* 0x00000000ff587435 */ /* 0x000fe200000001ff */
[----:B------:R-:W-:Y:S02]  /*1930*/  PRMT R20, RZ, 0x7610, R20 ;  /* 0x00007610ff147816 */ /* 0x000fe40000000014 */
[----:B------:R-:W-:Y:S02]  /*1940*/  LEA R22, P3, R4, c[0x0][0x168], 0x2 ;  /* 0x00005a0004167a11 */ /* 0x000fe400078610ff */
[----:B------:R-:W-:Y:S01]  /*1950*/  IADD3.X R23, R0, UR4, R23, P0, P2 ;  /* 0x0000000400177c10 */ /* 0x000fe200087e4417 */
[----:B------:R-:W-:-:S03]  /*1960*/  UMOV UR4, URZ ;  /* 0x0000003f00047c82 */ /* 0x000fc60008000000 */
[----:B------:R-:W-:Y:S02]  /*1970*/  LEA.HI.X R23, R4, c[0x0][0x16c], R23, 0x2, P3 ;  /* 0x00005b0004177a11 */ /* 0x000fe400018f1417 */
.L_x_545:
[----:B------:R-:W-:-:S13]  /*1980*/  ISETP.NE.AND P0, PT, R94, R87, PT ;  /* 0x000000575e00720c */ /* 0x000fda0003f05270 */
[----:B------:R-:W-:Y:S01]  /*1990*/  @!P0 IADD3 R88, R88, 0x1, RZ ;  /* 0x0000000158588810 */ /* 0x000fe20007ffe0ff */
[----:B------:R-:W-:Y:S01]  /*19a0*/  @!P0 IMAD.MOV.U32 R5, RZ, RZ, 0x2 ;  /* 0x00000002ff058424 */ /* 0x000fe200078e00ff */
[----:B------:R-:W-:Y:S02]  /*19b0*/  @!P0 SHF.L.U32 R4, R94, 0x1, RZ ;  /* 0x000000015e048819 */ /* 0x000fe400000006ff */
[----:B------:R-:W-:-:S03]  /*19c0*/  @!P0 LEA R0, R88, R1, 0x3 ;  /* 0x0000000158008211 */ /* 0x000fc600078e18ff */
[----:B------:R-:W-:Y:S02]  /*19d0*/  @!P0 IMAD.WIDE R4, R4, R5, c[0x0][0x198] ;  /* 0x0000660004048625 */ /* 0x000fe400078e0205 */
[----:B------:R-:W2:Y:S04]  /*19e0*/  @!P0 LDL.64 R6, [R0] ;  /* 0x0000000000068983 */ /* 0x000ea80000100a00 */
[----:B------:R-:W3:Y:S01]  /*19f0*/  @!P0 LDG.E.U16.CONSTANT R5, [R4.64+0x2] ;  /* 0x0000020604058981 */ /* 0x000ee2000c1e9500 */
[----:B--2---:R-:W-:Y:S02]  /*1a00*/  @!P0 PRMT R97, R6, 0x7610, R97 ;  /* 0x0000761006618816 */ /* 0x004fe40000000061 */
[----:B------:R-:W-:Y:S02]  /*1a10*/  @!P0 PRMT R100, R7, 0x7610, R100 ;  /* 0x0000761007648816 */ /* 0x000fe40000000064 */
[----:B---3--:R-:W-:-:S02]  /*1a20*/  @!P0 IADD3 R87, R5, R94, RZ ;  /* 0x0000005e05578210 */ /* 0x008fc40007ffe0ff */
        /* <DEDUP_REMOVED lines=203> */
.L_x_530:
        /* <DEDUP_REMOVED lines=95> */
.L_x_531:
        /* <DEDUP_REMOVED lines=97> */
.L_x_532:
        /* <DEDUP_REMOVED lines=91> */
.L_x_529:
[----:B0-----:R-:W-:-:S05]  /*3890*/  MOV R21, c[0x0][0x18c] ;  /* 0x0000630000157a02 */ /* 0x001fca0000000f00 */
[----:B------:R-:W-:-:S05]  /*38a0*/  IMAD.WIDE R2, R21, 0x8, R2 ;  /* 0x0000000815027825 */ /* 0x000fca00078e0202 */
[----:B------:R0:W5:Y:S01]  /*38b0*/  LDG.E.128.CONSTANT R4, [R2.64] ;  /* 0x0000000602047981 */ /* 0x000162000c1e9d00 */
        /* <DEDUP_REMOVED lines=201> */
.L_x_534:
        /* <DEDUP_REMOVED lines=95> */
.L_x_535:
        /* <DEDUP_REMOVED lines=97> */
.L_x_536:
        /* <DEDUP_REMOVED lines=91> */
.L_x_533:
        /* <DEDUP_REMOVED lines=203> */
.L_x_538:
        /* <DEDUP_REMOVED lines=95> */
.L_x_539:
        /* <DEDUP_REMOVED lines=97> */
.L_x_540:
        /* <DEDUP_REMOVED lines=91> */
.L_x_537:
        /* <DEDUP_REMOVED lines=203> */
.L_x_542:
        /* <DEDUP_REMOVED lines=95> */
.L_x_543:
        /* <DEDUP_REMOVED lines=97> */
.L_x_544:
        /* <DEDUP_REMOVED lines=91> */
.L_x_541:
[----:B------:R-:W-:Y:S01]  /*93c0*/  LEA R0, R86, 0x40, 0x6 ;  /* 0x0000004056007811 */ /* 0x000fe200078e30ff */
[----:B------:R-:W-:Y:S01]  /*93d0*/  UIADD3 UR4, UR4, 0x40, URZ ;  /* 0x0000004004047890 */ /* 0x000fe2000fffe03f */
[----:B------:R-:W-:Y:S01]  /*93e0*/  IADD3 R94, R94, 0x20, RZ ;  /* 0x000000205e5e7810 */ /* 0x000fe20007ffe0ff */
[C---:B------:R-:W-:Y:S01]  /*93f0*/  IMAD.WIDE R22, R21.reuse, 0x8, R22 ;  /* 0x0000000815167825 */ /* 0x040fe200078e0216 */
[----:B-----5:R-:W-:Y:S02]  /*9400*/  IMNMX R5, R0, c[0x0][0x190], PT ;  /* 0x0000640000057a17 */ /* 0x020fe40003800200 */
[C---:B------:R-:W-:Y:S01]  /*9410*/  ISETP.GE.AND P0, PT, R94.reuse, c[0x0][0x1a8], PT ;  /* 0x00006a005e007a0c */ /* 0x040fe20003f06270 */
[----:B0-----:R-:W-:Y:S01]  /*9420*/  IMAD.WIDE R2, R21, 0x8, R2 ;  /* 0x0000000815027825 */ /* 0x001fe200078e0202 */
[----:B------:R-:W-:-:S13]  /*9430*/  ISETP.LT.AND P2, PT, R94, R5, PT ;  /* 0x000000055e00720c */ /* 0x000fda0003f41270 */
[----:B------:R-:W-:Y:S05]  /*9440*/  @!P0 BRA P2, `(.L_x_545) ;  /* 0xffff853000008947 */ /* 0x000fea000103ffff */
.L_x_528:
[----:B------:R-:W-:-:S04]  /*9450*/  ISETP.GE.AND P0, PT, R94, R93, PT ;  /* 0x0000005d5e00720c */ /* 0x000fc80003f06270 */
[----:B------:R-:W-:-:S13]  /*9460*/  ISETP.GE.OR P0, PT, R94, c[0x0][0x1b0], P0 ;  /* 0x00006c005e007a0c */ /* 0x000fda0000706670 */
[----:B------:R-:W-:Y:S05]  /*9470*/  @P0 BRA `(.L_x_546) ;  /* 0x0000259000000947 */ /* 0x000fea0003800000 */
[----:B------:R-:W-:-:S04]  /*9480*/  PRMT R0, R89, 0x9910, RZ ;  /* 0x0000991059007816 */ /* 0x000fc800000000ff */
[----:B------:R-:W-:-:S04]  /*9490*/  ISETP.NE.AND P0, PT, R0, RZ, PT ;  /* 0x000000ff0000720c */ /* 0x000fc80003f05270 */
[----:B------:R-:W-:Y:S02]  /*94a0*/  ISETP.LT.OR P0, PT, R96, 0x4, !P0 ;  /* 0x000000046000780c */ /* 0x000fe40004701670 */
.L_x_551:
[----:B------:R-:W-:Y:S01]  /*94b0*/  ISETP.NE.AND P2, PT, R94, R87, PT ;  /* 0x000000575e00720c */ /* 0x000fe20003f45270 */
[----:B------:R-:W-:Y:S01]  /*94c0*/  IMAD.MOV.U32 R85, RZ, RZ, c[0x0][0x18c] ;  /* 0x00006300ff557624 */ /* 0x000fe200078e00ff */
[----:B-----5:R0:W5:Y:S03]  /*94d0*/  LDG.E.128.CONSTANT R4, [R2.64] ;  /* 0x0000000602047981 */ /* 0x020166000c1e9d00 */
[----:B------:R-:W-:-:S06]  /*94e0*/  IMAD.WIDE R8, R85, 0x4, R2 ;  /* 0x0000000455087825 */ /* 0x000fcc00078e0202 */
[----:B------:R-:W-:Y:S02]  /*94f0*/  IMAD.WIDE R24, R85, 0x4, R8 ;  /* 0x0000000455187825 */ /* 0x000fe400078e0208 */
[----:B------:R-:W-:Y:S01]  /*9500*/  @!P2 IADD3 R88, R88, 0x1, RZ ;  /* 0x000000015858a810 */ /* 0x000fe20007ffe0ff */
[----:B------:R-:W5:Y:S01]  /*9510*/  LDG.E.128.CONSTANT R8, [R8.64] ;  /* 0x0000000608087981 */ /* 0x000f62000c1e9d00 */
[----:B------:R-:W-:Y:S02]  /*9520*/  @!P2 LEA R22, R94, 0x1, 0x1 ;  /* 0x000000015e16a811 */ /* 0x000fe400078e08ff */
[----:B------:R-:W-:Y:S02]  /*9530*/  @!P2 MOV R23, 0x2 ;  /* 0x000000020017a802 */ /* 0x000fe40000000f00 */
[----:B------:R-:W-:-:S03]  /*9540*/  @!P2 LEA R34, R88, R1, 0x3 ;  /* 0x000000015822a211 */ /* 0x000fc600078e18ff */
[----:B------:R-:W-:-:S03]  /*9550*/  @!P2 IMAD.WIDE R22, R22, R23, c[0x0][0x198] ;  /* 0x000066001616a625 */ /* 0x000fc600078e0217 */
[----:B------:R-:W2:Y:S01]  /*9560*/  @!P2 LDL.64 R34, [R34] ;  /* 0x000000002222a983 */ /* 0x000ea20000100a00 */
[----:B------:R-:W-:-:S03]  /*9570*/  IMAD.WIDE R32, R85, 0x4, R24 ;  /* 0x0000000455207825 */ /* 0x000fc600078e0218 */
[----:B------:R-:W3:Y:S04]  /*9580*/  @!P2 LDG.E.U16.CONSTANT R23, [R22.64] ;  /* 0x000000061617a981 */ /* 0x000ee8000c1e9500 */
[----:B------:R-:W5:Y:S04]  /*9590*/  LDG.E.128.CONSTANT R24, [R24.64] ;  /* 0x0000000618187981 */ /* 0x000f68000c1e9d00 */
[----:B------:R0:W5:Y:S01]  /*95a0*/  LDG.E.128.CONSTANT R28, [R32.64] ;  /* 0x00000006201c7981 */ /* 0x000162000c1e9d00 */
[----:B------:R-:W-:Y:S01]  /*95b0*/  IMAD.WIDE R98, R85, 0x4, R32 ;  /* 0x0000000455627825 */ /* 0x000fe200078e0220 */
[----:B--2---:R-:W-:-:S02]  /*95c0*/  @!P2 PRMT R97, R34, 0x7610, R97 ;  /* 0x000076102261a816 */ /* 0x004fc40000000061 */
[----:B------:R-:W-:Y:S02]  /*95d0*/  @!P2 PRMT R100, R35, 0x7610, R100 ;  /* 0x000076102364a816 */ /* 0x000fe40000000064 */
[----:B---3--:R-:W-:Y:S02]  /*95e0*/  @!P2 IADD3 R87, R23, R94, RZ ;  /* 0x0000005e1757a210 */ /* 0x008fe40007ffe0ff */
[----:B------:R-:W-:Y:S02]  /*95f0*/  @!P2 PRMT R97, R97, 0x7610, R34 ;  /* 0x000076106161a816 */ /* 0x000fe40000000022 */
[----:B------:R-:W-:Y:S01]  /*9600*/  @!P2 PRMT R100, R100, 0x7610, R35 ;  /* 0x000076106464a816 */ /* 0x000fe20000000023 */
[----:B------:R-:W-:Y:S05]  /*9610*/  @!P1 BRA `(.L_x_547) ;  /* 0x0000239000009947 */ /* 0x000fea0003800000 */
[----:B0-----:R-:W2:Y:S01]  /*9620*/  LDG.E.128.CONSTANT R32, [R98.64] ;  /* 0x0000000662207981 */ /* 0x001ea2000c1e9d00 */
[----:B-----5:R-:W-:Y:S02]  /*9630*/  SHF.R.U32.HI R74, RZ, 0xf, R6 ;  /* 0x0000000fff4a7819 */ /* 0x020fe40000011606 */
[----:B------:R-:W-:-:S02]  /*9640*/  SHF.R.U32.HI R2, RZ, 0xf, R4 ;  /* 0x0000000fff027819 */ /* 0x000fc40000011604 */
[C---:B------:R-:W-:Y:S02]  /*9650*/  LOP3.LUT R56, R4.reuse, 0x3e003e0, RZ, 0xc0, !PT ;  /* 0x03e003e004387812 */ /* 0x040fe400078ec0ff */
[----:B------:R-:W-:Y:S02]  /*9660*/  LOP3.LUT R47, R4, 0x1f001f, RZ, 0xc0, !PT ;  /* 0x001f001f042f7812 */ /* 0x000fe400078ec0ff */
[----:B------:R-:W-:Y:S02]  /*9670*/  SHF.R.U32.HI R46, RZ, 0xa, R4 ;  /* 0x0000000aff2e7819 */ /* 0x000fe40000011604 */
[----:B------:R-:W-:Y:S02]  /*9680*/  SHF.R.U32.HI R77, RZ, 0xf, R7 ;  /* 0x0000000fff4d7819 */ /* 0x000fe40000011607 */
[----:B------:R-:W-:Y:S02]  /*9690*/  SHF.R.U32.HI R71, RZ, 0xf, R5 ;  /* 0x0000000fff477819 */ /* 0x000fe40000011605 */
[----:B------:R-:W-:-:S02]  /*96a0*/  LOP3.LUT R12, R5, 0x3e003e0, RZ, 0xc0, !PT ;  /* 0x03e003e0050c7812 */ /* 0x000fc400078ec0ff */
[----:B------:R-:W-:Y:S02]  /*96b0*/  LOP3.LUT R38, R5, 0x1f001f, RZ, 0xc0, !PT ;  /* 0x001f001f05267812 */ /* 0x000fe400078ec0ff */
[----:B------:R-:W-:Y:S02]  /*96c0*/  SHF.R.U32.HI R41, RZ, 0xa, R5 ;  /* 0x0000000aff297819 */ /* 0x000fe40000011605 */
        /* <DEDUP_REMOVED lines=23> */
[----:B------:R-:W-:Y:S02]  /*9840*/  LOP3.LUT R74, R74, 0x10001, RZ, 0xc0, !PT ;  /* 0x000100014a4a7812 */ /* 0x000fe400078ec0ff */
[----:B------:R-:W-:Y:S02]  /*9850*/  SHF.R.U32.HI R42, RZ, 0xe, R8 ;  /* 0x0000000eff2a7819 */ /* 0x000fe40000011608 */
[----:B------:R-:W-:Y:S02]  /*9860*/  SHF.R.U32.HI R78, RZ, 0xe, R11 ;  /* 0x0000000eff4e7819 */ /* 0x000fe4000001160b */
[----:B------:R-:W-:Y:S02]  /*9870*/  SHF.R.U32.HI R27, RZ, 0xc, R29 ;  /* 0x0000000cff1b7819 */ /* 0x000fe4000001161d */
[----:B------:R-:W-:-:S02]  /*9880*/  LOP3.LUT R60, R29, 0x3e003e0, RZ, 0xc0, !PT ;  /* 0x03e003e01d3c7812 */ /* 0x000fc400078ec0ff */
[----:B------:R-:W-:Y:S02]  /*9890*/  LOP3.LUT R64, R29, 0x1f001f, RZ, 0xc0, !PT ;  /* 0x001f001f1d407812 */ /* 0x000fe400078ec0ff */
[----:B------:R-:W-:Y:S01]  /*98a0*/  SHF.R.U32.HI R66, RZ, 0xa, R29 ;  /* 0x0000000aff427819 */ /* 0x000fe2000001161d */
[----:B------:R-:W-:Y:S01]  /*98b0*/  IMAD.MOV.U32 R29, RZ, RZ, 0x2800 ;  /* 0x00002800ff1d7424 */ /* 0x000fe200078e00ff */
[----:B------:R-:W-:Y:S02]  /*98c0*/  LOP3.LUT R25, R2, 0x10001, RZ, 0xc0, !PT ;  /* 0x0001000102197812 */ /* 0x000fe400078ec0ff */
[----:B------:R-:W-:Y:S02]  /*98d0*/  LOP3.LUT R77, R77, 0x10001, RZ, 0xc0, !PT ;  /* 0x000100014d4d7812 */ /* 0x000fe400078ec0ff */
[----:B------:R-:W-:Y:S02]  /*98e0*/  LOP3.LUT R71, R71, 0x10001, RZ, 0xc0, !PT ;  /* 0x0001000147477812 */ /* 0x000fe400078ec0ff */
[----:B------:R-:W-:-:S02]  /*98f0*/  SHF.R.U32.HI R76, RZ, 0xd, R26 ;  /* 0x0000000dff4c7819 */ /* 0x000fc4000001161a */
[----:B------:R-:W-:Y:S02]  /*9900*/  LOP3.LUT R75, R74, 0x20002, R75, 0xf8, !PT ;  /* 0x000200024a4b7812 */ /* 0x000fe400078ef84b */
[C---:B------:R-:W-:Y:S02]  /*9910*/  LOP3.LUT R57, R8.reuse, 0x3e003e0, RZ, 0xc0, !PT ;  /* 0x03e003e008397812 */ /* 0x040fe400078ec0ff */
[----:B------:R-:W-:Y:S02]  /*9920*/  LOP3.LUT R52, R8, 0x1f001f, RZ, 0xc0, !PT ;  /* 0x001f001f08347812 */ /* 0x000fe400078ec0ff */
[----:B------:R-:W-:Y:S02]  /*9930*/  SHF.R.U32.HI R54, RZ, 0xa, R8 ;  /* 0x0000000aff367819 */ /* 0x000fe40000011608 */
[----:B------:R-:W-:Y:S02]  /*9940*/  LOP3.LUT R25, R25, 0x20002, R42, 0xf8, !PT ;  /* 0x0002000219197812 */ /* 0x000fe400078ef82a */
[----:B------:R-:W-:-:S02]  /*9950*/  LOP3.LUT R78, R77, 0x20002, R78, 0xf8, !PT ;  /* 0x000200024d4e7812 */ /* 0x000fc400078ef84e */
[C---:B------:R-:W-:Y:S02]  /*9960*/  LOP3.LUT R3, R6.reuse, 0x3e003e0, RZ, 0xc0, !PT ;  /* 0x03e003e006037812 */ /* 0x040fe400078ec0ff */
[----:B------:R-:W-:Y:S02]  /*9970*/  LOP3.LUT R23, R6, 0x1f001f, RZ, 0xc0, !PT ;  /* 0x001f001f06177812 */ /* 0x000fe400078ec0ff */
[----:B------:R-:W-:Y:S02]  /*9980*/  SHF.R.U32.HI R22, RZ, 0xa, R6 ;  /* 0x0000000aff167819 */ /* 0x000fe40000011606 */
[C---:B------:R-:W-:Y:S02]  /*9990*/  LOP3.LUT R8, R26.reuse, 0x3e003e0, RZ, 0xc0, !PT ;  /* 0x03e003e01a087812 */ /* 0x040fe400078ec0ff */
[----:B------:R-:W-:Y:S02]  /*99a0*/  LOP3.LUT R48, R26, 0x1f001f, RZ, 0xc0, !PT ;  /* 0x001f001f1a307812 */ /* 0x000fe400078ec0ff */
[----:B------:R-:W-:-:S02]  /*99b0*/  SHF.R.U32.HI R49, RZ, 0xa, R26 ;  /* 0x0000000aff317819 */ /* 0x000fc4000001161a */
[----:B------:R-:W-:Y:S02]  /*99c0*/  LOP3.LUT R72, R71, 0x20002, R72, 0xf8, !PT ;  /* 0x0002000247487812 */ /* 0x000fe400078ef848 */
[C---:B------:R-:W-:Y:S02]  /*99d0*/  LOP3.LUT R6, R11.reuse, 0x3e003e0, RZ, 0xc0, !PT ;  /* 0x03e003e00b067812 */ /* 0x040fe400078ec0ff */
[----:B------:R-:W-:Y:S02]  /*99e0*/  LOP3.LUT R36, R11, 0x1f001f, RZ, 0xc0, !PT ;  /* 0x001f001f0b247812 */ /* 0x000fe400078ec0ff */
[----:B------:R-:W-:Y:S02]  /*99f0*/  SHF.R.U32.HI R37, RZ, 0xa, R11 ;  /* 0x0000000aff257819 */ /* 0x000fe4000001160b */
[----:B------:R-:W-:Y:S02]  /*9a00*/  SHF.R.U32.HI R26, RZ, 0xc, R28 ;  /* 0x0000000cff1a7819 */ /* 0x000fe4000001161c */
[----:B------:R-:W-:-:S02]  /*9a10*/  LOP3.LUT R69, R28, 0x3e003e0, RZ, 0xc0, !PT ;  /* 0x03e003e01c457812 */ /* 0x000fc400078ec0ff */
[----:B------:R-:W-:Y:S02]  /*9a20*/  LOP3.LUT R67, R28, 0x1f001f, RZ, 0xc0, !PT ;  /* 0x001f001f1c437812 */ /* 0x000fe400078ec0ff */
[----:B------:R-:W-:Y:S02]  /*9a30*/  SHF.R.U32.HI R68, RZ, 0xa, R28 ;  /* 0x0000000aff447819 */ /* 0x000fe4000001161c */
[----:B------:R-:W-:Y:S02]  /*9a40*/  PRMT R2, R29, 0x7610, R2 ;  /* 0x000076101d027816 */ /* 0x000fe40000000002 */
[----:B------:R-:W-:Y:S02]  /*9a50*/  SHF.R.U32.HI R28, RZ, 0xc, R30 ;  /* 0x0000000cff1c7819 */ /* 0x000fe4000001161e */
[C---:B------:R-:W-:Y:S02]  /*9a60*/  LOP3.LUT R11, R30.reuse, 0x3e003e0, RZ, 0xc0, !PT ;  /* 0x03e003e01e0b7812 */ /* 0x040fe400078ec0ff */
[----:B------:R-:W-:-:S02]  /*9a70*/  LOP3.LUT R61, R30, 0x1f001f, RZ, 0xc0, !PT ;  /* 0x001f001f1e3d7812 */ /* 0x000fc400078ec0ff */
[----:B------:R-:W-:Y:S02]  /*9a80*/  SHF.R.U32.HI R62, RZ, 0xa, R30 ;  /* 0x0000000aff3e7819 */ /* 0x000fe4000001161e */
[----:B------:R-:W-:Y:S02]  /*9a90*/  PRMT R29, R91, 0x9910, RZ ;  /* 0x000099105b1d7816 */ /* 0x000fe400000000ff */
[----:B------:R-:W-:Y:S02]  /*9aa0*/  LOP3.LUT R75, R75, 0x40004, R76, 0xf8, !PT ;  /* 0x000400044b4b7812 */ /* 0x000fe400078ef84c */
[----:B------:R-:W-:Y:S02]  /*9ab0*/  SHF.R.U32.HI R30, RZ, 0xc, R31 ;  /* 0x0000000cff1e7819 */ /* 0x000fe4000001161f */
[----:B------:R-:W-:Y:S02]  /*9ac0*/  LOP3.LUT R25, R25, 0x40004, R70, 0xf8, !PT ;  /* 0x0004000419197812 */ /* 0x000fe400078ef846 */
[----:B------:R-:W-:-:S02]  /*9ad0*/  LOP3.LUT R79, R78, 0x40004, R79, 0xf8, !PT ;  /* 0x000400044e4f7812 */ /* 0x000fc400078ef84f */
[----:B------:R-:W-:Y:S02]  /*9ae0*/  LOP3.LUT R72, R72, 0x40004, R73, 0xf8, !PT ;  /* 0x0004000448487812 */ /* 0x000fe400078ef849 */
[----:B------:R-:W-:Y:S02]  /*9af0*/  ISETP.NE.AND P2, PT, R29, RZ, PT ;  /* 0x000000ff1d00720c */ /* 0x000fe40003f45270 */
[----:B------:R-:W-:Y:S02]  /*9b00*/  LOP3.LUT R76, R75, 0x80008, R28, 0xf8, !PT ;  /* 0x000800084b4c7812 */ /* 0x000fe400078ef81c */
[C---:B------:R-:W-:Y:S02]  /*9b10*/  LOP3.LUT R58, R31.reuse, 0x3e003e0, RZ, 0xc0, !PT ;  /* 0x03e003e01f3a7812 */ /* 0x040fe400078ec0ff */
[----:B------:R-:W-:Y:S02]  /*9b20*/  LOP3.LUT R50, R31, 0x1f001f, RZ, 0xc0, !PT ;  /* 0x001f001f1f327812 */ /* 0x000fe400078ec0ff */
[----:B------:R-:W-:-:S02]  /*9b30*/  SHF.R.U32.HI R51, RZ, 0xa, R31 ;  /* 0x0000000aff337819 */ /* 0x000fc4000001161f */
[----:B------:R-:W-:Y:S02]  /*9b40*/  LOP3.LUT R29, R25, 0x80008, R26, 0xf8, !PT ;  /* 0x00080008191d7812 */ /* 0x000fe400078ef81a */
[----:B------:R-:W-:Y:S02]  /*9b50*/  LOP3.LUT R80, R79, 0x80008, R30, 0xf8, !PT ;  /* 0x000800084f507812 */ /* 0x000fe400078ef81e */
[----:B------:R-:W-:Y:S02]  /*9b60*/  LOP3.LUT R31, R72, 0x80008, R27, 0xf8, !PT ;  /* 0x00080008481f7812 */ /* 0x000fe400078ef81b */
[----:B------:R-:W-:Y:S02]  /*9b70*/  LOP3.LUT R68, R68, 0x1f001f, RZ, 0xc0, !PT ;  /* 0x001f001f44447812 */ /* 0x000fe400078ec0ff */
[----:B------:R-:W-:Y:S02]  /*9b80*/  LOP3.LUT R101, R11, 0x64006400, RZ, 0xfc, !PT ;  /* 0x640064000b657812 */ /* 0x000fe400078efcff */
[----:B------:R-:W-:-:S02]  /*9b90*/  LOP3.LUT R44, R44, 0x1f001f, RZ, 0xc0, !PT ;  /* 0x001f001f2c2c7812 */ /* 0x000fc400078ec0ff */
[----:B------:R-:W-:Y:S02]  /*9ba0*/  LOP3.LUT R69, R69, 0x64006400, RZ, 0xfc, !PT ;  /* 0x6400640045457812 */ /* 0x000fe400078efcff */
[----:B------:R-:W-:Y:S02]  /*9bb0*/  LOP3.LUT R46, R46, 0x1f001f, RZ, 0xc0, !PT ;  /* 0x001f001f2e2e7812 */ /* 0x000fe400078ec0ff */
        /* <DEDUP_REMOVED lines=8> */
[----:B------:R-:W-:Y:S01]  /*9c40*/  LOP3.LUT R38, R38, 0x64006400, RZ, 0xfc, !PT ;  /* 0x6400640026267812 */ /* 0x000fe200078efcff */
[----:B------:R-:W-:Y:S01]  /*9c50*/  HFMA2 R77, R77, R2.H0_H0, -48, -48 ;  /* 0xd200d2004d4d7431 */ /* 0x000fe20000040002 */
[----:B------:R-:W-:Y:S02]  /*9c60*/  LOP3.LUT R48, R48, 0x64006400, RZ, 0xfc, !PT ;  /* 0x6400640030307812 */ /* 0x000fe400078efcff */
[----:B------:R-:W-:-:S02]  /*9c70*/  LOP3.LUT R82, R46, 0x64006400, RZ, 0xfc, !PT ;  /* 0x640064002e527812 */ /* 0x000fc400078efcff */
[----:B------:R-:W-:Y:S01]  /*9c80*/  LOP3.LUT R109, R9, 0x64006400, RZ, 0xfc, !PT ;  /* 0x64006400096d7812 */ /* 0x000fe200078efcff */
[-C--:B------:R-:W-:Y:S01]  /*9c90*/  HFMA2 R9, R81, R2.reuse.H0_H0, -48, -48 ;  /* 0xd200d20051097431 */ /* 0x080fe20000040002 */
[----:B------:R-:W-:Y:S01]  /*9ca0*/  LOP3.LUT R41, R41, 0x1f001f, RZ, 0xc0, !PT ;  /* 0x001f001f29297812 */ /* 0x000fe200078ec0ff */
[----:B------:R-:W-:Y:S01]  /*9cb0*/  HADD2 R82, R82, -1040, -1040 ;  /* 0xe410e41052527430 */ /* 0x000fe20000000000 */
        /* <DEDUP_REMOVED lines=29> */
[----:B------:R-:W-:-:S02]  /*9e90*/  LOP3.LUT R53, R53, 0x64006400, RZ, 0xfc, !PT ;  /* 0x6400640035357812 */ /* 0x000fc400078efcff */
[----:B------:R-:W-:Y:S02]  /*9ea0*/  LOP3.LUT R24, R24, 0x64006400, RZ, 0xfc, !PT ;  /* 0x6400640018187812 */ /* 0x000fe400078efcff */
[----:B------:R-:W-:Y:S02]  /*9eb0*/  LOP3.LUT R79, R41, 0x64006400, RZ, 0xfc, !PT ;  /* 0x64006400294f7812 */ /* 0x000fe400078efcff */
[----:B------:R-:W-:Y:S01]  /*9ec0*/  LOP3.LUT R41, R62, 0x64006400, RZ, 0xfc, !PT ;  /* 0x640064003e297812 */ /* 0x000fe200078efcff */
[----:B------:R-:W-:Y:S01]  /*9ed0*/  HADD2 R62, R53, -1040, -1040 ;  /* 0xe410e410353e7430 */ /* 0x000fe20000000000 */
[----:B------:R-:W-:Y:S01]  /*9ee0*/  ISETP.GE.AND P3, PT, R95, 0x2, PT ;  /* 0x000000025f00780c */ /* 0x000fe20003f66270 */
[----:B------:R-:W-:Y:S02]  /*9ef0*/  HADD2 R79, R79, -1040, -1040 ;  /* 0xe410e4104f4f7430 */ /* 0x000fe40000000000 */
[----:B------:R-:W-:Y:S01]  /*9f00*/  HADD2 R41, R41, -1040, -1040 ;  /* 0xe410e41029297430 */ /* 0x000fe20000000000 */
[----:B--2---:R-:W-:-:S02]  /*9f10*/  SHF.R.U32.HI R28, RZ, 0xb, R32 ;  /* 0x0000000bff1c7819 */ /* 0x004fc40000011620 */
[----:B------:R-:W-:Y:S02]  /*9f20*/  SHF.R.U32.HI R30, RZ, 0xb, R33 ;  /* 0x0000000bff1e7819 */ /* 0x000fe40000011621 */
[----:B------:R-:W-:Y:S02]  /*9f30*/  SHF.R.U32.HI R73, RZ, 0xb, R35 ;  /* 0x0000000bff497819 */ /* 0x000fe40000011623 */
[----:B------:R-:W-:Y:S02]  /*9f40*/  LOP3.LUT R28, R29, 0x100010, R28, 0xf8, !PT ;  /* 0x001000101d1c7812 */ /* 0x000fe400078ef81c */
[----:B------:R-:W-:Y:S02]  /*9f50*/  LOP3.LUT R29, R31, 0x100010, R30, 0xf8, !PT ;  /* 0x001000101f1d7812 */ /* 0x000fe400078ef81e */
[----:B------:R-:W-:Y:S02]  /*9f60*/  LOP3.LUT R31, R80, 0x100010, R73, 0xf8, !PT ;  /* 0x00100010501f7812 */ /* 0x000fe400078ef849 */
[----:B------:R-:W-:Y:S01]  /*9f70*/  LOP3.LUT R73, R10, 0x64006400, RZ, 0xfc, !PT ;  /* 0x640064000a497812 */ /* 0x000fe200078efcff */
[-C--:B------:R-:W-:Y:S01]  /*9f80*/  HFMA2 R10, R75, R2.reuse.H0_H0, -48, -48 ;  /* 0xd200d2004b0a7431 */ /* 0x080fe20000040002 */
[----:B------:R-:W-:Y:S01]  /*9f90*/  SHF.R.U32.HI R71, RZ, 0xb, R34 ;  /* 0x0000000bff477819 */ /* 0x000fe20000011622 */
[----:B------:R-:W-:Y:S01]  /*9fa0*/  HADD2 R75, R52, -1040, -1040 ;  /* 0xe410e410344b7430 */ /* 0x000fe20000000000 */
[C---:B------:R-:W-:Y:S01]  /*9fb0*/  LOP3.LUT R70, R32.reuse, 0x3e003e0, RZ, 0xc0, !PT ;  /* 0x03e003e020467812 */ /* 0x040fe200078ec0ff */
[----:B------:R-:W-:Y:S01]  /*9fc0*/  HFMA2 R11, R73, R2.H0_H0, -48, -48 ;  /* 0xd200d200490b7431 */ /* 0x000fe20000040002 */
[----:B------:R-:W-:-:S02]  /*9fd0*/  LOP3.LUT R42, R32, 0x1f001f, RZ, 0xc0, !PT ;  /* 0x001f001f202a7812 */ /* 0x000fc400078ec0ff */
[----:B------:R-:W-:Y:S02]  /*9fe0*/  SHF.R.U32.HI R32, RZ, 0xa, R32 ;  /* 0x0000000aff207819 */ /* 0x000fe40000011620 */
[----:B------:R-:W-:Y:S01]  /*9ff0*/  LOP3.LUT R30, R76, 0x100010, R71, 0xf8, !PT ;  /* 0x001000104c1e7812 */ /* 0x000fe200078ef847 */
[----:B------:R-:W-:Y:S01]  /*a000*/  HFMA2 R76, R105, R2.H0_H0, -48, -48 ;  /* 0xd200d200694c7431 */ /* 0x000fe20000040002 */
[----:B------:R-:W-:Y:S02]  /*a010*/  LOP3.LUT R73, R49, 0x1f001f, RZ, 0xc0, !PT ;  /* 0x001f001f31497812 */ /* 0x000fe400078ec0ff */
[C---:B------:R-:W-:Y:S02]  /*a020*/  LOP3.LUT R72, R33.reuse, 0x3e003e0, RZ, 0xc0, !PT ;  /* 0x03e003e021487812 */ /* 0x040fe400078ec0ff */
[----:B------:R-:W-:Y:S02]  /*a030*/  LOP3.LUT R26, R33, 0x1f001f, RZ, 0xc0, !PT ;  /* 0x001f001f211a7812 */ /* 0x000fe400078ec0ff */
[----:B------:R-:W-:-:S02]  /*a040*/  LOP3.LUT R78, R35, 0x3e003e0, RZ, 0xc0, !PT ;  /* 0x03e003e0234e7812 */ /* 0x000fc400078ec0ff */
[----:B------:R-:W-:Y:S01]  /*a050*/  LOP3.LUT R71, R12, 0x64006400, RZ, 0xfc, !PT ;  /* 0x640064000c477812 */ /* 0x000fe200078efcff */
[----:B------:R-:W-:Y:S01]  /*a060*/  HFMA2 R12, R69, R2.H0_H0, -48, -48 ;  /* 0xd200d200450c7431 */ /* 0x000fe20000040002 */
[----:B------:R-:W-:Y:S02]  /*a070*/  LOP3.LUT R49, R68, 0x64006400, RZ, 0xfc, !PT ;  /* 0x6400640044317812 */ /* 0x000fe400078efcff */
[----:B------:R-:W-:Y:S02]  /*a080*/  SHF.R.U32.HI R33, RZ, 0xa, R33 ;  /* 0x0000000aff217819 */ /* 0x000fe40000011621 */
[----:B------:R-:W-:Y:S02]  /*a090*/  LOP3.LUT R68, R44, 0x64006400, RZ, 0xfc, !PT ;  /* 0x640064002c447812 */ /* 0x000fe400078efcff */
[C---:B------:R-:W-:Y:S02]  /*a0a0*/  LOP3.LUT R74, R34.reuse, 0x3e003e0, RZ, 0xc0, !PT ;  /* 0x03e003e0224a7812 */ /* 0x040fe400078ec0ff */
[----:B------:R-:W-:Y:S01]  /*a0b0*/  LOP3.LUT R25, R34, 0x1f001f, RZ, 0xc0, !PT ;  /* 0x001f001f22197812 */ /* 0x000fe200078ec0ff */
[----:B------:R-:W-:Y:S01]  /*a0c0*/  HADD2 R68, R68, -1040, -1040 ;  /* 0xe410e41044447430 */ /* 0x000fe20000000000 */
[----:B------:R-:W-:-:S02]  /*a0d0*/  LOP3.LUT R27, R35, 0x1f001f, RZ, 0xc0, !PT ;  /* 0x001f001f231b7812 */ /* 0x000fc400078ec0ff */
[----:B------:R-:W-:Y:S02]  /*a0e0*/  LOP3.LUT R44, R42, 0x64006400, RZ, 0xfc, !PT ;  /* 0x640064002a2c7812 */ /* 0x000fe400078efcff */
[----:B------:R-:W-:Y:S02]  /*a0f0*/  SHF.R.U32.HI R34, RZ, 0xa, R34 ;  /* 0x0000000aff227819 */ /* 0x000fe40000011622 */
[----:B------:R-:W-:Y:S01]  /*a100*/  SHF.R.U32.HI R35, RZ, 0xa, R35 ;  /* 0x0000000aff237819 */ /* 0x000fe20000011623 */
[----:B------:R-:W-:Y:S01]  /*a110*/  HADD2 R44, R44, -1040, -1040 ;  /* 0xe410e4102c2c7430 */ /* 0x000fe20000000000 */
[----:B------:R-:W-:Y:S02]  /*a120*/  LOP3.LUT R42, R32, 0x1f001f, RZ, 0xc0, !PT ;  /* 0x001f001f202a7812 */ /* 0x000fe400078ec0ff */
[----:B------:R-:W-:Y:S01]  /*a130*/  LOP3.LUT R113, R78, 0x64006400, RZ, 0xfc, !PT ;  /* 0x640064004e717812 */ /* 0x000fe200078efcff */
[----:B------:R-:W-:Y:S01]  /*a140*/  HFMA2 R78, R71, R2.H0_H0, -48, -48 ;  /* 0xd200d200474e7431 */ /* 0x000fe20000040002 */
[----:B------:R-:W-:-:S02]  /*a150*/  LOP3.LUT R69, R65, 0x1f001f, RZ, 0xc0, !PT ;  /* 0x001f001f41457812 */ /* 0x000fc400078ec0ff */
[----:B------:R-:W-:Y:S02]  /*a160*/  LOP3.LUT R32, R26, 0x64006400, RZ, 0xfc, !PT ;  /* 0x640064001a207812 */ /* 0x000fe400078efcff */
[----:B------:R-:W-:Y:S02]  /*a170*/  LOP3.LUT R5, R70, 0x64006400, RZ, 0xfc, !PT ;  /* 0x6400640046057812 */ /* 0x000fe400078efcff */
[----:B------:R-:W-:Y:S02]  /*a180*/  LOP3.LUT R65, R36, 0x64006400, RZ, 0xfc, !PT ;  /* 0x6400640024417812 */ /* 0x000fe400078efcff */
[----:B------:R-:W-:Y:S01]  /*a190*/  LOP3.LUT R26, R33, 0x1f001f, RZ, 0xc0, !PT ;  /* 0x001f001f211a7812 */ /* 0x000fe200078ec0ff */
[----:B------:R-:W-:Y:S01]  /*a1a0*/  HFMA2 R5, R5, R2.H0_H0, -48, -48 ;  /* 0xd200d20005057431 */ /* 0x000fe20000040002 */
[----:B------:R-:W-:Y:S01]  /*a1b0*/  LOP3.LUT R3, R72, 0x64006400, RZ, 0xfc, !PT ;  /* 0x6400640048037812 */ /* 0x000fe200078efcff */
[----:B------:R-:W-:Y:S01]  /*a1c0*/  HADD2 R65, R65, -1040, -1040 ;  /* 0xe410e41041417430 */ /* 0x000fe20000000000 */
[----:B------:R-:W-:-:S02]  /*a1d0*/  LOP3.LUT R70, R55, 0x1f001f, RZ, 0xc0, !PT ;  /* 0x001f001f37467812 */ /* 0x000fc400078ec0ff */
[----:B------:R-:W-:Y:S01]  /*a1e0*/  LOP3.LUT R71, R0, 0x64006400, RZ, 0xfc, !PT ;  /* 0x6400640000477812 */ /* 0x000fe200078efcff */
[----:B------:R-:W-:Y:S01]  /*a1f0*/  HFMA2 R4, R3, R2.H0_H0, -48, -48 ;  /* 0xd200d20003047431 */ /* 0x000fe20000040002 */
[----:B------:R-:W-:Y:S02]  /*a200*/  LOP3.LUT R36, R43, 0x1f001f, RZ, 0xc0, !PT ;  /* 0x001f001f2b247812 */ /* 0x000fe400078ec0ff */
[----:B------:R-:W-:Y:S01]  /*a210*/  LOP3.LUT R46, R25, 0x64006400, RZ, 0xfc, !PT ;  /* 0x64006400192e7812 */ /* 0x000fe200078efcff */
[----:B------:R-:W-:Y:S01]  /*a220*/  HADD2 R71, R71, -1040, -1040 ;  /* 0xe410e41047477430 */ /* 0x000fe20000000000 */
[----:B------:R-:W-:Y:S02]  /*a230*/  LOP3.LUT R33, R27, 0x64006400, RZ, 0xfc, !PT ;  /* 0x640064001b217812 */ /* 0x000fe400078efcff */
        /* <DEDUP_REMOVED lines=137> */
.L_x_548:
        /* <DEDUP_REMOVED lines=81> */
.L_x_549:
        /* <DEDUP_REMOVED lines=80> */
.L_x_550:
        /* <DEDUP_REMOVED lines=77> */
.L_x_547:
[----:B0-----:R-:W-:Y:S01]  /*b9b0*/  IADD3 R94, R94, 0x20, RZ ;  /* 0x000000205e5e7810 */ /* 0x001fe20007ffe0ff */
[----:B------:R-:W-:Y:S01]  /*b9c0*/  UIADD3 UR4, UR4, 0x40, URZ ;  /* 0x0000004004047890 */ /* 0x000fe2000fffe03f */
[----:B------:R-:W-:Y:S02]  /*b9d0*/  IMAD.WIDE R2, R85, 0x4, R98 ;  /* 0x0000000455027825 */ /* 0x000fe400078e0262 */
[C---:B------:R-:W-:Y:S02]  /*b9e0*/  ISETP.GE.AND P2, PT, R94.reuse, c[0x0][0x1b0], PT ;  /* 0x00006c005e007a0c */ /* 0x040fe40003f46270 */
[----:B------:R-:W-:-:S13]  /*b9f0*/  ISETP.LT.AND P3, PT, R94, R93, PT ;  /* 0x0000005d5e00720c */ /* 0x000fda0003f61270 */
[----:B------:R-:W-:Y:S05]  /*ba00*/  @!P2 BRA P3, `(.L_x_551) ;  /* 0xffffdaa00000a947 */ /* 0x000fea000183ffff */
.L_x_546:
[----:B------:R-:W-:-:S04]  /*ba10*/  LEA R86, R86, 0x40, 0x6 ;  /* 0x0000004056567811 */ /* 0x000fc800078e30ff */
[----:B-----5:R-:W-:-:S04]  /*ba20*/  IMNMX R5, R86, c[0x0][0x190], PT ;  /* 0x0000640056057a17 */ /* 0x020fc80003800200 */
[----:B------:R-:W-:-:S04]  /*ba30*/  ISETP.GE.AND P0, PT, R94, R5, PT ;  /* 0x000000055e00720c */ /* 0x000fc80003f06270 */
[----:B------:R-:W-:-:S13]  /*ba40*/  ISETP.GE.OR P0, PT, R94, c[0x0][0x1b4], P0 ;  /* 0x00006d005e007a0c */ /* 0x000fda0000706670 */
[----:B------:R-:W-:Y:S05]  /*ba50*/  @P0 BRA `(.L_x_552) ;  /* 0x00006c0000000947 */ /* 0x000fea0003800000 */
[----:B------:R-:W-:-:S04]  /*ba60*/  PRMT R0, R89, 0x9910, RZ ;  /* 0x0000991059007816 */ /* 0x000fc800000000ff */
[----:B------:R-:W-:-:S04]  /*ba70*/  ISETP.NE.AND P0, PT, R0, RZ, PT ;  /* 0x000000ff0000720c */ /* 0x000fc80003f05270 */
[----:B------:R-:W-:Y:S02]  /*ba80*/  ISETP.LT.OR P0, PT, R96, 0x4, !P0 ;  /* 0x000000046000780c */ /* 0x000fe40004701670 */
.L_x_569:
[----:B------:R-:W-:-:S13]  /*ba90*/  ISETP.NE.AND P2, PT, R94, R87, PT ;  /* 0x000000575e00720c */ /* 0x000fda0003f45270 */
[----:B------:R-:W-:Y:S02]  /*baa0*/  @!P2 IADD3 R88, R88, 0x1, RZ ;  /* 0x000000015858a810 */ /* 0x000fe40007ffe0ff */
[----:B------:R-:W-:Y:S02]  /*bab0*/  @!P2 LEA R4, R94, 0x1, 0x1 ;  /* 0x000000015e04a811 */ /* 0x000fe400078e08ff */
[----:B------:R-:W-:Y:S02]  /*bac0*/  @!P2 MOV R5, 0x2 ;  /* 0x000000020005a802 */ /* 0x000fe40000000f00 */
[----:B------:R-:W-:-:S03]  /*bad0*/  @!P2 LEA R6, R88, R1, 0x3 ;  /* 0x000000015806a211 */ /* 0x000fc600078e18ff */
[----:B------:R-:W-:-:S03]  /*bae0*/  @!P2 IMAD.WIDE R4, R4, R5, c[0x0][0x198] ;  /* 0x000066000404a625 */ /* 0x000fc600078e0205 */
[----:B------:R-:W2:Y:S04]  /*baf0*/  @!P2 LDL.64 R6, [R6] ;  /* 0x000000000606a983 */ /* 0x000ea80000100a00 */
[----:B------:R-:W3:Y:S01]  /*bb00*/  @!P2 LDG.E.U16.CONSTANT R5, [R4.64] ;  /* 0x000000060405a981 */ /* 0x000ee2000c1e9500 */
[----:B--2---:R-:W-:Y:S02]  /*bb10*/  @!P2 PRMT R97, R6, 0x7610, R97 ;  /* 0x000076100661a816 */ /* 0x004fe40000000061 */
        /* <DEDUP_REMOVED lines=10> */
[C---:B--2---:R-:W-:Y:S02]  /*bbc0*/  LOP3.LUT R8, R4.reuse, 0xf000f, RZ, 0xc0, !PT ;  /* 0x000f000f04087812 */ /* 0x044fe400078ec0ff */
[----:B------:R-:W-:-:S02]  /*bbd0*/  LOP3.LUT R9, R4, 0xf000f0, RZ, 0xc0, !PT ;  /* 0x00f000f004097812 */ /* 0x000fc400078ec0ff */
[C---:B------:R-:W-:Y:S02]  /*bbe0*/  LOP3.LUT R10, R5.reuse, 0xf000f, RZ, 0xc0, !PT ;  /* 0x000f000f050a7812 */ /* 0x040fe400078ec0ff */
[----:B------:R-:W-:Y:S02]  /*bbf0*/  LOP3.LUT R11, R5, 0xf000f0, RZ, 0xc0, !PT ;  /* 0x00f000f0050b7812 */ /* 0x000fe400078ec0ff */
[----:B------:R-:W-:Y:S02]  /*bc00*/  SHF.R.U32.HI R4, RZ, 0x8, R4 ;  /* 0x00000008ff047819 */ /* 0x000fe40000011604 */
[----:B------:R-:W-:Y:S02]  /*bc10*/  SHF.R.U32.HI R12, RZ, 0x8, R5 ;  /* 0x00000008ff0c7819 */ /* 0x000fe40000011605 */
[C---:B------:R-:W-:Y:S02]  /*bc20*/  LOP3.LUT R22, R6.reuse, 0xf000f0, RZ, 0xc0, !PT ;  /* 0x00f000f006167812 */ /* 0x040fe400078ec0ff */
[----:B------:R-:W-:-:S02]  /*bc30*/  LOP3.LUT R21, R6, 0xf000f, RZ, 0xc0, !PT ;  /* 0x000f000f06157812 */ /* 0x000fc400078ec0ff */
[----:B------:R-:W-:Y:S02]  /*bc40*/  SHF.R.U32.HI R23, RZ, 0x8, R6 ;  /* 0x00000008ff177819 */ /* 0x000fe40000011606 */
[C---:B------:R-:W-:Y:S02]  /*bc50*/  LOP3.LUT R24, R7.reuse, 0xf000f, RZ, 0xc0, !PT ;  /* 0x000f000f07187812 */ /* 0x040fe400078ec0ff */
[----:B------:R-:W-:Y:S02]  /*bc60*/  LOP3.LUT R25, R7, 0xf000f0, RZ, 0xc0, !PT ;  /* 0x00f000f007197812 */ /* 0x000fe400078ec0ff */
[----:B------:R-:W-:Y:S02]  /*bc70*/  SHF.R.U32.HI R26, RZ, 0x8, R7 ;  /* 0x00000008ff1a7819 */ /* 0x000fe40000011607 */
[----:B------:R-:W-:Y:S02]  /*bc80*/  LOP3.LUT R6, R8, 0x64006400, RZ, 0xfc, !PT ;  /* 0x6400640008067812 */ /* 0x000fe400078efcff */
        /* <DEDUP_REMOVED lines=9> */
[----:B------:R-:W-:Y:S02]  /*bd20*/  LOP3.LUT R11, R22, 0x64006400, RZ, 0xfc, !PT ;  /* 0x64006400160b7812 */ /* 0x000fe400078efcff */
[----:B------:R-:W-:-:S02]  /*bd30*/  LOP3.LUT R4, R4, 0xf000f0, RZ, 0xc0, !PT ;  /* 0x00f000f004047812 */ /* 0x000fc400078ec0ff */
[----:B------:R-:W-:Y:S01]  /*bd40*/  LOP3.LUT R12, R12, 0xf000f0, RZ, 0xc0, !PT ;  /* 0x00f000f00c0c7812 */ /* 0x000fe200078ec0ff */
[----:B------:R-:W-:Y:S01]  /*bd50*/  HFMA2 R11, R11, R0.H0_H0, -72, -72 ;  /* 0xd480d4800b0b7431 */ /* 0x000fe20000040000 */
[C---:B------:R-:W-:Y:S02]  /*bd60*/  LOP3.LUT R22, R23.reuse, 0xf000f, RZ, 0xc0, !PT ;  /* 0x000f000f17167812 */ /* 0x040fe400078ec0ff */
[----:B------:R-:W-:Y:S02]  /*bd70*/  LOP3.LUT R27, R23, 0xf000f0, RZ, 0xc0, !PT ;  /* 0x00f000f0171b7812 */ /* 0x000fe400078ec0ff */
[C---:B------:R-:W-:Y:S02]  /*bd80*/  LOP3.LUT R30, R26.reuse, 0xf000f, RZ, 0xc0, !PT ;  /* 0x000f000f1a1e7812 */ /* 0x040fe400078ec0ff */
        /* <DEDUP_REMOVED lines=114> */
.L_x_554:
        /* <DEDUP_REMOVED lines=95> */
.L_x_556:
        /* <DEDUP_REMOVED lines=94> */
.L_x_557:
        /* <DEDUP_REMOVED lines=91> */
.L_x_555:
[----:B------:R-:W-:-:S05]  /*d630*/  MOV R11, c[0x0][0x18c] ;  /* 0x00006300000b7a02 */ /* 0x000fca0000000f00 */
        /* <DEDUP_REMOVED lines=145> */
.L_x_558:
        /* <DEDUP_REMOVED lines=95> */
.L_x_560:
        /* <DEDUP_REMOVED lines=94> */
.L_x_561:
        /* <DEDUP_REMOVED lines=91> */
.L_x_559:
        /* <DEDUP_REMOVED lines=145> */
.L_x_562:
        /* <DEDUP_REMOVED lines=95> */
.L_x_564:
        /* <DEDUP_REMOVED lines=94> */
.L_x_565:
        /* <DEDUP_REMOVED lines=91> */
.L_x_563:
        /* <DEDUP_REMOVED lines=145> */
.L_x_566:
        /* <DEDUP_REMOVED lines=95> */
.L_x_567:
        /* <DEDUP_REMOVED lines=94> */
.L_x_568:
        /* <DEDUP_REMOVED lines=91> */
.L_x_553:
[----:B------:R-:W-:Y:S01]  /*125f0*/  IADD3 R94, R94, 0x20, RZ ;  /* 0x000000205e5e7810 */ /* 0x000fe20007ffe0ff */
[----:B------:R-:W-:Y:S01]  /*12600*/  UIADD3 UR4, UR4, 0x40, URZ ;  /* 0x0000004004047890 */ /* 0x000fe2000fffe03f */
[----:B------:R-:W-:Y:S02]  /*12610*/  MOV R5, c[0x0][0x18c] ;  /* 0x0000630000057a02 */ /* 0x000fe40000000f00 */
[C---:B------:R-:W-:Y:S02]  /*12620*/  ISETP.GE.AND P2, PT, R94.reuse, c[0x0][0x1b4], PT ;  /* 0x00006d005e007a0c */ /* 0x040fe40003f46270 */
[----:B------:R-:W-:Y:S01]  /*12630*/  ISETP.LT.AND P3, PT, R94, R93, PT ;  /* 0x0000005d5e00720c */ /* 0x000fe20003f61270 */
[----:B------:R-:W-:-:S12]  /*12640*/  IMAD.WIDE R2, R5, 0x10, R2 ;  /* 0x0000001005027825 */ /* 0x000fd800078e0202 */
[----:B------:R-:W-:Y:S05]  /*12650*/  @!P2 BRA P3, `(.L_x_569) ;  /* 0xffff94300000a947 */ /* 0x000fea000183ffff */
.L_x_552:
[----:B------:R-:W-:Y:S05]  /*12660*/  @!P1 EXIT ;  /* 0x000000000000994d */ /* 0x000fea0003800000 */
[----:B------:R-:W0:Y:S01]  /*12670*/  S2R R2, SR_CTAID.X ;  /* 0x0000000000027919 */ /* 0x000e220000002500 */
[----:B------:R-:W-:-:S03]  /*12680*/  MOV R5, 0x2 ;  /* 0x0000000200057802 */ /* 0x000fc60000000f00 */
[----:B------:R-:W0:Y:S04]  /*12690*/  S2R R3, SR_TID.X ;  /* 0x0000000000037919 */ /* 0x000e280000002100 */
[----:B------:R-:W1:Y:S01]  /*126a0*/  S2R R0, SR_CTAID.Y ;  /* 0x0000000000007919 */ /* 0x000e620000002600 */
[----:B0-----:R-:W-:-:S04]  /*126b0*/  LEA R2, R2, R3, 0x6 ;  /* 0x0000000302027211 */ /* 0x001fc800078e30ff */
[----:B------:R-:W-:Y:S01]  /*126c0*/  SHF.L.U32 R3, R2, 0x2, RZ ;  /* 0x0000000202037819 */ /* 0x000fe200000006ff */
[----:B-1----:R-:W-:-:S04]  /*126d0*/  IMAD.SHL.U32 R0, R0, 0x4, RZ ;  /* 0x0000000400007824 */ /* 0x002fc800078e00ff */
        /* <DEDUP_REMOVED lines=8> */
.L_x_573:
[----:B------:R-:W0:Y:S02]  /*12760*/  LDS R4, [R0] ;  /* 0x0000000000047984 */ /* 0x000e240000000800 */
[----:B0-----:R-:W-:-:S10]  /*12770*/  HFMA2.MMA R5, R4, 1, 1, R20 ;  /* 0x3c003c0004057835 */ /* 0x001fd40000000014 */
[----:B------:R-:W0:Y:S02]  /*12780*/  ATOMS.CAST.SPIN R5, [R0], R4, R5 ;  /* 0x000000040005738d */ /* 0x000e240001800005 */
[----:B0-----:R-:W-:-:S13]  /*12790*/  ISETP.EQ.U32.AND P0, PT, R5, 0x1, PT ;  /* 0x000000010500780c */ /* 0x001fda0003f02070 */
[----:B------:R-:W-:Y:S05]  /*127a0*/  @!P0 BRA `(.L_x_573) ;  /* 0xffffffb000008947 */ /* 0x000fea000383ffff */
[----:B------:R-:W-:Y:S05]  /*127b0*/  BRA `(.L_x_571) ;  /* 0x0000003000007947 */ /* 0x000fea0003800000 */
.L_x_572:
[----:B------:R-:W2:Y:S02]  /*127c0*/  LD.E R0, [R2.64] ;  /* 0x0000000602007980 */ /* 0x000ea4000c101900 */
[----:B--2---:R-:W-:-:S05]  /*127d0*/  IADD3 R5, R20, R0, RZ ;  /* 0x0000000014057210 */ /* 0x004fca0007ffe0ff */
[----:B------:R0:W-:Y:S02]  /*127e0*/  ST.E [R2.64], R5 ;  /* 0x0000000502007985 */ /* 0x0001e4000c101906 */
.L_x_571:
[----:B------:R-:W-:Y:S05]  /*127f0*/  BSYNC B0 ;  /* 0x0000000000007941 */ /* 0x000fea0003800000 */
.L_x_570:
[----:B------:R-:W2:Y:S01]  /*12800*/  ATOM.E.ADD.F16x2.RN.STRONG.GPU P0, RZ, [R2.64+0x4], R19 ;  /* 0x0000041302ff798a */ /* 0x000ea2000810e9c6 */
[----:B------:R-:W-:Y:S01]  /*12810*/  BSSY B0, `(.L_x_574) ;  /* 0x000000f000007945 */ /* 0x000fe20003800000 */
[----:B--2---:R-:W-:Y:S05]  /*12820*/  @P0 BRA `(.L_x_575) ;  /* 0x000000d000000947 */ /* 0x004fea0003800000 */
[----:B------:R-:W1:Y:S02]  /*12830*/  QSPC.E.S P0, RZ, [R2+0x4] ;  /* 0x0000040002ff73aa */ /* 0x000e640000000500 */
[----:B-1----:R-:W-:Y:S05]  /*12840*/  @!P0 BRA `(.L_x_576) ;  /* 0x0000008000008947 */ /* 0x002fea0003800000 */
[----:B------:R-:W-:-:S04]  /*12850*/  IADD3 R0, R2, 0x4, RZ ;  /* 0x0000000402007810 */ /* 0x000fc80007ffe0ff */
[----:B------:R-:W-:-:S05]  /*12860*/  LOP3.LUT R0, R0, 0xffffff, RZ, 0xc0, !PT ;  /* 0x00ffffff00007812 */ /* 0x000fca00078ec0ff */
.L_x_577:
[----:B------:R-:W1:Y:S02]  /*12870*/  LDS R4, [R0] ;  /* 0x0000000000047984 */ /* 0x000e640000000800 */
[----:B01----:R-:W-:-:S06]  /*12880*/  HADD2 R5, R4, R19 ;  /* 0x0000001304057230 */ /* 0x003fcc0000000000 */
[----:B------:R-:W0:Y:S02]  /*12890*/  ATOMS.CAST.SPIN R5, [R0], R4, R5 ;  /* 0x000000040005738d */ /* 0x000e240001800005 */
[----:B0-----:R-:W-:-:S13]  /*128a0*/  ISETP.EQ.U32.AND P0, PT, R5, 0x1, PT ;  /* 0x000000010500780c */ /* 0x001fda0003f02070 */
[----:B------:R-:W-:Y:S05]  /*128b0*/  @!P0 BRA `(.L_x_577) ;  /* 0xffffffb000008947 */ /* 0x000fea000383ffff */
[----:B------:R-:W-:Y:S05]  /*128c0*/  BRA `(.L_x_575) ;  /* 0x0000003000007947 */ /* 0x000fea0003800000 */
.L_x_576:
[----:B------:R-:W2:Y:S02]  /*128d0*/  LD.E R0, [R2.64+0x4] ;  /* 0x0000040602007980 */ /* 0x000ea4000c101900 */
[----:B0-2---:R-:W-:-:S05]  /*128e0*/  IMAD.IADD R5, R19, 0x1, R0 ;  /* 0x0000000113057824 */ /* 0x005fca00078e0200 */
[----:B------:R0:W-:Y:S02]  /*128f0*/  ST.E [R2.64+0x4], R5 ;  /* 0x0000040502007985 */ /* 0x0001e4000c101906 */
.L_x_575:
[----:B------:R-:W-:Y:S05]  /*12900*/  BSYNC B0 ;  /* 0x0000000000007941 */ /* 0x000fea0003800000 */
.L_x_574:
[----:B------:R-:W-:-:S13]  /*12910*/  ISETP.GE.AND P0, PT, R95, 0x2, PT ;  /* 0x000000025f00780c */ /* 0x000fda0003f06270 */
[----:B------:R-:W-:Y:S05]  /*12920*/  @!P0 EXIT ;  /* 0x000000000000894d */ /* 0x000fea0003800000 */
[----:B------:R-:W-:-:S05]  /*12930*/  MOV R7, c[0x0][0x18c] ;  /* 0x0000630000077a02 */ /* 0x000fca0000000f00 */
[----:B0-----:R-:W-:-:S05]  /*12940*/  IMAD.WIDE R2, R7, 0x2, R2 ;  /* 0x0000000207027825 */ /* 0x001fca00078e0202 */
[----:B------:R-:W2:Y:S01]  /*12950*/  ATOM.E.ADD.F16x2.RN.STRONG.GPU P0, RZ, [R2.64], R18 ;  /* 0x0000001202ff798a */ /* 0x000ea2000810e9c6 */
[----:B------:R-:W-:Y:S01]  /*12960*/  BSSY B0, `(.L_x_578) ;  /* 0x000000e000007945 */ /* 0x000fe20003800000 */
[----:B--2---:R-:W-:Y:S05]  /*12970*/  @P0 BRA `(.L_x_579) ;  /* 0x000000c000000947 */ /* 0x004fea0003800000 */
[----:B------:R-:W0:Y:S02]  /*12980*/  QSPC.E.S P0, RZ, [R2] ;  /* 0x0000000002ff73aa */ /* 0x000e240000000500 */
[----:B0-----:R-:W-:Y:S05]  /*12990*/  @!P0 BRA `(.L_x_580) ;  /* 0x0000007000008947 */ /* 0x001fea0003800000 */
[----:B------:R-:W-:-:S05]  /*129a0*/  LOP3.LUT R0, R2, 0xffffff, RZ, 0xc0, !PT ;  /* 0x00ffffff02007812 */ /* 0x000fca00078ec0ff */
.L_x_581:
[----:B------:R-:W0:Y:S02]  /*129b0*/  LDS R4, [R0] ;  /* 0x0000000000047984 */ /* 0x000e240000000800 */
[----:B0-----:R-:W-:-:S10]  /*129c0*/  HFMA2.MMA R5, R4, 1, 1, R18 ;  /* 0x3c003c0004057835 */ /* 0x001fd40000000012 */
[----:B------:R-:W0:Y:S02]  /*129d0*/  ATOMS.CAST.SPIN R5, [R0], R4, R5 ;  /* 0x000000040005738d */ /* 0x000e240001800005 */
[----:B0-----:R-:W-:-:S13]  /*129e0*/  ISETP.EQ.U32.AND P0, PT, R5, 0x1, PT ;  /* 0x000000010500780c */ /* 0x001fda0003f02070 */
[----:B------:R-:W-:Y:S05]  /*129f0*/  @!P0 BRA `(.L_x_581) ;  /* 0xffffffb000008947 */ /* 0x000fea000383ffff */
[----:B------:R-:W-:Y:S05]  /*12a00*/  BRA `(.L_x_579) ;  /* 0x0000003000007947 */ /* 0x000fea0003800000 */
.L_x_580:
[----:B------:R-:W2:Y:S02]  /*12a10*/  LD.E R0, [R2.64] ;  /* 0x0000000602007980 */ /* 0x000ea4000c101900 */
[----:B--2---:R-:W-:-:S05]  /*12a20*/  IADD3 R5, R18, R0, RZ ;  /* 0x0000000012057210 */ /* 0x004fca0007ffe0ff */
[----:B------:R0:W-:Y:S02]  /*12a30*/  ST.E [R2.64], R5 ;  /* 0x0000000502007985 */ /* 0x0001e4000c101906 */
.L_x_579:
[----:B------:R-:W-:Y:S05]  /*12a40*/  BSYNC B0 ;  /* 0x0000000000007941 */ /* 0x000fea0003800000 */
.L_x_578:
[----:B------:R-:W2:Y:S01]  /*12a50*/  ATOM.E.ADD.F16x2.RN.STRONG.GPU P0, RZ, [R2.64+0x4], R17 ;  /* 0x0000041102ff798a */ /* 0x000ea2000810e9c6 */
[----:B------:R-:W-:Y:S01]  /*12a60*/  BSSY B0, `(.L_x_582) ;  /* 0x000000f000007945 */ /* 0x000fe20003800000 */
[----:B--2---:R-:W-:Y:S05]  /*12a70*/  @P0 BRA `(.L_x_583) ;  /* 0x000000d000000947 */ /* 0x004fea0003800000 */
[----:B------:R-:W1:Y:S02]  /*12a80*/  QSPC.E.S P0, RZ, [R2+0x4] ;  /* 0x0000040002ff73aa */ /* 0x000e640000000500 */
[----:B-1----:R-:W-:Y:S05]  /*12a90*/  @!P0 BRA `(.L_x_584) ;  /* 0x0000008000008947 */ /* 0x002fea0003800000 */
[----:B------:R-:W-:-:S04]  /*12aa0*/  IADD3 R0, R2, 0x4, RZ ;  /* 0x0000000402007810 */ /* 0x000fc80007ffe0ff */
[----:B------:R-:W-:-:S05]  /*12ab0*/  LOP3.LUT R0, R0, 0xffffff, RZ, 0xc0, !PT ;  /* 0x00ffffff00007812 */ /* 0x000fca00078ec0ff */
.L_x_585:
[----:B------:R-:W1:Y:S02]  /*12ac0*/  LDS R4, [R0] ;  /* 0x0000000000047984 */ /* 0x000e640000000800 */
[----:B01----:R-:W-:-:S06]  /*12ad0*/  HADD2 R5, R4, R17 ;  /* 0x0000001104057230 */ /* 0x003fcc0000000000 */
[----:B------:R-:W0:Y:S02]  /*12ae0*/  ATOMS.CAST.SPIN R5, [R0], R4, R5 ;  /* 0x000000040005738d */ /* 0x000e240001800005 */
[----:B0-----:R-:W-:-:S13]  /*12af0*/  ISETP.EQ.U32.AND P0, PT, R5, 0x1, PT ;  /* 0x000000010500780c */ /* 0x001fda0003f02070 */
[----:B------:R-:W-:Y:S05]  /*12b00*/  @!P0 BRA `(.L_x_585) ;  /* 0xffffffb000008947 */ /* 0x000fea000383ffff */
[----:B------:R-:W-:Y:S05]  /*12b10*/  BRA `(.L_x_583) ;  /* 0x0000003000007947 */ /* 0x000fea0003800000 */
.L_x_584:
[----:B------:R-:W2:Y:S02]  /*12b20*/  LD.E R0, [R2.64+0x4] ;  /* 0x0000040602007980 */ /* 0x000ea4000c101900 */
[----:B0-2---:R-:W-:-:S05]  /*12b30*/  IADD3 R5, R17, R0, RZ ;  /* 0x0000000011057210 */ /* 0x005fca0007ffe0ff */
[----:B------:R0:W-:Y:S02]  /*12b40*/  ST.E [R2.64+0x4], R5 ;  /* 0x0000040502007985 */ /* 0x0001e4000c101906 */
.L_x_583:
[----:B------:R-:W-:Y:S05]  /*12b50*/  BSYNC B0 ;  /* 0x0000000000007941 */ /* 0x000fea0003800000 */
.L_x_582:
        /* <DEDUP_REMOVED lines=9> */
.L_x_589:
[----:B------:R-:W0:Y:S02]  /*12bf0*/  LDS R4, [R0] ;  /* 0x0000000000047984 */ /* 0x000e240000000800 */
[----:B0-----:R-:W-:-:S10]  /*12c00*/  HFMA2.MMA R5, R4, 1, 1, R16 ;  /* 0x3c003c0004057835 */ /* 0x001fd40000000010 */
[----:B------:R-:W0:Y:S02]  /*12c10*/  ATOMS.CAST.SPIN R5, [R0], R4, R5 ;  /* 0x000000040005738d */ /* 0x000e240001800005 */
[----:B0-----:R-:W-:-:S13]  /*12c20*/  ISETP.EQ.U32.AND P0, PT, R5, 0x1, PT ;  /* 0x000000010500780c */ /* 0x001fda0003f02070 */
[----:B------:R-:W-:Y:S05]  /*12c30*/  @!P0 BRA `(.L_x_589) ;  /* 0xffffffb000008947 */ /* 0x000fea000383ffff */
[----:B------:R-:W-:Y:S05]  /*12c40*/  BRA `(.L_x_587) ;  /* 0x0000003000007947 */ /* 0x000fea0003800000 */
.L_x_588:
[----:B------:R-:W2:Y:S02]  /*12c50*/  LD.E R0, [R2.64] ;  /* 0x0000000602007980 */ /* 0x000ea4000c101900 */
[----:B--2---:R-:W-:-:S05]  /*12c60*/  IMAD.IADD R5, R16, 0x1, R0 ;  /* 0x0000000110057824 */ /* 0x004fca00078e0200 */
[----:B------:R0:W-:Y:S02]  /*12c70*/  ST.E [R2.64], R5 ;  /* 0x0000000502007985 */ /* 0x0001e4000c101906 */
.L_x_587:
[----:B------:R-:W-:Y:S05]  /*12c80*/  BSYNC B0 ;  /* 0x0000000000007941 */ /* 0x000fea0003800000 */
.L_x_586:
[----:B------:R-:W2:Y:S01]  /*12c90*/  ATOM.E.ADD.F16x2.RN.STRONG.GPU P0, RZ, [R2.64+0x4], R15 ;  /* 0x0000040f02ff798a */ /* 0x000ea2000810e9c6 */
[----:B------:R-:W-:Y:S01]  /*12ca0*/  BSSY B0, `(.L_x_590) ;  /* 0x000000f000007945 */ /* 0x000fe20003800000 */
[----:B--2---:R-:W-:Y:S05]  /*12cb0*/  @P0 BRA `(.L_x_591) ;  /* 0x000000d000000947 */ /* 0x004fea0003800000 */
[----:B------:R-:W1:Y:S02]  /*12cc0*/  QSPC.E.S P0, RZ, [R2+0x4] ;  /* 0x0000040002ff73aa */ /* 0x000e640000000500 */
[----:B-1----:R-:W-:Y:S05]  /*12cd0*/  @!P0 BRA `(.L_x_592) ;  /* 0x0000008000008947 */ /* 0x002fea0003800000 */
[----:B------:R-:W-:-:S04]  /*12ce0*/  IADD3 R0, R2, 0x4, RZ ;  /* 0x0000000402007810 */ /* 0x000fc80007ffe0ff */
[----:B------:R-:W-:-:S05]  /*12cf0*/  LOP3.LUT R0, R0, 0xffffff, RZ, 0xc0, !PT ;  /* 0x00ffffff00007812 */ /* 0x000fca00078ec0ff */
.L_x_593:
[----:B------:R-:W1:Y:S02]  /*12d00*/  LDS R4, [R0] ;  /* 0x0000000000047984 */ /* 0x000e640000000800 */
[----:B01----:R-:W-:-:S06]  /*12d10*/  HADD2 R5, R4, R15 ;  /* 0x0000000f04057230 */ /* 0x003fcc0000000000 */
[----:B------:R-:W0:Y:S02]  /*12d20*/  ATOMS.CAST.SPIN R5, [R0], R4, R5 ;  /* 0x000000040005738d */ /* 0x000e240001800005 */
[----:B0-----:R-:W-:-:S13]  /*12d30*/  ISETP.EQ.U32.AND P0, PT, R5, 0x1, PT ;  /* 0x000000010500780c */ /* 0x001fda0003f02070 */
[----:B------:R-:W-:Y:S05]  /*12d40*/  @!P0 BRA `(.L_x_593) ;  /* 0xffffffb000008947 */ /* 0x000fea000383ffff */
[----:B------:R-:W-:Y:S05]  /*12d50*/  BRA `(.L_x_591) ;  /* 0x0000003000007947 */ /* 0x000fea0003800000 */
.L_x_592:
[----:B------:R-:W2:Y:S02]  /*12d60*/  LD.E R0, [R2.64+0x4] ;  /* 0x0000040602007980 */ /* 0x000ea4000c101900 */
[----:B0-2---:R-:W-:-:S05]  /*12d70*/  IADD3 R5, R15, R0, RZ ;  /* 0x000000000f057210 */ /* 0x005fca0007ffe0ff */
[----:B------:R0:W-:Y:S02]  /*12d80*/  ST.E [R2.64+0x4], R5 ;  /* 0x0000040502007985 */ /* 0x0001e4000c101906 */
.L_x_591:
[----:B------:R-:W-:Y:S05]  /*12d90*/  BSYNC B0 ;  /* 0x0000000000007941 */ /* 0x000fea0003800000 */
.L_x_590:
        /* <DEDUP_REMOVED lines=9> */
.L_x_597:
[----:B------:R-:W0:Y:S02]  /*12e30*/  LDS R4, [R0] ;  /* 0x0000000000047984 */ /* 0x000e240000000800 */
[----:B0-----:R-:W-:-:S10]  /*12e40*/  HFMA2.MMA R5, R4, 1, 1, R14 ;  /* 0x3c003c0004057835 */ /* 0x001fd4000000000e */
[----:B------:R-:W0:Y:S02]  /*12e50*/  ATOMS.CAST.SPIN R5, [R0], R4, R5 ;  /* 0x000000040005738d */ /* 0x000e240001800005 */
[----:B0-----:R-:W-:-:S13]  /*12e60*/  ISETP.EQ.U32.AND P0, PT, R5, 0x1, PT ;  /* 0x000000010500780c */ /* 0x001fda0003f02070 */
[----:B------:R-:W-:Y:S05]  /*12e70*/  @!P0 BRA `(.L_x_597) ;  /* 0xffffffb000008947 */ /* 0x000fea000383ffff */
[----:B------:R-:W-:Y:S05]  /*12e80*/  BRA `(.L_x_595) ;  /* 0x0000003000007947 */ /* 0x000fea0003800000 */
.L_x_596:
[----:B------:R-:W2:Y:S02]  /*12e90*/  LD.E R0, [R2.64] ;  /* 0x0000000602007980 */ /* 0x000ea4000c101900 */
[----:B--2---:R-:W-:-:S05]  /*12ea0*/  IADD3 R5, R14, R0, RZ ;  /* 0x000000000e057210 */ /* 0x004fca0007ffe0ff */
[----:B------:R0:W-:Y:S02]  /*12eb0*/  ST.E [R2.64], R5 ;  /* 0x0000000502007985 */ /* 0x0001e4000c101906 */
.L_x_595:
[----:B------:R-:W-:Y:S05]  /*12ec0*/  BSYNC B0 ;  /* 0x0000000000007941 */ /* 0x000fea0003800000 */
.L_x_594:
[----:B------:R-:W2:Y:S02]  /*12ed0*/  ATOM.E.ADD.F16x2.RN.STRONG.GPU P0, RZ, [R2.64+0x4], R13 ;  /* 0x0000040d02ff798a */ /* 0x000ea4000810e9c6 */
[----:B--2---:R-:W-:Y:S05]  /*12ee0*/  @P0 EXIT ;  /* 0x000000000000094d */ /* 0x004fea0003800000 */
[----:B------:R-:W1:Y:S02]  /*12ef0*/  QSPC.E.S P0, RZ, [R2+0x4] ;  /* 0x0000040002ff73aa */ /* 0x000e640000000500 */
[----:B-1----:R-:W-:Y:S05]  /*12f00*/  @!P0 BRA `(.L_x_598) ;  /* 0x0000008000008947 */ /* 0x002fea0003800000 */
[----:B0-----:R-:W-:-:S04]  /*12f10*/  IADD3 R2, R2, 0x4, RZ ;  /* 0x0000000402027810 */ /* 0x001fc80007ffe0ff */
[----:B------:R-:W-:-:S05]  /*12f20*/  LOP3.LUT R2, R2, 0xffffff, RZ, 0xc0, !PT ;  /* 0x00ffffff02027812 */ /* 0x000fca00078ec0ff */
.L_x_599:
[----:B------:R-:W0:Y:S02]  /*12f30*/  LDS R4, [R2] ;  /* 0x0000000002047984 */ /* 0x000e240000000800 */
[----:B0-----:R-:W-:-:S06]  /*12f40*/  HADD2 R5, R4, R13 ;  /* 0x0000000d04057230 */ /* 0x001fcc0000000000 */
[----:B------:R-:W0:Y:S02]  /*12f50*/  ATOMS.CAST.SPIN R5, [R2], R4, R5 ;  /* 0x000000040205738d */ /* 0x000e240001800005 */
[----:B0-----:R-:W-:-:S13]  /*12f60*/  ISETP.EQ.U32.AND P0, PT, R5, 0x1, PT ;  /* 0x000000010500780c */ /* 0x001fda0003f02070 */
[----:B------:R-:W-:Y:S05]  /*12f70*/  @!P0 BRA `(.L_x_599) ;  /* 0xffffffb000008947 */ /* 0x000fea000383ffff */
[----:B------:R-:W-:Y:S05]  /*12f80*/  EXIT ;  /* 0x000000000000794d */ /* 0x000fea0003800000 */
.L_x_598:
[----:B------:R-:W2:Y:S02]  /*12f90*/  LD.E R0, [R2.64+0x4] ;  /* 0x0000040602007980 */ /* 0x000ea4000c101900 */
[----:B0-2---:R-:W-:-:S05]  /*12fa0*/  IADD3 R5, R13, R0, RZ ;  /* 0x000000000d057210 */ /* 0x005fca0007ffe0ff */
[----:B------:R-:W-:Y:S01]  /*12fb0*/  ST.E [R2.64+0x4], R5 ;  /* 0x0000040502007985 */ /* 0x000fe2000c101906 */
[----:B------:R-:W-:Y:S05]  /*12fc0*/  EXIT ;  /* 0x000000000000794d */ /* 0x000fea0003800000 */
.L_x_600:
        /* <DEDUP_REMOVED lines=11> */
.L_x_4750:


//--------------------- .text._Z23gemm_half_q_half_kernelILi4ELi140ELb1ELb0ELi64EEvPK6__halfPKjS4_S2_PS0_iiiiPKtS7_iiiiiibS2_i --------------------------
	.section	.text._Z23gemm_half_q_half_kernelILi4ELi140ELb1ELb0ELi64EEvPK6__halfPKjS4_S2_PS0_iiiiPKtS7_iiiiiibS2_i,"ax",@progbits
	.sectioninfo	@"SHI_REGISTERS=101"
	.align	128
        .global         _Z23gemm_half_q_half_kernelILi4ELi140ELb1ELb0ELi64EEvPK6__halfPKjS4_S2_PS0_iiiiPKtS7_iiiiiibS2_i
        .type           _Z23gemm_half_q_half_kernelILi4ELi140ELb1ELb0ELi64EEvPK6__halfPKjS4_S2_PS0_iiiiPKtS7_iiiiiibS2_i,@function
        .size           _Z23gemm_half_q_half_kernelILi4ELi140ELb1ELb0ELi64EEvPK6__halfPKjS4_S2_PS0_iiiiPKtS7_iiiiiibS2_i,(.L_x_4751 - _Z23gemm_half_q_half_kernelILi4ELi140ELb1ELb0ELi64EEvPK6__halfPKjS4_S2_PS0_iiiiPKtS7_iiiiiibS2_i)
        .other          _Z23gemm_half_q_half_kernelILi4ELi140ELb1ELb0ELi64EEvPK6__halfPKjS4_S2_PS0_iiiiPKtS7_iiiiiibS2_i,@"STO_CUDA_ENTRY STV_DEFAULT"
_Z23gemm_half_q_half_kernelILi4ELi140ELb1ELb0ELi64EEvPK6__halfPKjS4_S2_PS0_iiiiPKtS7_iiiiiibS2_i:
.text._Z23gemm_half_q_half_kernelILi4ELi140ELb1ELb0ELi64EEvPK6__halfPKjS4_S2_PS0_iiiiPKtS7_iiiiiibS2_i:
        /* <DEDUP_REMOVED lines=15> */
[----:B------:R-:W-:Y:S02]  /*00f0*/  ISETP.GE.AND P1, PT, R23, 0x1, PT ;  /* 0x000000011700780c */ /* 0x000fe40003f26270 */
[----:B------:R-:W-:Y:S02]  /*0100*/  IADD3 R92, R91, 0x40, RZ ;  /* 0x000000405b5c7810 */ /* 0x000fe40007ffe0ff */
[----:B------:R-:W-:Y:S02]  /*0110*/  IMNMX R93, R23, 0x4, PT ;  /* 0x00000004175d7817 */ /* 0x000fe40003800200 */
[----:B--2---:R-:W-:Y:S02]  /*0120*/  LEA R3, R3, R10, 0x6 ;  /* 0x0000000a03037211 */ /* 0x004fe400078e30ff */
[----:B------:R-:W-:Y:S02]  /*0130*/  IMNMX R92, R92, c[0x0][0x190], PT ;  /* 0x000064005c5c7a17 */ /* 0x000fe40003800200 */
[----:B------:R-:W-:-:S03]  /*0140*/  SHF.L.U32 R12, R3, 0x2, RZ ;  /* 0x00000002030c7819 */ /* 0x000fc600000006ff */
[----:B------:R-:W-:Y:S05]  /*0150*/  @!P1 BRA `(.L_x_601) ;  /* 0x000001c000009947 */ /* 0x000fea0003800000 */
[----:B------:R-:W-:Y:S01]  /*0160*/  MOV R2, c[0x0][0x1c8] ;  /* 0x0000720000027a02 */ /* 0x000fe20000000f00 */
[----:B------:R-:W-:-:S05]  /*0170*/  IMAD.MOV.U32 R3, RZ, RZ, c[0x0][0x1cc] ;  /* 0x00007300ff037624 */ /* 0x000fca00078e00ff */
[----:B------:R-:W2:Y:S01]  /*0180*/  LDG.E.U16 R89, [R2.64] ;  /* 0x0000000602597981 */ /* 0x000ea2000c1e1500 */
[----:B------:R-:W-:Y:S02]  /*0190*/  ISETP.GE.AND P0, PT, R93, 0x2, PT ;  /* 0x000000025d00780c */ /* 0x000fe40003f06270 */
[----:B--2---:R-:W-:-:S11]  /*01a0*/  PRMT R7, R89, 0x7610, R7 ;  /* 0x0000761059077816 */ /* 0x004fd60000000007 */
[----:B------:R-:W-:Y:S05]  /*01b0*/  @!P0 BRA `(.L_x_601) ;  /* 0x0000016000008947 */ /* 0x000fea0003800000 */
[----:B------:R-:W-:-:S04]  /*01c0*/  MOV R6, c[0x0][0x1d0] ;  /* 0x0000740000067a02 */ /* 0x000fc80000000f00 */
        /* <DEDUP_REMOVED lines=21> */
.L_x_601:
        /* <DEDUP_REMOVED lines=15> */
[----:B------:R-:W-:Y:S01]  /*0410*/  IMAD.MOV.U32 R11, RZ, RZ, RZ ;  /* 0x000000ffff0b7224 */ /* 0x000fe200078e00ff */
[----:B------:R-:W-:Y:S02]  /*0420*/  SHF.L.U32 R10, R10, 0x1, RZ ;  /* 0x000000010a0a7819 */ /* 0x000fe400000006ff */
[----:B------:R-:W-:-:S09]  /*0430*/  PLOP3.LUT P0, PT, PT, PT, PT, 0x80, 0x0 ;  /* 0x000000000000781c */ /* 0x000fd20003f0f070 */
[----:B------:R-:W-:Y:S05]  /*0440*/  @!P2 BRA `(.L_x_605) ;  /* 0x000002600000a947 */ /* 0x000fea0003800000 */
[----:B0-----:R-:W-:Y:S02]  /*0450*/  PLOP3.LUT P0, PT, PT, PT, PT, 0x8, 0x0 ;  /* 0x000000000000781c */ /* 0x001fe40003f0e170 */
[----:B------:R-:W-:Y:S02]  /*0460*/  IADD3 R14, R93, -0x3, RZ ;  /* 0xfffffffd5d0e7810 */ /* 0x000fe40007ffe0ff */
.L_x_606:
        /* <DEDUP_REMOVED lines=36> */
.L_x_605:
[----:B0-----:R-:W-:-:S04]  /*06b0*/  IADD3 R2, R93, -R11, RZ ;  /* 0x8000000b5d027210 */ /* 0x001fc80007ffe0ff */
        /* <DEDUP_REMOVED lines=21> */
.L_x_607:
        /* <DEDUP_REMOVED lines=9> */
[----:B------:R-:W-:-:S05]  /*08a0*/  LEA R11, R11, R10, 0x7 ;  /* 0x0000000a0b0b7211 */ /* 0x000fca00078e38ff */
[----:B--2---:R0:W-:Y:S01]  /*08b0*/  STS.U16 [R11], R2 ;  /* 0x000000020b007388 */ /* 0x0041e20000000400 */
[----:B------:R-:W-:Y:S05]  /*08c0*/  BRA `(.L_x_603) ;  /* 0x000004c000007947 */ /* 0x000fea0003800000 */
.L_x_604:
[----:B------:R-:W-:Y:S01]  /*08d0*/  ISETP.GT.AND P2, PT, R93, 0x3, PT ;  /* 0x000000035d00780c */ /* 0x000fe20003f44270 */
[----:B------:R-:W-:Y:S01]  /*08e0*/  HFMA2.MMA R11, -RZ, RZ, 0, 0 ;  /* 0x00000000ff0b7435 */ /* 0x000fe200000001ff */
[----:B------:R-:W-:Y:S02]  /*08f0*/  SHF.L.U32 R18, R10, 0x1, RZ ;  /* 0x000000010a127819 */ /* 0x000fe400000006ff */
[----:B------:R-:W-:-:S09]  /*0900*/  PLOP3.LUT P0, PT, PT, PT, PT, 0x80, 0x0 ;  /* 0x000000000000781c */ /* 0x000fd20003f0f070 */
[----:B------:R-:W-:Y:S05]  /*0910*/  @!P2 BRA `(.L_x_608) ;  /* 0x000002600000a947 */ /* 0x000fea0003800000 */
[----:B------:R-:W-:Y:S02]  /*0920*/  PLOP3.LUT P0, PT, PT, PT, PT, 0x8, 0x0 ;  /* 0x000000000000781c */ /* 0x000fe40003f0e170 */
[----:B------:R-:W-:Y:S02]  /*0930*/  IADD3 R20, R93, -0x3, RZ ;  /* 0xfffffffd5d147810 */ /* 0x000fe40007ffe0ff */
.L_x_609:
        /* <DEDUP_REMOVED lines=28> */
[----:B------:R-:W-:-:S02]  /*0b00*/  LEA R13, R11, R18, 0x7 ;  /* 0x000000120b0d7211 */ /* 0x000fc400078e38ff */
[----:B------:R-:W-:-:S04]  /*0b10*/  IADD3 R11, R11, 0x4, RZ ;  /* 0x000000040b0b7810 */ /* 0x000fc80007ffe0ff */
[----:B------:R-:W-:Y:S01]  /*0b20*/  ISETP.GE.AND P2, PT, R11, R20, PT ;  /* 0x000000140b00720c */ /* 0x000fe20003f46270 */
[----:B--2---:R0:W-:Y:S04]  /*0b30*/  STS.U16 [R13], R2 ;  /* 0x000000020d007388 */ /* 0x0041e80000000400 */
[----:B---3--:R0:W-:Y:S04]  /*0b40*/  STS.U16 [R13+0x80], R4 ;  /* 0x000080040d007388 */ /* 0x0081e80000000400 */
[----:B----4-:R0:W-:Y:S04]  /*0b50*/  STS.U16 [R13+0x100], R6 ;  /* 0x000100060d007388 */ /* 0x0101e80000000400 */
[----:B-----5:R0:W-:Y:S01]  /*0b60*/  STS.U16 [R13+0x180], R8 ;  /* 0x000180080d007388 */ /* 0x0201e20000000400 */
[----:B------:R-:W-:Y:S05]  /*0b70*/  @!P2 BRA `(.L_x_609) ;  /* 0xfffffdc00000a947 */ /* 0x000fea000383ffff */
.L_x_608:
[----:B0-----:R-:W-:-:S05]  /*0b80*/  IMAD.IADD R2, R93, 0x1, -R11 ;  /* 0x000000015d027824 */ /* 0x001fca00078e0a0b */
        /* <DEDUP_REMOVED lines=21> */
.L_x_610:
[----:B------:R-:W-:-:S13]  /*0ce0*/  ISETP.LT.OR P0, PT, R11, R93, P0 ;  /* 0x0000005d0b00720c */ /* 0x000fda0000701670 */
[----:B------:R-:W-:Y:S05]  /*0cf0*/  @!P0 BRA `(.L_x_603) ;  /* 0x0000009000008947 */ /* 0x000fea0003800000 */
[----:B0-----:R-:W-:-:S05]  /*0d00*/  LEA R2, R0, R11, 0x2 ;  /* 0x0000000b00027211 */ /* 0x001fca00078e10ff */
        /* <DEDUP_REMOVED lines=8> */
.L_x_603:
[----:B------:R-:W-:Y:S05]  /*0d90*/  BSYNC B0 ;  /* 0x0000000000007941 */ /* 0x000fea0003800000 */
.L_x_602:
        /* <DEDUP_REMOVED lines=11> */
[----:B------:R-:W-:Y:S01]  /*0e50*/  PLOP3.LUT P0, PT, PT, PT, PT, 0x8, 0x0 ;  /* 0x000000000000781c */ /* 0x000fe20003f0e170 */
[----:B------:R-:W-:Y:S01]  /*0e60*/  IMAD.MOV.U32 R10, RZ, RZ, 0x2 ;  /* 0x00000002ff0a7424 */ /* 0x000fe200078e00ff */
[----:B------:R-:W-:Y:S02]  /*0e70*/  IADD3 R14, R93, -0x3, RZ ;  /* 0xfffffffd5d0e7810 */ /* 0x000fe40007ffe0ff */
.L_x_613:
[----:B0-----:R-:W-:Y:S02]  /*0e80*/  LEA R3, R0, R11, 0x2 ;  /* 0x0000000b00037211 */ /* 0x001fe400078e10ff */
[----:B------:R-:W-:Y:S02]  /*0e90*/  IADD3 R11, R11, 0x4, RZ ;  /* 0x000000040b0b7810 */ /* 0x000fe40007ffe0ff */
[C---:B------:R-:W-:Y:S02]  /*0ea0*/  IADD3 R5, R3.reuse, 0x1, RZ ;  /* 0x0000000103057810 */ /* 0x040fe40007ffe0ff */
[C---:B------:R-:W-:Y:S02]  /*0eb0*/  IADD3 R7, R3.reuse, 0x2, RZ ;  /* 0x0000000203077810 */ /* 0x040fe40007ffe0ff */
[C---:B------:R-:W-:Y:S01]  /*0ec0*/  IADD3 R9, R3.reuse, 0x3, RZ ;  /* 0x0000000303097810 */ /* 0x040fe20007ffe0ff */
[--C-:B------:R-:W-:Y:S01]  /*0ed0*/  IMAD R3, R3, c[0x0][0x18c], R12.reuse ;  /* 0x0000630003037a24 */ /* 0x100fe200078e020c */
[----:B------:R-:W-:Y:S01]  /*0ee0*/  ISETP.GE.AND P2, PT, R11, R14, PT ;  /* 0x0000000e0b00720c */ /* 0x000fe20003f46270 */
[----:B------:R-:W-:-:S02]  /*0ef0*/  IMAD R5, R5, c[0x0][0x18c], R12 ;  /* 0x0000630005057a24 */ /* 0x000fc400078e020c */
[--C-:B------:R-:W-:Y:S02]  /*0f00*/  IMAD R7, R7, c[0x0][0x18c], R12.reuse ;  /* 0x0000630007077a24 */ /* 0x100fe400078e020c */
[----:B------:R-:W-:Y:S02]  /*0f10*/  IMAD R9, R9, c[0x0][0x18c], R12 ;  /* 0x0000630009097a24 */ /* 0x000fe400078e020c */
        /* <DEDUP_REMOVED lines=9> */
.L_x_612:
        /* <DEDUP_REMOVED lines=14> */
.L_x_614:
[----:B------:R-:W-:-:S13]  /*1090*/  ISETP.LT.OR P0, PT, R11, R93, P0 ;  /* 0x0000005d0b00720c */ /* 0x000fda0000701670 */
[----:B------:R-:W-:Y:S01]  /*10a0*/  @P0 LEA R11, R0, R11, 0x2 ;  /* 0x0000000b000b0211 */ /* 0x000fe200078e10ff */
[----:B0-----:R-:W-:-:S04]  /*10b0*/  @P0 IMAD.MOV.U32 R3, RZ, RZ, 0x2 ;  /* 0x00000002ff030424 */ /* 0x001fc800078e00ff */
[----:B------:R-:W-:-:S04]  /*10c0*/  @P0 IMAD R2, R11, c[0x0][0x18c], R12 ;  /* 0x000063000b020a24 */ /* 0x000fc800078e020c */
[----:B------:R-:W-:-:S05]  /*10d0*/  @P0 IMAD.WIDE R2, R2, R3, c[0x0][0x180] ;  /* 0x0000600002020625 */ /* 0x000fca00078e0203 */
[----:B------:R0:W-:Y:S02]  /*10e0*/  @P0 STG.E.64 [R2.64], RZ ;  /* 0x000000ff02000986 */ /* 0x0001e4000c101b06 */
.L_x_611:
[----:B------:R-:W-:Y:S01]  /*10f0*/  BAR.SYNC.DEFER_BLOCKING 0x0 ;  /* 0x0000000000007b1d */ /* 0x000fe20000010000 */
[----:B------:R-:W-:Y:S01]  /*1100*/  ISETP.GE.AND P0, PT, R91, R92, PT ;  /* 0x0000005c5b00720c */ /* 0x000fe20003f06270 */
[----:B------:R-:W-:Y:S01]  /*1110*/  HFMA2.MMA R17, -RZ, RZ, 0, 1.1920928955078125e-07 ;  /* 0x00000002ff117435 */ /* 0x000fe200000001ff */
[----:B------:R-:W-:-:S09]  /*1120*/  SHF.L.U32 R86, R22, 0x7, RZ ;  /* 0x0000000716567819 */ /* 0x000fd200000006ff */
[----:B------:R-:W-:Y:S02]  /*1130*/  IMAD.WIDE R86, R86, R17, c[0x0][0x198] ;  /* 0x0000660056567625 */ /* 0x000fe400078e0211 */
[----:B------:R-:W-:Y:S05]  /*1140*/  @P0 BRA `(.L_x_615) ;  /* 0x0000033000000947 */ /* 0x000fea0003800000 */
[----:B------:R1:W5:Y:S01]  /*1150*/  LDG.E.U16.CONSTANT R0, [R86.64] ;  /* 0x0000000656007981 */ /* 0x000362000c1e9500 */
[----:B0-----:R-:W-:Y:S02]  /*1160*/  SHF.R.S32.HI R3, RZ, 0x1f, R12 ;  /* 0x0000001fff037819 */ /* 0x001fe4000001140c */
[----:B------:R-:W-:Y:S02]  /*1170*/  SHF.L.U32 R2, R12, 0x2, RZ ;  /* 0x000000020c027819 */ /* 0x000fe400000006ff */
[----:B------:R-:W-:Y:S02]  /*1180*/  LEA.HI R3, R3, R12, RZ, 0x3 ;  /* 0x0000000c03037211 */ /* 0x000fe400078f18ff */
[----:B------:R-:W-:Y:S02]  /*1190*/  MOV R10, RZ ;  /* 0x000000ff000a7202 */ /* 0x000fe40000000f00 */
[----:B------:R-:W-:-:S02]  /*11a0*/  MOV R11, R91 ;  /* 0x0000005b000b7202 */ /* 0x000fc40000000f00 */
[----:B------:R-:W-:Y:S02]  /*11b0*/  LOP3.LUT R8, R2, 0x10, RZ, 0xc0, !PT ;  /* 0x0000001002087812 */ /* 0x000fe400078ec0ff */
[----:B-1----:R-:W-:Y:S02]  /*11c0*/  SHF.R.S32.HI R9, RZ, 0x3, R3 ;  /* 0x00000003ff097819 */ /* 0x002fe40000011403 */
.L_x_616:
        /* <DEDUP_REMOVED lines=43> */
.L_x_615:
[----:B-----5:R-:W2:Y:S04]  /*1480*/  LDL.64 R14, [R1] ;  /* 0x00000000010e7983 */ /* 0x020ea80000100a00 */
[----:B------:R1:W3:Y:S01]  /*1490*/  LDG.E.U16.CONSTANT R86, [R86.64+0x2] ;  /* 0x0000020656567981 */ /* 0x0002e2000c1e9500 */
[C---:B------:R-:W-:Y:S01]  /*14a0*/  ISETP.GT.AND P2, PT, R91.reuse, c[0x0][0x1a8], PT ;  /* 0x00006a005b007a0c */ /* 0x040fe20003f44270 */
[----:B------:R-:W-:Y:S01]  /*14b0*/  UMOV UR4, URZ ;  /* 0x0000003f00047c82 */ /* 0x000fe20008000000 */
[C---:B------:R-:W-:Y:S02]  /*14c0*/  ISETP.GT.AND P3, PT, R91.reuse, c[0x0][0x1ac], PT ;  /* 0x00006b005b007a0c */ /* 0x040fe40003f64270 */
[----:B------:R-:W-:-:S02]  /*14d0*/  ISETP.GT.AND P5, PT, R91, c[0x0][0x1b4], PT ;  /* 0x00006d005b007a0c */ /* 0x000fc40003fa4270 */
[C---:B0-----:R-:W-:Y:S02]  /*14e0*/  IMNMX R2, R91.reuse, c[0x0][0x1a8], PT ;  /* 0x00006a005b027a17 */ /* 0x041fe40003800200 */
        /* <DEDUP_REMOVED lines=24> */
[----:B------:R-:W-:Y:S02]  /*1670*/  @P5 LEA.HI R9, R9, R0, RZ, 0x5 ;  /* 0x0000000009095211 */ /* 0x000fe400078f28ff */
[----:B------:R-:W-:Y:S01]  /*1680*/  MOV R2, RZ ;  /* 0x000000ff00027202 */ /* 0x000fe20000000f00 */
[----:B------:R-:W-:Y:S01]  /*1690*/  @P2 IMAD R2, R3, 0x6, RZ ;  /* 0x0000000603022824 */ /* 0x000fe200078e02ff */
[----:B------:R-:W-:Y:S01]  /*16a0*/  MOV R0, RZ ;  /* 0x000000ff00007202 */ /* 0x000fe20000000f00 */
[----:B------:R-:W-:Y:S01]  /*16b0*/  @P3 IMAD R0, R5, 0x5, RZ ;  /* 0x0000000505003824 */ /* 0x000fe200078e02ff */
[----:B------:R-:W-:Y:S01]  /*16c0*/  @P4 SHF.R.S32.HI R4, RZ, 0x5, R4 ;  /* 0x00000005ff044819 */ /* 0x000fe20000011404 */
[----:B------:R-:W-:Y:S01]  /*16d0*/  IMAD.MOV.U32 R3, RZ, RZ, RZ ;  /* 0x000000ffff037224 */ /* 0x000fe200078e00ff */
[----:B------:R-:W-:-:S02]  /*16e0*/  @P6 LEA.HI R11, R11, R6, RZ, 0x5 ;  /* 0x000000060b0b6211 */ /* 0x000fc400078f28ff */
[----:B------:R-:W-:Y:S02]  /*16f0*/  SHF.R.S32.HI R5, RZ, 0x5, R8 ;  /* 0x00000005ff057819 */ /* 0x000fe40000011408 */
[----:B------:R-:W-:Y:S02]  /*1700*/  @P5 SHF.R.S32.HI R9, RZ, 0x5, R9 ;  /* 0x00000005ff095819 */ /* 0x000fe40000011409 */
[----:B------:R-:W-:Y:S02]  /*1710*/  MOV R7, RZ ;  /* 0x000000ff00077202 */ /* 0x000fe40000000f00 */
[----:B------:R-:W-:Y:S01]  /*1720*/  @P4 SHF.L.U32 R7, R4, 0x2, RZ ;  /* 0x0000000204074819 */ /* 0x000fe200000006ff */
[----:B------:R-:W-:Y:S01]  /*1730*/  @P5 IMAD R3, R9, 0x3, RZ ;  /* 0x0000000309035824 */ /* 0x000fe200078e02ff */
[----:B------:R-:W-:Y:S02]  /*1740*/  @P6 SHF.R.S32.HI R11, RZ, 0x5, R11 ;  /* 0x00000005ff0b6819 */ /* 0x000fe4000001140b */
[----:B------:R-:W-:-:S02]  /*1750*/  LEA R2, R5, R2, 0x3 ;  /* 0x0000000205027211 */ /* 0x000fc400078e18ff */
[----:B------:R-:W-:Y:S02]  /*1760*/  MOV R4, RZ ;  /* 0x000000ff00047202 */ /* 0x000fe40000000f00 */
[----:B------:R-:W-:Y:S02]  /*1770*/  @P6 SHF.L.U32 R4, R11, 0x1, RZ ;  /* 0x000000010b046819 */ /* 0x000fe400000006ff */
[----:B------:R-:W-:Y:S02]  /*1780*/  IADD3 R0, R7, R2, R0 ;  /* 0x0000000207007210 */ /* 0x000fe40007ffe000 */
[----:B------:R-:W-:Y:S02]  /*1790*/  ISETP.GE.OR P0, PT, R91, c[0x0][0x1a8], P0 ;  /* 0x00006a005b007a0c */ /* 0x000fe40000706670 */
[----:B------:R-:W-:Y:S02]  /*17a0*/  IADD3 R0, R4, R0, R3 ;  /* 0x0000000004007210 */ /* 0x000fe40007ffe003 */
[----:B-1----:R-:W-:-:S02]  /*17b0*/  MOV R87, RZ ;  /* 0x000000ff00577202 */ /* 0x002fc40000000f00 */
[----:B------:R-:W-:Y:S01]  /*17c0*/  PRMT R9, RZ, 0x5410, RZ ;  /* 0x00005410ff097816 */ /* 0x000fe200000000ff */
[----:B------:R-:W-:Y:S01]  /*17d0*/  IMAD R13, R0, c[0x0][0x18c], RZ ;  /* 0x00006300000d7a24 */ /* 0x000fe200078e02ff */
[----:B------:R-:W-:Y:S02]  /*17e0*/  SHF.R.S32.HI R0, RZ, 0x1f, R12 ;  /* 0x0000001fff007819 */ /* 0x000fe4000001140c */
[----:B------:R-:W-:Y:S02]  /*17f0*/  PRMT R8, RZ, 0x5410, RZ ;  /* 0x00005410ff087816 */ /* 0x000fe400000000ff */
[----:B------:R-:W-:Y:S02]  /*1800*/  SHF.R.S32.HI R21, RZ, 0x1f, R13 ;  /* 0x0000001fff157819 */ /* 0x000fe4000001140d */
[----:B------:R-:W-:Y:S02]  /*1810*/  IADD3 R2, P2, R12, R13, RZ ;  /* 0x0000000d0c027210 */ /* 0x000fe40007f5e0ff */
[----:B------:R-:W-:-:S02]  /*1820*/  PRMT R7, RZ, 0x5410, RZ ;  /* 0x00005410ff077816 */ /* 0x000fc400000000ff */
[----:B------:R-:W-:Y:S02]  /*1830*/  IADD3.X R3, R21, R0, RZ, P2, !PT ;  /* 0x0000000015037210 */ /* 0x000fe400017fe4ff */
[C---:B------:R-:W-:Y:S02]  /*1840*/  LEA R10, P2, R2.reuse, c[0x0][0x168], 0x2 ;  /* 0x00005a00020a7a11 */ /* 0x040fe400078410ff */
[----:B------:R-:W-:Y:S02]  /*1850*/  PRMT R6, RZ, 0x5410, RZ ;  /* 0x00005410ff067816 */ /* 0x000fe400000000ff */
[----:B------:R-:W-:Y:S02]  /*1860*/  LEA.HI.X R11, R2, c[0x0][0x16c], R3, 0x2, P2 ;  /* 0x00005b00020b7a11 */ /* 0x000fe400010f1403 */
[----:B------:R-:W-:Y:S02]  /*1870*/  PRMT R5, RZ, 0x5410, RZ ;  /* 0x00005410ff057816 */ /* 0x000fe400000000ff */
[----:B------:R-:W-:-:S02]  /*1880*/  PRMT R4, RZ, 0x5410, RZ ;  /* 0x00005410ff047816 */ /* 0x000fc400000000ff */
[----:B------:R-:W-:Y:S02]  /*1890*/  PRMT R3, RZ, 0x5410, RZ ;  /* 0x00005410ff037816 */ /* 0x000fe400000000ff */
[----:B------:R-:W-:Y:S02]  /*18a0*/  PRMT R2, RZ, 0x5410, RZ ;  /* 0x00005410ff027816 */ /* 0x000fe400000000ff */
[----:B--2---:R-:W-:Y:S02]  /*18b0*/  PRMT R97, R14, 0x7610, R14 ;  /* 0x000076100e617816 */ /* 0x004fe4000000000e */
[----:B------:R-:W-:Y:S02]  /*18c0*/  PRMT R96, R15, 0x7610, R15 ;  /* 0x000076100f607816 */ /* 0x000fe4000000000f */
[----:B---3--:R-:W-:Y:S01]  /*18d0*/  IADD3 R86, R91, R86, RZ ;  /* 0x000000565b567210 */ /* 0x008fe20007ffe0ff */
        /* <DEDUP_REMOVED lines=10> */
.L_x_634:
[----:B------:R-:W-:-:S13]  /*1980*/  ISETP.NE.AND P0, PT, R91, R86, PT ;  /* 0x000000565b00720c */ /* 0x000fda0003f05270 */
[----:B------:R-:W-:Y:S02]  /*1990*/  @!P0 IADD3 R87, R87, 0x1, RZ ;  /* 0x0000000157578810 */ /* 0x000fe40007ffe0ff */
[----:B-----5:R-:W-:Y:S02]  /*19a0*/  @!P0 SHF.L.U32 R12, R91, 0x1, RZ ;  /* 0x000000015b0c8819 */ /* 0x020fe400000006ff */
[----:B------:R-:W-:Y:S02]  /*19b0*/  @!P0 MOV R13, 0x2 ;  /* 0x00000002000d8802 */ /* 0x000fe40000000f00 */
        /* <DEDUP_REMOVED lines=210> */
.L_x_619:
        /* <DEDUP_REMOVED lines=95> */
.L_x_620:
        /* <DEDUP_REMOVED lines=97> */
.L_x_621:
        /* <DEDUP_REMOVED lines=46> */
[----:B------:R-:W-:-:S02]  /*35c0*/  FFMA.FTZ R32, R32, R54, R35 ;  /* 0x0000003620207223 */ /* 0x000fc40000010023 */
[----:B------:R-:W-:Y:S02]  /*35d0*/  FFMA.FTZ R54, R45, R54, R53 ;  /* 0x000000362d367223 */ /* 0x000fe40000010035 */
[-C--:B------:R-:W-:Y:S01]  /*35e0*/  FFMA.FTZ R12, R0, R17.reuse, R12 ;  /* 0x00000011000c7223 */ /* 0x080fe2000001000c */
[--C-:B-1----:R-:W-:Y:S01]  /*35f0*/  HADD2.F32 R0, -RZ, R15.reuse.H0_H0 ;  /* 0x2000000fff007230 */ /* 0x102fe20000004100 */
[-C--:B------:R-:W-:Y:S01]  /*3600*/  FFMA.FTZ R26, R25, R17.reuse, R16 ;  /* 0x00000011191a7223 */ /* 0x080fe20000010010 */
[----:B------:R-:W-:Y:S01]  /*3610*/  HADD2.F32 R16, -RZ, R15.H1_H1 ;  /* 0x3000000fff107230 */ /* 0x000fe20000004100 */
[-C--:B------:R-:W-:Y:S01]  /*3620*/  FFMA.FTZ R32, R13, R17.reuse, R32 ;  /* 0x000000110d207223 */ /* 0x080fe20000010020 */
[----:B------:R-:W-:Y:S01]  /*3630*/  HADD2.F32 R13, -RZ, R14.H0_H0 ;  /* 0x2000000eff0d7230 */ /* 0x000fe20000004100 */
[----:B------:R-:W-:Y:S01]  /*3640*/  FFMA.FTZ R54, R27, R17, R54 ;  /* 0x000000111b367223 */ /* 0x000fe20000010036 */
[----:B------:R-:W-:Y:S02]  /*3650*/  HADD2.F32 R15, -RZ, R36.H0_H0 ;  /* 0x20000024ff0f7230 */ /* 0x000fe40000004100 */
        /* <DEDUP_REMOVED lines=35> */
.L_x_618:
[----:B------:R-:W-:-:S05]  /*3890*/  MOV R25, c[0x0][0x18c] ;  /* 0x0000630000197a02 */ /* 0x000fca0000000f00 */
        /* <DEDUP_REMOVED lines=203> */
.L_x_623:
        /* <DEDUP_REMOVED lines=95> */
.L_x_624:
        /* <DEDUP_REMOVED lines=97> */
.L_x_625:
        /* <DEDUP_REMOVED lines=91> */
.L_x_622:
        /* <DEDUP_REMOVED lines=203> */
.L_x_627:
        /* <DEDUP_REMOVED lines=95> */
.L_x_628:
        /* <DEDUP_REMOVED lines=97> */
.L_x_629:
        /* <DEDUP_REMOVED lines=91> */
.L_x_626:
        /* <DEDUP_REMOVED lines=203> */
.L_x_631:
        /* <DEDUP_REMOVED lines=95> */
.L_x_632:
        /* <DEDUP_REMOVED lines=97> */
.L_x_633:
        /* <DEDUP_REMOVED lines=91> */
.L_x_630:
        /* <DEDUP_REMOVED lines=9> */
.L_x_617:
[----:B------:R-:W-:-:S04]  /*9450*/  ISETP.GE.AND P0, PT, R91, R92, PT ;  /* 0x0000005c5b00720c */ /* 0x000fc80003f06270 */
[----:B------:R-:W-:-:S13]  /*9460*/  ISETP.GE.OR P0, PT, R91, c[0x0][0x1b4], P0 ;  /* 0x00006d005b007a0c */ /* 0x000fda0000706670 */
[----:B------:R-:W-:Y:S05]  /*9470*/  @P0 BRA `(.L_x_635) ;  /* 0x00006c0000000947 */ /* 0x000fea0003800000 */
[----:B------:R-:W-:-:S04]  /*9480*/  PRMT R0, R24, 0x9910, RZ ;  /* 0x0000991018007816 */ /* 0x000fc800000000ff */
[----:B------:R-:W-:-:S04]  /*9490*/  ISETP.NE.AND P0, PT, R0, RZ, PT ;  /* 0x000000ff0000720c */ /* 0x000fc80003f05270 */
[----:B------:R-:W-:Y:S02]  /*94a0*/  ISETP.LT.OR P0, PT, R23, 0x4, !P0 ;  /* 0x000000041700780c */ /* 0x000fe40004701670 */
.L_x_652:
[----:B------:R-:W-:-:S13]  /*94b0*/  ISETP.NE.AND P2, PT, R91, R86, PT ;  /* 0x000000565b00720c */ /* 0x000fda0003f45270 */
[----:B------:R-:W-:Y:S02]  /*94c0*/  @!P2 IADD3 R87, R87, 0x1, RZ ;  /* 0x000000015757a810 */ /* 0x000fe40007ffe0ff */
[----:B-----5:R-:W-:Y:S02]  /*94d0*/  @!P2 LEA R12, R91, 0x1, 0x1 ;  /* 0x000000015b0ca811 */ /* 0x020fe400078e08ff */
[----:B------:R-:W-:Y:S01]  /*94e0*/  @!P2 MOV R13, 0x2 ;  /* 0x00000002000da802 */ /* 0x000fe20000000f00 */
[----:B------:R-:W-:-:S04]  /*94f0*/  @!P2 IMAD R14, R87, 0x8, R1 ;  /* 0x00000008570ea824 */ /* 0x000fc800078e0201 */
[----:B------:R-:W-:Y:S02]  /*9500*/  @!P2 IMAD.WIDE R12, R12, R13, c[0x0][0x198] ;  /* 0x000066000c0ca625 */ /* 0x000fe400078e020d */
[----:B------:R-:W2:Y:S04]  /*9510*/  @!P2 LDL.64 R14, [R14] ;  /* 0x000000000e0ea983 */ /* 0x000ea80000100a00 */
[----:B------:R-:W3:Y:S01]  /*9520*/  @!P2 LDG.E.U16.CONSTANT R12, [R12.64] ;  /* 0x000000060c0ca981 */ /* 0x000ee2000c1e9500 */
[----:B--2---:R-:W-:Y:S02]  /*9530*/  @!P2 PRMT R97, R14, 0x7610, R97 ;  /* 0x000076100e61a816 */ /* 0x004fe40000000061 */
[----:B------:R-:W-:Y:S02]  /*9540*/  @!P2 PRMT R96, R15, 0x7610, R96 ;  /* 0x000076100f60a816 */ /* 0x000fe40000000060 */
[----:B---3--:R-:W-:-:S02]  /*9550*/  @!P2 IADD3 R86, R12, R91, RZ ;  /* 0x0000005b0c56a210 */ /* 0x008fc40007ffe0ff */
[----:B------:R-:W-:Y:S02]  /*9560*/  @!P2 PRMT R97, R97, 0x7610, R14 ;  /* 0x000076106161a816 */ /* 0x000fe4000000000e */
[----:B------:R-:W-:Y:S01]  /*9570*/  @!P2 PRMT R96, R96, 0x7610, R15 ;  /* 0x000076106060a816 */ /* 0x000fe2000000000f */
[----:B------:R-:W-:Y:S05]  /*9580*/  @!P1 BRA `(.L_x_636) ;  /* 0x00006a8000009947 */ /* 0x000fea0003800000 */
[----:B------:R-:W2:Y:S01]  /*9590*/  LDG.E.128.CONSTANT R12, [R10.64] ;  /* 0x000000060a0c7981 */ /* 0x000ea2000c1e9d00 */
[----:B------:R-:W-:Y:S01]  /*95a0*/  PRMT R17, R89, 0x9910, RZ ;  /* 0x0000991059117816 */ /* 0x000fe200000000ff */
[----:B------:R-:W-:Y:S01]  /*95b0*/  HFMA2.MMA R0, -RZ, RZ, 0, 0.0625 ;  /* 0x00002c00ff007435 */ /* 0x000fe200000001ff */
[----:B------:R-:W-:Y:S02]  /*95c0*/  ISETP.GE.AND P3, PT, R93, 0x2, PT ;  /* 0x000000025d00780c */ /* 0x000fe40003f66270 */
[----:B------:R-:W-:Y:S02]  /*95d0*/  ISETP.NE.AND P2, PT, R17, RZ, PT ;  /* 0x000000ff1100720c */ /* 0x000fe40003f45270 */
[----:B--2---:R-:W-:-:S02]  /*95e0*/  LOP3.LUT R16, R12, 0xf000f, RZ, 0xc0, !PT ;  /* 0x000f000f0c107812 */ /* 0x004fc400078ec0ff */
        /* <DEDUP_REMOVED lines=11> */
[----:B------:R-:W-:-:S02]  /*96a0*/  SHF.R.U32.HI R12, RZ, 0x8, R12 ;  /* 0x00000008ff0c7819 */ /* 0x000fc4000001160c */
[----:B------:R-:W-:Y:S01]  /*96b0*/  LOP3.LUT R15, R17, 0x64006400, RZ, 0xfc, !PT ;  /* 0x64006400110f7812 */ /* 0x000fe200078efcff */
[----:B------:R-:W-:Y:S01]  /*96c0*/  HADD2 R14, R14, -1032, -1032 ;  /* 0xe408e4080e0e7430 */ /* 0x000fe20000000000 */
[----:B------:R-:W-:Y:S02]  /*96d0*/  LOP3.LUT R16, R18, 0x64006400, RZ, 0xfc, !PT ;  /* 0x6400640012107812 */ /* 0x000fe400078efcff */
[----:B------:R-:W-:Y:S01]  /*96e0*/  LOP3.LUT R17, R19, 0x64006400, RZ, 0xfc, !PT ;  /* 0x6400640013117812 */ /* 0x000fe200078efcff */
[-C--:B------:R-:W-:Y:S01]  /*96f0*/  HFMA2 R15, R15, R0.reuse.H0_H0, -72, -72 ;  /* 0xd480d4800f0f7431 */ /* 0x080fe20000040000 */
[C---:B------:R-:W-:Y:S01]  /*9700*/  LOP3.LUT R18, R20.reuse, 0xf000f, RZ, 0xc0, !PT ;  /* 0x000f000f14127812 */ /* 0x040fe200078ec0ff */
[----:B------:R-:W-:Y:S01]  /*9710*/  HADD2 R16, R16, -1032, -1032 ;  /* 0xe408e40810107430 */ /* 0x000fe20000000000 */
[----:B------:R-:W-:Y:S01]  /*9720*/  LOP3.LUT R20, R20, 0xf000f0, RZ, 0xc0, !PT ;  /* 0x00f000f014147812 */ /* 0x000fe200078ec0ff */
        /* <DEDUP_REMOVED lines=24> */
[----:B------:R-:W-:Y:S01]  /*98b0*/  HADD2 R18, R21, -1032, -1032 ;  /* 0xe408e40815127430 */ /* 0x000fe20000000000 */
[----:B------:R-:W-:Y:S01]  /*98c0*/  LOP3.LUT R35, R34, 0x64006400, RZ, 0xfc, !PT ;  /* 0x6400640022237812 */ /* 0x000fe200078efcff */
[----:B------:R-:W-:Y:S02]  /*98d0*/  HADD2 R31, R32, -1032, -1032 ;  /* 0xe408e408201f7430 */ /* 0x000fe40000000000 */
[----:B------:R-:W-:Y:S02]  /*98e0*/  HFMA2 R21, R33, R0.H0_H0, -72, -72 ;  /* 0xd480d48021157431 */ /* 0x000fe40000040000 */
[----:B------:R-:W-:Y:S02]  /*98f0*/  HADD2 R25, R13, -1032, -1032 ;  /* 0xe408e4080d197430 */ /* 0x000fe40000000000 */
[----:B------:R-:W-:-:S02]  /*9900*/  HADD2 R27, R12, -1032, -1032 ;  /* 0xe408e4080c1b7430 */ /* 0x000fc40000000000 */
[----:B------:R-:W-:Y:S01]  /*9910*/  HFMA2 R32, R35, R0.H0_H0, -72, -72 ;  /* 0xd480d48023207431 */ /* 0x000fe20000040000 */
[----:B------:R-:W-:Y:S05]  /*9920*/  @!P2 BRA `(.L_x_637) ;  /* 0x000005a00000a947 */ /* 0x000fea0003800000 */
[----:B------:R-:W0:Y:S01]  /*9930*/  LDS.64 R34, [UR4] ;  /* 0x00000004ff227984 */ /* 0x000e220008000a00 */
[----:B------:R-:W-:Y:S02]  /*9940*/  HADD2.F32 R42, -RZ, R16.H1_H1 ;  /* 0x30000010ff2a7230 */ /* 0x000fe40000004100 */
[----:B------:R-:W-:Y:S01]  /*9950*/  HADD2.F32 R33, -RZ, R14.H0_H0 ;  /* 0x2000000eff217230 */ /* 0x000fe20000004100 */
[----:B------:R-:W1:Y:S01]  /*9960*/  LDS.64 R12, [UR4+0x8] ;  /* 0x00000804ff0c7984 */ /* 0x000e620008000a00 */
[----:B------:R-:W-:Y:S02]  /*9970*/  HADD2.F32 R39, -RZ, R18.H0_H0 ;  /* 0x20000012ff277230 */ /* 0x000fe40000004100 */
[--C-:B------:R-:W-:Y:S02]  /*9980*/  HADD2.F32 R41, -RZ, R20.reuse.H0_H0 ;  /* 0x20000014ff297230 */ /* 0x100fe40000004100 */
[----:B------:R-:W-:-:S02]  /*9990*/  HADD2.F32 R44, -RZ, R20.H1_H1 ;  /* 0x30000014ff2c7230 */ /* 0x000fc40000004100 */
[----:B------:R-:W-:Y:S02]  /*99a0*/  HADD2.F32 R45, -RZ, R21.H1_H1 ;  /* 0x30000015ff2d7230 */ /* 0x000fe40000004100 */
[--C-:B0-----:R-:W-:Y:S02]  /*99b0*/  HADD2.F32 R38, -RZ, R35.reuse.H0_H0 ;  /* 0x20000023ff267230 */ /* 0x101fe40000004100 */
[----:B------:R-:W-:Y:S02]  /*99c0*/  HADD2.F32 R40, -RZ, R35.H1_H1 ;  /* 0x30000023ff287230 */ /* 0x000fe40000004100 */
[----:B------:R-:W-:Y:S02]  /*99d0*/  HADD2.F32 R36, -RZ, R34.H0_H0 ;  /* 0x20000022ff247230 */ /* 0x000fe40000004100 */
[----:B------:R-:W-:Y:S02]  /*99e0*/  HADD2.F32 R35, -RZ, R16.H0_H0 ;  /* 0x20000010ff237230 */ /* 0x000fe40000004100 */
[----:B------:R-:W-:Y:S01]  /*99f0*/  HADD2.F32 R37, -RZ, R34.H1_H1 ;  /* 0x30000022ff257230 */ /* 0x000fe20000004100 */
[----:B------:R-:W-:Y:S01]  /*9a00*/  FFMA.FTZ R33, R33, R36, RZ ;  /* 0x0000002421217223 */ /* 0x000fe200000100ff */
[----:B------:R-:W-:Y:S01]  /*9a10*/  HADD2.F32 R34, -RZ, R14.H1_H1 ;  /* 0x3000000eff227230 */ /* 0x000fe20000004100 */
[----:B------:R-:W-:-:S02]  /*9a20*/  FFMA.FTZ R35, R36, R35, RZ ;  /* 0x0000002324237223 */ /* 0x000fc400000100ff */
        /* <DEDUP_REMOVED lines=74> */
.L_x_637:
        /* <DEDUP_REMOVED lines=95> */
.L_x_639:
        /* <DEDUP_REMOVED lines=94> */
.L_x_640:
        /* <DEDUP_REMOVED lines=31> */
[-C--:B------:R-:W-:Y:S01]  /*ac90*/  FFMA.FTZ R14, R14, R36.reuse, R35 ;  /* 0x000000240e0e7223 */ /* 0x080fe20000010023 */
[----:B------:R-:W-:Y:S01]  /*aca0*/  HADD2.F32 R21, -RZ, R21.H1_H1 ;  /* 0x30000015ff157230 */ /* 0x000fe20000004100 */
[-C--:B------:R-:W-:Y:S01]  /*acb0*/  FFMA.FTZ R20, R20, R36.reuse, R41 ;  /* 0x0000002414147223 */ /* 0x080fe20000010029 */
[----:B-1----:R-:W-:Y:S01]  /*acc0*/  HADD2.F32 R17, -RZ, R13.H1_H1 ;  /* 0x3000000dff117230 */ /* 0x002fe20000004100 */
        /* <DEDUP_REMOVED lines=56> */
.L_x_638:
[----:B------:R-:W-:-:S05]  /*b050*/  MOV R19, c[0x0][0x18c] ;  /* 0x0000630000137a02 */ /* 0x000fca0000000f00 */
[----:B------:R-:W-:-:S05]  /*b060*/  IMAD.WIDE R16, R19, 0x4, R10 ;  /* 0x0000000413107825 */ /* 0x000fca00078e020a */
[----:B------:R-:W2:Y:S02]  /*b070*/  LDG.E.128.CONSTANT R12, [R16.64] ;  /* 0x00000006100c7981 */ /* 0x000ea4000c1e9d00 */
[C---:B--2---:R-:W-:Y:S02]  /*b080*/  LOP3.LUT R18, R12.reuse, 0xf000f, RZ, 0xc0, !PT ;  /* 0x000f000f0c127812 */ /* 0x044fe400078ec0ff */
[----:B------:R-:W-:Y:S02]  /*b090*/  LOP3.LUT R21, R13, 0xf000f, RZ, 0xc0, !PT ;  /* 0x000f000f0d157812 */ /* 0x000fe400078ec0ff */
[----:B------:R-:W-:Y:S02]  /*b0a0*/  LOP3.LUT R20, R12, 0xf000f0, RZ, 0xc0, !PT ;  /* 0x00f000f00c147812 */ /* 0x000fe400078ec0ff */
[----:B------:R-:W-:Y:S02]  /*b0b0*/  LOP3.LUT R27, R14, 0xf000f, RZ, 0xc0, !PT ;  /* 0x000f000f0e1b7812 */ /* 0x000fe400078ec0ff */
[----:B------:R-:W-:-:S02]  /*b0c0*/  SHF.R.U32.HI R12, RZ, 0x8, R12 ;  /* 0x00000008ff0c7819 */ /* 0x000fc4000001160c */
[----:B------:R-:W-:Y:S02]  /*b0d0*/  SHF.R.U32.HI R26, RZ, 0x8, R13 ;  /* 0x00000008ff1a7819 */ /* 0x000fe4000001160d */
[----:B------:R-:W-:Y:S02]  /*b0e0*/  LOP3.LUT R28, R14, 0xf000f0, RZ, 0xc0, !PT ;  /* 0x00f000f00e1c7812 */ /* 0x000fe400078ec0ff */
[----:B------:R-:W-:Y:S02]  /*b0f0*/  SHF.R.U32.HI R29, RZ, 0x8, R14 ;  /* 0x00000008ff1d7819 */ /* 0x000fe4000001160e */
[----:B------:R-:W-:Y:S02]  /*b100*/  SHF.R.U32.HI R32, RZ, 0x8, R15 ;  /* 0x00000008ff207819 */ /* 0x000fe4000001160f */
[----:B------:R-:W-:Y:S02]  /*b110*/  LOP3.LUT R14, R18, 0x64006400, RZ, 0xfc, !PT ;  /* 0x64006400120e7812 */ /* 0x000fe400078efcff */
[----:B------:R-:W-:-:S02]  /*b120*/  LOP3.LUT R25, R13, 0xf000f0, RZ, 0xc0, !PT ;  /* 0x00f000f00d197812 */ /* 0x000fc400078ec0ff */
[C---:B------:R-:W-:Y:S01]  /*b130*/  LOP3.LUT R30, R15.reuse, 0xf000f, RZ, 0xc0, !PT ;  /* 0x000f000f0f1e7812 */ /* 0x040fe200078ec0ff */
[----:B------:R-:W-:Y:S01]  /*b140*/  HADD2 R14, R14, -1032, -1032 ;  /* 0xe408e4080e0e7430 */ /* 0x000fe20000000000 */
[----:B------:R-:W-:Y:S02]  /*b150*/  LOP3.LUT R31, R15, 0xf000f0, RZ, 0xc0, !PT ;  /* 0x00f000f00f1f7812 */ /* 0x000fe400078ec0ff */
[----:B------:R-:W-:Y:S02]  /*b160*/  LOP3.LUT R18, R21, 0x64006400, RZ, 0xfc, !PT ;  /* 0x6400640015127812 */ /* 0x000fe400078efcff */
[----:B------:R-:W-:Y:S02]  /*b170*/  LOP3.LUT R15, R20, 0x64006400, RZ, 0xfc, !PT ;  /* 0x64006400140f7812 */ /* 0x000fe400078efcff */
[----:B------:R-:W-:Y:S01]  /*b180*/  LOP3.LUT R21, R27, 0x64006400, RZ, 0xfc, !PT ;  /* 0x640064001b157812 */ /* 0x000fe200078efcff */
[----:B------:R-:W-:Y:S01]  /*b190*/  HADD2 R18, R18, -1032, -1032 ;  /* 0xe408e40812127430 */ /* 0x000fe20000000000 */
[----:B------:R-:W-:Y:S01]  /*b1a0*/  LOP3.LUT R13, R12, 0xf000f, RZ, 0xc0, !PT ;  /* 0x000f000f0c0d7812 */ /* 0x000fe200078ec0ff */
[----:B------:R-:W-:Y:S01]  /*b1b0*/  HFMA2 R15, R15, R0.H0_H0, -72, -72 ;  /* 0xd480d4800f0f7431 */ /* 0x000fe20000040000 */
[----:B------:R-:W-:Y:S01]  /*b1c0*/  LOP3.LUT R20, R26, 0xf000f, RZ, 0xc0, !PT ;  /* 0x000f000f1a147812 */ /* 0x000fe200078ec0ff */
[----:B------:R-:W-:Y:S01]  /*b1d0*/  HADD2 R21, R21, -1032, -1032 ;  /* 0xe408e40815157430 */ /* 0x000fe20000000000 */
[----:B------:R-:W-:-:S02]  /*b1e0*/  LOP3.LUT R27, R28, 0x64006400, RZ, 0xfc, !PT ;  /* 0x640064001c1b7812 */ /* 0x000fc400078efcff */
[----:B------:R-:W-:Y:S02]  /*b1f0*/  LOP3.LUT R12, R12, 0xf000f0, RZ, 0xc0, !PT ;  /* 0x00f000f00c0c7812 */ /* 0x000fe400078ec0ff */
[----:B------:R-:W-:Y:S02]  /*b200*/  LOP3.LUT R26, R26, 0xf000f0, RZ, 0xc0, !PT ;  /* 0x00f000f01a1a7812 */ /* 0x000fe400078ec0ff */
        /* <DEDUP_REMOVED lines=30> */
[--C-:B------:R-:W-:Y:S01]  /*b3f0*/  HADD2.F32 R44, -RZ, R21.reuse.H0_H0 ;  /* 0x20000015ff2c7230 */ /* 0x100fe20000004100 */
        /* <DEDUP_REMOVED lines=87> */
.L_x_641:
        /* <DEDUP_REMOVED lines=27> */
[--C-:B------:R-:W-:Y:S01]  /*bb20*/  HADD2.F32 R42, -RZ, R20.reuse.H0_H0 ;  /* 0x20000014ff2a7230 */ /* 0x100fe20000004100 */
        /* <DEDUP_REMOVED lines=67> */
.L_x_643:
        /* <DEDUP_REMOVED lines=94> */
.L_x_644:
[----:B------:R-:W-:Y:S05]  /*c540*/  @P0 BRA `(.L_x_642) ;  /* 0x000005a000000947 */ /* 0x000fea0003800000 */
[----:B------:R-:W0:Y:S01]  /*c550*/  LDS.64 R36, [UR4+0x190] ;  /* 0x00019004ff247984 */ /* 0x000e220008000a00 */
[----:B------:R-:W-:Y:S02]  /*c560*/  HADD2.F32 R41, -RZ, R18.H0_H0 ;  /* 0x20000012ff297230 */ /* 0x000fe40000004100 */
[--C-:B------:R-:W-:Y:S01]  /*c570*/  HADD2.F32 R43, -RZ, R21.reuse.H0_H0 ;  /* 0x20000015ff2b7230 */ /* 0x100fe20000004100 */
        /* <DEDUP_REMOVED lines=18> */
[--C-:B------:R-:W-:Y:S01]  /*c6a0*/  HADD2.F32 R18, -RZ, R20.reuse.H0_H0 ;  /* 0x20000014ff127230 */ /* 0x100fe20000004100 */
        /* <DEDUP_REMOVED lines=68> */
.L_x_642:
        /* <DEDUP_REMOVED lines=145> */
.L_x_645:
        /* <DEDUP_REMOVED lines=95> */
.L_x_647:
        /* <DEDUP_REMOVED lines=94> */
.L_x_648:
        /* <DEDUP_REMOVED lines=91> */
.L_x_646:
[----:B------:R-:W-:-:S06]  /*e580*/  IMAD.WIDE R12, R19, 0x4, R16 ;  /* 0x00000004130c7825 */ /* 0x000fcc00078e0210 */
[----:B------:R-:W2:Y:S02]  /*e590*/  LDG.E.128.CONSTANT R12, [R12.64] ;  /* 0x000000060c0c7981 */ /* 0x000ea4000c1e9d00 */
        /* <DEDUP_REMOVED lines=8> */
[----:B------:R-:W-:Y:S02]  /*e620*/  LOP3.LUT R18, R14, 0xf000f0, RZ, 0xc0, !PT ;  /* 0x00f000f00e127812 */ /* 0x000fe400078ec0ff */
[----:B------:R-:W-:Y:S02]  /*e630*/  LOP3.LUT R33, R12, 0x64006400, RZ, 0xfc, !PT ;  /* 0x640064000c217812 */ /* 0x000fe400078efcff */
[----:B------:R-:W-:-:S02]  /*e640*/  LOP3.LUT R28, R14, 0xf000f, RZ, 0xc0, !PT ;  /* 0x000f000f0e1c7812 */ /* 0x000fc400078ec0ff */
[----:B------:R-:W-:Y:S02]  /*e650*/  SHF.R.U32.HI R34, RZ, 0x8, R15 ;  /* 0x00000008ff227819 */ /* 0x000fe4000001160f */
        /* <DEDUP_REMOVED lines=51> */
[----:B------:R-:W-:Y:S01]  /*e990*/  HADD2.F32 R32, -RZ, R21.H0_H0 ;  /* 0x20000015ff207230 */ /* 0x000fe20000004100 */
        /* <DEDUP_REMOVED lines=79> */
.L_x_649:
        /* <DEDUP_REMOVED lines=14> */
[--C-:B0-----:R-:W-:Y:S02]  /*ef70*/  HADD2.F32 R34, -RZ, R32.reuse.H0_H0 ;  /* 0x20000020ff227230 */ /* 0x101fe40000004100 */
        /* <DEDUP_REMOVED lines=80> */
.L_x_650:
        /* <DEDUP_REMOVED lines=94> */
.L_x_651:
        /* <DEDUP_REMOVED lines=91> */
.L_x_636:
[----:B------:R-:W-:Y:S01]  /*10010*/  IADD3 R91, R91, 0x20, RZ ;  /* 0x000000205b5b7810 */ /* 0x000fe20007ffe0ff */
[----:B------:R-:W-:Y:S01]  /*10020*/  UIADD3 UR4, UR4, 0x40, URZ ;  /* 0x0000004004047890 */ /* 0x000fe2000fffe03f */
[----:B------:R-:W-:Y:S02]  /*10030*/  MOV R13, c[0x0][0x18c] ;  /* 0x00006300000d7a02 */ /* 0x000fe40000000f00 */
[C---:B------:R-:W-:Y:S02]  /*10040*/  ISETP.GE.AND P2, PT, R91.reuse, c[0x0][0x1b4], PT ;  /* 0x00006d005b007a0c */ /* 0x040fe40003f46270 */
[----:B------:R-:W-:Y:S01]  /*10050*/  ISETP.LT.AND P3, PT, R91, R92, PT ;  /* 0x0000005c5b00720c */ /* 0x000fe20003f61270 */
[----:B------:R-:W-:-:S12]  /*10060*/  IMAD.WIDE R10, R13, 0x10, R10 ;  /* 0x000000100d0a7825 */ /* 0x000fd800078e020a */
[----:B------:R-:W-:Y:S05]  /*10070*/  @!P2 BRA P3, `(.L_x_652) ;  /* 0xffff94300000a947 */ /* 0x000fea000183ffff */
.L_x_635:
        /* <DEDUP_REMOVED lines=8> */
.L_x_658:
[----:B------:R-:W-:Y:S01]  /*10100*/  ISETP.NE.AND P2, PT, R91, R86, PT ;  /* 0x000000565b00720c */ /* 0x000fe20003f45270 */
[----:B------:R-:W-:Y:S01]  /*10110*/  IMAD.MOV.U32 R85, RZ, RZ, c[0x0][0x18c] ;  /* 0x00006300ff557624 */ /* 0x000fe200078e00ff */
[----:B-----5:R0:W5:Y:S11]  /*10120*/  LDG.E.128.CONSTANT R20, [R10.64] ;  /* 0x000000060a147981 */ /* 0x020176000c1e9d00 */
[----:B------:R-:W-:-:S02]  /*10130*/  @!P2 IADD3 R87, R87, 0x1, RZ ;  /* 0x000000015757a810 */ /* 0x000fc40007ffe0ff */
[----:B------:R-:W-:Y:S02]  /*10140*/  @!P2 LEA R12, R91, 0x1, 0x1 ;  /* 0x000000015b0ca811 */ /* 0x000fe400078e08ff */
[----:B------:R-:W-:Y:S02]  /*10150*/  @!P2 MOV R13, 0x2 ;  /* 0x00000002000da802 */ /* 0x000fe40000000f00 */
[----:B------:R-:W-:-:S03]  /*10160*/  @!P2 LEA R24, R87, R1, 0x3 ;  /* 0x000000015718a211 */ /* 0x000fc600078e18ff */
[----:B------:R-:W-:-:S03]  /*10170*/  @!P2 IMAD.WIDE R12, R12, R13, c[0x0][0x198] ;  /* 0x000066000c0ca625 */ /* 0x000fc600078e020d */
[----:B------:R-:W2:Y:S01]  /*10180*/  @!P2 LDL.64 R24, [R24] ;  /* 0x000000001818a983 */ /* 0x000ea20000100a00 */
[----:B------:R-:W-:-:S03]  /*10190*/  IMAD.WIDE R14, R85, 0x4, R10 ;  /* 0x00000004550e7825 */ /* 0x000fc600078e020a */
[----:B------:R-:W3:Y:S04]  /*101a0*/  @!P2 LDG.E.U16.CONSTANT R12, [R12.64] ;  /* 0x000000060c0ca981 */ /* 0x000ee8000c1e9500 */
[----:B------:R0:W5:Y:S01]  /*101b0*/  LDG.E.128.CONSTANT R16, [R14.64] ;  /* 0x000000060e107981 */ /* 0x000162000c1e9d00 */
[----:B------:R-:W-:Y:S01]  /*101c0*/  IMAD.WIDE R94, R85, 0x4, R14 ;  /* 0x00000004555e7825 */ /* 0x000fe200078e020e */
[----:B--2---:R-:W-:Y:S02]  /*101d0*/  @!P2 PRMT R97, R24, 0x7610, R97 ;  /* 0x000076101861a816 */ /* 0x004fe40000000061 */
[----:B------:R-:W-:Y:S02]  /*101e0*/  @!P2 PRMT R96, R25, 0x7610, R96 ;  /* 0x000076101960a816 */ /* 0x000fe40000000060 */
[----:B---3--:R-:W-:-:S02]  /*101f0*/  @!P2 IADD3 R86, R12, R91, RZ ;  /* 0x0000005b0c56a210 */ /* 0x008fc40007ffe0ff */
[----:B------:R-:W-:Y:S02]  /*10200*/  @!P2 PRMT R97, R97, 0x7610, R24 ;  /* 0x000076106161a816 */ /* 0x000fe40000000018 */
[----:B------:R-:W-:Y:S01]  /*10210*/  @!P2 PRMT R96, R96, 0x7610, R25 ;  /* 0x000076106060a816 */ /* 0x000fe20000000019 */
[----:B------:R-:W-:Y:S05]  /*10220*/  @!P1 BRA `(.L_x_654) ;  /* 0x0000221000009947 */ /* 0x000fea0003800000 */
[----:B0-----:R-:W2:Y:S01]  /*10230*/  LDG.E.128.CONSTANT R12, [R94.64] ;  /* 0x000000065e0c7981 */ /* 0x001ea2000c1e9d00 */
[--C-:B-----5:R-:W-:Y:S02]  /*10240*/  SHF.R.U32.HI R29, RZ, 0xf, R23.reuse ;  /* 0x0000000fff1d7819 */ /* 0x120fe40000011617 */
[----:B------:R-:W-:Y:S02]  /*10250*/  SHF.R.U32.HI R10, RZ, 0xf, R20 ;  /* 0x0000000fff0a7819 */ /* 0x000fe40000011614 */
[----:B------:R-:W-:Y:S02]  /*10260*/  LOP3.LUT R58, R23, 0x380038, RZ, 0xc0, !PT ;  /* 0x00380038173a7812 */ /* 0x000fe400078ec0ff */
[----:B------:R-:W-:-:S02]  /*10270*/  SHF.R.U32.HI R35, RZ, 0x6, R23 ;  /* 0x00000006ff237819 */ /* 0x000fc40000011617 */
[----:B------:R-:W-:Y:S02]  /*10280*/  LOP3.LUT R42, R23, 0x70007, RZ, 0xc0, !PT ;  /* 0x00070007172a7812 */ /* 0x000fe400078ec0ff */
[--C-:B------:R-:W-:Y:S02]  /*10290*/  SHF.R.U32.HI R28, RZ, 0xe, R18.reuse ;  /* 0x0000000eff1c7819 */ /* 0x100fe40000011612 */
[C---:B------:R-:W-:Y:S02]  /*102a0*/  LOP3.LUT R23, R18.reuse, 0x380038, RZ, 0xc0, !PT ;  /* 0x0038003812177812 */ /* 0x040fe400078ec0ff */
[----:B------:R-:W-:Y:S02]  /*102b0*/  SHF.R.U32.HI R41, RZ, 0x6, R18 ;  /* 0x00000006ff297819 */ /* 0x000fe40000011612 */
[----:B------:R-:W-:Y:S02]  /*102c0*/  LOP3.LUT R54, R18, 0x70007, RZ, 0xc0, !PT ;  /* 0x0007000712367812 */ /* 0x000fe400078ec0ff */
[----:B------:R-:W-:-:S02]  /*102d0*/  SHF.R.U32.HI R25, RZ, 0xf, R21 ;  /* 0x0000000fff197819 */ /* 0x000fc40000011615 */
[C---:B------:R-:W-:Y:S02]  /*102e0*/  LOP3.LUT R24, R21.reuse, 0x380038, RZ, 0xc0, !PT ;  /* 0x0038003815187812 */ /* 0x040fe400078ec0ff */
[----:B------:R-:W-:Y:S02]  /*102f0*/  SHF.R.U32.HI R32, RZ, 0x6, R21 ;  /* 0x00000006ff207819 */ /* 0x000fe40000011615 */
[----:B------:R-:W-:Y:S02]  /*10300*/  LOP3.LUT R36, R21, 0x70007, RZ, 0xc0, !PT ;  /* 0x0007000715247812 */ /* 0x000fe400078ec0ff */
[----:B------:R-:W-:Y:S02]  /*10310*/  SHF.R.U32.HI R18, RZ, 0xe, R19 ;  /* 0x0000000eff127819 */ /* 0x000fe40000011613 */
[----:B------:R-:W-:Y:S02]  /*10320*/  LOP3.LUT R29, R29, 0x10001, RZ, 0xc0, !PT ;  /* 0x000100011d1d7812 */ /* 0x000fe400078ec0ff */
[----:B------:R-:W-:-:S02]  /*10330*/  SHF.R.U32.HI R21, RZ, 0xe, R16 ;  /* 0x0000000eff157819 */ /* 0x000fc40000011610 */
[----:B------:R-:W-:Y:S02]  /*10340*/  LOP3.LUT R10, R10, 0x10001, RZ, 0xc0, !PT ;  /* 0x000100010a0a7812 */ /* 0x000fe400078ec0ff */
[----:B------:R-:W-:Y:S02]  /*10350*/  SHF.R.U32.HI R26, RZ, 0xf, R22 ;  /* 0x0000000fff1a7819 */ /* 0x000fe40000011616 */
[C---:B------:R-:W-:Y:S02]  /*10360*/  LOP3.LUT R60, R19.reuse, 0x380038, RZ, 0xc0, !PT ;  /* 0x00380038133c7812 */ /* 0x040fe400078ec0ff */
[----:B------:R-:W-:Y:S02]  /*10370*/  SHF.R.U32.HI R44, RZ, 0x6, R19 ;  /* 0x00000006ff2c7819 */ /* 0x000fe40000011613 */
[----:B------:R-:W-:Y:S02]  /*10380*/  LOP3.LUT R66, R19, 0x70007, RZ, 0xc0, !PT ;  /* 0x0007000713427812 */ /* 0x000fe400078ec0ff */
[----:B------:R-:W-:-:S02]  /*10390*/  LOP3.LUT R27, R22, 0x380038, RZ, 0xc0, !PT ;  /* 0x00380038161b7812 */ /* 0x000fc400078ec0ff */
[----:B------:R-:W-:Y:S02]  /*103a0*/  SHF.R.U32.HI R33, RZ, 0x6, R22 ;  /* 0x00000006ff217819 */ /* 0x000fe40000011616 */
[----:B------:R-:W-:Y:S02]  /*103b0*/  LOP3.LUT R37, R22, 0x70007, RZ, 0xc0, !PT ;  /* 0x0007000716257812 */ /* 0x000fe400078ec0ff */
[C---:B------:R-:W-:Y:S02]  /*103c0*/  LOP3.LUT R11, R16.reuse, 0x380038, RZ, 0xc0, !PT ;  /* 0x00380038100b7812 */ /* 0x040fe400078ec0ff */
[----:B------:R-:W-:Y:S02]  /*103d0*/  SHF.R.U32.HI R38, RZ, 0x6, R16 ;  /* 0x00000006ff267819 */ /* 0x000fe40000011610 */
[----:B------:R-:W-:Y:S02]  /*103e0*/  LOP3.LUT R52, R16, 0x70007, RZ, 0xc0, !PT ;  /* 0x0007000710347812 */ /* 0x000fe400078ec0ff */
[----:B------:R-:W-:-:S02]  /*103f0*/  LOP3.LUT R19, R29, 0x20002, R18, 0xf8, !PT ;  /* 0x000200021d137812 */ /* 0x000fc400078ef812 */
[--C-:B------:R-:W-:Y:S02]  /*10400*/  SHF.R.U32.HI R16, RZ, 0xe, R17.reuse ;  /* 0x0000000eff107819 */ /* 0x100fe40000011611 */
[C---:B------:R-:W-:Y:S02]  /*10410*/  LOP3.LUT R22, R17.reuse, 0x380038, RZ, 0xc0, !PT ;  /* 0x0038003811167812 */ /* 0x040fe400078ec0ff */
[----:B------:R-:W-:Y:S02]  /*10420*/  SHF.R.U32.HI R39, RZ, 0x6, R17 ;  /* 0x00000006ff277819 */ /* 0x000fe40000011611 */
[----:B------:R-:W-:Y:S02]  /*10430*/  LOP3.LUT R49, R17, 0x70007, RZ, 0xc0, !PT ;  /* 0x0007000711317812 */ /* 0x000fe400078ec0ff */
[----:B------:R-:W-:Y:S02]  /*10440*/  LOP3.LUT R10, R10, 0x20002, R21, 0xf8, !PT ;  /* 0x000200020a0a7812 */ /* 0x000fe400078ef815 */
[----:B------:R-:W-:-:S02]  /*10450*/  LOP3.LUT R17, R26, 0x10001, RZ, 0xc0, !PT ;  /* 0x000100011a117812 */ /* 0x000fc400078ec0ff */
[C---:B------:R-:W-:Y:S02]  /*10460*/  LOP3.LUT R0, R20.reuse, 0x380038, RZ, 0xc0, !PT ;  /* 0x0038003814007812 */ /* 0x040fe400078ec0ff */
[----:B------:R-:W-:Y:S02]  /*10470*/  SHF.R.U32.HI R34, RZ, 0x6, R20 ;  /* 0x00000006ff227819 */ /* 0x000fe40000011614 */
[----:B------:R-:W-:Y:S01]  /*10480*/  LOP3.LUT R43, R20, 0x70007, RZ, 0xc0, !PT ;  /* 0x00070007142b7812 */ /* 0x000fe200078ec0ff */
[----:B------:R-:W-:Y:S01]  /*10490*/  HFMA2.MMA R20, -RZ, RZ, 0, 0.125 ;  /* 0x00003000ff147435 */ /* 0x000fe200000001ff */
[----:B------:R-:W-:Y:S02]  /*104a0*/  LOP3.LUT R25, R25, 0x10001, RZ, 0xc0, !PT ;  /* 0x0001000119197812 */ /* 0x000fe400078ec0ff */
[----:B------:R-:W-:Y:S02]  /*104b0*/  LOP3.LUT R17, R17, 0x20002, R28, 0xf8, !PT ;  /* 0x0002000211117812 */ /* 0x000fe400078ef81c */
[----:B------:R-:W-:-:S02]  /*104c0*/  LOP3.LUT R83, R0, 0x64006400, RZ, 0xfc, !PT ;  /* 0x6400640000537812 */ /* 0x000fc400078efcff */
[----:B------:R-:W-:Y:S02]  /*104d0*/  LOP3.LUT R26, R25, 0x20002, R16, 0xf8, !PT ;  /* 0x00020002191a7812 */ /* 0x000fe400078ef810 */
[----:B------:R-:W-:Y:S01]  /*104e0*/  LOP3.LUT R0, R34, 0x380038, RZ, 0xc0, !PT ;  /* 0x0038003822007812 */ /* 0x000fe200078ec0ff */
[----:B------:R-:W-:Y:S01]  /*104f0*/  HFMA2 R83, R83, R20.H0_H0, -132, -132 ;  /* 0xd820d82053537431 */ /* 0x000fe20000040014 */
[----:B------:R-:W-:Y:S02]  /*10500*/  LOP3.LUT R25, R23, 0x64006400, RZ, 0xfc, !PT ;  /* 0x6400640017197812 */ /* 0x000fe400078efcff */
[----:B------:R-:W-:Y:S02]  /*10510*/  PRMT R21, R89, 0x9910, RZ ;  /* 0x0000991059157816 */ /* 0x000fe400000000ff */
        /* <DEDUP_REMOVED lines=18> */
[----:B------:R-:W-:Y:S02]  /*10640*/  MOV R40, 0x2400 ;  /* 0x0000240000287802 */ /* 0x000fe40000000f00 */
        /* <DEDUP_REMOVED lines=241> */
.L_x_655:
        /* <DEDUP_REMOVED lines=81> */
.L_x_656:
        /* <DEDUP_REMOVED lines=80> */
.L_x_657:
        /* <DEDUP_REMOVED lines=77> */
.L_x_654:
[----:B0-----:R-:W-:Y:S01]  /*12440*/  IADD3 R91, R91, 0x20, RZ ;  /* 0x000000205b5b7810 */ /* 0x001fe20007ffe0ff */
[----:B------:R-:W-:Y:S01]  /*12450*/  UIADD3 UR4, UR4, 0x40, URZ ;  /* 0x0000004004047890 */ /* 0x000fe2000fffe03f */
[----:B------:R-:W-:Y:S02]  /*12460*/  IMAD.WIDE R10, R85, 0x4, R94 ;  /* 0x00000004550a7825 */ /* 0x000fe400078e025e */
[C---:B------:R-:W-:Y:S02]  /*12470*/  ISETP.GE.AND P2, PT, R91.reuse, c[0x0][0x1b8], PT ;  /* 0x00006e005b007a0c */ /* 0x040fe40003f46270 */
[----:B------:R-:W-:-:S13]  /*12480*/  ISETP.LT.AND P3, PT, R91, R92, PT ;  /* 0x0000005c5b00720c */ /* 0x000fda0003f61270 */
[----:B------:R-:W-:Y:S05]  /*12490*/  @!P2 BRA P3, `(.L_x_658) ;  /* 0xffffdc600000a947 */ /* 0x000fea000183ffff */
.L_x_653:
[----:B------:R-:W-:Y:S05]  /*124a0*/  @!P1 EXIT ;  /* 0x000000000000994d */ /* 0x000fea0003800000 */
[----:B------:R-:W0:Y:S01]  /*124b0*/  S2R R10, SR_CTAID.X ;  /* 0x00000000000a7919 */ /* 0x000e220000002500 */
[----:B-----5:R-:W-:-:S03]  /*124c0*/  IMAD.MOV.U32 R13, RZ, RZ, 0x2 ;  /* 0x00000002ff0d7424 */ /* 0x020fc600078e00ff */
[----:B------:R-:W0:Y:S04]  /*124d0*/  S2R R11, SR_TID.X ;  /* 0x00000000000b7919 */ /* 0x000e280000002100 */
[----:B------:R-:W1:Y:S01]  /*124e0*/  S2R R0, SR_CTAID.Y ;  /* 0x0000000000007919 */ /* 0x000e620000002600 */
[----:B0-----:R-:W-:Y:S02]  /*124f0*/  LEA R10, R10, R11, 0x6 ;  /* 0x0000000b0a0a7211 */ /* 0x001fe400078e30ff */
[----:B-1----:R-:W-:Y:S02]  /*12500*/  SHF.L.U32 R0, R0, 0x2, RZ ;  /* 0x0000000200007819 */ /* 0x002fe400000006ff */
[----:B------:R-:W-:-:S05]  /*12510*/  SHF.L.U32 R11, R10, 0x2, RZ ;  /* 0x000000020a0b7819 */ /* 0x000fca00000006ff */
        /* <DEDUP_REMOVED lines=8> */
.L_x_662:
[----:B------:R-:W0:Y:S02]  /*125a0*/  LDS R12, [R0] ;  /* 0x00000000000c7984 */ /* 0x000e240000000800 */
[----:B0-----:R-:W-:-:S06]  /*125b0*/  HADD2 R13, R12, R9 ;  /* 0x000000090c0d7230 */ /* 0x001fcc0000000000 */
[----:B------:R-:W0:Y:S02]  /*125c0*/  ATOMS.CAST.SPIN R13, [R0], R12, R13 ;  /* 0x0000000c000d738d */ /* 0x000e24000180000d */
[----:B0-----:R-:W-:-:S13]  /*125d0*/  ISETP.EQ.U32.AND P0, PT, R13, 0x1, PT ;  /* 0x000000010d00780c */ /* 0x001fda0003f02070 */
[----:B------:R-:W-:Y:S05]  /*125e0*/  @!P0 BRA `(.L_x_662) ;  /* 0xffffffb000008947 */ /* 0x000fea000383ffff */
[----:B------:R-:W-:Y:S05]  /*125f0*/  BRA `(.L_x_660) ;  /* 0x0000003000007947 */ /* 0x000fea0003800000 */
.L_x_661:
[----:B------:R-:W2:Y:S02]  /*12600*/  LD.E R0, [R10.64] ;  /* 0x000000060a007980 */ /* 0x000ea4000c101900 */
[----:B--2---:R-:W-:-:S05]  /*12610*/  IADD3 R9, R9, R0, RZ ;  /* 0x0000000009097210 */ /* 0x004fca0007ffe0ff */
[----:B------:R0:W-:Y:S02]  /*12620*/  ST.E [R10.64], R9 ;  /* 0x000000090a007985 */ /* 0x0001e4000c101906 */
.L_x_660:
[----:B------:R-:W-:Y:S05]  /*12630*/  BSYNC B0 ;  /* 0x0000000000007941 */ /* 0x000fea0003800000 */
.L_x_659:
[----:B------:R-:W2:Y:S01]  /*12640*/  ATOM.E.ADD.F16x2.RN.STRONG.GPU P0, RZ, [R10.64+0x4], R8 ;  /* 0x000004080aff798a */ /* 0x000ea2000810e9c6 */
[----:B------:R-:W-:Y:S01]  /*12650*/  BSSY B0, `(.L_x_663) ;  /* 0x0000010000007945 */ /* 0x000fe20003800000 */
[----:B--2---:R-:W-:Y:S05]  /*12660*/  @P0 BRA `(.L_x_664) ;  /* 0x000000e000000947 */ /* 0x004fea0003800000 */
[----:B------:R-:W1:Y:S02]  /*12670*/  QSPC.E.S P0, RZ, [R10+0x4] ;  /* 0x000004000aff73aa */ /* 0x000e640000000500 */
[----:B-1----:R-:W-:Y:S05]  /*12680*/  @!P0 BRA `(.L_x_665) ;  /* 0x0000009000008947 */ /* 0x002fea0003800000 */
[----:B------:R-:W-:Y:S02]  /*12690*/  IADD3 R0, R10, 0x4, RZ ;  /* 0x000000040a007810 */ /* 0x000fe40007ffe0ff */
[----:B------:R-:W-:Y:S02]  /*126a0*/  MOV R13, R8 ;  /* 0x00000008000d7202 */ /* 0x000fe40000000f00 */
[----:B------:R-:W-:-:S05]  /*126b0*/  LOP3.LUT R0, R0, 0xffffff, RZ, 0xc0, !PT ;  /* 0x00ffffff00007812 */ /* 0x000fca00078ec0ff */
.L_x_666:
[----:B------:R-:W1:Y:S02]  /*126c0*/  LDS R8, [R0] ;  /* 0x0000000000087984 */ /* 0x000e640000000800 */
[----:B01----:R-:W-:-:S10]  /*126d0*/  HFMA2.MMA R9, R8, 1, 1, R13 ;  /* 0x3c003c0008097835 */ /* 0x003fd4000000000d */
[----:B------:R-:W0:Y:S02]  /*126e0*/  ATOMS.CAST.SPIN R9, [R0], R8, R9 ;  /* 0x000000080009738d */ /* 0x000e240001800009 */
[----:B0-----:R-:W-:-:S13]  /*126f0*/  ISETP.EQ.U32.AND P0, PT, R9, 0x1, PT ;  /* 0x000000010900780c */ /* 0x001fda0003f02070 */
[----:B------:R-:W-:Y:S05]  /*12700*/  @!P0 BRA `(.L_x_666) ;  /* 0xffffffb000008947 */ /* 0x000fea000383ffff */
[----:B------:R-:W-:Y:S05]  /*12710*/  BRA `(.L_x_664) ;  /* 0x0000003000007947 */ /* 0x000fea0003800000 */
.L_x_665:
[----:B------:R-:W2:Y:S02]  /*12720*/  LD.E R0, [R10.64+0x4] ;  /* 0x000004060a007980 */ /* 0x000ea4000c101900 */
[----:B0-2---:R-:W-:-:S05]  /*12730*/  IADD3 R9, R8, R0, RZ ;  /* 0x0000000008097210 */ /* 0x005fca0007ffe0ff */
[----:B------:R0:W-:Y:S02]  /*12740*/  ST.E [R10.64+0x4], R9 ;  /* 0x000004090a007985 */ /* 0x0001e4000c101906 */
.L_x_664:
[----:B------:R-:W-:Y:S05]  /*12750*/  BSYNC B0 ;  /* 0x0000000000007941 */ /* 0x000fea0003800000 */
.L_x_663:
        /* <DEDUP_REMOVED lines=10> */
.L_x_670:
[----:B------:R-:W0:Y:S02]  /*12800*/  LDS R8, [R0] ;  /* 0x0000000000087984 */ /* 0x000e240000000800 */
[----:B0-----:R-:W-:-:S06]  /*12810*/  HADD2 R9, R8, R7 ;  /* 0x0000000708097230 */ /* 0x001fcc0000000000 */
[----:B------:R-:W0:Y:S02]  /*12820*/  ATOMS.CAST.SPIN R9, [R0], R8, R9 ;  /* 0x000000080009738d */ /* 0x000e240001800009 */
[----:B0-----:R-:W-:-:S13]  /*12830*/  ISETP.EQ.U32.AND P0, PT, R9, 0x1, PT ;  /* 0x000000010900780c */ /* 0x001fda0003f02070 */
[----:B------:R-:W-:Y:S05]  /*12840*/  @!P0 BRA `(.L_x_670) ;  /* 0xffffffb000008947 */ /* 0x000fea000383ffff */
[----:B------:R-:W-:Y:S05]  /*12850*/  BRA `(.L_x_668) ;  /* 0x0000003000007947 */ /* 0x000fea0003800000 */
.L_x_669:
[----:B------:R-:W2:Y:S02]  /*12860*/  LD.E R0, [R10.64] ;  /* 0x000000060a007980 */ /* 0x000ea4000c101900 */
[----:B--2---:R-:W-:-:S05]  /*12870*/  IADD3 R7, R7, R0, RZ ;  /* 0x0000000007077210 */ /* 0x004fca0007ffe0ff */
[----:B------:R0:W-:Y:S02]  /*12880*/  ST.E [R10.64], R7 ;  /* 0x000000070a007985 */ /* 0x0001e4000c101906 */
.L_x_668:
[----:B------:R-:W-:Y:S05]  /*12890*/  BSYNC B0 ;  /* 0x0000000000007941 */ /* 0x000fea0003800000 */
.L_x_667:
        /* <DEDUP_REMOVED lines=8> */
.L_x_674:
[----:B------:R-:W1:Y:S02]  /*12920*/  LDS R6, [R0] ;  /* 0x0000000000067984 */ /* 0x000e640000000800 */
[----:B01----:R-:W-:-:S10]  /*12930*/  HFMA2.MMA R7, R6, 1, 1, R9 ;  /* 0x3c003c0006077835 */ /* 0x003fd40000000009 */
[----:B------:R-:W0:Y:S02]  /*12940*/  ATOMS.CAST.SPIN R7, [R0], R6, R7 ;  /* 0x000000060007738d */ /* 0x000e240001800007 */
[----:B0-----:R-:W-:-:S13]  /*12950*/  ISETP.EQ.U32.AND P0, PT, R7, 0x1, PT ;  /* 0x000000010700780c */ /* 0x001fda0003f02070 */
[----:B------:R-:W-:Y:S05]  /*12960*/  @!P0 BRA `(.L_x_674) ;  /* 0xffffffb000008947 */ /* 0x000fea000383ffff */
[----:B------:R-:W-:Y:S05]  /*12970*/  BRA `(.L_x_672) ;  /* 0x0000003000007947 */ /* 0x000fea0003800000 */
.L_x_673:
[----:B------:R-:W2:Y:S02]  /*12980*/  LD.E R0, [R10.64+0x4] ;  /* 0x000004060a007980 */ /* 0x000ea4000c101900 */
[----:B0-2---:R-:W-:-:S05]  /*12990*/  IMAD.IADD R7, R6, 0x1, R0 ;  /* 0x0000000106077824 */ /* 0x005fca00078e0200 */
[----:B------:R0:W-:Y:S02]  /*129a0*/  ST.E [R10.64+0x4], R7 ;  /* 0x000004070a007985 */ /* 0x0001e4000c101906 */
.L_x_672:
[----:B------:R-:W-:Y:S05]  /*129b0*/  BSYNC B0 ;  /* 0x0000000000007941 */ /* 0x000fea0003800000 */
.L_x_671:
        /* <DEDUP_REMOVED lines=9> */
.L_x_678:
[----:B------:R-:W0:Y:S02]  /*12a50*/  LDS R6, [R0] ;  /* 0x0000000000067984 */ /* 0x000e240000000800 */
[----:B0-----:R-:W-:-:S06]  /*12a60*/  HADD2 R7, R6, R5 ;  /* 0x0000000506077230 */ /* 0x001fcc0000000000 */
[----:B------:R-:W0:Y:S02]  /*12a70*/  ATOMS.CAST.SPIN R7, [R0], R6, R7 ;  /* 0x000000060007738d */ /* 0x000e240001800007 */
[----:B0-----:R-:W-:-:S13]  /*12a80*/  ISETP.EQ.U32.AND P0, PT, R7, 0x1, PT ;  /* 0x000000010700780c */ /* 0x001fda0003f02070 */
[----:B------:R-:W-:Y:S05]  /*12a90*/  @!P0 BRA `(.L_x_678) ;  /* 0xffffffb000008947 */ /* 0x000fea000383ffff */
[----:B------:R-:W-:Y:S05]  /*12aa0*/  BRA `(.L_x_676) ;  /* 0x0000003000007947 */ /* 0x000fea0003800000 */
.L_x_677:
[----:B------:R-:W2:Y:S02]  /*12ab0*/  LD.E R0, [R10.64] ;  /* 0x000000060a007980 */ /* 0x000ea4000c101900 */
[----:B--2---:R-:W-:-:S05]  /*12ac0*/  IADD3 R5, R5, R0, RZ ;  /* 0x0000000005057210 */ /* 0x004fca0007ffe0ff */
[----:B------:R0:W-:Y:S02]  /*12ad0*/  ST.E [R10.64], R5 ;  /* 0x000000050a007985 */ /* 0x0001e4000c101906 */
.L_x_676:
[----:B------:R-:W-:Y:S05]  /*12ae0*/  BSYNC B0 ;  /* 0x0000000000007941 */ /* 0x000fea0003800000 */
.L_x_675:
        /* <DEDUP_REMOVED lines=8> */
.L_x_682:
[----:B------:R-:W1:Y:S02]  /*12b70*/  LDS R4, [R0] ;  /* 0x0000000000047984 */ /* 0x000e640000000800 */
[----:B01----:R-:W-:-:S10]  /*12b80*/  HFMA2.MMA R5, R4, 1, 1, R7 ;  /* 0x3c003c0004057835 */ /* 0x003fd40000000007 */
[----:B------:R-:W0:Y:S02]  /*12b90*/  ATOMS.CAST.SPIN R5, [R0], R4, R5 ;  /* 0x000000040005738d */ /* 0x000e240001800005 */
[----:B0-----:R-:W-:-:S13]  /*12ba0*/  ISETP.EQ.U32.AND P0, PT, R5, 0x1, PT ;  /* 0x000000010500780c */ /* 0x001fda0003f02070 */
[----:B------:R-:W-:Y:S05]  /*12bb0*/  @!P0 BRA `(.L_x_682) ;  /* 0xffffffb000008947 */ /* 0x000fea000383ffff */
[----:B------:R-:W-:Y:S05]  /*12bc0*/  BRA `(.L_x_680) ;  /* 0x0000003000007947 */ /* 0x000fea0003800000 */
.L_x_681:
[----:B------:R-:W2:Y:S02]  /*12bd0*/  LD.E R0, [R10.64+0x4] ;  /* 0x000004060a007980 */ /* 0x000ea4000c101900 */
[----:B0-2---:R-:W-:-:S05]  /*12be0*/  IADD3 R5, R4, R0, RZ ;  /* 0x0000000004057210 */ /* 0x005fca0007ffe0ff */
[----:B------:R0:W-:Y:S02]  /*12bf0*/  ST.E [R10.64+0x4], R5 ;  /* 0x000004050a007985 */ /* 0x0001e4000c101906 */
.L_x_680:
[----:B------:R-:W-:Y:S05]  /*12c00*/  BSYNC B0 ;  /* 0x0000000000007941 */ /* 0x000fea0003800000 */
.L_x_679:
        /* <DEDUP_REMOVED lines=9> */
.L_x_686:
[----:B------:R-:W0:Y:S02]  /*12ca0*/  LDS R4, [R0] ;  /* 0x0000000000047984 */ /* 0x000e240000000800 */
[----:B0-----:R-:W-:-:S06]  /*12cb0*/  HADD2 R5, R4, R3 ;  /* 0x0000000304057230 */ /* 0x001fcc0000000000 */
[----:B------:R-:W0:Y:S02]  /*12cc0*/  ATOMS.CAST.SPIN R5, [R0], R4, R5 ;  /* 0x000000040005738d */ /* 0x000e240001800005 */
[----:B0-----:R-:W-:-:S13]  /*12cd0*/  ISETP.EQ.U32.AND P0, PT, R5, 0x1, PT ;  /* 0x000000010500780c */ /* 0x001fda0003f02070 */
[----:B------:R-:W-:Y:S05]  /*12ce0*/  @!P0 BRA `(.L_x_686) ;  /* 0xffffffb000008947 */ /* 0x000fea000383ffff */
[----:B------:R-:W-:Y:S05]  /*12cf0*/  BRA `(.L_x_684) ;  /* 0x0000003000007947 */ /* 0x000fea0003800000 */
.L_x_685:
[----:B------:R-:W2:Y:S02]  /*12d00*/  LD.E R0, [R10.64] ;  /* 0x000000060a007980 */ /* 0x000ea4000c101900 */
[----:B--2---:R-:W-:-:S05]  /*12d10*/  IADD3 R3, R3, R0, RZ ;  /* 0x0000000003037210 */ /* 0x004fca0007ffe0ff */
[----:B------:R0:W-:Y:S02]  /*12d20*/  ST.E [R10.64], R3 ;  /* 0x000000030a007985 */ /* 0x0001e4000c101906 */
.L_x_684:
[----:B------:R-:W-:Y:S05]  /*12d30*/  BSYNC B0 ;  /* 0x0000000000007941 */ /* 0x000fea0003800000 */
.L_x_683:
[----:B------:R-:W2:Y:S02]  /*12d40*/  ATOM.E.ADD.F16x2.RN.STRONG.GPU P0, RZ, [R10.64+0x4], R2 ;  /* 0x000004020aff798a */ /* 0x000ea4000810e9c6 */
[----:B--2---:R-:W-:Y:S05]  /*12d50*/  @P0 EXIT ;  /* 0x000000000000094d */ /* 0x004fea0003800000 */
[----:B------:R-:W1:Y:S02]  /*12d60*/  QSPC.E.S P0, RZ, [R10+0x4] ;  /* 0x000004000aff73aa */ /* 0x000e640000000500 */
[----:B-1----:R-:W-:Y:S05]  /*12d70*/  @!P0 BRA `(.L_x_687) ;  /* 0x0000009000008947 */ /* 0x002fea0003800000 */
[----:B0-----:R-:W-:Y:S02]  /*12d80*/  IADD3 R10, R10, 0x4, RZ ;  /* 0x000000040a0a7810 */ /* 0x001fe40007ffe0ff */
[----:B------:R-:W-:Y:S02]  /*12d90*/  MOV R5, R2 ;  /* 0x0000000200057202 */ /* 0x000fe40000000f00 */
[----:B------:R-:W-:-:S05]  /*12da0*/  LOP3.LUT R10, R10, 0xffffff, RZ, 0xc0, !PT ;  /* 0x00ffffff0a0a7812 */ /* 0x000fca00078ec0ff */
.L_x_688:
[----:B------:R-:W0:Y:S02]  /*12db0*/  LDS R2, [R10] ;  /* 0x000000000a027984 */ /* 0x000e240000000800 */
[----:B0-----:R-:W-:-:S10]  /*12dc0*/  HFMA2.MMA R3, R2, 1, 1, R5 ;  /* 0x3c003c0002037835 */ /* 0x001fd40000000005 */
[----:B------:R-:W0:Y:S02]  /*12dd0*/  ATOMS.CAST.SPIN R3, [R10], R2, R3 ;  /* 0x000000020a03738d */ /* 0x000e240001800003 */
[----:B0-----:R-:W-:-:S13]  /*12de0*/  ISETP.EQ.U32.AND P0, PT, R3, 0x1, PT ;  /* 0x000000010300780c */ /* 0x001fda0003f02070 */
[----:B------:R-:W-:Y:S05]  /*12df0*/  @!P0 BRA `(.L_x_688) ;  /* 0xffffffb000008947 */ /* 0x000fea000383ffff */
[----:B------:R-:W-:Y:S05]  /*12e00*/  EXIT ;  /* 0x000000000000794d */ /* 0x000fea0003800000 */
.L_x_687:
[----:B------:R-:W2:Y:S02]  /*12e10*/  LD.E R0, [R10.64+0x4] ;  /* 0x000004060a007980 */ /* 0x000ea4000c101900 */
[----:B0-2---:R-:W-:-:S05]  /*12e20*/  IADD3 R3, R2, R0, RZ ;  /* 0x0000000002037210 */ /* 0x005fca0007ffe0ff */
[----:B------:R-:W-:Y:S01]  /*12e30*/  ST.E [R10.64+0x4], R3 ;  /* 0x000004030a007985 */ /* 0x000fe2000c101906 */
[----:B------:R-:W-:Y:S05]  /*12e40*/  EXIT ;  /* 0x000000000000794d */ /* 0x000fea0003800000 */
.L_x_689:
        /* <DEDUP_REMOVED lines=11> */
.L_x_4751:


//--------------------- .text._Z23gemm_half_q_half_kernelILi4ELi20ELb1ELb0ELi64EEvPK6__halfPKjS4_S2_PS0_iiiiPKtS7_iiiiiibS2_i --------------------------
	.section	.text._Z23gemm_half_q_half_kernelILi4ELi20ELb1ELb0ELi64EEvPK6__halfPKjS4_S2_PS0_iiiiPKtS7_iiiiiibS2_i,"ax",@progbits
	.sectioninfo	@"SHI_REGISTERS=116"
	.align	128
        .global         _Z23gemm_half_q_half_kernelILi4ELi20ELb1ELb0ELi64EEvPK6__halfPKjS4_S2_PS0_iiiiPKtS7_iiiiiibS2_i
        .type           _Z23gemm_half_q_half_kernelILi4ELi20ELb1ELb0ELi64EEvPK6__halfPKjS4_S2_PS0_iiiiPKtS7_iiiiiibS2_i,@function
        .size           _Z23gemm_half_q_half_kernelILi4ELi20ELb1ELb0ELi64EEvPK6__halfPKjS4_S2_PS0_iiiiPKtS7_iiiiiibS2_i,(.L_x_4752 - _Z23gemm_half_q_half_kernelILi4ELi20ELb1ELb0ELi64EEvPK6__halfPKjS4_S2_PS0_iiiiPKtS7_iiiiiibS2_i)
        .other          _Z23gemm_half_q_half_kernelILi4ELi20ELb1ELb0ELi64EEvPK6__halfPKjS4_S2_PS0_iiiiPKtS7_iiiiiibS2_i,@"STO_CUDA_ENTRY STV_DEFAULT"
_Z23gemm_half_q_half_kernelILi4ELi20ELb1ELb0ELi64EEvPK6__halfPKjS4_S2_PS0_iiiiPKtS7_iiiiiibS2_i:
.text._Z23gemm_half_q_half_kernelILi4ELi20ELb1ELb0ELi64EEvPK6__halfPKjS4_S2_PS0_iiiiPKtS7_iiiiiibS2_i:
        /* <DEDUP_REMOVED lines=8> */
[----:B------:R-:W2:Y:S01]  /*0080*/  S2R R0, SR_CTAID.X ;  /* 0x0000000000007919 */ /* 0x000ea20000002500 */
[----:B------:R-:W-:Y:S02]  /*0090*/  PRMT R90, RZ, 0x7610, R90 ;  /* 0x00007610ff5a7816 */ /* 0x000fe4000000005a */
[----:B------:R-:W-:Y:S01]  /*00a0*/  PRMT R89, RZ, 0x7610, R89 ;  /* 0x00007610ff597816 */ /* 0x000fe20000000059 */
[----:B------:R-:W3:Y:S01]  /*00b0*/  S2R R15, SR_TID.X ;  /* 0x00000000000f7919 */ /* 0x000ee20000002100 */
[----:B------:R-:W-:Y:S01]  /*00c0*/  PRMT R8, RZ, 0x7610, R8 ;  /* 0x00007610ff087816 */ /* 0x000fe20000000008 */
[----:B0-----:R-:W-:-:S02]  /*00d0*/  IMAD R98, R12, R3, c[0x0][0x188] ;  /* 0x000062000c627624 */ /* 0x001fc400078e0203 */
[----:B-1----:R-:W-:-:S03]  /*00e0*/  IMAD.SHL.U32 R92, R96, 0x40, RZ ;  /* 0x00000040605c7824 */ /* 0x002fc600078e00ff */
[C---:B------:R-:W-:Y:S02]  /*00f0*/  ISETP.GE.AND P1, PT, R98.reuse, 0x1, PT ;  /* 0x000000016200780c */ /* 0x040fe40003f26270 */
[----:B------:R-:W-:Y:S01]  /*0100*/  IMNMX R94, R98, 0x4, PT ;  /* 0x00000004625e7817 */ /* 0x000fe20003800200 */
[----:B--2---:R-:W-:Y:S01]  /*0110*/  IMAD.SHL.U32 R0, R0, 0x100, RZ ;  /* 0x0000010000007824 */ /* 0x004fe200078e00ff */
[----:B------:R-:W-:-:S03]  /*0120*/  IADD3 R93, R92, 0x40, RZ ;  /* 0x000000405c5d7810 */ /* 0x000fc60007ffe0ff */
[----:B---3--:R-:W-:Y:S01]  /*0130*/  IMAD R4, R15, 0x4, R0 ;  /* 0x000000040f047824 */ /* 0x008fe200078e0200 */
[----:B------:R-:W-:-:S05]  /*0140*/  IMNMX R93, R93, c[0x0][0x190], PT ;  /* 0x000064005d5d7a17 */ /* 0x000fca0003800200 */
        /* <DEDUP_REMOVED lines=28> */
.L_x_690:
        /* <DEDUP_REMOVED lines=13> */
[----:B------:R-:W2:Y:S01]  /*03e0*/  LDG.E.U16.CONSTANT R6, [R6.64] ;  /* 0x0000000606067981 */ /* 0x000ea2000c1e9500 */
[----:B------:R-:W-:Y:S01]  /*03f0*/  IMAD R2, R12, c[0x0][0x190], RZ ;  /* 0x000064000c027a24 */ /* 0x000fe200078e02ff */
[----:B------:R-:W-:Y:S01]  /*0400*/  ISETP.GT.AND P2, PT, R94, 0x3, PT ;  /* 0x000000035e00780c */ /* 0x000fe20003f44270 */
[----:B------:R-:W-:Y:S02]  /*0410*/  IMAD.MOV.U32 R13, RZ, RZ, RZ ;  /* 0x000000ffff0d7224 */ /* 0x000fe400078e00ff */
[----:B------:R-:W-:-:S05]  /*0420*/  IMAD.SHL.U32 R3, R2, 0x4, RZ ;  /* 0x0000000402037824 */ /* 0x000fca00078e00ff */
[----:B--2---:R-:W-:-:S04]  /*0430*/  IADD3 R5, P0, R6, R3, RZ ;  /* 0x0000000306057210 */ /* 0x004fc80007f1e0ff */
[----:B------:R-:W-:Y:S02]  /*0440*/  LEA.HI.X.SX32 R8, R3, RZ, 0x1, P0 ;  /* 0x000000ff03087211 */ /* 0x000fe400000f0eff */
[----:B------:R-:W-:-:S04]  /*0450*/  LEA R2, P0, R5, c[0x0][0x160], 0x1 ;  /* 0x0000580005027a11 */ /* 0x000fc800078008ff */
[----:B------:R-:W-:Y:S01]  /*0460*/  LEA.HI.X R3, R5, c[0x0][0x164], R8, 0x1, P0 ;  /* 0x0000590005037a11 */ /* 0x000fe200000f0c08 */
[----:B------:R-:W-:Y:S01]  /*0470*/  IMAD.SHL.U32 R5, R15, 0x2, RZ ;  /* 0x000000020f057824 */ /* 0x000fe200078e00ff */
[----:B------:R-:W-:Y:S01]  /*0480*/  PLOP3.LUT P0, PT, PT, PT, PT, 0x80, 0x0 ;  /* 0x000000000000781c */ /* 0x000fe20003f0f070 */
[----:B------:R-:W-:Y:S05]  /*0490*/  @!P2 BRA `(.L_x_694) ;  /* 0x000001300000a947 */ /* 0x000fea0003800000 */
[----:B------:R-:W-:Y:S02]  /*04a0*/  PLOP3.LUT P0, PT, PT, PT, PT, 0x8, 0x0 ;  /* 0x000000000000781c */ /* 0x000fe40003f0e170 */
[----:B------:R-:W-:-:S05]  /*04b0*/  IADD3 R18, R94, -0x3, RZ ;  /* 0xfffffffd5e127810 */ /* 0x000fca0007ffe0ff */
.L_x_695:
[----:B------:R-:W-:Y:S01]  /*04c0*/  IMAD.MOV.U32 R17, RZ, RZ, c[0x0][0x190] ;  /* 0x00006400ff117624 */ /* 0x000fe200078e00ff */
[----:B------:R0:W2:Y:S03]  /*04d0*/  LDG.E.U16.CONSTANT R14, [R2.64] ;  /* 0x00000006020e7981 */ /* 0x0000a6000c1e9500 */
[----:B------:R-:W-:-:S06]  /*04e0*/  IMAD.WIDE R6, R17, 0x2, R2 ;  /* 0x0000000211067825 */ /* 0x000fcc00078e0202 */
[C---:B------:R-:W-:Y:S02]  /*04f0*/  IMAD.WIDE R8, R17.reuse, 0x2, R6 ;  /* 0x0000000211087825 */ /* 0x040fe400078e0206 */
[----:B------:R-:W3:Y:S04]  /*0500*/  LDG.E.U16.CONSTANT R6, [R6.64] ;  /* 0x0000000606067981 */ /* 0x000ee8000c1e9500 */
[----:B------:R-:W-:Y:S02]  /*0510*/  IMAD.WIDE R10, R17, 0x2, R8 ;  /* 0x00000002110a7825 */ /* 0x000fe400078e0208 */
[----:B------:R-:W4:Y:S04]  /*0520*/  LDG.E.U16.CONSTANT R8, [R8.64] ;  /* 0x0000000608087981 */ /* 0x000f28000c1e9500 */
[----:B------:R-:W5:Y:S01]  /*0530*/  LDG.E.U16.CONSTANT R16, [R10.64] ;  /* 0x000000060a107981 */ /* 0x000f62000c1e9500 */
[----:B------:R-:W-:-:S04]  /*0540*/  IADD3 R13, R13, 0x4, RZ ;  /* 0x000000040d0d7810 */ /* 0x000fc80007ffe0ff */
[----:B------:R-:W-:Y:S01]  /*0550*/  ISETP.GE.AND P2, PT, R13, R18, PT ;  /* 0x000000120d00720c */ /* 0x000fe20003f46270 */
[----:B0-----:R-:W-:Y:S01]  /*0560*/  IMAD.WIDE R2, R17, 0x2, R10 ;  /* 0x0000000211027825 */ /* 0x001fe200078e020a */
[----:B--2---:R-:W-:Y:S04]  /*0570*/  STS.U16 [R5], R14 ;  /* 0x0000000e05007388 */ /* 0x004fe80000000400 */
[----:B---3--:R-:W-:Y:S04]  /*0580*/  STS.U16 [R5+0x80], R6 ;  /* 0x0000800605007388 */ /* 0x008fe80000000400 */
[----:B----4-:R-:W-:Y:S04]  /*0590*/  STS.U16 [R5+0x100], R8 ;  /* 0x0001000805007388 */ /* 0x010fe80000000400 */
[----:B-----5:R0:W-:Y:S02]  /*05a0*/  STS.U16 [R5+0x180], R16 ;  /* 0x0001801005007388 */ /* 0x0201e40000000400 */
[----:B0-----:R-:W-:Y:S01]  /*05b0*/  IADD3 R5, R5, 0x200, RZ ;  /* 0x0000020005057810 */ /* 0x001fe20007ffe0ff */
[----:B------:R-:W-:Y:S05]  /*05c0*/  @!P2 BRA `(.L_x_695) ;  /* 0xfffffef00000a947 */ /* 0x000fea000383ffff */
.L_x_694:
[----:B------:R-:W-:-:S05]  /*05d0*/  IMAD.IADD R6, R94, 0x1, -R13 ;  /* 0x000000015e067824 */ /* 0x000fca00078e0a0d */
[----:B------:R-:W-:-:S13]  /*05e0*/  ISETP.GT.AND P2, PT, R6, 0x1, PT ;  /* 0x000000010600780c */ /* 0x000fda0003f44270 */
[----:B------:R-:W-:Y:S01]  /*05f0*/  @P2 IMAD.MOV.U32 R9, RZ, RZ, c[0x0][0x190] ;  /* 0x00006400ff092624 */ /* 0x000fe200078e00ff */
[----:B------:R0:W2:Y:S03]  /*0600*/  @P2 LDG.E.U16.CONSTANT R8, [R2.64] ;  /* 0x0000000602082981 */ /* 0x0000a6000c1e9500 */
[----:B------:R-:W-:-:S05]  /*0610*/  @P2 IMAD.WIDE R6, R9, 0x2, R2 ;  /* 0x0000000209062825 */ /* 0x000fca00078e0202 */
[----:B------:R-:W3:Y:S01]  /*0620*/  @P2 LDG.E.U16.CONSTANT R10, [R6.64] ;  /* 0x00000006060a2981 */ /* 0x000ee2000c1e9500 */
[----:B------:R-:W-:Y:S02]  /*0630*/  @P2 PLOP3.LUT P0, PT, PT, PT, PT, 0x8, 0x0 ;  /* 0x000000000000281c */ /* 0x000fe40003f0e170 */
[----:B------:R-:W-:-:S11]  /*0640*/  @P2 IADD3 R13, R13, 0x2, RZ ;  /* 0x000000020d0d2810 */ /* 0x000fd60007ffe0ff */
[----:B------:R-:W-:Y:S01]  /*0650*/  ISETP.LT.OR P0, PT, R13, R94, P0 ;  /* 0x0000005e0d00720c */ /* 0x000fe20000701670 */
[----:B0-----:R-:W-:Y:S01]  /*0660*/  @P2 IMAD.WIDE R2, R9, 0x2, R6 ;  /* 0x0000000209022825 */ /* 0x001fe200078e0206 */
[----:B--2---:R-:W-:Y:S04]  /*0670*/  @P2 STS.U16 [R5], R8 ;  /* 0x0000000805002388 */ /* 0x004fe80000000400 */
[----:B---3--:R0:W-:Y:S02]  /*0680*/  @P2 STS.U16 [R5+0x80], R10 ;  /* 0x0000800a05002388 */ /* 0x0081e40000000400 */
[----:B0-----:R-:W-:-:S05]  /*0690*/  @P2 IADD3 R5, R5, 0x100, RZ ;  /* 0x0000010005052810 */ /* 0x001fca0007ffe0ff */
[----:B------:R-:W-:Y:S05]  /*06a0*/  @!P0 BRA `(.L_x_692) ;  /* 0x0000030000008947 */ /* 0x000fea0003800000 */
[----:B------:R-:W2:Y:S04]  /*06b0*/  LDG.E.U16.CONSTANT R2, [R2.64] ;  /* 0x0000000602027981 */ /* 0x000ea8000c1e9500 */
[----:B--2---:R0:W-:Y:S01]  /*06c0*/  STS.U16 [R5], R2 ;  /* 0x0000000205007388 */ /* 0x0041e20000000400 */
[----:B------:R-:W-:Y:S05]  /*06d0*/  BRA `(.L_x_692) ;  /* 0x000002d000007947 */ /* 0x000fea0003800000 */
.L_x_693:
[----:B------:R-:W-:Y:S01]  /*06e0*/  IMAD R3, R12, c[0x0][0x190], RZ ;  /* 0x000064000c037a24 */ /* 0x000fe200078e02ff */
[----:B------:R-:W-:Y:S01]  /*06f0*/  ISETP.GT.AND P2, PT, R94, 0x3, PT ;  /* 0x000000035e00780c */ /* 0x000fe20003f44270 */
[----:B------:R-:W-:Y:S02]  /*0700*/  IMAD.MOV.U32 R13, RZ, RZ, RZ ;  /* 0x000000ffff0d7224 */ /* 0x000fe400078e00ff */
[----:B------:R-:W-:-:S05]  /*0710*/  IMAD.SHL.U32 R6, R3, 0x4, RZ ;  /* 0x0000000403067824 */ /* 0x000fca00078e00ff */
[----:B------:R-:W-:-:S04]  /*0720*/  IADD3 R3, P0, R2, R6, RZ ;  /* 0x0000000602037210 */ /* 0x000fc80007f1e0ff */
[----:B------:R-:W-:Y:S01]  /*0730*/  LEA.HI.X.SX32 R6, R6, R5, 0x1, P0 ;  /* 0x0000000506067211 */ /* 0x000fe200000f0eff */
[----:B------:R-:W-:Y:S01]  /*0740*/  IMAD.SHL.U32 R5, R15, 0x2, RZ ;  /* 0x000000020f057824 */ /* 0x000fe200078e00ff */
[----:B------:R-:W-:-:S04]  /*0750*/  LEA R2, P0, R3, c[0x0][0x160], 0x1 ;  /* 0x0000580003027a11 */ /* 0x000fc800078008ff */
[----:B------:R-:W-:Y:S02]  /*0760*/  LEA.HI.X R3, R3, c[0x0][0x164], R6, 0x1, P0 ;  /* 0x0000590003037a11 */ /* 0x000fe400000f0c06 */
[----:B------:R-:W-:Y:S01]  /*0770*/  PLOP3.LUT P0, PT, PT, PT, PT, 0x80, 0x0 ;  /* 0x000000000000781c */ /* 0x000fe20003f0f070 */
[----:B------:R-:W-:Y:S05]  /*0780*/  @!P2 BRA `(.L_x_696) ;  /* 0x000001300000a947 */ /* 0x000fea0003800000 */
[----:B------:R-:W-:Y:S02]  /*0790*/  PLOP3.LUT P0, PT, PT, PT, PT, 0x8, 0x0 ;  /* 0x000000000000781c */ /* 0x000fe40003f0e170 */
[----:B------:R-:W-:-:S05]  /*07a0*/  IADD3 R18, R94, -0x3, RZ ;  /* 0xfffffffd5e127810 */ /* 0x000fca0007ffe0ff */
.L_x_697:
        /* <DEDUP_REMOVED lines=17> */
.L_x_696:
[----:B------:R-:W-:-:S05]  /*08c0*/  IMAD.IADD R6, R94, 0x1, -R13 ;  /* 0x000000015e067824 */ /* 0x000fca00078e0a0d */
[----:B------:R-:W-:-:S13]  /*08d0*/  ISETP.GT.AND P2, PT, R6, 0x1, PT ;  /* 0x000000010600780c */ /* 0x000fda0003f44270 */
[----:B------:R-:W-:Y:S01]  /*08e0*/  @P2 PLOP3.LUT P0, PT, PT, PT, PT, 0x8, 0x0 ;  /* 0x000000000000281c */ /* 0x000fe20003f0e170 */
[----:B------:R-:W-:Y:S01]  /*08f0*/  @P2 IMAD.MOV.U32 R9, RZ, RZ, c[0x0][0x190] ;  /* 0x00006400ff092624 */ /* 0x000fe200078e00ff */
[----:B------:R-:W-:Y:S01]  /*0900*/  @P2 IADD3 R13, R13, 0x2, RZ ;  /* 0x000000020d0d2810 */ /* 0x000fe20007ffe0ff */
[----:B------:R0:W2:Y:S02]  /*0910*/  @P2 LDG.E.U16.CONSTANT R10, [R2.64] ;  /* 0x00000006020a2981 */ /* 0x0000a4000c1e9500 */
[----:B------:R-:W-:-:S05]  /*0920*/  @P2 IMAD.WIDE R6, R9, 0x2, R2 ;  /* 0x0000000209062825 */ /* 0x000fca00078e0202 */
[----:B------:R-:W3:Y:S03]  /*0930*/  @P2 LDG.E.U16.CONSTANT R14, [R6.64] ;  /* 0x00000006060e2981 */ /* 0x000ee6000c1e9500 */
[----:B------:R-:W-:Y:S01]  /*0940*/  ISETP.LT.OR P0, PT, R13, R94, P0 ;  /* 0x0000005e0d00720c */ /* 0x000fe20000701670 */
[----:B0-----:R-:W-:-:S12]  /*0950*/  @P2 IMAD.WIDE R2, R9, 0x2, R6 ;  /* 0x0000000209022825 */ /* 0x001fd800078e0206 */
[----:B------:R-:W4:Y:S04]  /*0960*/  @P0 LDG.E.U16.CONSTANT R8, [R2.64] ;  /* 0x0000000602080981 */ /* 0x000f28000c1e9500 */
[----:B--2---:R-:W-:Y:S04]  /*0970*/  @P2 STS.U16 [R5], R10 ;  /* 0x0000000a05002388 */ /* 0x004fe80000000400 */
[----:B---3--:R0:W-:Y:S02]  /*0980*/  @P2 STS.U16 [R5+0x80], R14 ;  /* 0x0000800e05002388 */ /* 0x0081e40000000400 */
[----:B0-----:R-:W-:-:S05]  /*0990*/  @P2 IADD3 R5, R5, 0x100, RZ ;  /* 0x0000010005052810 */ /* 0x001fca0007ffe0ff */
[----:B----4-:R0:W-:Y:S02]  /*09a0*/  @P0 STS.U16 [R5], R8 ;  /* 0x0000000805000388 */ /* 0x0101e40000000400 */
.L_x_692:
[----:B------:R-:W-:Y:S05]  /*09b0*/  BSYNC B0 ;  /* 0x0000000000007941 */ /* 0x000fea0003800000 */
.L_x_691:
        /* <DEDUP_REMOVED lines=8> */
[----:B------:R-:W-:Y:S01]  /*0a40*/  IMAD R3, R12, c[0x0][0x18c], RZ ;  /* 0x000063000c037a24 */ /* 0x000fe200078e02ff */
[----:B------:R-:W-:Y:S01]  /*0a50*/  PLOP3.LUT P0, PT, PT, PT, PT, 0x80, 0x0 ;  /* 0x000000000000781c */ /* 0x000fe20003f0f070 */
[----:B------:R-:W-:Y:S02]  /*0a60*/  IMAD.MOV.U32 R13, RZ, RZ, 0x2 ;  /* 0x00000002ff0d7424 */ /* 0x000fe400078e00ff */
[----:B------:R-:W-:Y:S02]  /*0a70*/  IMAD R3, R3, 0x4, R0 ;  /* 0x0000000403037824 */ /* 0x000fe400078e0200 */
[----:B------:R-:W-:Y:S02]  /*0a80*/  IMAD.MOV.U32 R5, RZ, RZ, RZ ;  /* 0x000000ffff057224 */ /* 0x000fe400078e00ff */
[----:B------:R-:W-:-:S04]  /*0a90*/  IMAD R3, R15, 0x4, R3 ;  /* 0x000000040f037824 */ /* 0x000fc800078e0203 */
[----:B------:R-:W-:Y:S01]  /*0aa0*/  IMAD.WIDE R2, R3, R13, c[0x0][0x180] ;  /* 0x0000600003027625 */ /* 0x000fe200078e020d */
[----:B------:R-:W-:Y:S05]  /*0ab0*/  @!P2 BRA `(.L_x_699) ;  /* 0x000000d00000a947 */ /* 0x000fea0003800000 */
[----:B------:R-:W-:Y:S02]  /*0ac0*/  PLOP3.LUT P0, PT, PT, PT, PT, 0x8, 0x0 ;  /* 0x000000000000781c */ /* 0x000fe40003f0e170 */
[----:B------:R-:W-:Y:S02]  /*0ad0*/  IADD3 R0, R94, -0x3, RZ ;  /* 0xfffffffd5e007810 */ /* 0x000fe40007ffe0ff */
.L_x_700:
[----:B-1----:R-:W-:Y:S01]  /*0ae0*/  IMAD.WIDE R6, R13, c[0x0][0x18c], R2 ;  /* 0x000063000d067a25 */ /* 0x002fe200078e0202 */
[----:B------:R0:W-:Y:S01]  /*0af0*/  STG.E.64 [R2.64], RZ ;  /* 0x000000ff02007986 */ /* 0x0001e2000c101b06 */
[----:B------:R-:W-:-:S03]  /*0b00*/  IADD3 R5, R5, 0x4, RZ ;  /* 0x0000000405057810 */ /* 0x000fc60007ffe0ff */
[----:B------:R1:W-:Y:S01]  /*0b10*/  STG.E.64 [R6.64], RZ ;  /* 0x000000ff06007986 */ /* 0x0003e2000c101b06 */
[----:B------:R-:W-:Y:S01]  /*0b20*/  IMAD.WIDE R8, R13, c[0x0][0x18c], R6 ;  /* 0x000063000d087a25 */ /* 0x000fe200078e0206 */
[----:B------:R-:W-:-:S04]  /*0b30*/  ISETP.GE.AND P2, PT, R5, R0, PT ;  /* 0x000000000500720c */ /* 0x000fc80003f46270 */
[----:B------:R1:W-:Y:S01]  /*0b40*/  STG.E.64 [R8.64], RZ ;  /* 0x000000ff08007986 */ /* 0x0003e2000c101b06 */
[----:B------:R-:W-:-:S05]  /*0b50*/  IMAD.WIDE R10, R13, c[0x0][0x18c], R8 ;  /* 0x000063000d0a7a25 */ /* 0x000fca00078e0208 */
[----:B------:R1:W-:Y:S01]  /*0b60*/  STG.E.64 [R10.64], RZ ;  /* 0x000000ff0a007986 */ /* 0x0003e2000c101b06 */
[----:B0-----:R-:W-:Y:S02]  /*0b70*/  IMAD.WIDE R2, R13, c[0x0][0x18c], R10 ;  /* 0x000063000d027a25 */ /* 0x001fe400078e020a */
[----:B------:R-:W-:Y:S05]  /*0b80*/  @!P2 BRA `(.L_x_700) ;  /* 0xffffff500000a947 */ /* 0x000fea000383ffff */
.L_x_699:
[----:B------:R-:W-:-:S05]  /*0b90*/  IMAD.IADD R0, R94, 0x1, -R5 ;  /* 0x000000015e007824 */ /* 0x000fca00078e0a05 */
[----:B------:R-:W-:-:S13]  /*0ba0*/  ISETP.GT.AND P2, PT, R0, 0x1, PT ;  /* 0x000000010000780c */ /* 0x000fda0003f44270 */
[----:B------:R-:W-:Y:S01]  /*0bb0*/  @P2 PLOP3.LUT P0, PT, PT, PT, PT, 0x8, 0x0 ;  /* 0x000000000000281c */ /* 0x000fe20003f0e170 */
[----:B-1----:R-:W-:Y:S01]  /*0bc0*/  @P2 IMAD.WIDE R6, R13, c[0x0][0x18c], R2 ;  /* 0x000063000d062a25 */ /* 0x002fe200078e0202 */
[----:B------:R-:W-:Y:S01]  /*0bd0*/  @P2 IADD3 R5, R5, 0x2, RZ ;  /* 0x0000000205052810 */ /* 0x000fe20007ffe0ff */
[----:B------:R0:W-:Y:S04]  /*0be0*/  @P2 STG.E.64 [R2.64], RZ ;  /* 0x000000ff02002986 */ /* 0x0001e8000c101b06 */
[----:B------:R1:W-:Y:S06]  /*0bf0*/  @P2 STG.E.64 [R6.64], RZ ;  /* 0x000000ff06002986 */ /* 0x0003ec000c101b06 */
[----:B------:R-:W-:Y:S01]  /*0c00*/  ISETP.LT.OR P0, PT, R5, R94, P0 ;  /* 0x0000005e0500720c */ /* 0x000fe20000701670 */
[----:B0-----:R-:W-:-:S12]  /*0c10*/  @P2 IMAD.WIDE R2, R13, c[0x0][0x18c], R6 ;  /* 0x000063000d022a25 */ /* 0x001fd800078e0206 */
[----:B------:R1:W-:Y:S02]  /*0c20*/  @P0 STG.E.64 [R2.64], RZ ;  /* 0x000000ff02000986 */ /* 0x0003e4000c101b06 */
.L_x_698:
[----:B------:R-:W-:Y:S01]  /*0c30*/  BAR.SYNC.DEFER_BLOCKING 0x0 ;  /* 0x0000000000007b1d */ /* 0x000fe20000010000 */
[----:B------:R-:W-:Y:S01]  /*0c40*/  ISETP.GE.AND P0, PT, R92, R93, PT ;  /* 0x0000005d5c00720c */ /* 0x000fe20003f06270 */
[----:B-1----:R-:W-:Y:S02]  /*0c50*/  IMAD.SHL.U32 R6, R96, 0x80, RZ ;  /* 0x0000008060067824 */ /* 0x002fe400078e00ff */
[----:B------:R-:W-:-:S04]  /*0c60*/  IMAD.MOV.U32 R19, RZ, RZ, 0x2 ;  /* 0x00000002ff137424 */ /* 0x000fc800078e00ff */
[----:B------:R-:W-:-:S06]  /*0c70*/  IMAD.WIDE R6, R6, R19, c[0x0][0x198] ;  /* 0x0000660006067625 */ /* 0x000fcc00078e0213 */
[----:B------:R-:W-:Y:S05]  /*0c80*/  @P0 BRA `(.L_x_701) ;  /* 0x0000033000000947 */ /* 0x000fea0003800000 */
[----:B------:R0:W5:Y:S01]  /*0c90*/  LDG.E.U16.CONSTANT R0, [R6.64] ;  /* 0x0000000606007981 */ /* 0x000162000c1e9500 */
[----:B------:R-:W-:Y:S01]  /*0ca0*/  SHF.R.S32.HI R3, RZ, 0x1f, R4 ;  /* 0x0000001fff037819 */ /* 0x000fe20000011404 */
[----:B------:R-:W-:Y:S02]  /*0cb0*/  IMAD.SHL.U32 R2, R4, 0x4, RZ ;  /* 0x0000000404027824 */ /* 0x000fe400078e00ff */
[----:B------:R-:W-:Y:S01]  /*0cc0*/  IMAD.MOV.U32 R13, RZ, RZ, RZ ;  /* 0x000000ffff0d7224 */ /* 0x000fe200078e00ff */
[----:B------:R-:W-:Y:S01]  /*0cd0*/  LEA.HI R3, R3, R4, RZ, 0x3 ;  /* 0x0000000403037211 */ /* 0x000fe200078f18ff */
[----:B------:R-:W-:Y:S01]  /*0ce0*/  IMAD.MOV.U32 R14, RZ, RZ, R92 ;  /* 0x000000ffff0e7224 */ /* 0x000fe200078e005c */
[----:B------:R-:W-:Y:S02]  /*0cf0*/  LOP3.LUT R5, R2, 0x10, RZ, 0xc0, !PT ;  /* 0x0000001002057812 */ /* 0x000fe400078ec0ff */
[----:B------:R-:W-:Y:S02]  /*0d00*/  SHF.R.S32.HI R12, RZ, 0x3, R3 ;  /* 0x00000003ff0c7819 */ /* 0x000fe40000011403 */
.L_x_702:
        /* <DEDUP_REMOVED lines=43> */
.L_x_701:
        /* <DEDUP_REMOVED lines=18> */
[----:B0--3--:R-:W-:-:S02]  /*10e0*/  @P5 IMNMX R7, R92, c[0x0][0x1b8], PT ;  /* 0x00006e005c075a17 */ /* 0x009fc40003800200 */
        /* <DEDUP_REMOVED lines=41> */
[----:B------:R-:W-:-:S04]  /*1380*/  IADD3 R4, P2, R4, R3, RZ ;  /* 0x0000000304047210 */ /* 0x000fc80007f5e0ff */
[----:B------:R-:W-:Y:S02]  /*1390*/  LEA.HI.X.SX32 R3, R3, R0, 0x1, P2 ;  /* 0x0000000003037211 */ /* 0x000fe400010f0eff */
[----:B------:R-:W-:-:S04]  /*13a0*/  LEA R24, P2, R4, c[0x0][0x168], 0x2 ;  /* 0x00005a0004187a11 */ /* 0x000fc800078410ff */
[----:B------:R-:W-:Y:S02]  /*13b0*/  LEA.HI.X R25, R4, c[0x0][0x16c], R3, 0x2, P2 ;  /* 0x00005b0004197a11 */ /* 0x000fe400010f1403 */
[----:B------:R-:W-:Y:S02]  /*13c0*/  PRMT R4, RZ, 0x5410, RZ ;  /* 0x00005410ff047816 */ /* 0x000fe400000000ff */
[----:B------:R-:W-:Y:S02]  /*13d0*/  PRMT R3, RZ, 0x5410, RZ ;  /* 0x00005410ff037816 */ /* 0x000fe400000000ff */
[----:B--2---:R-:W-:Y:S01]  /*13e0*/  PRMT R86, R84, 0x7610, R84 ;  /* 0x0000761054567816 */ /* 0x004fe20000000054 */
[----:B----4-:R-:W-:Y:S01]  /*13f0*/  IMAD.IADD R87, R92, 0x1, R87 ;  /* 0x000000015c577824 */ /* 0x010fe200078e0257 */
[----:B------:R-:W-:Y:S05]  /*1400*/  @P0 BRA `(.L_x_703) ;  /* 0x000025e000000947 */ /* 0x000fea0003800000 */
[----:B------:R-:W-:Y:S01]  /*1410*/  IMAD.MOV.U32 R88, RZ, RZ, RZ ;  /* 0x000000ffff587224 */ /* 0x000fe200078e00ff */
[----:B------:R-:W-:Y:S01]  /*1420*/  PRMT R9, RZ, 0x7610, R9 ;  /* 0x00007610ff097816 */ /* 0x000fe20000000009 */
[----:B------:R-:W-:-:S02]  /*1430*/  UMOV UR4, URZ ;  /* 0x0000003f00047c82 */ /* 0x000fc40008000000 */
.L_x_708:
[----:B------:R-:W-:Y:S01]  /*1440*/  ISETP.NE.AND P0, PT, R92, R87, PT ;  /* 0x000000575c00720c */ /* 0x000fe20003f05270 */
[----:B------:R-:W-:-:S04]  /*1450*/  IMAD.MOV.U32 R95, RZ, RZ, 0x4 ;  /* 0x00000004ff5f7424 */ /* 0x000fc800078e00ff */
[C---:B------:R-:W-:Y:S02]  /*1460*/  IMAD.WIDE R20, R95.reuse, c[0x0][0x18c], R24 ;  /* 0x000063005f147a25 */ /* 0x040fe400078e0218 */
[----:B------:R-:W5:Y:S04]  /*1470*/  LDG.E.128.CONSTANT R24, [R24.64] ;  /* 0x0000000618187981 */ /* 0x000f68000c1e9d00 */
[----:B------:R-:W-:Y:S02]  /*1480*/  IMAD.WIDE R16, R95, c[0x0][0x18c], R20 ;  /* 0x000063005f107a25 */ /* 0x000fe400078e0214 */
[----:B------:R-:W-:Y:S01]  /*1490*/  @!P0 IADD3 R88, R88, 0x1, RZ ;  /* 0x0000000158588810 */ /* 0x000fe20007ffe0ff */
[----:B------:R-:W5:Y:S01]  /*14a0*/  LDG.E.128.CONSTANT R20, [R20.64] ;  /* 0x0000000614147981 */ /* 0x000f62000c1e9d00 */
[----:B------:R-:W-:-:S02]  /*14b0*/  @!P0 IMAD.SHL.U32 R10, R92, 0x2, RZ ;  /* 0x000000025c0a8824 */ /* 0x000fc400078e00ff */
[----:B------:R-:W-:Y:S02]  /*14c0*/  @!P0 IMAD.MOV.U32 R11, RZ, RZ, 0x2 ;  /* 0x00000002ff0b8424 */ /* 0x000fe400078e00ff */
[----:B------:R-:W-:Y:S02]  /*14d0*/  @!P0 IMAD R0, R88, 0x8, R1 ;  /* 0x0000000858008824 */ /* 0x000fe400078e0201 */
[----:B------:R-:W-:-:S03]  /*14e0*/  @!P0 IMAD.WIDE R10, R10, R11, c[0x0][0x198] ;  /* 0x000066000a0a8625 */ /* 0x000fc600078e020b */
[----:B------:R-:W2:Y:S01]  /*14f0*/  @!P0 LDL.64 R30, [R0] ;  /* 0x00000000001e8983 */ /* 0x000ea20000100a00 */
[----:B------:R-:W-:-:S03]  /*1500*/  IMAD.WIDE R28, R95, c[0x0][0x18c], R16 ;  /* 0x000063005f1c7a25 */ /* 0x000fc600078e0210 */
[----:B------:R-:W3:Y:S04]  /*1510*/  @!P0 LDG.E.U16.CONSTANT R11, [R10.64+0x2] ;  /* 0x000002060a0b8981 */ /* 0x000ee8000c1e9500 */
[----:B------:R-:W5:Y:S04]  /*1520*/  LDG.E.128.CONSTANT R16, [R16.64] ;  /* 0x0000000610107981 */ /* 0x000f68000c1e9d00 */
[----:B------:R0:W5:Y:S01]  /*1530*/  LDG.E.128.CONSTANT R12, [R28.64] ;  /* 0x000000061c0c7981 */ /* 0x000162000c1e9d00 */
[----:B------:R-:W-:Y:S01]  /*1540*/  IMAD.WIDE R100, R95, c[0x0][0x18c], R28 ;  /* 0x000063005f647a25 */ /* 0x000fe200078e021c */
        /* <DEDUP_REMOVED lines=29> */
[----:B------:R-:W-:Y:S02]  /*1720*/  LOP3.LUT R42, R42, 0x10001, RZ, 0xc0, !PT ;  /* 0x000100012a2a7812 */ /* 0x000fe400078ec0ff */
[----:B------:R-:W-:Y:S02]  /*1730*/  SHF.R.U32.HI R35, RZ, 0xe, R20 ;  /* 0x0000000eff237819 */ /* 0x000fe40000011614 */
[----:B------:R-:W-:Y:S02]  /*1740*/  SHF.R.U32.HI R39, RZ, 0xe, R21 ;  /* 0x0000000eff277819 */ /* 0x000fe40000011615 */
[----:B------:R-:W-:Y:S02]  /*1750*/  LOP3.LUT R14, R10, 0x10001, RZ, 0xc0, !PT ;  /* 0x000100010a0e7812 */ /* 0x000fe400078ec0ff */
[----:B------:R-:W-:Y:S02]  /*1760*/  LOP3.LUT R38, R38, 0x10001, RZ, 0xc0, !PT ;  /* 0x0001000126267812 */ /* 0x000fe400078ec0ff */
[----:B------:R-:W-:-:S02]  /*1770*/  SHF.R.U32.HI R76, RZ, 0xe, R23 ;  /* 0x0000000eff4c7819 */ /* 0x000fc40000011617 */
[----:B------:R-:W-:Y:S02]  /*1780*/  SHF.R.U32.HI R72, RZ, 0xd, R18 ;  /* 0x0000000dff487819 */ /* 0x000fe40000011612 */
[----:B------:R-:W-:Y:S02]  /*1790*/  LOP3.LUT R75, R75, 0x10001, RZ, 0xc0, !PT ;  /* 0x000100014b4b7812 */ /* 0x000fe400078ec0ff */
[----:B------:R-:W-:Y:S02]  /*17a0*/  LOP3.LUT R73, R42, 0x20002, R73, 0xf8, !PT ;  /* 0x000200022a497812 */ /* 0x000fe400078ef849 */
[----:B------:R-:W-:Y:S02]  /*17b0*/  SHF.R.U32.HI R34, RZ, 0xd, R16 ;  /* 0x0000000dff227819 */ /* 0x000fe40000011610 */
[----:B------:R-:W-:Y:S02]  /*17c0*/  LOP3.LUT R35, R14, 0x20002, R35, 0xf8, !PT ;  /* 0x000200020e237812 */ /* 0x000fe400078ef823 */
[----:B------:R-:W-:-:S02]  /*17d0*/  LOP3.LUT R39, R38, 0x20002, R39, 0xf8, !PT ;  /* 0x0002000226277812 */ /* 0x000fc400078ef827 */
[----:B------:R-:W-:Y:S02]  /*17e0*/  LOP3.LUT R76, R75, 0x20002, R76, 0xf8, !PT ;  /* 0x000200024b4c7812 */ /* 0x000fe400078ef84c */
[----:B------:R-:W-:Y:S02]  /*17f0*/  LOP3.LUT R73, R73, 0x40004, R72, 0xf8, !PT ;  /* 0x0004000449497812 */ /* 0x000fe400078ef848 */
[C---:B------:R-:W-:Y:S02]  /*1800*/  LOP3.LUT R71, R16.reuse, 0x3e003e0, RZ, 0xc0, !PT ;  /* 0x03e003e010477812 */ /* 0x040fe400078ec0ff */
[----:B------:R-:W-:Y:S02]  /*1810*/  LOP3.LUT R63, R16, 0x1f001f, RZ, 0xc0, !PT ;  /* 0x001f001f103f7812 */ /* 0x000fe400078ec0ff */
[----:B------:R-:W-:Y:S02]  /*1820*/  SHF.R.U32.HI R65, RZ, 0xa, R16 ;  /* 0x0000000aff417819 */ /* 0x000fe40000011610 */
[----:B------:R-:W-:-:S02]  /*1830*/  SHF.R.U32.HI R41, RZ, 0xc, R13 ;  /* 0x0000000cff297819 */ /* 0x000fc4000001160d */
[----:B------:R-:W-:Y:S02]  /*1840*/  LOP3.LUT R35, R35, 0x40004, R34, 0xf8, !PT ;  /* 0x0004000423237812 */ /* 0x000fe400078ef822 */
[----:B------:R-:W-:Y:S02]  /*1850*/  LOP3.LUT R40, R39, 0x40004, R40, 0xf8, !PT ;  /* 0x0004000427287812 */ /* 0x000fe400078ef828 */
[----:B------:R-:W-:Y:S02]  /*1860*/  LOP3.LUT R69, R20, 0x3e003e0, RZ, 0xc0, !PT ;  /* 0x03e003e014457812 */ /* 0x000fe400078ec0ff */
[C---:B------:R-:W-:Y:S02]  /*1870*/  LOP3.LUT R16, R18.reuse, 0x3e003e0, RZ, 0xc0, !PT ;  /* 0x03e003e012107812 */ /* 0x040fe400078ec0ff */
[----:B------:R-:W-:Y:S02]  /*1880*/  LOP3.LUT R48, R18, 0x1f001f, RZ, 0xc0, !PT ;  /* 0x001f001f12307812 */ /* 0x000fe400078ec0ff */
[----:B------:R-:W-:-:S02]  /*1890*/  SHF.R.U32.HI R49, RZ, 0xa, R18 ;  /* 0x0000000aff317819 */ /* 0x000fc40000011612 */
[C---:B------:R-:W-:Y:S02]  /*18a0*/  LOP3.LUT R18, R13.reuse, 0x3e003e0, RZ, 0xc0, !PT ;  /* 0x03e003e00d127812 */ /* 0x040fe400078ec0ff */
[----:B------:R-:W-:Y:S02]  /*18b0*/  LOP3.LUT R64, R13, 0x1f001f, RZ, 0xc0, !PT ;  /* 0x001f001f0d407812 */ /* 0x000fe400078ec0ff */
[----:B------:R-:W-:Y:S02]  /*18c0*/  SHF.R.U32.HI R66, RZ, 0xa, R13 ;  /* 0x0000000aff427819 */ /* 0x000fe4000001160d */
[----:B------:R-:W-:Y:S02]  /*18d0*/  PRMT R14, R91, 0x9910, RZ ;  /* 0x000099105b0e7816 */ /* 0x000fe400000000ff */
[----:B------:R-:W-:Y:S02]  /*18e0*/  SHF.R.U32.HI R78, RZ, 0xc, R15 ;  /* 0x0000000cff4e7819 */ /* 0x000fe4000001160f */
[----:B------:R-:W-:-:S02]  /*18f0*/  LOP3.LUT R13, R15, 0x3e003e0, RZ, 0xc0, !PT ;  /* 0x03e003e00f0d7812 */ /* 0x000fc400078ec0ff */
[----:B------:R-:W-:Y:S02]  /*1900*/  LOP3.LUT R50, R15, 0x1f001f, RZ, 0xc0, !PT ;  /* 0x001f001f0f327812 */ /* 0x000fe400078ec0ff */
[----:B------:R-:W-:Y:S02]  /*1910*/  SHF.R.U32.HI R51, RZ, 0xa, R15 ;  /* 0x0000000aff337819 */ /* 0x000fe4000001160f */
[----:B------:R-:W-:Y:S02]  /*1920*/  LOP3.LUT R77, R76, 0x40004, R77, 0xf8, !PT ;  /* 0x000400044c4d7812 */ /* 0x000fe400078ef84d */
[----:B------:R-:W-:Y:S02]  /*1930*/  LOP3.LUT R80, R73, 0x80008, R74, 0xf8, !PT ;  /* 0x0008000849507812 */ /* 0x000fe400078ef84a */
[----:B------:R-:W-:Y:S02]  /*1940*/  SHF.R.U32.HI R46, RZ, 0xa, R24 ;  /* 0x0000000aff2e7819 */ /* 0x000fe40000011618 */
[----:B------:R-:W-:-:S02]  /*1950*/  LOP3.LUT R52, R20, 0x1f001f, RZ, 0xc0, !PT ;  /* 0x001f001f14347812 */ /* 0x000fc400078ec0ff */
[----:B------:R-:W-:Y:S02]  /*1960*/  SHF.R.U32.HI R54, RZ, 0xa, R20 ;  /* 0x0000000aff367819 */ /* 0x000fe40000011614 */
[----:B------:R-:W-:Y:S02]  /*1970*/  LOP3.LUT R59, R21, 0x3e003e0, RZ, 0xc0, !PT ;  /* 0x03e003e0153b7812 */ /* 0x000fe400078ec0ff */
[----:B------:R-:W-:Y:S02]  /*1980*/  LOP3.LUT R72, R35, 0x80008, R36, 0xf8, !PT ;  /* 0x0008000823487812 */ /* 0x000fe400078ef824 */
[----:B------:R-:W-:Y:S02]  /*1990*/  LOP3.LUT R76, R40, 0x80008, R41, 0xf8, !PT ;  /* 0x00080008284c7812 */ /* 0x000fe400078ef829 */
[----:B------:R-:W-:Y:S02]  /*19a0*/  LOP3.LUT R57, R25, 0x3e003e0, RZ, 0xc0, !PT ;  /* 0x03e003e019397812 */ /* 0x000fe400078ec0ff */
[----:B------:R-:W-:-:S02]  /*19b0*/  LOP3.LUT R20, R22, 0x3e003e0, RZ, 0xc0, !PT ;  /* 0x03e003e016147812 */ /* 0x000fc400078ec0ff */
[----:B------:R-:W-:Y:S02]  /*19c0*/  PRMT R10, R79, 0x7610, R10 ;  /* 0x000076104f0a7816 */ /* 0x000fe4000000000a */
[----:B------:R-:W-:Y:S02]  /*19d0*/  LOP3.LUT R69, R69, 0x64006400, RZ, 0xfc, !PT ;  /* 0x6400640045457812 */ /* 0x000fe400078efcff */
[----:B------:R-:W-:Y:S02]  /*19e0*/  SHF.R.U32.HI R44, RZ, 0xa, R21 ;  /* 0x0000000aff2c7819 */ /* 0x000fe40000011615 */
[----:B------:R-:W-:Y:S02]  /*19f0*/  ISETP.NE.AND P0, PT, R14, RZ, PT ;  /* 0x000000ff0e00720c */ /* 0x000fe40003f05270 */
[----:B------:R-:W-:Y:S02]  /*1a00*/  SHF.R.U32.HI R33, RZ, 0xa, R25 ;  /* 0x0000000aff217819 */ /* 0x000fe40000011619 */
[----:B------:R-:W-:-:S02]  /*1a10*/  LOP3.LUT R45, R21, 0x1f001f, RZ, 0xc0, !PT ;  /* 0x001f001f152d7812 */ /* 0x000fc400078ec0ff */
[C---:B------:R-:W-:Y:S02]  /*1a20*/  LOP3.LUT R58, R23.reuse, 0x3e003e0, RZ, 0xc0, !PT ;  /* 0x03e003e0173a7812 */ /* 0x040fe400078ec0ff */
        /* <DEDUP_REMOVED lines=8> */
[----:B------:R-:W-:Y:S02]  /*1ab0*/  LOP3.LUT R68, R68, 0x1f001f, RZ, 0xc0, !PT ;  /* 0x001f001f44447812 */ /* 0x000fe400078ec0ff */
[C---:B------:R-:W-:Y:S02]  /*1ac0*/  LOP3.LUT R60, R24.reuse, 0x3e003e0, RZ, 0xc0, !PT ;  /* 0x03e003e0183c7812 */ /* 0x040fe400078ec0ff */
[----:B------:R-:W-:Y:S02]  /*1ad0*/  LOP3.LUT R47, R24, 0x1f001f, RZ, 0xc0, !PT ;  /* 0x001f001f182f7812 */ /* 0x000fe400078ec0ff */
[----:B------:R-:W-:-:S02]  /*1ae0*/  LOP3.LUT R32, R25, 0x1f001f, RZ, 0xc0, !PT ;  /* 0x001f001f19207812 */ /* 0x000fc400078ec0ff */
[----:B------:R-:W-:Y:S02]  /*1af0*/  LOP3.LUT R81, R16, 0x64006400, RZ, 0xfc, !PT ;  /* 0x6400640010517812 */ /* 0x000fe400078efcff */
[----:B------:R-:W-:Y:S02]  /*1b00*/  LOP3.LUT R44, R44, 0x1f001f, RZ, 0xc0, !PT ;  /* 0x001f001f2c2c7812 */ /* 0x000fe400078ec0ff */
[C---:B------:R-:W-:Y:S02]  /*1b10*/  LOP3.LUT R11, R26.reuse, 0x3e003e0, RZ, 0xc0, !PT ;  /* 0x03e003e01a0b7812 */ /* 0x040fe400078ec0ff */
[----:B------:R-:W-:Y:S02]  /*1b20*/  LOP3.LUT R24, R26, 0x1f001f, RZ, 0xc0, !PT ;  /* 0x001f001f1a187812 */ /* 0x000fe400078ec0ff */
[----:B------:R-:W-:Y:S02]  /*1b30*/  LOP3.LUT R0, R27, 0x1f001f, RZ, 0xc0, !PT ;  /* 0x001f001f1b007812 */ /* 0x000fe400078ec0ff */
[----:B------:R-:W-:-:S02]  /*1b40*/  LOP3.LUT R25, R22, 0x1f001f, RZ, 0xc0, !PT ;  /* 0x001f001f16197812 */ /* 0x000fc400078ec0ff */
[----:B------:R-:W-:Y:S02]  /*1b50*/  LOP3.LUT R84, R77, 0x80008, R78, 0xf8, !PT ;  /* 0x000800084d547812 */ /* 0x000fe400078ef84e */
[----:B------:R-:W-:Y:S02]  /*1b60*/  LOP3.LUT R33, R33, 0x1f001f, RZ, 0xc0, !PT ;  /* 0x001f001f21217812 */ /* 0x000fe400078ec0ff */
[----:B------:R-:W-:Y:S02]  /*1b70*/  SHF.R.U32.HI R26, RZ, 0xa, R26 ;  /* 0x0000000aff1a7819 */ /* 0x000fe4000001161a */
[----:B------:R-:W-:Y:S02]  /*1b80*/  SHF.R.U32.HI R27, RZ, 0xa, R27 ;  /* 0x0000000aff1b7819 */ /* 0x000fe4000001161b */
[----:B------:R-:W-:Y:S02]  /*1b90*/  SHF.R.U32.HI R22, RZ, 0xa, R22 ;  /* 0x0000000aff167819 */ /* 0x000fe40000011616 */
[----:B------:R-:W-:-:S02]  /*1ba0*/  SHF.R.U32.HI R23, RZ, 0xa, R23 ;  /* 0x0000000aff177819 */ /* 0x000fc40000011617 */
[----:B------:R-:W-:Y:S01]  /*1bb0*/  LOP3.LUT R107, R58, 0x64006400, RZ, 0xfc, !PT ;  /* 0x640064003a6b7812 */ /* 0x000fe200078efcff */
[-C--:B------:R-:W-:Y:S01]  /*1bc0*/  HFMA2 R58, R59, R10.reuse.H0_H0, -48, -48 ;  /* 0xd200d2003b3a7431 */ /* 0x080fe2000004000a */
[----:B------:R-:W-:Y:S01]  /*1bd0*/  LOP3.LUT R43, R43, 0x1f001f, RZ, 0xc0, !PT ;  /* 0x001f001f2b2b7812 */ /* 0x000fe200078ec0ff */
[-C--:B------:R-:W-:Y:S01]  /*1be0*/  HFMA2 R59, R79, R10.reuse.H0_H0, -48, -48 ;  /* 0xd200d2004f3b7431 */ /* 0x080fe2000004000a */
[----:B------:R-:W-:Y:S01]  /*1bf0*/  LOP3.LUT R105, R56, 0x64006400, RZ, 0xfc, !PT ;  /* 0x6400640038697812 */ /* 0x000fe200078efcff */
[-C--:B------:R-:W-:Y:S01]  /*1c00*/  HFMA2 R56, R71, R10.reuse.H0_H0, -48, -48 ;  /* 0xd200d20047387431 */ /* 0x080fe2000004000a */
        /* <DEDUP_REMOVED lines=29> */
[----:B------:R-:W-:-:S02]  /*1de0*/  LOP3.LUT R45, R45, 0x64006400, RZ, 0xfc, !PT ;  /* 0x640064002d2d7812 */ /* 0x000fc400078efcff */
[----:B------:R-:W-:Y:S02]  /*1df0*/  LOP3.LUT R53, R53, 0x64006400, RZ, 0xfc, !PT ;  /* 0x6400640035357812 */ /* 0x000fe400078efcff */
[----:B------:R-:W-:Y:S02]  /*1e00*/  LOP3.LUT R81, R81, 0x64006400, RZ, 0xfc, !PT ;  /* 0x6400640051517812 */ /* 0x000fe400078efcff */
[----:B------:R-:W-:-:S03]  /*1e10*/  ISETP.GE.AND P2, PT, R94, 0x2, PT ;  /* 0x000000025e00780c */ /* 0x000fc60003f46270 */
[----:B------:R-:W-:Y:S01]  /*1e20*/  HADD2 R81, R81, -1040, -1040 ;  /* 0xe410e41051517430 */ /* 0x000fe20000000000 */
[--C-:B--2---:R-:W-:Y:S02]  /*1e30*/  SHF.R.U32.HI R15, RZ, 0xb, R28.reuse ;  /* 0x0000000bff0f7819 */ /* 0x104fe4000001161c */
[----:B------:R-:W-:Y:S02]  /*1e40*/  SHF.R.U32.HI R73, RZ, 0xb, R29 ;  /* 0x0000000bff497819 */ /* 0x000fe4000001161d */
[C---:B------:R-:W-:Y:S02]  /*1e50*/  LOP3.LUT R14, R28.reuse, 0x3e003e0, RZ, 0xc0, !PT ;  /* 0x03e003e01c0e7812 */ /* 0x040fe400078ec0ff */
[----:B------:R-:W-:Y:S02]  /*1e60*/  LOP3.LUT R41, R28, 0x1f001f, RZ, 0xc0, !PT ;  /* 0x001f001f1c297812 */ /* 0x000fe400078ec0ff */
[----:B------:R-:W-:Y:S02]  /*1e70*/  SHF.R.U32.HI R42, RZ, 0xa, R28 ;  /* 0x0000000aff2a7819 */ /* 0x000fe4000001161c */
[----:B------:R-:W-:-:S02]  /*1e80*/  LOP3.LUT R74, R29, 0x3e003e0, RZ, 0xc0, !PT ;  /* 0x03e003e01d4a7812 */ /* 0x000fc400078ec0ff */
[----:B------:R-:W-:Y:S02]  /*1e90*/  LOP3.LUT R39, R29, 0x1f001f, RZ, 0xc0, !PT ;  /* 0x001f001f1d277812 */ /* 0x000fe400078ec0ff */
[----:B------:R-:W-:Y:S02]  /*1ea0*/  SHF.R.U32.HI R34, RZ, 0xa, R29 ;  /* 0x0000000aff227819 */ /* 0x000fe4000001161d */
[----:B------:R-:W-:Y:S02]  /*1eb0*/  LOP3.LUT R82, R31, 0x3e003e0, RZ, 0xc0, !PT ;  /* 0x03e003e01f527812 */ /* 0x000fe400078ec0ff */
[----:B------:R-:W-:Y:S02]  /*1ec0*/  LOP3.LUT R28, R72, 0x100010, R15, 0xf8, !PT ;  /* 0x00100010481c7812 */ /* 0x000fe400078ef80f */
[----:B------:R-:W-:Y:S01]  /*1ed0*/  LOP3.LUT R29, R76, 0x100010, R73, 0xf8, !PT ;  /* 0x001000104c1d7812 */ /* 0x000fe200078ef849 */
[-C--:B------:R-:W-:Y:S01]  /*1ee0*/  HFMA2 R76, R105, R10.reuse.H0_H0, -48, -48 ;  /* 0xd200d200694c7431 */ /* 0x080fe2000004000a */
[----:B------:R-:W-:Y:S01]  /*1ef0*/  LOP3.LUT R15, R57, 0x64006400, RZ, 0xfc, !PT ;  /* 0x64006400390f7812 */ /* 0x000fe200078efcff */
[----:B------:R-:W-:Y:S01]  /*1f00*/  HFMA2 R57, R69, R10.H0_H0, -48, -48 ;  /* 0xd200d20045397431 */ /* 0x000fe2000004000a */
[----:B------:R-:W-:-:S02]  /*1f10*/  LOP3.LUT R73, R70, 0x64006400, RZ, 0xfc, !PT ;  /* 0x6400640046497812 */ /* 0x000fc400078efcff */
[--C-:B------:R-:W-:Y:S02]  /*1f20*/  SHF.R.U32.HI R75, RZ, 0xb, R30.reuse ;  /* 0x0000000bff4b7819 */ /* 0x100fe4000001161e */
[----:B------:R-:W-:Y:S01]  /*1f30*/  LOP3.LUT R113, R82, 0x64006400, RZ, 0xfc, !PT ;  /* 0x6400640052717812 */ /* 0x000fe200078efcff */
[----:B------:R-:W-:Y:S01]  /*1f40*/  HFMA2 R19, R73, R10.H0_H0, -48, -48 ;  /* 0xd200d20049137431 */ /* 0x000fe2000004000a */
[----:B------:R-:W-:Y:S02]  /*1f50*/  LOP3.LUT R69, R65, 0x1f001f, RZ, 0xc0, !PT ;  /* 0x001f001f41457812 */ /* 0x000fe400078ec0ff */
[----:B------:R-:W-:Y:S02]  /*1f60*/  SHF.R.U32.HI R35, RZ, 0xa, R30 ;  /* 0x0000000aff237819 */ /* 0x000fe4000001161e */
[--C-:B------:R-:W-:Y:S02]  /*1f70*/  SHF.R.U32.HI R77, RZ, 0xb, R31.reuse ;  /* 0x0000000bff4d7819 */ /* 0x100fe4000001161f */
[----:B------:R-:W-:-:S02]  /*1f80*/  SHF.R.U32.HI R36, RZ, 0xa, R31 ;  /* 0x0000000aff247819 */ /* 0x000fc4000001161f */
[----:B------:R-:W-:Y:S02]  /*1f90*/  LOP3.LUT R65, R21, 0x64006400, RZ, 0xfc, !PT ;  /* 0x6400640015417812 */ /* 0x000fe400078efcff */
[----:B------:R-:W-:Y:S02]  /*1fa0*/  LOP3.LUT R82, R46, 0x64006400, RZ, 0xfc, !PT ;  /* 0x640064002e527812 */ /* 0x000fe400078efcff */
[----:B------:R-:W-:Y:S01]  /*1fb0*/  LOP3.LUT R21, R51, 0x1f001f, RZ, 0xc0, !PT ;  /* 0x001f001f33157812 */ /* 0x000fe200078ec0ff */
[----:B------:R-:W-:Y:S01]  /*1fc0*/  HADD2 R65, R65, -1040, -1040 ;  /* 0xe410e41041417430 */ /* 0x000fe20000000000 */
[----:B------:R-:W-:Y:S01]  /*1fd0*/  LOP3.LUT R46, R68, 0x64006400, RZ, 0xfc, !PT ;  /* 0x64006400442e7812 */ /* 0x000fe200078efcff */
[----:B------:R-:W-:Y:S01]  /*1fe0*/  HADD2 R82, R82, -1040, -1040 ;  /* 0xe410e41052527430 */ /* 0x000fe20000000000 */
[C---:B------:R-:W-:Y:S02]  /*1ff0*/  LOP3.LUT R78, R30.reuse, 0x3e003e0, RZ, 0xc0, !PT ;  /* 0x03e003e01e4e7812 */ /* 0x040fe400078ec0ff */
[----:B------:R-:W-:-:S02]  /*2000*/  LOP3.LUT R38, R30, 0x1f001f, RZ, 0xc0, !PT ;  /* 0x001f001f1e267812 */ /* 0x000fc400078ec0ff */
[----:B------:R-:W-:Y:S02]  /*2010*/  LOP3.LUT R68, R44, 0x64006400, RZ, 0xfc, !PT ;  /* 0x640064002c447812 */ /* 0x000fe400078efcff */
[----:B------:R-:W-:Y:S02]  /*2020*/  LOP3.LUT R40, R31, 0x1f001f, RZ, 0xc0, !PT ;  /* 0x001f001f1f287812 */ /* 0x000fe400078ec0ff */
[----:B------:R-:W-:Y:S01]  /*2030*/  LOP3.LUT R30, R80, 0x100010, R75, 0xf8, !PT ;  /* 0x00100010501e7812 */ /* 0x000fe200078ef84b */
[----:B------:R-:W-:Y:S01]  /*2040*/  HADD2 R68, R68, -1040, -1040 ;  /* 0xe410e41044447430 */ /* 0x000fe20000000000 */
[----:B------:R-:W-:Y:S02]  /*2050*/  LOP3.LUT R70, R66, 0x1f001f, RZ, 0xc0, !PT ;  /* 0x001f001f42467812 */ /* 0x000fe400078ec0ff */
[----:B------:R-:W-:Y:S02]  /*2060*/  LOP3.LUT R73, R49, 0x1f001f, RZ, 0xc0, !PT ;  /* 0x001f001f31497812 */ /* 0x000fe400078ec0ff */
[----:B------:R-:W-:-:S02]  /*2070*/  LOP3.LUT R44, R41, 0x64006400, RZ, 0xfc, !PT ;  /* 0x64006400292c7812 */ /* 0x000fc400078efcff */
[----:B------:R-:W-:Y:S01]  /*2080*/  LOP3.LUT R31, R84, 0x100010, R77, 0xf8, !PT ;  /* 0x00100010541f7812 */ /* 0x000fe200078ef84d */
[----:B------:R-:W-:Y:S01]  /*2090*/  HADD2 R84, R47, -1040, -1040 ;  /* 0xe410e4102f547430 */ /* 0x000fe20000000000 */
        /* <DEDUP_REMOVED lines=156> */
.L_x_705:
        /* <DEDUP_REMOVED lines=81> */
.L_x_706:
[----:B------:R-:W-:Y:S05]  /*2f70*/  @!P2 BRA `(.L_x_704) ;  /* 0x000009f00000a947 */ /* 0x000fea0003800000 */
[----:B------:R-:W-:Y:S02]  /*2f80*/  PRMT R28, R89, 0x9910, RZ ;  /* 0x00009910591c7816 */ /* 0x000fe400000000ff */
[----:B------:R-:W-:Y:S02]  /*2f90*/  PRMT R29, R97, 0x9910, RZ ;  /* 0x00009910611d7816 */ /* 0x000fe400000000ff */
[----:B------:R-:W-:Y:S02]  /*2fa0*/  ISETP.NE.AND P2, PT, R28, RZ, PT ;  /* 0x000000ff1c00720c */ /* 0x000fe40003f45270 */
[----:B------:R-:W-:-:S04]  /*2fb0*/  ISETP.NE.AND P0, PT, R29, RZ, PT ;  /* 0x000000ff1d00720c */ /* 0x000fc80003f05270 */
[----:B------:R-:W-:-:S07]  /*2fc0*/  ISETP.LT.OR P0, PT, R98, 0x4, !P0 ;  /* 0x000000046200780c */ /* 0x000fce0004701670 */
[----:B------:R-:W-:Y:S06]  /*2fd0*/  @!P2 BRA `(.L_x_707) ;  /* 0x000004c00000a947 */ /* 0x000fec0003800000 */
        /* <DEDUP_REMOVED lines=76> */
.L_x_707:
        /* <DEDUP_REMOVED lines=77> */
.L_x_704:
[----:B0-----:R-:W-:Y:S01]  /*3970*/  LEA R0, R96, 0x40, 0x6 ;  /* 0x0000004060007811 */ /* 0x001fe200078e30ff */
[----:B------:R-:W-:Y:S01]  /*3980*/  UIADD3 UR4, UR4, 0x40, URZ ;  /* 0x0000004004047890 */ /* 0x000fe2000fffe03f */
[----:B------:R-:W-:Y:S01]  /*3990*/  IADD3 R92, R92, 0x20, RZ ;  /* 0x000000205c5c7810 */ /* 0x000fe20007ffe0ff */
[----:B-----5:R-:W-:Y:S01]  /*39a0*/  IMAD.WIDE R24, R95, c[0x0][0x18c], R100 ;  /* 0x000063005f187a25 */ /* 0x020fe200078e0264 */
[----:B------:R-:W-:Y:S02]  /*39b0*/  IMNMX R11, R0, c[0x0][0x190], PT ;  /* 0x00006400000b7a17 */ /* 0x000fe40003800200 */
[C---:B------:R-:W-:Y:S02]  /*39c0*/  ISETP.GE.AND P0, PT, R92.reuse, c[0x0][0x1b0], PT ;  /* 0x00006c005c007a0c */ /* 0x040fe40003f06270 */
[----:B------:R-:W-:-:S13]  /*39d0*/  ISETP.LT.AND P2, PT, R92, R11, PT ;  /* 0x0000000b5c00720c */ /* 0x000fda0003f41270 */
[----:B------:R-:W-:Y:S05]  /*39e0*/  @!P0 BRA P2, `(.L_x_708) ;  /* 0xffffda5000008947 */ /* 0x000fea000103ffff */
.L_x_703:
[----:B------:R-:W-:-:S04]  /*39f0*/  ISETP.GE.AND P0, PT, R92, R93, PT ;  /* 0x0000005d5c00720c */ /* 0x000fc80003f06270 */
[----:B------:R-:W-:-:S13]  /*3a00*/  ISETP.GE.OR P0, PT, R92, c[0x0][0x1b8], P0 ;  /* 0x00006e005c007a0c */ /* 0x000fda0000706670 */
[----:B------:R-:W-:Y:S05]  /*3a10*/  @P0 BRA `(.L_x_709) ;  /* 0x000023d000000947 */ /* 0x000fea0003800000 */
[----:B------:R-:W-:-:S04]  /*3a20*/  PRMT R0, R97, 0x9910, RZ ;  /* 0x0000991061007816 */ /* 0x000fc800000000ff */
[----:B------:R-:W-:-:S04]  /*3a30*/  ISETP.NE.AND P0, PT, R0, RZ, PT ;  /* 0x000000ff0000720c */ /* 0x000fc80003f05270 */
[----:B------:R-:W-:Y:S02]  /*3a40*/  ISETP.LT.OR P0, PT, R98, 0x4, !P0 ;  /* 0x000000046200780c */ /* 0x000fe40004701670 */
.L_x_714:
[----:B------:R-:W-:Y:S01]  /*3a50*/  ISETP.NE.AND P2, PT, R92, R87, PT ;  /* 0x000000575c00720c */ /* 0x000fe20003f45270 */
[----:B------:R-:W-:Y:S01]  /*3a60*/  IMAD.MOV.U32 R95, RZ, RZ, 0x4 ;  /* 0x00000004ff5f7424 */ /* 0x000fe200078e00ff */
[----:B-----5:R0:W5:Y:S11]  /*3a70*/  LDG.E.128.CONSTANT R20, [R24.64] ;  /* 0x0000000618147981 */ /* 0x020176000c1e9d00 */
[----:B------:R-:W-:Y:S01]  /*3a80*/  @!P2 IADD3 R88, R88, 0x1, RZ ;  /* 0x000000015858a810 */ /* 0x000fe20007ffe0ff */
[----:B------:R-:W-:Y:S01]  /*3a90*/  @!P2 IMAD.MOV.U32 R11, RZ, RZ, 0x2 ;  /* 0x00000002ff0ba424 */ /* 0x000fe200078e00ff */
[----:B------:R-:W-:-:S03]  /*3aa0*/  @!P2 LEA R10, R92, 0x1, 0x1 ;  /* 0x000000015c0aa811 */ /* 0x000fc600078e08ff */
[----:B------:R-:W-:Y:S02]  /*3ab0*/  @!P2 IMAD R14, R88, 0x8, R1 ;  /* 0x00000008580ea824 */ /* 0x000fe400078e0201 */
[----:B------:R-:W-:-:S04]  /*3ac0*/  @!P2 IMAD.WIDE R10, R10, R11, c[0x0][0x198] ;  /* 0x000066000a0aa625 */ /* 0x000fc800078e020b */
[----:B------:R-:W2:Y:S01]  /*3ad0*/  @!P2 LDL.64 R14, [R14] ;  /* 0x000000000e0ea983 */ /* 0x000ea20000100a00 */
[----:B------:R-:W-:-:S03]  /*3ae0*/  IMAD.WIDE R12, R95, c[0x0][0x18c], R24 ;  /* 0x000063005f0c7a25 */ /* 0x000fc600078e0218 */
[----:B------:R-:W3:Y:S04]  /*3af0*/  @!P2 LDG.E.U16.CONSTANT R11, [R10.64] ;  /* 0x000000060a0ba981 */ /* 0x000ee8000c1e9500 */
[----:B------:R0:W5:Y:S01]  /*3b00*/  LDG.E.128.CONSTANT R16, [R12.64] ;  /* 0x000000060c107981 */ /* 0x000162000c1e9d00 */
[----:B------:R-:W-:Y:S01]  /*3b10*/  IMAD.WIDE R96, R95, c[0x0][0x18c], R12 ;  /* 0x000063005f607a25 */ /* 0x000fe200078e020c */
[----:B--2---:R-:W-:Y:S02]  /*3b20*/  @!P2 PRMT R86, R14, 0x7610, R86 ;  /* 0x000076100e56a816 */ /* 0x004fe40000000056 */
[----:B------:R-:W-:Y:S01]  /*3b30*/  @!P2 PRMT R85, R15, 0x7610, R85 ;  /* 0x000076100f55a816 */ /* 0x000fe20000000055 */
[----:B---3--:R-:W-:Y:S01]  /*3b40*/  @!P2 IMAD.IADD R87, R11, 0x1, R92 ;  /* 0x000000010b57a824 */ /* 0x008fe200078e025c */
[----:B------:R-:W-:-:S02]  /*3b50*/  @!P2 PRMT R86, R86, 0x7610, R14 ;  /* 0x000076105656a816 */ /* 0x000fc4000000000e */
[----:B------:R-:W-:Y:S01]  /*3b60*/  @!P2 PRMT R85, R85, 0x7610, R15 ;  /* 0x000076105555a816 */ /* 0x000fe2000000000f */
[----:B------:R-:W-:Y:S05]  /*3b70*/  @!P1 BRA `(.L_x_710) ;  /* 0x0000221000009947 */ /* 0x000fea0003800000 */
[----:B0-----:R-:W2:Y:S01]  /*3b80*/  LDG.E.128.CONSTANT R12, [R96.64] ;  /* 0x00000006600c7981 */ /* 0x001ea2000c1e9d00 */
[----:B-----5:R-:W-:Y:S01]  /*3b90*/  SHF.R.U32.HI R11, RZ, 0xf, R20 ;  /* 0x0000000fff0b7819 */ /* 0x020fe20000011614 */
[----:B------:R-:W-:Y:S01]  /*3ba0*/  IMAD.MOV.U32 R40, RZ, RZ, 0x2400 ;  /* 0x00002400ff287424 */ /* 0x000fe200078e00ff */
[----:B------:R-:W-:Y:S02]  /*3bb0*/  SHF.R.U32.HI R28, RZ, 0xf, R21 ;  /* 0x0000000fff1c7819 */ /* 0x000fe40000011615 */
[----:B------:R-:W-:Y:S02]  /*3bc0*/  SHF.R.U32.HI R31, RZ, 0xf, R23 ;  /* 0x0000000fff1f7819 */ /* 0x000fe40000011617 */
[----:B------:R-:W-:Y:S02]  /*3bd0*/  SHF.R.U32.HI R26, RZ, 0xe, R16 ;  /* 0x0000000eff1a7819 */ /* 0x000fe40000011610 */
[----:B------:R-:W-:-:S02]  /*3be0*/  LOP3.LUT R10, R16, 0x380038, RZ, 0xc0, !PT ;  /* 0x00380038100a7812 */ /* 0x000fc400078ec0ff */
[----:B------:R-:W-:Y:S02]  /*3bf0*/  SHF.R.U32.HI R42, RZ, 0x6, R16 ;  /* 0x00000006ff2a7819 */ /* 0x000fe40000011610 */
[----:B------:R-:W-:Y:S02]  /*3c00*/  LOP3.LUT R66, R16, 0x70007, RZ, 0xc0, !PT ;  /* 0x0007000710427812 */ /* 0x000fe400078ec0ff */
[----:B------:R-:W-:Y:S02]  /*3c10*/  SHF.R.U32.HI R29, RZ, 0xe, R17 ;  /* 0x0000000eff1d7819 */ /* 0x000fe40000011611 */
[----:B------:R-:W-:Y:S02]  /*3c20*/  LOP3.LUT R11, R11, 0x10001, RZ, 0xc0, !PT ;  /* 0x000100010b0b7812 */ /* 0x000fe400078ec0ff */
[----:B------:R-:W-:Y:S02]  /*3c30*/  LOP3.LUT R28, R28, 0x10001, RZ, 0xc0, !PT ;  /* 0x000100011c1c7812 */ /* 0x000fe400078ec0ff */
[----:B------:R-:W-:-:S02]  /*3c40*/  SHF.R.U32.HI R16, RZ, 0xe, R19 ;  /* 0x0000000eff107819 */ /* 0x000fc40000011613 */
[----:B------:R-:W-:Y:S02]  /*3c50*/  LOP3.LUT R31, R31, 0x10001, RZ, 0xc0, !PT ;  /* 0x000100011f1f7812 */ /* 0x000fe400078ec0ff */
[----:B------:R-:W-:Y:S02]  /*3c60*/  SHF.R.U32.HI R30, RZ, 0xf, R22 ;  /* 0x0000000fff1e7819 */ /* 0x000fe40000011616 */
[C---:B------:R-:W-:Y:S02]  /*3c70*/  LOP3.LUT R24, R21.reuse, 0x380038, RZ, 0xc0, !PT ;  /* 0x0038003815187812 */ /* 0x040fe400078ec0ff */
[----:B------:R-:W-:Y:S02]  /*3c80*/  SHF.R.U32.HI R32, RZ, 0x6, R21 ;  /* 0x00000006ff207819 */ /* 0x000fe40000011615 */
[----:B------:R-:W-:Y:S02]  /*3c90*/  LOP3.LUT R43, R21, 0x70007, RZ, 0xc0, !PT ;  /* 0x00070007152b7812 */ /* 0x000fe400078ec0ff */
[----:B------:R-:W-:-:S02]  /*3ca0*/  LOP3.LUT R58, R11, 0x20002, R26, 0xf8, !PT ;  /* 0x000200020b3a7812 */ /* 0x000fc400078ef81a */
[----:B------:R-:W-:Y:S02]  /*3cb0*/  LOP3.LUT R60, R28, 0x20002, R29, 0xf8, !PT ;  /* 0x000200021c3c7812 */ /* 0x000fe400078ef81d */
[C---:B------:R-:W-:Y:S02]  /*3cc0*/  LOP3.LUT R21, R17.reuse, 0x380038, RZ, 0xc0, !PT ;  /* 0x0038003811157812 */ /* 0x040fe400078ec0ff */
[----:B------:R-:W-:Y:S02]  /*3cd0*/  SHF.R.U32.HI R39, RZ, 0x6, R17 ;  /* 0x00000006ff277819 */ /* 0x000fe40000011611 */
[----:B------:R-:W-:Y:S02]  /*3ce0*/  LOP3.LUT R53, R17, 0x70007, RZ, 0xc0, !PT ;  /* 0x0007000711357812 */ /* 0x000fe400078ec0ff */
[----:B------:R-:W-:Y:S02]  /*3cf0*/  LOP3.LUT R11, R31, 0x20002, R16, 0xf8, !PT ;  /* 0x000200021f0b7812 */ /* 0x000fe400078ef810 */
[----:B------:R-:W-:-:S02]  /*3d00*/  SHF.R.U32.HI R17, RZ, 0xe, R18 ;  /* 0x0000000eff117819 */ /* 0x000fc40000011612 */
[----:B------:R-:W-:Y:S02]  /*3d10*/  LOP3.LUT R30, R30, 0x10001, RZ, 0xc0, !PT ;  /* 0x000100011e1e7812 */ /* 0x000fe400078ec0ff */
[C---:B------:R-:W-:Y:S02]  /*3d20*/  LOP3.LUT R25, R22.reuse, 0x380038, RZ, 0xc0, !PT ;  /* 0x0038003816197812 */ /* 0x040fe400078ec0ff */
[----:B------:R-:W-:Y:S02]  /*3d30*/  SHF.R.U32.HI R33, RZ, 0x6, R22 ;  /* 0x00000006ff217819 */ /* 0x000fe40000011616 */
[----:B------:R-:W-:Y:S02]  /*3d40*/  LOP3.LUT R46, R22, 0x70007, RZ, 0xc0, !PT ;  /* 0x00070007162e7812 */ /* 0x000fe400078ec0ff */
[----:B------:R-:W-:Y:S02]  /*3d50*/  LOP3.LUT R0, R20, 0x380038, RZ, 0xc0, !PT ;  /* 0x0038003814007812 */ /* 0x000fe400078ec0ff */
[----:B------:R-:W-:-:S02]  /*3d60*/  LOP3.LUT R22, R18, 0x380038, RZ, 0xc0, !PT ;  /* 0x0038003812167812 */ /* 0x000fc400078ec0ff */
[----:B------:R-:W-:Y:S02]  /*3d70*/  SHF.R.U32.HI R41, RZ, 0x6, R18 ;  /* 0x00000006ff297819 */ /* 0x000fe40000011612 */
[----:B------:R-:W-:Y:S02]  /*3d80*/  LOP3.LUT R54, R18, 0x70007, RZ, 0xc0, !PT ;  /* 0x0007000712367812 */ /* 0x000fe400078ec0ff */
[----:B------:R-:W-:Y:S02]  /*3d90*/  SHF.R.U32.HI R34, RZ, 0x6, R20 ;  /* 0x00000006ff227819 */ /* 0x000fe40000011614 */
[----:B------:R-:W-:Y:S02]  /*3da0*/  PRMT R18, R91, 0x9910, RZ ;  /* 0x000099105b127816 */ /* 0x000fe400000000ff */
[----:B------:R-:W-:Y:S02]  /*3db0*/  LOP3.LUT R17, R30, 0x20002, R17, 0xf8, !PT ;  /* 0x000200021e117812 */ /* 0x000fe400078ef811 */
[----:B------:R-:W-:-:S02]  /*3dc0*/  LOP3.LUT R27, R23, 0x380038, RZ, 0xc0, !PT ;  /* 0x00380038171b7812 */ /* 0x000fc400078ec0ff */
[----:B------:R-:W-:Y:S02]  /*3dd0*/  SHF.R.U32.HI R35, RZ, 0x6, R23 ;  /* 0x00000006ff237819 */ /* 0x000fe40000011617 */
[----:B------:R-:W-:Y:S02]  /*3de0*/  LOP3.LUT R50, R23, 0x70007, RZ, 0xc0, !PT ;  /* 0x0007000717327812 */ /* 0x000fe400078ec0ff */
[----:B------:R-:W-:Y:S02]  /*3df0*/  LOP3.LUT R83, R0, 0x64006400, RZ, 0xfc, !PT ;  /* 0x6400640000537812 */ /* 0x000fe400078efcff */
[----:B------:R-:W-:Y:S01]  /*3e00*/  LOP3.LUT R49, R20, 0x70007, RZ, 0xc0, !PT ;  /* 0x0007000714317812 */ /* 0x000fe200078ec0ff */
[----:B------:R-:W-:Y:S01]  /*3e10*/  IMAD.MOV.U32 R20, RZ, RZ, 0x3000 ;  /* 0x00003000ff147424 */ /* 0x000fe200078e00ff */
[----:B------:R-:W-:Y:S02]  /*3e20*/  LOP3.LUT R23, R19, 0x380038, RZ, 0xc0, !PT ;  /* 0x0038003813177812 */ /* 0x000fe400078ec0ff */
[----:B------:R-:W-:-:S02]  /*3e30*/  SHF.R.U32.HI R48, RZ, 0x6, R19 ;  /* 0x00000006ff307819 */ /* 0x000fc40000011613 */
[----:B------:R-:W-:Y:S01]  /*3e40*/  ISETP.NE.AND P2, PT, R18, RZ, PT ;  /* 0x000000ff1200720c */ /* 0x000fe20003f45270 */
[-C--:B------:R-:W-:Y:S01]  /*3e50*/  HFMA2 R83, R83, R20.reuse.H0_H0, -132, -132 ;  /* 0xd820d82053537431 */ /* 0x080fe20000040014 */
        /* <DEDUP_REMOVED lines=30> */
[----:B------:R-:W-:-:S03]  /*4040*/  ISETP.GE.AND P3, PT, R94, 0x2, PT ;  /* 0x000000025e00780c */ /* 0x000fc60003f66270 */
[----:B------:R-:W-:Y:S01]  /*4050*/  HADD2 R66, R66, -1028, -1028 ;  /* 0xe404e40442427430 */ /* 0x000fe20000000000 */
[----:B--2---:R-:W-:Y:S02]  /*4060*/  SHF.R.U32.HI R28, RZ, 0xd, R15 ;  /* 0x0000000dff1c7819 */ /* 0x004fe4000001160f */
[----:B------:R-:W-:Y:S02]  /*4070*/  SHF.R.U32.HI R30, RZ, 0xd, R14 ;  /* 0x0000000dff1e7819 */ /* 0x000fe4000001160e */
[----:B------:R-:W-:Y:S02]  /*4080*/  LOP3.LUT R28, R11, 0x40004, R28, 0xf8, !PT ;  /* 0x000400040b1c7812 */ /* 0x000fe400078ef81c */
[----:B------:R-:W-:Y:S02]  /*4090*/  LOP3.LUT R11, R10, 0x64006400, RZ, 0xfc, !PT ;  /* 0x640064000a0b7812 */ /* 0x000fe400078efcff */
        /* <DEDUP_REMOVED lines=9> */
[----:B------:R-:W-:Y:S02]  /*4130*/  LOP3.LUT R12, R32, 0x380038, RZ, 0xc0, !PT ;  /* 0x00380038200c7812 */ /* 0x000fe400078ec0ff */
[----:B------:R-:W-:Y:S02]  /*4140*/  SHF.R.U32.HI R31, RZ, 0xd, R13 ;  /* 0x0000000dff1f7819 */ /* 0x000fe4000001160d */
[C---:B------:R-:W-:Y:S02]  /*4150*/  LOP3.LUT R18, R13.reuse, 0x380038, RZ, 0xc0, !PT ;  /* 0x003800380d127812 */ /* 0x040fe400078ec0ff */
[----:B------:R-:W-:Y:S02]  /*4160*/  LOP3.LUT R47, R13, 0x70007, RZ, 0xc0, !PT ;  /* 0x000700070d2f7812 */ /* 0x000fe400078ec0ff */
[----:B------:R-:W-:-:S02]  /*4170*/  LOP3.LUT R14, R39, 0x380038, RZ, 0xc0, !PT ;  /* 0x00380038270e7812 */ /* 0x000fc400078ec0ff */
[C---:B------:R-:W-:Y:S02]  /*4180*/  LOP3.LUT R56, R15.reuse, 0x380038, RZ, 0xc0, !PT ;  /* 0x003800380f387812 */ /* 0x040fe400078ec0ff */
[----:B------:R-:W-:Y:S02]  /*4190*/  SHF.R.U32.HI R44, RZ, 0x6, R15 ;  /* 0x00000006ff2c7819 */ /* 0x000fe4000001160f */
[----:B------:R-:W-:Y:S02]  /*41a0*/  LOP3.LUT R52, R15, 0x70007, RZ, 0xc0, !PT ;  /* 0x000700070f347812 */ /* 0x000fe400078ec0ff */
[----:B------:R-:W-:Y:S02]  /*41b0*/  LOP3.LUT R30, R17, 0x40004, R30, 0xf8, !PT ;  /* 0x00040004111e7812 */ /* 0x000fe400078ef81e */
[----:B------:R-:W-:Y:S02]  /*41c0*/  LOP3.LUT R13, R10, 0x64006400, RZ, 0xfc, !PT ;  /* 0x640064000a0d7812 */ /* 0x000fe400078efcff */
[----:B------:R-:W-:-:S02]  /*41d0*/  LOP3.LUT R17, R24, 0x64006400, RZ, 0xfc, !PT ;  /* 0x6400640018117812 */ /* 0x000fc400078efcff */
[----:B------:R-:W-:Y:S02]  /*41e0*/  LOP3.LUT R15, R33, 0x380038, RZ, 0xc0, !PT ;  /* 0x00380038210f7812 */ /* 0x000fe400078ec0ff */
[----:B------:R-:W-:Y:S01]  /*41f0*/  LOP3.LUT R10, R37, 0x380038, RZ, 0xc0, !PT ;  /* 0x00380038250a7812 */ /* 0x000fe200078ec0ff */
[-C--:B------:R-:W-:Y:S01]  /*4200*/  HFMA2 R78, R17, R20.reuse.H0_H0, -132, -132 ;  /* 0xd820d820114e7431 */ /* 0x080fe20000040014 */
[----:B------:R-:W-:Y:S02]  /*4210*/  LOP3.LUT R19, R12, 0x64006400, RZ, 0xfc, !PT ;  /* 0x640064000c137812 */ /* 0x000fe400078efcff */
[----:B------:R-:W-:Y:S02]  /*4220*/  LOP3.LUT R24, R35, 0x380038, RZ, 0xc0, !PT ;  /* 0x0038003823187812 */ /* 0x000fe400078ec0ff */
[----:B------:R-:W-:Y:S01]  /*4230*/  LOP3.LUT R23, R14, 0x64006400, RZ, 0xfc, !PT ;  /* 0x640064000e177812 */ /* 0x000fe200078efcff */
[----:B------:R-:W-:Y:S01]  /*4240*/  HFMA2 R74, R19, R20.H0_H0, -132, -132 ;  /* 0xd820d820134a7431 */ /* 0x000fe20000040014 */
[----:B------:R-:W-:-:S02]  /*4250*/  LOP3.LUT R0, R36, 0x380038, RZ, 0xc0, !PT ;  /* 0x0038003824007812 */ /* 0x000fc400078ec0ff */
        /* <DEDUP_REMOVED lines=60> */
[----:B------:R-:W-:Y:S01]  /*4620*/  LOP3.LUT R71, R26, 0x64006400, RZ, 0xfc, !PT ;  /* 0x640064001a477812 */ /* 0x000fe200078efcff */
[----:B------:R-:W-:Y:S01]  /*4630*/  HFMA2 R26, R67, R40.H0_H0, -20, -20 ;  /* 0xcd00cd00431a7431 */ /* 0x000fe20000040028 */
        /* <DEDUP_REMOVED lines=135> */
.L_x_711:
        /* <DEDUP_REMOVED lines=81> */
.L_x_712:
        /* <DEDUP_REMOVED lines=80> */
.L_x_713:
        /* <DEDUP_REMOVED lines=77> */
.L_x_710:
[----:B0-----:R-:W-:Y:S01]  /*5d90*/  IADD3 R92, R92, 0x20, RZ ;  /* 0x000000205c5c7810 */ /* 0x001fe20007ffe0ff */
[----:B------:R-:W-:Y:S01]  /*5da0*/  UIADD3 UR4, UR4, 0x40, URZ ;  /* 0x0000004004047890 */ /* 0x000fe2000fffe03f */
[----:B------:R-:W-:Y:S02]  /*5db0*/  IMAD.WIDE R24, R95, c[0x0][0x18c], R96 ;  /* 0x000063005f187a25 */ /* 0x000fe400078e0260 */
[C---:B------:R-:W-:Y:S02]  /*5dc0*/  ISETP.GE.AND P2, PT, R92.reuse, c[0x0][0x1b8], PT ;  /* 0x00006e005c007a0c */ /* 0x040fe40003f46270 */
[----:B------:R-:W-:-:S13]  /*5dd0*/  ISETP.LT.AND P3, PT, R92, R93, PT ;  /* 0x0000005d5c00720c */ /* 0x000fda0003f61270 */
[----:B------:R-:W-:Y:S05]  /*5de0*/  @!P2 BRA P3, `(.L_x_714) ;  /* 0xffffdc600000a947 */ /* 0x000fea000183ffff */
.L_x_709:
        /* <DEDUP_REMOVED lines=16> */
.L_x_718:
[----:B------:R-:W0:Y:S02]  /*5ef0*/  LDS R12, [R0] ;  /* 0x00000000000c7984 */ /* 0x000e240000000800 */
[----:B0-----:R-:W-:-:S06]  /*5f00*/  HADD2 R13, R12, R9 ;  /* 0x000000090c0d7230 */ /* 0x001fcc0000000000 */
[----:B------:R-:W0:Y:S02]  /*5f10*/  ATOMS.CAST.SPIN R13, [R0], R12, R13 ;  /* 0x0000000c000d738d */ /* 0x000e24000180000d */
[----:B0-----:R-:W-:-:S13]  /*5f20*/  ISETP.EQ.U32.AND P0, PT, R13, 0x1, PT ;  /* 0x000000010d00780c */ /* 0x001fda0003f02070 */
[----:B------:R-:W-:Y:S05]  /*5f30*/  @!P0 BRA `(.L_x_718) ;  /* 0xffffffb000008947 */ /* 0x000fea000383ffff */
[----:B------:R-:W-:Y:S05]  /*5f40*/  BRA `(.L_x_716) ;  /* 0x0000003000007947 */ /* 0x000fea0003800000 */
.L_x_717:
[----:B------:R-:W2:Y:S02]  /*5f50*/  LD.E R0, [R10.64] ;  /* 0x000000060a007980 */ /* 0x000ea4000c101900 */
[----:B--2---:R-:W-:-:S05]  /*5f60*/  IMAD.IADD R9, R9, 0x1, R0 ;  /* 0x0000000109097824 */ /* 0x004fca00078e0200 */
[----:B------:R0:W-:Y:S02]  /*5f70*/  ST.E [R10.64], R9 ;  /* 0x000000090a007985 */ /* 0x0001e4000c101906 */
.L_x_716:
[----:B------:R-:W-:Y:S05]  /*5f80*/  BSYNC B0 ;  /* 0x0000000000007941 */ /* 0x000fea0003800000 */
.L_x_715:
        /* <DEDUP_REMOVED lines=8> */
.L_x_722:
[----:B------:R-:W1:Y:S02]  /*6010*/  LDS R8, [R0] ;  /* 0x0000000000087984 */ /* 0x000e640000000800 */
[----:B01----:R-:W-:-:S10]  /*6020*/  HFMA2.MMA R9, R8, 1, 1, R13 ;  /* 0x3c003c0008097835 */ /* 0x003fd4000000000d */
[----:B------:R-:W0:Y:S02]  /*6030*/  ATOMS.CAST.SPIN R9, [R0], R8, R9 ;  /* 0x000000080009738d */ /* 0x000e240001800009 */
[----:B0-----:R-:W-:-:S13]  /*6040*/  ISETP.EQ.U32.AND P0, PT, R9, 0x1, PT ;  /* 0x000000010900780c */ /* 0x001fda0003f02070 */
[----:B------:R-:W-:Y:S05]  /*6050*/  @!P0 BRA `(.L_x_722) ;  /* 0xffffffb000008947 */ /* 0x000fea000383ffff */
[----:B------:R-:W-:Y:S05]  /*6060*/  BRA `(.L_x_720) ;  /* 0x0000003000007947 */ /* 0x000fea0003800000 */
.L_x_721:
[----:B------:R-:W2:Y:S02]  /*6070*/  LD.E R0, [R10.64+0x4] ;  /* 0x000004060a007980 */ /* 0x000ea4000c101900 */
[----:B0-2---:R-:W-:-:S05]  /*6080*/  IMAD.IADD R9, R8, 0x1, R0 ;  /* 0x0000000108097824 */ /* 0x005fca00078e0200 */
[----:B------:R0:W-:Y:S02]  /*6090*/  ST.E [R10.64+0x4], R9 ;  /* 0x000004090a007985 */ /* 0x0001e4000c101906 */
.L_x_720:
[----:B------:R-:W-:Y:S05]  /*60a0*/  BSYNC B0 ;  /* 0x0000000000007941 */ /* 0x000fea0003800000 */
.L_x_719:
        /* <DEDUP_REMOVED lines=9> */
.L_x_726:
[----:B------:R-:W0:Y:S02]  /*6140*/  LDS R8, [R0] ;  /* 0x0000000000087984 */ /* 0x000e240000000800 */
[----:B0-----:R-:W-:-:S06]  /*6150*/  HADD2 R9, R8, R7 ;  /* 0x0000000708097230 */ /* 0x001fcc0000000000 */
[----:B------:R-:W0:Y:S02]  /*6160*/  ATOMS.CAST.SPIN R9, [R0], R8, R9 ;  /* 0x000000080009738d */ /* 0x000e240001800009 */
[----:B0-----:R-:W-:-:S13]  /*6170*/  ISETP.EQ.U32.AND P0, PT, R9, 0x1, PT ;  /* 0x000000010900780c */ /* 0x001fda0003f02070 */
[----:B------:R-:W-:Y:S05]  /*6180*/  @!P0 BRA `(.L_x_726) ;  /* 0xffffffb000008947 */ /* 0x000fea000383ffff */
[----:B------:R-:W-:Y:S05]  /*6190*/  BRA `(.L_x_724) ;  /* 0x0000003000007947 */ /* 0x000fea0003800000 */
.L_x_725:
[----:B------:R-:W2:Y:S02]  /*61a0*/  LD.E R0, [R10.64] ;  /* 0x000000060a007980 */ /* 0x000ea4000c101900 */
[----:B--2---:R-:W-:-:S05]  /*61b0*/  IMAD.IADD R7, R7, 0x1, R0 ;  /* 0x0000000107077824 */ /* 0x004fca00078e0200 */
[----:B------:R0:W-:Y:S02]  /*61c0*/  ST.E [R10.64], R7 ;  /* 0x000000070a007985 */ /* 0x0001e4000c101906 */
.L_x_724:
[----:B------:R-:W-:Y:S05]  /*61d0*/  BSYNC B0 ;  /* 0x0000000000007941 */ /* 0x000fea0003800000 */
.L_x_723:
        /* <DEDUP_REMOVED lines=8> */
.L_x_730:
[----:B------:R-:W1:Y:S02]  /*6260*/  LDS R6, [R0] ;  /* 0x0000000000067984 */ /* 0x000e640000000800 */
[----:B01----:R-:W-:-:S10]  /*6270*/  HFMA2.MMA R7, R6, 1, 1, R9 ;  /* 0x3c003c0006077835 */ /* 0x003fd40000000009 */
[----:B------:R-:W0:Y:S02]  /*6280*/  ATOMS.CAST.SPIN R7, [R0], R6, R7 ;  /* 0x000000060007738d */ /* 0x000e240001800007 */
[----:B0-----:R-:W-:-:S13]  /*6290*/  ISETP.EQ.U32.AND P0, PT, R7, 0x1, PT ;  /* 0x000000010700780c */ /* 0x001fda0003f02070 */
[----:B------:R-:W-:Y:S05]  /*62a0*/  @!P0 BRA `(.L_x_730) ;  /* 0xffffffb000008947 */ /* 0x000fea000383ffff */
[----:B------:R-:W-:Y:S05]  /*62b0*/  BRA `(.L_x_728) ;  /* 0x0000003000007947 */ /* 0x000fea0003800000 */
.L_x_729:
[----:B------:R-:W2:Y:S02]  /*62c0*/  LD.E R0, [R10.64+0x4] ;  /* 0x000004060a007980 */ /* 0x000ea4000c101900 */
[----:B0-2---:R-:W-:-:S05]  /*62d0*/  IMAD.IADD R7, R6, 0x1, R0 ;  /* 0x0000000106077824 */ /* 0x005fca00078e0200 */
[----:B------:R0:W-:Y:S02]  /*62e0*/  ST.E [R10.64+0x4], R7 ;  /* 0x000004070a007985 */ /* 0x0001e4000c101906 */
.L_x_728:
[----:B------:R-:W-:Y:S05]  /*62f0*/  BSYNC B0 ;  /* 0x0000000000007941 */ /* 0x000fea0003800000 */
.L_x_727:
        /* <DEDUP_REMOVED lines=9> */
.L_x_734:
[----:B------:R-:W0:Y:S02]  /*6390*/  LDS R6, [R0] ;  /* 0x0000000000067984 */ /* 0x000e240000000800 */
[----:B0-----:R-:W-:-:S06]  /*63a0*/  HADD2 R7, R6, R5 ;  /* 0x0000000506077230 */ /* 0x001fcc0000000000 */
[----:B------:R-:W0:Y:S02]  /*63b0*/  ATOMS.CAST.SPIN R7, [R0], R6, R7 ;  /* 0x000000060007738d */ /* 0x000e240001800007 */
[----:B0-----:R-:W-:-:S13]  /*63c0*/  ISETP.EQ.U32.AND P0, PT, R7, 0x1, PT ;  /* 0x000000010700780c */ /* 0x001fda0003f02070 */
[----:B------:R-:W-:Y:S05]  /*63d0*/  @!P0 BRA `(.L_x_734) ;  /* 0xffffffb000008947 */ /* 0x000fea000383ffff */
[----:B------:R-:W-:Y:S05]  /*63e0*/  BRA `(.L_x_732) ;  /* 0x0000003000007947 */ /* 0x000fea0003800000 */
.L_x_733:
[----:B------:R-:W2:Y:S02]  /*63f0*/  LD.E R0, [R10.64] ;  /* 0x000000060a007980 */ /* 0x000ea4000c101900 */
[----:B--2---:R-:W-:-:S05]  /*6400*/  IMAD.IADD R5, R5, 0x1, R0 ;  /* 0x0000000105057824 */ /* 0x004fca00078e0200 */
[----:B------:R0:W-:Y:S02]  /*6410*/  ST.E [R10.64], R5 ;  /* 0x000000050a007985 */ /* 0x0001e4000c101906 */
.L_x_732:
[----:B------:R-:W-:Y:S05]  /*6420*/  BSYNC B0 ;  /* 0x0000000000007941 */ /* 0x000fea0003800000 */
.L_x_731:
        /* <DEDUP_REMOVED lines=8> */
.L_x_738:
[----:B------:R-:W1:Y:S02]  /*64b0*/  LDS R4, [R0] ;  /* 0x0000000000047984 */ /* 0x000e640000000800 */
[----:B01----:R-:W-:-:S10]  /*64c0*/  HFMA2.MMA R5, R4, 1, 1, R7 ;  /* 0x3c003c0004057835 */ /* 0x003fd40000000007 */
[----:B------:R-:W0:Y:S02]  /*64d0*/  ATOMS.CAST.SPIN R5, [R0], R4, R5 ;  /* 0x000000040005738d */ /* 0x000e240001800005 */
[----:B0-----:R-:W-:-:S13]  /*64e0*/  ISETP.EQ.U32.AND P0, PT, R5, 0x1, PT ;  /* 0x000000010500780c */ /* 0x001fda0003f02070 */
[----:B------:R-:W-:Y:S05]  /*64f0*/  @!P0 BRA `(.L_x_738) ;  /* 0xffffffb000008947 */ /* 0x000fea000383ffff */
[----:B------:R-:W-:Y:S05]  /*6500*/  BRA `(.L_x_736) ;  /* 0x0000003000007947 */ /* 0x000fea0003800000 */
.L_x_737:
[----:B------:R-:W2:Y:S02]  /*6510*/  LD.E R0, [R10.64+0x4] ;  /* 0x000004060a007980 */ /* 0x000ea4000c101900 */
[----:B0-2---:R-:W-:-:S05]  /*6520*/  IMAD.IADD R5, R4, 0x1, R0 ;  /* 0x0000000104057824 */ /* 0x005fca00078e0200 */
[----:B------:R0:W-:Y:S02]  /*6530*/  ST.E [R10.64+0x4], R5 ;  /* 0x000004050a007985 */ /* 0x0001e4000c101906 */
.L_x_736:
[----:B------:R-:W-:Y:S05]  /*6540*/  BSYNC B0 ;  /* 0x0000000000007941 */ /* 0x000fea0003800000 */
.L_x_735:
        /* <DEDUP_REMOVED lines=9> */
.L_x_742:
[----:B------:R-:W0:Y:S02]  /*65e0*/  LDS R4, [R0] ;  /* 0x0000000000047984 */ /* 0x000e240000000800 */
[----:B0-----:R-:W-:-:S06]  /*65f0*/  HADD2 R5, R4, R3 ;  /* 0x0000000304057230 */ /* 0x001fcc0000000000 */
[----:B------:R-:W0:Y:S02]  /*6600*/  ATOMS.CAST.SPIN R5, [R0], R4, R5 ;  /* 0x000000040005738d */ /* 0x000e240001800005 */
[----:B0-----:R-:W-:-:S13]  /*6610*/  ISETP.EQ.U32.AND P0, PT, R5, 0x1, PT ;  /* 0x000000010500780c */ /* 0x001fda0003f02070 */
[----:B------:R-:W-:Y:S05]  /*6620*/  @!P0 BRA `(.L_x_742) ;  /* 0xffffffb000008947 */ /* 0x000fea000383ffff */
[----:B------:R-:W-:Y:S05]  /*6630*/  BRA `(.L_x_740) ;  /* 0x0000003000007947 */ /* 0x000fea0003800000 */
.L_x_741:
[----:B------:R-:W2:Y:S02]  /*6640*/  LD.E R0, [R10.64] ;  /* 0x000000060a007980 */ /* 0x000ea4000c101900 */
[----:B--2---:R-:W-:-:S05]  /*6650*/  IMAD.IADD R3, R3, 0x1, R0 ;  /* 0x0000000103037824 */ /* 0x004fca00078e0200 */
[----:B------:R0:W-:Y:S02]  /*6660*/  ST.E [R10.64], R3 ;  /* 0x000000030a007985 */ /* 0x0001e4000c101906 */
.L_x_740:
[----:B------:R-:W-:Y:S05]  /*6670*/  BSYNC B0 ;  /* 0x0000000000007941 */ /* 0x000fea0003800000 */
.L_x_739:
[----:B------:R-:W2:Y:S02]  /*6680*/  ATOM.E.ADD.F16x2.RN.STRONG.GPU P0, RZ, [R10.64+0x4], R2 ;  /* 0x000004020aff798a */ /* 0x000ea4000810e9c6 */
[----:B--2---:R-:W-:Y:S05]  /*6690*/  @P0 EXIT ;  /* 0x000000000000094d */ /* 0x004fea0003800000 */
[----:B------:R-:W1:Y:S02]  /*66a0*/  QSPC.E.S P0, RZ, [R10+0x4] ;  /* 0x000004000aff73aa */ /* 0x000e640000000500 */
[----:B-1----:R-:W-:Y:S05]  /*66b0*/  @!P0 BRA `(.L_x_743) ;  /* 0x0000009000008947 */ /* 0x002fea0003800000 */
[----:B0-----:R-:W-:Y:S01]  /*66c0*/  IADD3 R10, R10, 0x4, RZ ;  /* 0x000000040a0a7810 */ /* 0x001fe20007ffe0ff */
[----:B------:R-:W-:-:S03]  /*66d0*/  IMAD.MOV.U32 R5, RZ, RZ, R2 ;  /* 0x000000ffff057224 */ /* 0x000fc600078e0002 */
[----:B------:R-:W-:-:S05]  /*66e0*/  LOP3.LUT R10, R10, 0xffffff, RZ, 0xc0, !PT ;  /* 0x00ffffff0a0a7812 */ /* 0x000fca00078ec0ff */
.L_x_744:
[----:B------:R-:W0:Y:S02]  /*66f0*/  LDS R2, [R10] ;  /* 0x000000000a027984 */ /* 0x000e240000000800 */
[----:B0-----:R-:W-:-:S10]  /*6700*/  HFMA2.MMA R3, R2, 1, 1, R5 ;  /* 0x3c003c0002037835 */ /* 0x001fd40000000005 */
[----:B------:R-:W0:Y:S02]  /*6710*/  ATOMS.CAST.SPIN R3, [R10], R2, R3 ;  /* 0x000000020a03738d */ /* 0x000e240001800003 */
[----:B0-----:R-:W-:-:S13]  /*6720*/  ISETP.EQ.U32.AND P0, PT, R3, 0x1, PT ;  /* 0x000000010300780c */ /* 0x001fda0003f02070 */
[----:B------:R-:W-:Y:S05]  /*6730*/  @!P0 BRA `(.L_x_744) ;  /* 0xffffffb000008947 */ /* 0x000fea000383ffff */
[----:B------:R-:W-:Y:S05]  /*6740*/  EXIT ;  /* 0x000000000000794d */ /* 0x000fea0003800000 */
.L_x_743:
[----:B------:R-:W2:Y:S02]  /*6750*/  LD.E R0, [R10.64+0x4] ;  /* 0x000004060a007980 */ /* 0x000ea4000c101900 */
[----:B0-2---:R-:W-:-:S05]  /*6760*/  IMAD.IADD R3, R2, 0x1, R0 ;  /* 0x0000000102037824 */ /* 0x005fca00078e0200 */
[----:B------:R-:W-:Y:S01]  /*6770*/  ST.E [R10.64+0x4], R3 ;  /* 0x000004030a007985 */ /* 0x000fe2000c101906 */
[----:B------:R-:W-:Y:S05]  /*6780*/  EXIT ;  /* 0x000000000000794d */ /* 0x000fea0003800000 */
.L_x_745:
        /* <DEDUP_REMOVED lines=15> */
.L_x_4752:


//--------------------- .text._Z23gemm_half_q_half_kernelILi4ELi38ELb1ELb0ELi64EEvPK6__halfPKjS4_S2_PS0_iiiiPKtS7_iiiiiibS2_i --------------------------
	.section	.text._Z23gemm_half_q_half_kernelILi4ELi38ELb1ELb0ELi64EEvPK6__halfPKjS4_S2_PS0_iiiiPKtS7_iiiiiibS2_i,"ax",@progbits
	.sectioninfo	@"SHI_REGISTERS=104"
	.align	128
        .global         _Z23gemm_half_q_half_kernelILi4ELi38ELb1ELb0ELi64EEvPK6__halfPKjS4_S2_PS0_iiiiPKtS7_iiiiiibS2_i
        .type           _Z23gemm_half_q_half_kernelILi4ELi38ELb1ELb0ELi64EEvPK6__halfPKjS4_S2_PS0_iiiiPKtS7_iiiiiibS2_i,@function
        .size           _Z23gemm_half_q_half_kernelILi4ELi38ELb1ELb0ELi64EEvPK6__halfPKjS4_S2_PS0_iiiiPKtS7_iiiiiibS2_i,(.L_x_4753 - _Z23gemm_half_q_half_kernelILi4ELi38ELb1ELb0ELi64EEvPK6__halfPKjS4_S2_PS0_iiiiPKtS7_iiiiiibS2_i)
        .other          _Z23gemm_half_q_half_kernelILi4ELi38ELb1ELb0ELi64EEvPK6__halfPKjS4_S2_PS0_iiiiPKtS7_iiiiiibS2_i,@"STO_CUDA_ENTRY STV_DEFAULT"
_Z23gemm_half_q_half_kernelILi4ELi38ELb1ELb0ELi64EEvPK6__halfPKjS4_S2_PS0_iiiiPKtS7_iiiiiibS2_i:
.text._Z23gemm_half_q_half_kernelILi4ELi38ELb1ELb0ELi64EEvPK6__halfPKjS4_S2_PS0_iiiiPKtS7_iiiiiibS2_i:
        /* <DEDUP_REMOVED lines=49> */
.L_x_746:
        /* <DEDUP_REMOVED lines=21> */
.L_x_751:
        /* <DEDUP_REMOVED lines=36> */
.L_x_750:
        /* <DEDUP_REMOVED lines=22> */
.L_x_752:
        /* <DEDUP_REMOVED lines=12> */
.L_x_749:
[----:B------:R-:W-:Y:S01]  /*08c0*/  ISETP.GT.AND P2, PT, R95, 0x3, PT ;  /* 0x000000035f00780c */ /* 0x000fe20003f44270 */
[----:B------:R-:W-:Y:S01]  /*08d0*/  IMAD.SHL.U32 R18, R9, 0x2, RZ ;  /* 0x0000000209127824 */ /* 0x000fe200078e00ff */
[----:B------:R-:W-:Y:S01]  /*08e0*/  PLOP3.LUT P0, PT, PT, PT, PT, 0x80, 0x0 ;  /* 0x000000000000781c */ /* 0x000fe20003f0f070 */
[----:B------:R-:W-:-:S10]  /*08f0*/  IMAD.MOV.U32 R5, RZ, RZ, RZ ;  /* 0x000000ffff057224 */ /* 0x000fd400078e00ff */
[----:B------:R-:W-:Y:S05]  /*0900*/  @!P2 BRA `(.L_x_753) ;  /* 0x000002600000a947 */ /* 0x000fea0003800000 */
[----:B------:R-:W-:Y:S02]  /*0910*/  PLOP3.LUT P0, PT, PT, PT, PT, 0x8, 0x0 ;  /* 0x000000000000781c */ /* 0x000fe40003f0e170 */
[----:B------:R-:W-:Y:S02]  /*0920*/  IADD3 R20, R95, -0x3, RZ ;  /* 0xfffffffd5f147810 */ /* 0x000fe40007ffe0ff */
.L_x_754:
        /* <DEDUP_REMOVED lines=36> */
.L_x_753:
        /* <DEDUP_REMOVED lines=22> */
.L_x_755:
        /* <DEDUP_REMOVED lines=11> */
.L_x_748:
[----:B------:R-:W-:Y:S05]  /*0d80*/  BSYNC B0 ;  /* 0x0000000000007941 */ /* 0x000fea0003800000 */
.L_x_747:
        /* <DEDUP_REMOVED lines=14> */
.L_x_758:
        /* <DEDUP_REMOVED lines=19> */
.L_x_757:
        /* <DEDUP_REMOVED lines=14> */
.L_x_759:
[----:B------:R-:W-:-:S13]  /*1080*/  ISETP.LT.OR P0, PT, R5, R95, P0 ;  /* 0x0000005f0500720c */ /* 0x000fda0000701670 */
[----:B------:R-:W-:Y:S02]  /*1090*/  @P0 IMAD R5, R0, 0x4, R5 ;  /* 0x0000000400050824 */ /* 0x000fe400078e0205 */
[----:B0-----:R-:W-:Y:S02]  /*10a0*/  @P0 IMAD.MOV.U32 R3, RZ, RZ, 0x2 ;  /* 0x00000002ff030424 */ /* 0x001fe400078e00ff */
[----:B------:R-:W-:-:S04]  /*10b0*/  @P0 IMAD R2, R5, c[0x0][0x18c], R4 ;  /* 0x0000630005020a24 */ /* 0x000fc800078e0204 */
[----:B------:R-:W-:-:S05]  /*10c0*/  @P0 IMAD.WIDE R2, R2, R3, c[0x0][0x180] ;  /* 0x0000600002020625 */ /* 0x000fca00078e0203 */
[----:B------:R0:W-:Y:S02]  /*10d0*/  @P0 STG.E.64 [R2.64], RZ ;  /* 0x000000ff02000986 */ /* 0x0001e4000c101b06 */
.L_x_756:
        /* <DEDUP_REMOVED lines=14> */
.L_x_761:
        /* <DEDUP_REMOVED lines=43> */
.L_x_760:
        /* <DEDUP_REMOVED lines=66> */
[----:B--2---:R-:W-:Y:S02]  /*1890*/  PRMT R97, R12, 0x7610, R12 ;  /* 0x000076100c617816 */ /* 0x004fe4000000000c */
[----:B------:R-:W-:Y:S01]  /*18a0*/  PRMT R100, R13, 0x7610, R13 ;  /* 0x000076100d647816 */ /* 0x000fe2000000000d */
[----:B----4-:R-:W-:Y:S01]  /*18b0*/  IMAD.IADD R87, R94, 0x1, R87 ;  /* 0x000000015e577824 */ /* 0x010fe200078e0257 */
[----:B------:R-:W-:Y:S05]  /*18c0*/  @P0 BRA `(.L_x_762) ;  /* 0x00002a1000000947 */ /* 0x000fea0003800000 */
[----:B------:R-:W-:Y:S01]  /*18d0*/  IMAD.MOV.U32 R88, RZ, RZ, RZ ;  /* 0x000000ffff587224 */ /* 0x000fe200078e00ff */
[----:B------:R-:W-:Y:S01]  /*18e0*/  PRMT R9, RZ, 0x7610, R9 ;  /* 0x00007610ff097816 */ /* 0x000fe20000000009 */
[----:B------:R-:W-:-:S02]  /*18f0*/  UMOV UR4, URZ ;  /* 0x0000003f00047c82 */ /* 0x000fc40008000000 */
.L_x_771:
[----:B------:R-:W-:-:S13]  /*1900*/  ISETP.NE.AND P0, PT, R94, R87, PT ;  /* 0x000000575e00720c */ /* 0x000fda0003f05270 */
[----:B------:R-:W-:Y:S01]  /*1910*/  @!P0 IADD3 R88, R88, 0x1, RZ ;  /* 0x0000000158588810 */ /* 0x000fe20007ffe0ff */
[----:B------:R-:W-:Y:S02]  /*1920*/  @!P0 IMAD.SHL.U32 R12, R94, 0x2, RZ ;  /* 0x000000025e0c8824 */ /* 0x000fe400078e00ff */
        /* <DEDUP_REMOVED lines=11> */
[----:B-----5:R-:W-:Y:S01]  /*19e0*/  IMAD.MOV.U32 R17, RZ, RZ, 0x4 ;  /* 0x00000004ff117424 */ /* 0x020fe200078e00ff */
[----:B------:R-:W2:Y:S03]  /*19f0*/  LDG.E.128.CONSTANT R12, [R10.64] ;  /* 0x000000060a0c7981 */ /* 0x000ea6000c1e9d00 */
[----:B------:R-:W-:-:S06]  /*1a00*/  IMAD.WIDE R20, R17, c[0x0][0x18c], R10 ;  /* 0x0000630011147a25 */ /* 0x000fcc00078e020a */
        /* <DEDUP_REMOVED lines=11> */
[----:B------:R-:W-:Y:S02]  /*1ac0*/  SHF.R.U32.HI R43, RZ, 0x6, R15 ;  /* 0x00000006ff2b7819 */ /* 0x000fe4000001160f */
[----:B------:R-:W-:Y:S02]  /*1ad0*/  LOP3.LUT R26, R13, 0x3f003f, RZ, 0xc0, !PT ;  /* 0x003f003f0d1a7812 */ /* 0x000fe400078ec0ff */
[----:B------:R-:W-:Y:S02]  /*1ae0*/  SHF.R.U32.HI R28, RZ, 0x6, R13 ;  /* 0x00000006ff1c7819 */ /* 0x000fe4000001160d */
[----:B------:R-:W-:Y:S02]  /*1af0*/  LOP3.LUT R32, R14, 0x3f003f, RZ, 0xc0, !PT ;  /* 0x003f003f0e207812 */ /* 0x000fe400078ec0ff */
[----:B------:R-:W-:-:S02]  /*1b00*/  SHF.R.U32.HI R35, RZ, 0x6, R14 ;  /* 0x00000006ff237819 */ /* 0x000fc4000001160e */
[--C-:B----4-:R-:W-:Y:S02]  /*1b10*/  SHF.R.U32.HI R15, RZ, 0x8, R18.reuse ;  /* 0x00000008ff0f7819 */ /* 0x110fe40000011612 */
[--C-:B------:R-:W-:Y:S02]  /*1b20*/  SHF.R.U32.HI R41, RZ, 0xa, R18.reuse ;  /* 0x0000000aff297819 */ /* 0x100fe40000011612 */
[----:B------:R-:W-:Y:S02]  /*1b30*/  LOP3.LUT R38, R18, 0x3f003f, RZ, 0xc0, !PT ;  /* 0x003f003f12267812 */ /* 0x000fe400078ec0ff */
[----:B------:R-:W-:Y:S02]  /*1b40*/  SHF.R.U32.HI R39, RZ, 0x6, R18 ;  /* 0x00000006ff277819 */ /* 0x000fe40000011612 */
[----:B------:R-:W-:Y:S02]  /*1b50*/  SHF.R.U32.HI R13, RZ, 0x8, R16 ;  /* 0x00000008ff0d7819 */ /* 0x000fe40000011610 */
[----:B------:R-:W-:-:S02]  /*1b60*/  SHF.R.U32.HI R14, RZ, 0x8, R17 ;  /* 0x00000008ff0e7819 */ /* 0x000fc40000011611 */
[----:B------:R-:W-:Y:S02]  /*1b70*/  LOP3.LUT R24, R24, 0xf000f, RZ, 0xc0, !PT ;  /* 0x000f000f18187812 */ /* 0x000fe400078ec0ff */
[----:B------:R-:W-:Y:S02]  /*1b80*/  LOP3.LUT R29, R29, 0xf000f, RZ, 0xc0, !PT ;  /* 0x000f000f1d1d7812 */ /* 0x000fe400078ec0ff */
[----:B------:R-:W-:Y:S02]  /*1b90*/  LOP3.LUT R18, R34, 0xf000f, RZ, 0xc0, !PT ;  /* 0x000f000f22127812 */ /* 0x000fe400078ec0ff */
[--C-:B------:R-:W-:Y:S02]  /*1ba0*/  SHF.R.U32.HI R31, RZ, 0xa, R17.reuse ;  /* 0x0000000aff1f7819 */ /* 0x100fe40000011611 */
[----:B------:R-:W-:Y:S02]  /*1bb0*/  LOP3.LUT R30, R17, 0x3f003f, RZ, 0xc0, !PT ;  /* 0x003f003f111e7812 */ /* 0x000fe400078ec0ff */
[----:B------:R-:W-:-:S02]  /*1bc0*/  SHF.R.U32.HI R33, RZ, 0x6, R17 ;  /* 0x00000006ff217819 */ /* 0x000fc40000011611 */
[----:B------:R-:W-:Y:S02]  /*1bd0*/  LOP3.LUT R0, R12, 0x3f003f, RZ, 0xc0, !PT ;  /* 0x003f003f0c007812 */ /* 0x000fe400078ec0ff */
[----:B------:R-:W-:Y:S02]  /*1be0*/  LOP3.LUT R17, R24, 0x300030, R13, 0xf8, !PT ;  /* 0x0030003018117812 */ /* 0x000fe400078ef80d */
[----:B------:R-:W-:Y:S02]  /*1bf0*/  LOP3.LUT R34, R29, 0x300030, R14, 0xf8, !PT ;  /* 0x003000301d227812 */ /* 0x000fe400078ef80e */
[----:B------:R-:W-:Y:S02]  /*1c00*/  LOP3.LUT R40, R18, 0x300030, R15, 0xf8, !PT ;  /* 0x0030003012287812 */ /* 0x000fe400078ef80f */
[----:B------:R-:W-:Y:S02]  /*1c10*/  SHF.R.U32.HI R12, RZ, 0x6, R12 ;  /* 0x00000006ff0c7819 */ /* 0x000fe4000001160c */
[----:B------:R-:W-:-:S02]  /*1c20*/  SHF.R.U32.HI R37, RZ, 0x8, R19 ;  /* 0x00000008ff257819 */ /* 0x000fc40000011613 */
[--C-:B------:R-:W-:Y:S02]  /*1c30*/  SHF.R.U32.HI R49, RZ, 0xa, R19.reuse ;  /* 0x0000000aff317819 */ /* 0x100fe40000011613 */
[----:B------:R-:W-:Y:S02]  /*1c40*/  LOP3.LUT R46, R19, 0x3f003f, RZ, 0xc0, !PT ;  /* 0x003f003f132e7812 */ /* 0x000fe400078ec0ff */
[----:B------:R-:W-:Y:S02]  /*1c50*/  SHF.R.U32.HI R47, RZ, 0x6, R19 ;  /* 0x00000006ff2f7819 */ /* 0x000fe40000011613 */
[----:B------:R-:W-:Y:S02]  /*1c60*/  LOP3.LUT R36, R36, 0xf000f, RZ, 0xc0, !PT ;  /* 0x000f000f24247812 */ /* 0x000fe400078ec0ff */
[----:B---3--:R-:W-:Y:S02]  /*1c70*/  SHF.R.U32.HI R15, RZ, 0xc, R20 ;  /* 0x0000000cff0f7819 */ /* 0x008fe40000011614 */
[----:B------:R-:W-:-:S02]  /*1c80*/  LOP3.LUT R13, R20, 0x3f003f, RZ, 0xc0, !PT ;  /* 0x003f003f140d7812 */ /* 0x000fc400078ec0ff */
[----:B------:R-:W-:Y:S02]  /*1c90*/  SHF.R.U32.HI R14, RZ, 0x6, R20 ;  /* 0x00000006ff0e7819 */ /* 0x000fe40000011614 */
[----:B------:R-:W-:Y:S02]  /*1ca0*/  SHF.R.U32.HI R24, RZ, 0xc, R23 ;  /* 0x0000000cff187819 */ /* 0x000fe40000011617 */
[--C-:B------:R-:W-:Y:S02]  /*1cb0*/  SHF.R.U32.HI R20, RZ, 0xc, R21.reuse ;  /* 0x0000000cff147819 */ /* 0x100fe40000011615 */
[----:B------:R-:W-:Y:S02]  /*1cc0*/  LOP3.LUT R19, R21, 0x3f003f, RZ, 0xc0, !PT ;  /* 0x003f003f15137812 */ /* 0x000fe400078ec0ff */
[----:B------:R-:W-:Y:S02]  /*1cd0*/  SHF.R.U32.HI R29, RZ, 0x6, R21 ;  /* 0x00000006ff1d7819 */ /* 0x000fe40000011615 */
[----:B------:R-:W-:-:S02]  /*1ce0*/  SHF.R.U32.HI R21, RZ, 0xc, R22 ;  /* 0x0000000cff157819 */ /* 0x000fc40000011616 */
[----:B------:R-:W-:Y:S02]  /*1cf0*/  LOP3.LUT R48, R36, 0x300030, R37, 0xf8, !PT ;  /* 0x0030003024307812 */ /* 0x000fe400078ef825 */
[----:B------:R-:W-:Y:S02]  /*1d00*/  LOP3.LUT R44, R23, 0x3f003f, RZ, 0xc0, !PT ;  /* 0x003f003f172c7812 */ /* 0x000fe400078ec0ff */
[----:B------:R-:W-:Y:S02]  /*1d10*/  LOP3.LUT R24, R24, 0xf000f, RZ, 0xc0, !PT ;  /* 0x000f000f18187812 */ /* 0x000fe400078ec0ff */
[----:B------:R-:W-:Y:S02]  /*1d20*/  LOP3.LUT R12, R12, 0x3f003f, RZ, 0xc0, !PT ;  /* 0x003f003f0c0c7812 */ /* 0x000fe400078ec0ff */
[----:B------:R-:W-:Y:S02]  /*1d30*/  SHF.R.U32.HI R25, RZ, 0xa, R16 ;  /* 0x0000000aff197819 */ /* 0x000fe40000011610 */
[----:B------:R-:W-:-:S02]  /*1d40*/  LOP3.LUT R27, R16, 0x3f003f, RZ, 0xc0, !PT ;  /* 0x003f003f101b7812 */ /* 0x000fc400078ec0ff */
[----:B------:R-:W-:Y:S02]  /*1d50*/  LOP3.LUT R36, R22, 0x3f003f, RZ, 0xc0, !PT ;  /* 0x003f003f16247812 */ /* 0x000fe400078ec0ff */
[----:B------:R-:W-:Y:S02]  /*1d60*/  SHF.R.U32.HI R37, RZ, 0x6, R22 ;  /* 0x00000006ff257819 */ /* 0x000fe40000011616 */
[----:B------:R-:W-:Y:S02]  /*1d70*/  LOP3.LUT R28, R28, 0x3f003f, RZ, 0xc0, !PT ;  /* 0x003f003f1c1c7812 */ /* 0x000fe400078ec0ff */
[----:B------:R-:W-:Y:S02]  /*1d80*/  SHF.R.U32.HI R16, RZ, 0x6, R16 ;  /* 0x00000006ff107819 */ /* 0x000fe40000011610 */
[----:B------:R-:W-:Y:S02]  /*1d90*/  SHF.R.U32.HI R23, RZ, 0x6, R23 ;  /* 0x00000006ff177819 */ /* 0x000fe40000011617 */
[----:B------:R-:W-:-:S02]  /*1da0*/  LOP3.LUT R18, R15, 0xf000f, RZ, 0xc0, !PT ;  /* 0x000f000f0f127812 */ /* 0x000fc400078ec0ff */
[----:B------:R-:W-:Y:S02]  /*1db0*/  LOP3.LUT R20, R20, 0xf000f, RZ, 0xc0, !PT ;  /* 0x000f000f14147812 */ /* 0x000fe400078ec0ff */
[----:B------:R-:W-:Y:S02]  /*1dc0*/  LOP3.LUT R22, R21, 0xf000f, RZ, 0xc0, !PT ;  /* 0x000f000f15167812 */ /* 0x000fe400078ec0ff */
[----:B------:R-:W-:Y:S02]  /*1dd0*/  LOP3.LUT R50, R24, 0x300030, R49, 0xf8, !PT ;  /* 0x0030003018327812 */ /* 0x000fe400078ef831 */
[----:B------:R-:W-:Y:S02]  /*1de0*/  LOP3.LUT R35, R35, 0x3f003f, RZ, 0xc0, !PT ;  /* 0x003f003f23237812 */ /* 0x000fe400078ec0ff */
[----:B------:R-:W-:Y:S02]  /*1df0*/  LOP3.LUT R12, R12, 0x64006400, RZ, 0xfc, !PT ;  /* 0x640064000c0c7812 */ /* 0x000fe400078efcff */
[----:B------:R-:W-:-:S02]  /*1e00*/  LOP3.LUT R44, R44, 0x64006400, RZ, 0xfc, !PT ;  /* 0x640064002c2c7812 */ /* 0x000fc400078efcff */
[----:B------:R-:W-:Y:S02]  /*1e10*/  LOP3.LUT R43, R43, 0x3f003f, RZ, 0xc0, !PT ;  /* 0x003f003f2b2b7812 */ /* 0x000fe400078ec0ff */
        /* <DEDUP_REMOVED lines=116> */
.L_x_764:
        /* <DEDUP_REMOVED lines=47> */
.L_x_765:
        /* <DEDUP_REMOVED lines=49> */
.L_x_766:
        /* <DEDUP_REMOVED lines=43> */
.L_x_763:
[----:B------:R-:W-:-:S04]  /*2e10*/  IMAD.MOV.U32 R25, RZ, RZ, c[0x0][0x18c] ;  /* 0x00006300ff197624 */ /* 0x000fc800078e00ff */
[----:B-----5:R-:W-:-:S06]  /*2e20*/  IMAD.WIDE R16, R25, 0xc, R10 ;  /* 0x0000000c19107825 */ /* 0x020fcc00078e020a */
[C---:B------:R-:W-:Y:S02]  /*2e30*/  IMAD.WIDE R20, R25.reuse, 0x4, R16 ;  /* 0x0000000419147825 */ /* 0x040fe400078e0210 */
        /* <DEDUP_REMOVED lines=8> */
[----:B------:R-:W-:Y:S02]  /*2ec0*/  SHF.R.U32.HI R24, RZ, 0xc, R17 ;  /* 0x0000000cff187819 */ /* 0x000fe40000011611 */
[----:B------:R-:W-:Y:S02]  /*2ed0*/  LOP3.LUT R25, R0, 0xf000f, RZ, 0xc0, !PT ;  /* 0x000f000f00197812 */ /* 0x000fe400078ec0ff */
[----:B------:R-:W-:Y:S02]  /*2ee0*/  LOP3.LUT R29, R26, 0xf000f, RZ, 0xc0, !PT ;  /* 0x000f000f1a1d7812 */ /* 0x000fe400078ec0ff */
[----:B------:R-:W-:-:S02]  /*2ef0*/  LOP3.LUT R31, R28, 0xf000f, RZ, 0xc0, !PT ;  /* 0x000f000f1c1f7812 */ /* 0x000fc400078ec0ff */
[----:B----4-:R-:W-:Y:S02]  /*2f00*/  SHF.R.U32.HI R0, RZ, 0x8, R12 ;  /* 0x00000008ff007819 */ /* 0x010fe4000001160c */
[----:B------:R-:W-:Y:S02]  /*2f10*/  SHF.R.U32.HI R26, RZ, 0x8, R14 ;  /* 0x00000008ff1a7819 */ /* 0x000fe4000001160e */
[----:B------:R-:W-:Y:S02]  /*2f20*/  SHF.R.U32.HI R28, RZ, 0x8, R15 ;  /* 0x00000008ff1c7819 */ /* 0x000fe4000001160f */
[----:B------:R-:W-:Y:S02]  /*2f30*/  LOP3.LUT R27, R24, 0xf000f, RZ, 0xc0, !PT ;  /* 0x000f000f181b7812 */ /* 0x000fe400078ec0ff */
[----:B------:R-:W-:Y:S02]  /*2f40*/  SHF.R.U32.HI R24, RZ, 0x8, R13 ;  /* 0x00000008ff187819 */ /* 0x000fe4000001160d */
[----:B------:R-:W-:-:S02]  /*2f50*/  LOP3.LUT R25, R25, 0x300030, R0, 0xf8, !PT ;  /* 0x0030003019197812 */ /* 0x000fc400078ef800 */
        /* <DEDUP_REMOVED lines=22> */
[----:B------:R-:W-:Y:S02]  /*30c0*/  LOP3.LUT R42, R19, 0x3f003f, RZ, 0xc0, !PT ;  /* 0x003f003f132a7812 */ /* 0x000fe400078ec0ff */
[----:B------:R-:W-:Y:S02]  /*30d0*/  SHF.R.U32.HI R44, RZ, 0x6, R19 ;  /* 0x00000006ff2c7819 */ /* 0x000fe40000011613 */
[----:B------:R-:W-:Y:S02]  /*30e0*/  LOP3.LUT R18, R12, 0x3f003f, RZ, 0xc0, !PT ;  /* 0x003f003f0c127812 */ /* 0x000fe400078ec0ff */
[----:B------:R-:W-:-:S02]  /*30f0*/  SHF.R.U32.HI R19, RZ, 0x6, R12 ;  /* 0x00000006ff137819 */ /* 0x000fc4000001160c */
[----:B------:R-:W-:Y:S02]  /*3100*/  PRMT R12, R91, 0x9910, RZ ;  /* 0x000099105b0c7816 */ /* 0x000fe400000000ff */
[----:B------:R-:W-:Y:S02]  /*3110*/  LOP3.LUT R26, R17, 0x3f003f, RZ, 0xc0, !PT ;  /* 0x003f003f111a7812 */ /* 0x000fe400078ec0ff */
[----:B------:R-:W-:Y:S02]  /*3120*/  SHF.R.U32.HI R28, RZ, 0x6, R17 ;  /* 0x00000006ff1c7819 */ /* 0x000fe40000011611 */
[----:B------:R-:W-:Y:S02]  /*3130*/  ISETP.NE.AND P0, PT, R12, RZ, PT ;  /* 0x000000ff0c00720c */ /* 0x000fe40003f05270 */
[----:B------:R-:W-:Y:S02]  /*3140*/  LOP3.LUT R0, R16, 0x3f003f, RZ, 0xc0, !PT ;  /* 0x003f003f10007812 */ /* 0x000fe400078ec0ff */
[----:B------:R-:W-:-:S02]  /*3150*/  LOP3.LUT R17, R20, 0x3f003f, RZ, 0xc0, !PT ;  /* 0x003f003f14117812 */ /* 0x000fc400078ec0ff */
[----:B------:R-:W-:Y:S02]  /*3160*/  LOP3.LUT R29, R21, 0x3f003f, RZ, 0xc0, !PT ;  /* 0x003f003f151d7812 */ /* 0x000fe400078ec0ff */
[----:B------:R-:W-:Y:S02]  /*3170*/  LOP3.LUT R45, R23, 0x3f003f, RZ, 0xc0, !PT ;  /* 0x003f003f172d7812 */ /* 0x000fe400078ec0ff */
        /* <DEDUP_REMOVED lines=132> */
.L_x_768:
        /* <DEDUP_REMOVED lines=47> */
.L_x_769:
        /* <DEDUP_REMOVED lines=49> */
.L_x_770:
        /* <DEDUP_REMOVED lines=43> */
.L_x_767:
[----:B------:R-:W-:Y:S01]  /*4270*/  LEA R0, R86, 0x40, 0x6 ;  /* 0x0000004056007811 */ /* 0x000fe200078e30ff */
[----:B------:R-:W-:Y:S01]  /*4280*/  UIADD3 UR4, UR4, 0x40, URZ ;  /* 0x0000004004047890 */ /* 0x000fe2000fffe03f */
[----:B------:R-:W-:Y:S02]  /*4290*/  IADD3 R94, R94, 0x20, RZ ;  /* 0x000000205e5e7810 */ /* 0x000fe40007ffe0ff */
[----:B------:R-:W-:Y:S02]  /*42a0*/  IMNMX R13, R0, c[0x0][0x190], PT ;  /* 0x00006400000d7a17 */ /* 0x000fe40003800200 */
[C---:B------:R-:W-:Y:S02]  /*42b0*/  ISETP.GE.AND P0, PT, R94.reuse, c[0x0][0x1ac], PT ;  /* 0x00006b005e007a0c */ /* 0x040fe40003f06270 */
[----:B------:R-:W-:-:S13]  /*42c0*/  ISETP.LT.AND P2, PT, R94, R13, PT ;  /* 0x0000000d5e00720c */ /* 0x000fda0003f41270 */
[----:B------:R-:W-:Y:S05]  /*42d0*/  @!P0 BRA P2, `(.L_x_771) ;  /* 0xffffd62000008947 */ /* 0x000fea000103ffff */
.L_x_762:
[----:B------:R-:W-:-:S04]  /*42e0*/  ISETP.GE.AND P0, PT, R94, R93, PT ;  /* 0x0000005d5e00720c */ /* 0x000fc80003f06270 */
[----:B------:R-:W-:-:S13]  /*42f0*/  ISETP.GE.OR P0, PT, R94, c[0x0][0x1b8], P0 ;  /* 0x00006e005e007a0c */ /* 0x000fda0000706670 */
[----:B------:R-:W-:Y:S05]  /*4300*/  @P0 BRA `(.L_x_772) ;  /* 0x000023f000000947 */ /* 0x000fea0003800000 */
[----:B------:R-:W-:-:S04]  /*4310*/  PRMT R0, R92, 0x9910, RZ ;  /* 0x000099105c007816 */ /* 0x000fc800000000ff */
[----:B------:R-:W-:-:S04]  /*4320*/  ISETP.NE.AND P0, PT, R0, RZ, PT ;  /* 0x000000ff0000720c */ /* 0x000fc80003f05270 */
[----:B------:R-:W-:Y:S02]  /*4330*/  ISETP.LT.OR P0, PT, R96, 0x4, !P0 ;  /* 0x000000046000780c */ /* 0x000fe40004701670 */
.L_x_777:
[----:B------:R-:W-:Y:S01]  /*4340*/  ISETP.NE.AND P2, PT, R94, R87, PT ;  /* 0x000000575e00720c */ /* 0x000fe20003f45270 */
[----:B------:R-:W-:Y:S02]  /*4350*/  IMAD.MOV.U32 R85, RZ, RZ, c[0x0][0x18c] ;  /* 0x00006300ff557624 */ /* 0x000fe400078e00ff */
[----:B-----5:R-:W-:-:S10]  /*4360*/  IMAD.MOV.U32 R20, RZ, RZ, R10 ;  /* 0x000000ffff147224 */ /* 0x020fd400078e000a */
[----:B------:R-:W-:Y:S01]  /*4370*/  @!P2 IADD3 R88, R88, 0x1, RZ ;  /* 0x000000015858a810 */ /* 0x000fe20007ffe0ff */
[----:B------:R-:W-:Y:S01]  /*4380*/  @!P2 IMAD.MOV.U32 R13, RZ, RZ, 0x2 ;  /* 0x00000002ff0da424 */ /* 0x000fe200078e00ff */
[----:B------:R-:W-:-:S03]  /*4390*/  @!P2 LEA R12, R94, 0x1, 0x1 ;  /* 0x000000015e0ca811 */ /* 0x000fc600078e08ff */
[----:B------:R-:W-:Y:S02]  /*43a0*/  @!P2 IMAD R14, R88, 0x8, R1 ;  /* 0x00000008580ea824 */ /* 0x000fe400078e0201 */
[----:B------:R-:W-:-:S04]  /*43b0*/  @!P2 IMAD.WIDE R12, R12, R13, c[0x0][0x198] ;  /* 0x000066000c0ca625 */ /* 0x000fc800078e020d */
[----:B------:R-:W-:Y:S01]  /*43c0*/  IMAD.MOV.U32 R21, RZ, RZ, R11 ;  /* 0x000000ffff157224 */ /* 0x000fe200078e000b */
[----:B------:R-:W2:Y:S03]  /*43d0*/  @!P2 LDL.64 R14, [R14] ;  /* 0x000000000e0ea983 */ /* 0x000ea60000100a00 */
[C---:B------:R-:W-:Y:S01]  /*43e0*/  IMAD.WIDE R10, R85.reuse, 0x4, R20 ;  /* 0x00000004550a7825 */ /* 0x040fe200078e0214 */
[----:B------:R-:W3:Y:S04]  /*43f0*/  @!P2 LDG.E.U16.CONSTANT R13, [R12.64] ;  /* 0x000000060c0da981 */ /* 0x000ee8000c1e9500 */
[----:B-----5:R-:W5:Y:S04]  /*4400*/  LDG.E.128.CONSTANT R20, [R20.64] ;  /* 0x0000000614147981 */ /* 0x020f68000c1e9d00 */
        /* <DEDUP_REMOVED lines=13> */
[----:B------:R-:W-:Y:S02]  /*44e0*/  SHF.R.U32.HI R27, RZ, 0xf, R22 ;  /* 0x0000000fff1b7819 */ /* 0x000fe40000011616 */
[C---:B------:R-:W-:Y:S02]  /*44f0*/  LOP3.LUT R24, R21.reuse, 0x380038, RZ, 0xc0, !PT ;  /* 0x0038003815187812 */ /* 0x040fe400078ec0ff */
[----:B------:R-:W-:Y:S02]  /*4500*/  SHF.R.U32.HI R32, RZ, 0x6, R21 ;  /* 0x00000006ff207819 */ /* 0x000fe40000011615 */
[----:B------:R-:W-:Y:S02]  /*4510*/  LOP3.LUT R36, R21, 0x70007, RZ, 0xc0, !PT ;  /* 0x0007000715247812 */ /* 0x000fe400078ec0ff */
        /* <DEDUP_REMOVED lines=11> */
[----:B------:R-:W-:Y:S02]  /*45d0*/  LOP3.LUT R10, R10, 0x10001, RZ, 0xc0, !PT ;  /* 0x000100010a0a7812 */ /* 0x000fe400078ec0ff */
[----:B------:R-:W-:Y:S02]  /*45e0*/  SHF.R.U32.HI R16, RZ, 0xe, R17 ;  /* 0x0000000eff107819 */ /* 0x000fe40000011611 */
[----:B------:R-:W-:-:S02]  /*45f0*/  SHF.R.U32.HI R18, RZ, 0xe, R19 ;  /* 0x0000000eff127819 */ /* 0x000fc40000011613 */
[----:B------:R-:W-:Y:S02]  /*4600*/  LOP3.LUT R25, R25, 0x10001, RZ, 0xc0, !PT ;  /* 0x0001000119197812 */ /* 0x000fe400078ec0ff */
[----:B------:R-:W-:Y:S02]  /*4610*/  LOP3.LUT R29, R29, 0x10001, RZ, 0xc0, !PT ;  /* 0x000100011d1d7812 */ /* 0x000fe400078ec0ff */
[----:B------:R-:W-:Y:S02]  /*4620*/  LOP3.LUT R27, R27, 0x10001, RZ, 0xc0, !PT ;  /* 0x000100011b1b7812 */ /* 0x000fe400078ec0ff */
[C---:B------:R-:W-:Y:S02]  /*4630*/  LOP3.LUT R26, R22.reuse, 0x380038, RZ, 0xc0, !PT ;  /* 0x00380038161a7812 */ /* 0x040fe400078ec0ff */
[----:B------:R-:W-:Y:S02]  /*4640*/  SHF.R.U32.HI R33, RZ, 0x6, R22 ;  /* 0x00000006ff217819 */ /* 0x000fe40000011616 */
[----:B------:R-:W-:-:S02]  /*4650*/  LOP3.LUT R37, R22, 0x70007, RZ, 0xc0, !PT ;  /* 0x0007000716257812 */ /* 0x000fc400078ec0ff */
[C---:B------:R-:W-:Y:S02]  /*4660*/  LOP3.LUT R22, R17.reuse, 0x380038, RZ, 0xc0, !PT ;  /* 0x0038003811167812 */ /* 0x040fe400078ec0ff */
[----:B------:R-:W-:Y:S02]  /*4670*/  SHF.R.U32.HI R39, RZ, 0x6, R17 ;  /* 0x00000006ff277819 */ /* 0x000fe40000011611 */
[----:B------:R-:W-:Y:S02]  /*4680*/  LOP3.LUT R45, R17, 0x70007, RZ, 0xc0, !PT ;  /* 0x00070007112d7812 */ /* 0x000fe400078ec0ff */
[----:B------:R-:W-:Y:S02]  /*4690*/  LOP3.LUT R21, R10, 0x20002, R21, 0xf8, !PT ;  /* 0x000200020a157812 */ /* 0x000fe400078ef815 */
[----:B------:R-:W-:Y:S02]  /*46a0*/  LOP3.LUT R10, R25, 0x20002, R16, 0xf8, !PT ;  /* 0x00020002190a7812 */ /* 0x000fe400078ef810 */
[----:B------:R-:W-:-:S02]  /*46b0*/  LOP3.LUT R17, R29, 0x20002, R18, 0xf8, !PT ;  /* 0x000200021d117812 */ /* 0x000fc400078ef812 */
[----:B------:R-:W-:Y:S02]  /*46c0*/  LOP3.LUT R28, R27, 0x20002, R28, 0xf8, !PT ;  /* 0x000200021b1c7812 */ /* 0x000fe400078ef81c */
[----:B------:R-:W-:Y:S02]  /*46d0*/  LOP3.LUT R0, R20, 0x380038, RZ, 0xc0, !PT ;  /* 0x0038003814007812 */ /* 0x000fe400078ec0ff */
[----:B------:R-:W-:Y:S02]  /*46e0*/  SHF.R.U32.HI R34, RZ, 0x6, R20 ;  /* 0x00000006ff227819 */ /* 0x000fe40000011614 */
[C---:B------:R-:W-:Y:S02]  /*46f0*/  LOP3.LUT R60, R19.reuse, 0x380038, RZ, 0xc0, !PT ;  /* 0x00380038133c7812 */ /* 0x040fe400078ec0ff */
[----:B------:R-:W-:Y:S02]  /*4700*/  SHF.R.U32.HI R44, RZ, 0x6, R19 ;  /* 0x00000006ff2c7819 */ /* 0x000fe40000011613 */
[----:B------:R-:W-:-:S02]  /*4710*/  LOP3.LUT R66, R19, 0x70007, RZ, 0xc0, !PT ;  /* 0x0007000713427812 */ /* 0x000fc400078ec0ff */
[----:B------:R-:W-:Y:S02]  /*4720*/  PRMT R19, R91, 0x9910, RZ ;  /* 0x000099105b137816 */ /* 0x000fe400000000ff */
[----:B------:R-:W-:Y:S01]  /*4730*/  LOP3.LUT R41, R20, 0x70007, RZ, 0xc0, !PT ;  /* 0x0007000714297812 */ /* 0x000fe200078ec0ff */
[----:B------:R-:W-:Y:S01]  /*4740*/  IMAD.MOV.U32 R20, RZ, RZ, 0x3000 ;  /* 0x00003000ff147424 */ /* 0x000fe200078e00ff */
[----:B------:R-:W-:Y:S02]  /*4750*/  LOP3.LUT R83, R0, 0x64006400, RZ, 0xfc, !PT ;  /* 0x6400640000537812 */ /* 0x000fe400078efcff */
[----:B------:R-:W-:Y:S02]  /*4760*/  LOP3.LUT R59, R58, 0x64006400, RZ, 0xfc, !PT ;  /* 0x640064003a3b7812 */ /* 0x000fe400078efcff */
[----:B------:R-:W-:Y:S01]  /*4770*/  LOP3.LUT R0, R34, 0x380038, RZ, 0xc0, !PT ;  /* 0x0038003822007812 */ /* 0x000fe200078ec0ff */
[-C--:B------:R-:W-:Y:S01]  /*4780*/  HFMA2 R83, R83, R20.reuse.H0_H0, -132, -132 ;  /* 0xd820d82053537431 */ /* 0x080fe20000040014 */
[----:B------:R-:W-:Y:S01]  /*4790*/  ISETP.NE.AND P2, PT, R19, RZ, PT ;  /* 0x000000ff1300720c */ /* 0x000fe20003f45270 */
        /* <DEDUP_REMOVED lines=12> */
[-C--:B------:R-:W-:Y:S01]  /*4860*/  HFMA2 R75, R75, R20.reuse.H0_H0, -132, -132 ;  /* 0xd820d8204b4b7431 */ /* 0x080fe20000040014 */
        /* <DEDUP_REMOVED lines=14> */
[----:B------:R-:W-:-:S02]  /*4950*/  LOP3.LUT R36, R36, 0x64006400, RZ, 0xfc, !PT ;  /* 0x6400640024247812 */ /* 0x000fc400078efcff */
[----:B------:R-:W-:Y:S02]  /*4960*/  LOP3.LUT R37, R37, 0x64006400, RZ, 0xfc, !PT ;  /* 0x6400640025257812 */ /* 0x000fe400078efcff */
[----:B------:R-:W-:-:S03]  /*4970*/  ISETP.GE.AND P3, PT, R95, 0x2, PT ;  /* 0x000000025f00780c */ /* 0x000fc60003f66270 */
[----:B------:R-:W-:Y:S01]  /*4980*/  HADD2 R72, R37, -1028, -1028 ;  /* 0xe404e40425487430 */ /* 0x000fe20000000000 */
[--C-:B--2---:R-:W-:Y:S02]  /*4990*/  SHF.R.U32.HI R30, RZ, 0xd, R12.reuse ;  /* 0x0000000dff1e7819 */ /* 0x104fe4000001160c */
[C---:B------:R-:W-:Y:S02]  /*49a0*/  LOP3.LUT R16, R12.reuse, 0x380038, RZ, 0xc0, !PT ;  /* 0x003800380c107812 */ /* 0x040fe400078ec0ff */
[----:B------:R-:W-:Y:S02]  /*49b0*/  SHF.R.U32.HI R46, RZ, 0x6, R12 ;  /* 0x00000006ff2e7819 */ /* 0x000fe4000001160c */
[----:B------:R-:W-:Y:S02]  /*49c0*/  LOP3.LUT R52, R12, 0x70007, RZ, 0xc0, !PT ;  /* 0x000700070c347812 */ /* 0x000fe400078ec0ff */
[----:B------:R-:W-:Y:S02]  /*49d0*/  SHF.R.U32.HI R29, RZ, 0xd, R14 ;  /* 0x0000000dff1d7819 */ /* 0x000fe4000001160e */
[----:B------:R-:W-:-:S02]  /*49e0*/  SHF.R.U32.HI R31, RZ, 0xd, R13 ;  /* 0x0000000dff1f7819 */ /* 0x000fc4000001160d */
[----:B------:R-:W-:Y:S02]  /*49f0*/  SHF.R.U32.HI R12, RZ, 0xd, R15 ;  /* 0x0000000dff0c7819 */ /* 0x000fe4000001160f */
[----:B------:R-:W-:Y:S02]  /*4a00*/  LOP3.LUT R29, R28, 0x40004, R29, 0xf8, !PT ;  /* 0x000400041c1d7812 */ /* 0x000fe400078ef81d */
[----:B------:R-:W-:Y:S02]  /*4a10*/  LOP3.LUT R31, R10, 0x40004, R31, 0xf8, !PT ;  /* 0x000400040a1f7812 */ /* 0x000fe400078ef81f */
[----:B------:R-:W-:Y:S02]  /*4a20*/  LOP3.LUT R28, R17, 0x40004, R12, 0xf8, !PT ;  /* 0x00040004111c7812 */ /* 0x000fe400078ef80c */
[----:B------:R-:W-:Y:S02]  /*4a30*/  LOP3.LUT R10, R38, 0x380038, RZ, 0xc0, !PT ;  /* 0x00380038260a7812 */ /* 0x000fe400078ec0ff */
[----:B------:R-:W-:-:S02]  /*4a40*/  LOP3.LUT R12, R32, 0x380038, RZ, 0xc0, !PT ;  /* 0x00380038200c7812 */ /* 0x000fc400078ec0ff */
[----:B------:R-:W-:Y:S02]  /*4a50*/  SHF.R.U32.HI R47, RZ, 0x6, R13 ;  /* 0x00000006ff2f7819 */ /* 0x000fe4000001160d */
[----:B------:R-:W-:Y:S02]  /*4a60*/  SHF.R.U32.HI R48, RZ, 0x6, R14 ;  /* 0x00000006ff307819 */ /* 0x000fe4000001160e */
[C---:B------:R-:W-:Y:S02]  /*4a70*/  LOP3.LUT R62, R15.reuse, 0x380038, RZ, 0xc0, !PT ;  /* 0x003800380f3e7812 */ /* 0x040fe400078ec0ff */
[----:B------:R-:W-:Y:S02]  /*4a80*/  SHF.R.U32.HI R51, RZ, 0x6, R15 ;  /* 0x00000006ff337819 */ /* 0x000fe4000001160f */
        /* <DEDUP_REMOVED lines=13> */
[----:B------:R-:W-:Y:S01]  /*4b60*/  HFMA2 R78, R17, R20.H0_H0, -132, -132 ;  /* 0xd820d820114e7431 */ /* 0x000fe20000040014 */
[----:B------:R-:W-:Y:S02]  /*4b70*/  LOP3.LUT R24, R44, 0x380038, RZ, 0xc0, !PT ;  /* 0x003800382c187812 */ /* 0x000fe400078ec0ff */
[----:B------:R-:W-:-:S02]  /*4b80*/  LOP3.LUT R30, R21, 0x40004, R30, 0xf8, !PT ;  /* 0x00040004151e7812 */ /* 0x000fc400078ef81e */
[----:B------:R-:W-:Y:S02]  /*4b90*/  LOP3.LUT R27, R15, 0x64006400, RZ, 0xfc, !PT ;  /* 0x640064000f1b7812 */ /* 0x000fe400078efcff */
[----:B------:R-:W-:Y:S02]  /*4ba0*/  LOP3.LUT R0, R46, 0x380038, RZ, 0xc0, !PT ;  /* 0x003800382e007812 */ /* 0x000fe400078ec0ff */
        /* <DEDUP_REMOVED lines=193> */
.L_x_774:
        /* <DEDUP_REMOVED lines=81> */
.L_x_775:
        /* <DEDUP_REMOVED lines=80> */
.L_x_776:
        /* <DEDUP_REMOVED lines=77> */
.L_x_773:
[----:B0-----:R-:W-:Y:S01]  /*66a0*/  IADD3 R94, R94, 0x20, RZ ;  /* 0x000000205e5e7810 */ /* 0x001fe20007ffe0ff */
[----:B------:R-:W-:Y:S01]  /*66b0*/  UIADD3 UR4, UR4, 0x40, URZ ;  /* 0x0000004004047890 */ /* 0x000fe2000fffe03f */
[----:B------:R-:W-:Y:S02]  /*66c0*/  IMAD.WIDE R10, R85, 0x4, R98 ;  /* 0x00000004550a7825 */ /* 0x000fe400078e0262 */
[C---:B------:R-:W-:Y:S02]  /*66d0*/  ISETP.GE.AND P2, PT, R94.reuse, c[0x0][0x1b8], PT ;  /* 0x00006e005e007a0c */ /* 0x040fe40003f46270 */
[----:B------:R-:W-:-:S13]  /*66e0*/  ISETP.LT.AND P3, PT, R94, R93, PT ;  /* 0x0000005d5e00720c */ /* 0x000fda0003f61270 */
[----:B------:R-:W-:Y:S05]  /*66f0*/  @!P2 BRA P3, `(.L_x_777) ;  /* 0xffffdc400000a947 */ /* 0x000fea000183ffff */
.L_x_772:
[----:B------:R-:W-:-:S04]  /*6700*/  LEA R86, R86, 0x40, 0x6 ;  /* 0x0000004056567811 */ /* 0x000fc800078e30ff */
[----:B------:R-:W-:-:S04]  /*6710*/  IMNMX R13, R86, c[0x0][0x190], PT ;  /* 0x00006400560d7a17 */ /* 0x000fc80003800200 */
[----:B------:R-:W-:-:S04]  /*6720*/  ISETP.GE.AND P0, PT, R94, R13, PT ;  /* 0x0000000d5e00720c */ /* 0x000fc80003f06270 */
[----:B------:R-:W-:-:S13]  /*6730*/  ISETP.GE.OR P0, PT, R94, c[0x0][0x1bc], P0 ;  /* 0x00006f005e007a0c */ /* 0x000fda0000706670 */
[----:B------:R-:W-:Y:S05]  /*6740*/  @P0 BRA `(.L_x_778) ;  /* 0x000013b000000947 */ /* 0x000fea0003800000 */
[----:B------:R-:W-:Y:S01]  /*6750*/  PRMT R0, R92, 0x9910, RZ ;  /* 0x000099105c007816 */ /* 0x000fe200000000ff */
[----:B-----5:R-:W-:-:S03]  /*6760*/  IMAD.MOV.U32 R21, RZ, RZ, c[0x0][0x18c] ;  /* 0x00006300ff157624 */ /* 0x020fc600078e00ff */
[----:B------:R-:W-:Y:S02]  /*6770*/  ISETP.NE.AND P0, PT, R0, RZ, PT ;  /* 0x000000ff0000720c */ /* 0x000fe40003f05270 */
[----:B------:R-:W-:Y:S02]  /*6780*/  SHF.R.S32.HI R0, RZ, 0x1f, R21 ;  /* 0x0000001fff007819 */ /* 0x000fe40000011415 */
[----:B------:R-:W-:Y:S02]  /*6790*/  ISETP.LT.OR P0, PT, R96, 0x4, !P0 ;  /* 0x000000046000780c */ /* 0x000fe40004701670 */
[----:B------:R-:W-:Y:S02]  /*67a0*/  SHF.L.U64.HI R0, R21, 0x2, R0 ;  /* 0x0000000215007819 */ /* 0x000fe40000010200 */
.L_x_783:
        /* <DEDUP_REMOVED lines=15> */
[----:B------:R-:W-:Y:S01]  /*68a0*/  IMAD.MOV.U32 R16, RZ, RZ, 0x3400 ;  /* 0x00003400ff107424 */ /* 0x000fe200078e00ff */
[----:B------:R-:W-:Y:S01]  /*68b0*/  PRMT R17, R91, 0x9910, RZ ;  /* 0x000099105b117816 */ /* 0x000fe200000000ff */
[----:B------:R-:W-:Y:S01]  /*68c0*/  IMAD.MOV.U32 R18, RZ, RZ, 0x2400 ;  /* 0x00002400ff127424 */ /* 0x000fe200078e00ff */
[----:B------:R-:W-:Y:S01]  /*68d0*/  ISETP.GE.AND P3, PT, R95, 0x2, PT ;  /* 0x000000025f00780c */ /* 0x000fe20003f66270 */
[----:B------:R-:W-:Y:S01]  /*68e0*/  IMAD.MOV.U32 R36, RZ, RZ, 0x2c00 ;  /* 0x00002c00ff247424 */ /* 0x000fe200078e00ff */
[----:B------:R-:W-:-:S02]  /*68f0*/  ISETP.NE.AND P2, PT, R17, RZ, PT ;  /* 0x000000ff1100720c */ /* 0x000fc40003f45270 */
[----:B------:R-:W-:Y:S02]  /*6900*/  PRMT R16, R18, 0x5410, R16 ;  /* 0x0000541012107816 */ /* 0x000fe40000000010 */
[C---:B--2---:R-:W-:Y:S02]  /*6910*/  LOP3.LUT R20, R13.reuse, 0xc000c, RZ, 0xc0, !PT ;  /* 0x000c000c0d147812 */ /* 0x044fe400078ec0ff */
[----:B------:R-:W-:Y:S02]  /*6920*/  SHF.R.U32.HI R47, RZ, 0x8, R13 ;  /* 0x00000008ff2f7819 */ /* 0x000fe4000001160d */
[C---:B------:R-:W-:Y:S02]  /*6930*/  LOP3.LUT R29, R13.reuse, 0x300030, RZ, 0xc0, !PT ;  /* 0x003000300d1d7812 */ /* 0x040fe400078ec0ff */
[C---:B------:R-:W-:Y:S02]  /*6940*/  LOP3.LUT R37, R13.reuse, 0xc000c0, RZ, 0xc0, !PT ;  /* 0x00c000c00d257812 */ /* 0x040fe400078ec0ff */
[----:B------:R-:W-:-:S02]  /*6950*/  LOP3.LUT R46, R13, 0x30003, RZ, 0xc0, !PT ;  /* 0x000300030d2e7812 */ /* 0x000fc400078ec0ff */
[C---:B------:R-:W-:Y:S02]  /*6960*/  LOP3.LUT R13, R14.reuse, 0xc000c, RZ, 0xc0, !PT ;  /* 0x000c000c0e0d7812 */ /* 0x040fe400078ec0ff */
[----:B------:R-:W-:Y:S02]  /*6970*/  SHF.R.U32.HI R45, RZ, 0x8, R12 ;  /* 0x00000008ff2d7819 */ /* 0x000fe4000001160c */
[----:B------:R-:W-:Y:S02]  /*6980*/  LOP3.LUT R23, R13, 0x64006400, RZ, 0xfc, !PT ;  /* 0x640064000d177812 */ /* 0x000fe400078efcff */
[----:B------:R-:W-:Y:S02]  /*6990*/  LOP3.LUT R13, R45, 0xc000c, RZ, 0xc0, !PT ;  /* 0x000c000c2d0d7812 */ /* 0x000fe400078ec0ff */
[----:B------:R-:W-:Y:S01]  /*69a0*/  SHF.R.U32.HI R49, RZ, 0x8, R14 ;  /* 0x00000008ff317819 */ /* 0x000fe2000001160e */
[----:B------:R-:W-:Y:S01]  /*69b0*/  HFMA2 R23, R23, R16.H1_H1, -258, -258 ;  /* 0xdc08dc0817177431 */ /* 0x000fe20000060010 */
[----:B------:R-:W-:-:S02]  /*69c0*/  LOP3.LUT R31, R14, 0x300030, RZ, 0xc0, !PT ;  /* 0x003000300e1f7812 */ /* 0x000fc400078ec0ff */
[C---:B------:R-:W-:Y:S02]  /*69d0*/  LOP3.LUT R38, R14.reuse, 0xc000c0, RZ, 0xc0, !PT ;  /* 0x00c000c00e267812 */ /* 0x040fe400078ec0ff */
[----:B------:R-:W-:Y:S02]  /*69e0*/  LOP3.LUT R48, R14, 0x30003, RZ, 0xc0, !PT ;  /* 0x000300030e307812 */ /* 0x000fe400078ec0ff */
[----:B------:R-:W-:Y:S02]  /*69f0*/  LOP3.LUT R14, R15, 0xc000c, RZ, 0xc0, !PT ;  /* 0x000c000c0f0e7812 */ /* 0x000fe400078ec0ff */
[----:B------:R-:W-:Y:S02]  /*6a00*/  LOP3.LUT R13, R13, 0x64006400, RZ, 0xfc, !PT ;  /* 0x640064000d0d7812 */ /* 0x000fe400078efcff */
[----:B------:R-:W-:Y:S02]  /*6a10*/  SHF.R.U32.HI R51, RZ, 0x8, R15 ;  /* 0x00000008ff337819 */ /* 0x000fe4000001160f */
[C---:B------:R-:W-:Y:S01]  /*6a20*/  LOP3.LUT R32, R15.reuse, 0x300030, RZ, 0xc0, !PT ;  /* 0x003000300f207812 */ /* 0x040fe200078ec0ff */
[----:B------:R-:W-:Y:S01]  /*6a30*/  HFMA2 R25, R13, R16.H1_H1, -258, -258 ;  /* 0xdc08dc080d197431 */ /* 0x000fe20000060010 */
[----:B------:R-:W-:-:S02]  /*6a40*/  LOP3.LUT R40, R15, 0xc000c0, RZ, 0xc0, !PT ;  /* 0x00c000c00f287812 */ /* 0x000fc400078ec0ff */
[----:B------:R-:W-:Y:S02]  /*6a50*/  LOP3.LUT R50, R15, 0x30003, RZ, 0xc0, !PT ;  /* 0x000300030f327812 */ /* 0x000fe400078ec0ff */
[----:B------:R-:W-:Y:S02]  /*6a60*/  LOP3.LUT R24, R14, 0x64006400, RZ, 0xfc, !PT ;  /* 0x640064000e187812 */ /* 0x000fe400078efcff */
[----:B------:R-:W-:Y:S02]  /*6a70*/  LOP3.LUT R14, R47, 0xc000c, RZ, 0xc0, !PT ;  /* 0x000c000c2f0e7812 */ /* 0x000fe400078ec0ff */
[----:B------:R-:W-:Y:S01]  /*6a80*/  LOP3.LUT R15, R49, 0xc000c, RZ, 0xc0, !PT ;  /* 0x000c000c310f7812 */ /* 0x000fe200078ec0ff */
[----:B------:R-:W-:Y:S01]  /*6a90*/  HFMA2 R24, R24, R16.H1_H1, -258, -258 ;  /* 0xdc08dc0818187431 */ /* 0x000fe20000060010 */
[----:B------:R-:W-:Y:S02]  /*6aa0*/  LOP3.LUT R13, R45, 0x300030, RZ, 0xc0, !PT ;  /* 0x003000302d0d7812 */ /* 0x000fe400078ec0ff */
[----:B------:R-:W-:-:S02]  /*6ab0*/  LOP3.LUT R17, R12, 0xc000c, RZ, 0xc0, !PT ;  /* 0x000c000c0c117812 */ /* 0x000fc400078ec0ff */
[----:B------:R-:W-:Y:S02]  /*6ac0*/  LOP3.LUT R14, R14, 0x64006400, RZ, 0xfc, !PT ;  /* 0x640064000e0e7812 */ /* 0x000fe400078efcff */
[----:B------:R-:W-:Y:S02]  /*6ad0*/  LOP3.LUT R15, R15, 0x64006400, RZ, 0xfc, !PT ;  /* 0x640064000f0f7812 */ /* 0x000fe400078efcff */
[----:B------:R-:W-:Y:S01]  /*6ae0*/  LOP3.LUT R13, R13, 0x64006400, RZ, 0xfc, !PT ;  /* 0x640064000d0d7812 */ /* 0x000fe200078efcff */
[-C--:B------:R-:W-:Y:S01]  /*6af0*/  HFMA2 R26, R14, R16.reuse.H1_H1, -258, -258 ;  /* 0xdc08dc080e1a7431 */ /* 0x080fe20000060010 */
[----:B------:R-:W-:Y:S01]  /*6b00*/  LOP3.LUT R22, R20, 0x64006400, RZ, 0xfc, !PT ;  /* 0x6400640014167812 */ /* 0x000fe200078efcff */
[----:B------:R-:W-:Y:S01]  /*6b10*/  HFMA2 R27, R15, R16.H1_H1, -258, -258 ;  /* 0xdc08dc080f1b7431 */ /* 0x000fe20000060010 */
[----:B------:R-:W-:Y:S01]  /*6b20*/  LOP3.LUT R17, R17, 0x64006400, RZ, 0xfc, !PT ;  /* 0x6400640011117812 */ /* 0x000fe200078efcff */
[----:B------:R-:W-:Y:S01]  /*6b30*/  HFMA2 R33, R13, R36.H0_H0, -66, -66 ;  /* 0xd420d4200d217431 */ /* 0x000fe20000040024 */
[----:B------:R-:W-:Y:S01]  /*6b40*/  LOP3.LUT R20, R51, 0xc000c, RZ, 0xc0, !PT ;  /* 0x000c000c33147812 */ /* 0x000fe200078ec0ff */
[----:B------:R-:W-:Y:S01]  /*6b50*/  HFMA2 R22, R22, R16.H1_H1, -258, -258 ;  /* 0xdc08dc0816167431 */ /* 0x000fe20000060010 */
[----:B------:R-:W-:-:S02]  /*6b60*/  LOP3.LUT R14, R47, 0x300030, RZ, 0xc0, !PT ;  /* 0x003000302f0e7812 */ /* 0x000fc400078ec0ff */
[----:B------:R-:W-:Y:S02]  /*6b70*/  LOP3.LUT R15, R49, 0x300030, RZ, 0xc0, !PT ;  /* 0x00300030310f7812 */ /* 0x000fe400078ec0ff */
[----:B------:R-:W-:Y:S02]  /*6b80*/  LOP3.LUT R18, R12, 0x300030, RZ, 0xc0, !PT ;  /* 0x003000300c127812 */ /* 0x000fe400078ec0ff */
[----:B------:R-:W-:Y:S01]  /*6b90*/  LOP3.LUT R28, R20, 0x64006400, RZ, 0xfc, !PT ;  /* 0x64006400141c7812 */ /* 0x000fe200078efcff */
[-C--:B------:R-:W-:Y:S01]  /*6ba0*/  HFMA2 R20, R17, R16.reuse.H1_H1, -258, -258 ;  /* 0xdc08dc0811147431 */ /* 0x080fe20000060010 */
[----:B------:R-:W-:Y:S02]  /*6bb0*/  LOP3.LUT R13, R45, 0xc000c0, RZ, 0xc0, !PT ;  /* 0x00c000c02d0d7812 */ /* 0x000fe400078ec0ff */
[----:B------:R-:W-:Y:S01]  /*6bc0*/  LOP3.LUT R17, R51, 0x300030, RZ, 0xc0, !PT ;  /* 0x0030003033117812 */ /* 0x000fe200078ec0ff */
[----:B------:R-:W-:Y:S01]  /*6bd0*/  HFMA2 R28, R28, R16.H1_H1, -258, -258 ;  /* 0xdc08dc081c1c7431 */ /* 0x000fe20000060010 */
[----:B------:R-:W-:-:S02]  /*6be0*/  LOP3.LUT R14, R14, 0x64006400, RZ, 0xfc, !PT ;  /* 0x640064000e0e7812 */ /* 0x000fc400078efcff */
[----:B------:R-:W-:Y:S02]  /*6bf0*/  LOP3.LUT R15, R15, 0x64006400, RZ, 0xfc, !PT ;  /* 0x640064000f0f7812 */ /* 0x000fe400078efcff */
[----:B------:R-:W-:Y:S01]  /*6c00*/  LOP3.LUT R41, R40, 0x64006400, RZ, 0xfc, !PT ;  /* 0x6400640028297812 */ /* 0x000fe200078efcff */
[-C--:B------:R-:W-:Y:S01]  /*6c10*/  HFMA2 R34, R14, R36.reuse.H0_H0, -66, -66 ;  /* 0xd420d4200e227431 */ /* 0x080fe20000040024 */
[----:B------:R-:W-:Y:S01]  /*6c20*/  LOP3.LUT R18, R18, 0x64006400, RZ, 0xfc, !PT ;  /* 0x6400640012127812 */ /* 0x000fe200078efcff */
[----:B------:R-:W-:Y:S01]  /*6c30*/  HFMA2 R35, R15, R36.H0_H0, -66, -66 ;  /* 0xd420d4200f237431 */ /* 0x000fe20000040024 */
        /* <DEDUP_REMOVED lines=92> */
.L_x_780:
        /* <DEDUP_REMOVED lines=47> */
.L_x_781:
        /* <DEDUP_REMOVED lines=46> */
.L_x_782:
        /* <DEDUP_REMOVED lines=44> */
.L_x_779:
[----:B------:R-:W-:Y:S01]  /*7a90*/  IADD3 R94, R94, 0x10, RZ ;  /* 0x000000105e5e7810 */ /* 0x000fe20007ffe0ff */
[----:B------:R-:W-:Y:S01]  /*7aa0*/  UIADD3 UR4, UR4, 0x20, URZ ;  /* 0x0000002004047890 */ /* 0x000fe2000fffe03f */
[----:B------:R-:W-:Y:S02]  /*7ab0*/  LEA R10, P3, R21, R10, 0x2 ;  /* 0x0000000a150a7211 */ /* 0x000fe400078610ff */
[C---:B------:R-:W-:Y:S02]  /*7ac0*/  ISETP.GE.AND P2, PT, R94.reuse, c[0x0][0x1bc], PT ;  /* 0x00006f005e007a0c */ /* 0x040fe40003f46270 */
[----:B------:R-:W-:Y:S01]  /*7ad0*/  ISETP.LT.AND P4, PT, R94, R93, PT ;  /* 0x0000005d5e00720c */ /* 0x000fe20003f81270 */
[----:B------:R-:W-:-:S12]  /*7ae0*/  IMAD.X R11, R11, 0x1, R0, P3 ;  /* 0x000000010b0b7824 */ /* 0x000fd800018e0600 */
[----:B------:R-:W-:Y:S05]  /*7af0*/  @!P2 BRA P4, `(.L_x_783) ;  /* 0xffffecb00000a947 */ /* 0x000fea000203ffff */
.L_x_778:
        /* <DEDUP_REMOVED lines=16> */
.L_x_787:
[----:B------:R-:W0:Y:S02]  /*7c00*/  LDS R12, [R0] ;  /* 0x00000000000c7984 */ /* 0x000e240000000800 */
[----:B0-----:R-:W-:-:S06]  /*7c10*/  HADD2 R13, R12, R9 ;  /* 0x000000090c0d7230 */ /* 0x001fcc0000000000 */
[----:B------:R-:W0:Y:S02]  /*7c20*/  ATOMS.CAST.SPIN R13, [R0], R12, R13 ;  /* 0x0000000c000d738d */ /* 0x000e24000180000d */
[----:B0-----:R-:W-:-:S13]  /*7c30*/  ISETP.EQ.U32.AND P0, PT, R13, 0x1, PT ;  /* 0x000000010d00780c */ /* 0x001fda0003f02070 */
[----:B------:R-:W-:Y:S05]  /*7c40*/  @!P0 BRA `(.L_x_787) ;  /* 0xffffffb000008947 */ /* 0x000fea000383ffff */
[----:B------:R-:W-:Y:S05]  /*7c50*/  BRA `(.L_x_785) ;  /* 0x0000003000007947 */ /* 0x000fea0003800000 */
.L_x_786:
[----:B------:R-:W2:Y:S02]  /*7c60*/  LD.E R0, [R10.64] ;  /* 0x000000060a007980 */ /* 0x000ea4000c101900 */
[----:B--2---:R-:W-:-:S05]  /*7c70*/  IMAD.IADD R9, R9, 0x1, R0 ;  /* 0x0000000109097824 */ /* 0x004fca00078e0200 */
[----:B------:R0:W-:Y:S02]  /*7c80*/  ST.E [R10.64], R9 ;  /* 0x000000090a007985 */ /* 0x0001e4000c101906 */
.L_x_785:
[----:B------:R-:W-:Y:S05]  /*7c90*/  BSYNC B0 ;  /* 0x0000000000007941 */ /* 0x000fea0003800000 */
.L_x_784:
        /* <DEDUP_REMOVED lines=8> */
.L_x_791:
[----:B------:R-:W1:Y:S02]  /*7d20*/  LDS R8, [R0] ;  /* 0x0000000000087984 */ /* 0x000e640000000800 */
[----:B01----:R-:W-:-:S10]  /*7d30*/  HFMA2.MMA R9, R8, 1, 1, R13 ;  /* 0x3c003c0008097835 */ /* 0x003fd4000000000d */
[----:B------:R-:W0:Y:S02]  /*7d40*/  ATOMS.CAST.SPIN R9, [R0], R8, R9 ;  /* 0x000000080009738d */ /* 0x000e240001800009 */
[----:B0-----:R-:W-:-:S13]  /*7d50*/  ISETP.EQ.U32.AND P0, PT, R9, 0x1, PT ;  /* 0x000000010900780c */ /* 0x001fda0003f02070 */
[----:B------:R-:W-:Y:S05]  /*7d60*/  @!P0 BRA `(.L_x_791) ;  /* 0xffffffb000008947 */ /* 0x000fea000383ffff */
[----:B------:R-:W-:Y:S05]  /*7d70*/  BRA `(.L_x_789) ;  /* 0x0000003000007947 */ /* 0x000fea0003800000 */
.L_x_790:
[----:B------:R-:W2:Y:S02]  /*7d80*/  LD.E R0, [R10.64+0x4] ;  /* 0x000004060a007980 */ /* 0x000ea4000c101900 */
[----:B0-2---:R-:W-:-:S05]  /*7d90*/  IMAD.IADD R9, R8, 0x1, R0 ;  /* 0x0000000108097824 */ /* 0x005fca00078e0200 */
[----:B------:R0:W-:Y:S02]  /*7da0*/  ST.E [R10.64+0x4], R9 ;  /* 0x000004090a007985 */ /* 0x0001e4000c101906 */
.L_x_789:
[----:B------:R-:W-:Y:S05]  /*7db0*/  BSYNC B0 ;  /* 0x0000000000007941 */ /* 0x000fea0003800000 */
.L_x_788:
        /* <DEDUP_REMOVED lines=9> */
.L_x_795:
[----:B------:R-:W0:Y:S02]  /*7e50*/  LDS R8, [R0] ;  /* 0x0000000000087984 */ /* 0x000e240000000800 */
[----:B0-----:R-:W-:-:S06]  /*7e60*/  HADD2 R9, R8, R7 ;  /* 0x0000000708097230 */ /* 0x001fcc0000000000 */
[----:B------:R-:W0:Y:S02]  /*7e70*/  ATOMS.CAST.SPIN R9, [R0], R8, R9 ;  /* 0x000000080009738d */ /* 0x000e240001800009 */
[----:B0-----:R-:W-:-:S13]  /*7e80*/  ISETP.EQ.U32.AND P0, PT, R9, 0x1, PT ;  /* 0x000000010900780c */ /* 0x001fda0003f02070 */
[----:B------:R-:W-:Y:S05]  /*7e90*/  @!P0 BRA `(.L_x_795) ;  /* 0xffffffb000008947 */ /* 0x000fea000383ffff */
[----:B------:R-:W-:Y:S05]  /*7ea0*/  BRA `(.L_x_793) ;  /* 0x0000003000007947 */ /* 0x000fea0003800000 */
.L_x_794:
[----:B------:R-:W2:Y:S02]  /*7eb0*/  LD.E R0, [R10.64] ;  /* 0x000000060a007980 */ /* 0x000ea4000c101900 */
[----:B--2---:R-:W-:-:S05]  /*7ec0*/  IMAD.IADD R7, R7, 0x1, R0 ;  /* 0x0000000107077824 */ /* 0x004fca00078e0200 */
[----:B------:R0:W-:Y:S02]  /*7ed0*/  ST.E [R10.64], R7 ;  /* 0x000000070a007985 */ /* 0x0001e4000c101906 */
.L_x_793:
[----:B------:R-:W-:Y:S05]  /*7ee0*/  BSYNC B0 ;  /* 0x0000000000007941 */ /* 0x000fea0003800000 */
.L_x_792:
        /* <DEDUP_REMOVED lines=8> */
.L_x_799:
[----:B------:R-:W1:Y:S02]  /*7f70*/  LDS R6, [R0] ;  /* 0x0000000000067984 */ /* 0x000e640000000800 */
[----:B01----:R-:W-:-:S10]  /*7f80*/  HFMA2.MMA R7, R6, 1, 1, R9 ;  /* 0x3c003c0006077835 */ /* 0x003fd40000000009 */
[----:B------:R-:W0:Y:S02]  /*7f90*/  ATOMS.CAST.SPIN R7, [R0], R6, R7 ;  /* 0x000000060007738d */ /* 0x000e240001800007 */
[----:B0-----:R-:W-:-:S13]  /*7fa0*/  ISETP.EQ.U32.AND P0, PT, R7, 0x1, PT ;  /* 0x000000010700780c */ /* 0x001fda0003f02070 */
[----:B------:R-:W-:Y:S05]  /*7fb0*/  @!P0 BRA `(.L_x_799) ;  /* 0xffffffb000008947 */ /* 0x000fea000383ffff */
[----:B------:R-:W-:Y:S05]  /*7fc0*/  BRA `(.L_x_797) ;  /* 0x0000003000007947 */ /* 0x000fea0003800000 */
.L_x_798:
[----:B------:R-:W2:Y:S02]  /*7fd0*/  LD.E R0, [R10.64+0x4] ;  /* 0x000004060a007980 */ /* 0x000ea4000c101900 */
[----:B0-2---:R-:W-:-:S05]  /*7fe0*/  IMAD.IADD R7, R6, 0x1, R0 ;  /* 0x0000000106077824 */ /* 0x005fca00078e0200 */
[----:B------:R0:W-:Y:S02]  /*7ff0*/  ST.E [R10.64+0x4], R7 ;  /* 0x000004070a007985 */ /* 0x0001e4000c101906 */
.L_x_797:
[----:B------:R-:W-:Y:S05]  /*8000*/  BSYNC B0 ;  /* 0x0000000000007941 */ /* 0x000fea0003800000 */
.L_x_796:
        /* <DEDUP_REMOVED lines=9> */
.L_x_803:
[----:B------:R-:W0:Y:S02]  /*80a0*/  LDS R6, [R0] ;  /* 0x0000000000067984 */ /* 0x000e240000000800 */
[----:B0-----:R-:W-:-:S06]  /*80b0*/  HADD2 R7, R6, R5 ;  /* 0x0000000506077230 */ /* 0x001fcc0000000000 */
[----:B------:R-:W0:Y:S02]  /*80c0*/  ATOMS.CAST.SPIN R7, [R0], R6, R7 ;  /* 0x000000060007738d */ /* 0x000e240001800007 */
[----:B0-----:R-:W-:-:S13]  /*80d0*/  ISETP.EQ.U32.AND P0, PT, R7, 0x1, PT ;  /* 0x000000010700780c */ /* 0x001fda0003f02070 */
[----:B------:R-:W-:Y:S05]  /*80e0*/  @!P0 BRA `(.L_x_803) ;  /* 0xffffffb000008947 */ /* 0x000fea000383ffff */
[----:B------:R-:W-:Y:S05]  /*80f0*/  BRA `(.L_x_801) ;  /* 0x0000003000007947 */ /* 0x000fea0003800000 */
.L_x_802:
[----:B------:R-:W2:Y:S02]  /*8100*/  LD.E R0, [R10.64] ;  /* 0x000000060a007980 */ /* 0x000ea4000c101900 */
[----:B--2---:R-:W-:-:S05]  /*8110*/  IMAD.IADD R5, R5, 0x1, R0 ;  /* 0x0000000105057824 */ /* 0x004fca00078e0200 */
[----:B------:R0:W-:Y:S02]  /*8120*/  ST.E [R10.64], R5 ;  /* 0x000000050a007985 */ /* 0x0001e4000c101906 */
.L_x_801:
[----:B------:R-:W-:Y:S05]  /*8130*/  BSYNC B0 ;  /* 0x0000000000007941 */ /* 0x000fea0003800000 */
.L_x_800:
        /* <DEDUP_REMOVED lines=8> */
.L_x_807:
[----:B------:R-:W1:Y:S02]  /*81c0*/  LDS R4, [R0] ;  /* 0x0000000000047984 */ /* 0x000e640000000800 */
[----:B01----:R-:W-:-:S10]  /*81d0*/  HFMA2.MMA R5, R4, 1, 1, R7 ;  /* 0x3c003c0004057835 */ /* 0x003fd40000000007 */
[----:B------:R-:W0:Y:S02]  /*81e0*/  ATOMS.CAST.SPIN R5, [R0], R4, R5 ;  /* 0x000000040005738d */ /* 0x000e240001800005 */
[----:B0-----:R-:W-:-:S13]  /*81f0*/  ISETP.EQ.U32.AND P0, PT, R5, 0x1, PT ;  /* 0x000000010500780c */ /* 0x001fda0003f02070 */
[----:B------:R-:W-:Y:S05]  /*8200*/  @!P0 BRA `(.L_x_807) ;  /* 0xffffffb000008947 */ /* 0x000fea000383ffff */
[----:B------:R-:W-:Y:S05]  /*8210*/  BRA `(.L_x_805) ;  /* 0x0000003000007947 */ /* 0x000fea0003800000 */
.L_x_806:
[----:B------:R-:W2:Y:S02]  /*8220*/  LD.E R0, [R10.64+0x4] ;  /* 0x000004060a007980 */ /* 0x000ea4000c101900 */
[----:B0-2---:R-:W-:-:S05]  /*8230*/  IMAD.IADD R5, R4, 0x1, R0 ;  /* 0x0000000104057824 */ /* 0x005fca00078e0200 */
[----:B------:R0:W-:Y:S02]  /*8240*/  ST.E [R10.64+0x4], R5 ;  /* 0x000004050a007985 */ /* 0x0001e4000c101906 */
.L_x_805:
[----:B------:R-:W-:Y:S05]  /*8250*/  BSYNC B0 ;  /* 0x0000000000007941 */ /* 0x000fea0003800000 */
.L_x_804:
        /* <DEDUP_REMOVED lines=9> */
.L_x_811:
[----:B------:R-:W0:Y:S02]  /*82f0*/  LDS R4, [R0] ;  /* 0x0000000000047984 */ /* 0x000e240000000800 */
[----:B0-----:R-:W-:-:S06]  /*8300*/  HADD2 R5, R4, R3 ;  /* 0x0000000304057230 */ /* 0x001fcc0000000000 */
[----:B------:R-:W0:Y:S02]  /*8310*/  ATOMS.CAST.SPIN R5, [R0], R4, R5 ;  /* 0x000000040005738d */ /* 0x000e240001800005 */
[----:B0-----:R-:W-:-:S13]  /*8320*/  ISETP.EQ.U32.AND P0, PT, R5, 0x1, PT ;  /* 0x000000010500780c */ /* 0x001fda0003f02070 */
[----:B------:R-:W-:Y:S05]  /*8330*/  @!P0 BRA `(.L_x_811) ;  /* 0xffffffb000008947 */ /* 0x000fea000383ffff */
[----:B------:R-:W-:Y:S05]  /*8340*/  BRA `(.L_x_809) ;  /* 0x0000003000007947 */ /* 0x000fea0003800000 */
.L_x_810:
[----:B------:R-:W2:Y:S02]  /*8350*/  LD.E R0, [R10.64] ;  /* 0x000000060a007980 */ /* 0x000ea4000c101900 */
[----:B--2---:R-:W-:-:S05]  /*8360*/  IMAD.IADD R3, R3, 0x1, R0 ;  /* 0x0000000103037824 */ /* 0x004fca00078e0200 */
[----:B------:R0:W-:Y:S02]  /*8370*/  ST.E [R10.64], R3 ;  /* 0x000000030a007985 */ /* 0x0001e4000c101906 */
.L_x_809:
[----:B------:R-:W-:Y:S05]  /*8380*/  BSYNC B0 ;  /* 0x0000000000007941 */ /* 0x000fea0003800000 */
.L_x_808:
[----:B------:R-:W2:Y:S02]  /*8390*/  ATOM.E.ADD.F16x2.RN.STRONG.GPU P0, RZ, [R10.64+0x4], R2 ;  /* 0x000004020aff798a */ /* 0x000ea4000810e9c6 */
[----:B--2---:R-:W-:Y:S05]  /*83a0*/  @P0 EXIT ;  /* 0x000000000000094d */ /* 0x004fea0003800000 */
[----:B------:R-:W1:Y:S02]  /*83b0*/  QSPC.E.S P0, RZ, [R10+0x4] ;  /* 0x000004000aff73aa */ /* 0x000e640000000500 */
[----:B-1----:R-:W-:Y:S05]  /*83c0*/  @!P0 BRA `(.L_x_812) ;  /* 0x0000009000008947 */ /* 0x002fea0003800000 */
[----:B0-----:R-:W-:Y:S01]  /*83d0*/  IADD3 R10, R10, 0x4, RZ ;  /* 0x000000040a0a7810 */ /* 0x001fe20007ffe0ff */
[----:B------:R-:W-:-:S03]  /*83e0*/  IMAD.MOV.U32 R5, RZ, RZ, R2 ;  /* 0x000000ffff057224 */ /* 0x000fc600078e0002 */
[----:B------:R-:W-:-:S05]  /*83f0*/  LOP3.LUT R10, R10, 0xffffff, RZ, 0xc0, !PT ;  /* 0x00ffffff0a0a7812 */ /* 0x000fca00078ec0ff */
.L_x_813:
[----:B------:R-:W0:Y:S02]  /*8400*/  LDS R2, [R10] ;  /* 0x000000000a027984 */ /* 0x000e240000000800 */
[----:B0-----:R-:W-:-:S10]  /*8410*/  HFMA2.MMA R3, R2, 1, 1, R5 ;  /* 0x3c003c0002037835 */ /* 0x001fd40000000005 */
[----:B------:R-:W0:Y:S02]  /*8420*/  ATOMS.CAST.SPIN R3, [R10], R2, R3 ;  /* 0x000000020a03738d */ /* 0x000e240001800003 */
[----:B0-----:R-:W-:-:S13]  /*8430*/  ISETP.EQ.U32.AND P0, PT, R3, 0x1, PT ;  /* 0x000000010300780c */ /* 0x001fda0003f02070 */
[----:B------:R-:W-:Y:S05]  /*8440*/  @!P0 BRA `(.L_x_813) ;  /* 0xffffffb000008947 */ /* 0x000fea000383ffff */
[----:B------:R-:W-:Y:S05]  /*8450*/  EXIT ;  /* 0x000000000000794d */ /* 0x000fea0003800000 */
.L_x_812:
[----:B------:R-:W2:Y:S02]  /*8460*/  LD.E R0, [R10.64+0x4] ;  /* 0x000004060a007980 */ /* 0x000ea4000c101900 */
[----:B0-2---:R-:W-:-:S05]  /*8470*/  IMAD.IADD R3, R2, 0x1, R0 ;  /* 0x0000000102037824 */ /* 0x005fca00078e0200 */
[----:B------:R-:W-:Y:S01]  /*8480*/  ST.E [R10.64+0x4], R3 ;  /* 0x000004030a007985 */ /* 0x000fe2000c101906 */
[----:B------:R-:W-:Y:S05]  /*8490*/  EXIT ;  /* 0x000000000000794d */ /* 0x000fea0003800000 */
.L_x_814:
        /* <DEDUP_REMOVED lines=14> */
.L_x_4753:


//--------------------- .text._Z23gemm_half_q_half_kernelILi4ELi128ELb1ELb0ELi64EEvPK6__halfPKjS4_S2_PS0_iiiiPKtS7_iiiiiibS2_i --------------------------
	.section	.text._Z23gemm_half_q_half_kernelILi4ELi128ELb1ELb0ELi64EEvPK6__halfPKjS4_S2_PS0_iiiiPKtS7_iiiiiibS2_i,"ax",@progbits
	.sectioninfo	@"SHI_REGISTERS=69"
	.align	128
        .global         _Z23gemm_half_q_half_kernelILi4ELi128ELb1ELb0ELi64EEvPK6__halfPKjS4_S2_PS0_iiiiPKtS7_iiiiiibS2_i
        .type           _Z23gemm_half_q_half_kernelILi4ELi128ELb1ELb0ELi64EEvPK6__halfPKjS4_S2_PS0_iiiiPKtS7_iiiiiibS2_i,@function
        .size           _Z23gemm_half_q_half_kernelILi4ELi128ELb1ELb0ELi64EEvPK6__halfPKjS4_S2_PS0_iiiiPKtS7_iiiiiibS2_i,(.L_x_4754 - _Z23gemm_half_q_half_kernelILi4ELi128ELb1ELb0ELi64EEvPK6__halfPKjS4_S2_PS0_iiiiPKtS7_iiiiiibS2_i)
        .other          _Z23gemm_half_q_half_kernelILi4ELi128ELb1ELb0ELi64EEvPK6__halfPKjS4_S2_PS0_iiiiPKtS7_iiiiiibS2_i,@"STO_CUDA_ENTRY STV_DEFAULT"
_Z23gemm_half_q_half_kernelILi4ELi128ELb1ELb0ELi64EEvPK6__halfPKjS4_S2_PS0_iiiiPKtS7_iiiiiibS2_i:
.text._Z23gemm_half_q_half_kernelILi4ELi128ELb1ELb0ELi64EEvPK6__halfPKjS4_S2_PS0_iiiiPKtS7_iiiiiibS2_i:
        /* <DEDUP_REMOVED lines=12> */
[----:B0-----:R-:W-:-:S02]  /*00c0*/  IMAD R6, R4, R7, c[0x0][0x188] ;  /* 0x0000620004067624 */ /* 0x001fc400078e0207 */
[----:B-1----:R-:W-:-:S03]  /*00d0*/  IMAD.SHL.U32 R25, R3, 0x40, RZ ;  /* 0x0000004003197824 */ /* 0x002fc600078e00ff */
[C---:B------:R-:W-:Y:S02]  /*00e0*/  ISETP.GE.AND P1, PT, R6.reuse, 0x1, PT ;  /* 0x000000010600780c */ /* 0x040fe40003f26270 */
[----:B------:R-:W-:Y:S02]  /*00f0*/  IMNMX R22, R6, 0x4, PT ;  /* 0x0000000406167817 */ /* 0x000fe40003800200 */
[----:B------:R-:W-:Y:S02]  /*0100*/  IADD3 R0, R25, 0x40, RZ ;  /* 0x0000004019007810 */ /* 0x000fe40007ffe0ff */
[----:B--2---:R-:W-:Y:S02]  /*0110*/  LEA R7, R5, R12, 0x6 ;  /* 0x0000000c05077211 */ /* 0x004fe400078e30ff */
[----:B------:R-:W-:Y:S02]  /*0120*/  PRMT R5, RZ, 0x7610, R5 ;  /* 0x00007610ff057816 */ /* 0x000fe40000000005 */
[----:B------:R-:W-:Y:S01]  /*0130*/  IMNMX R0, R0, c[0x0][0x190], PT ;  /* 0x0000640000007a17 */ /* 0x000fe20003800200 */
[----:B------:R-:W-:-:S02]  /*0140*/  IMAD.SHL.U32 R7, R7, 0x4, RZ ;  /* 0x0000000407077824 */ /* 0x000fc400078e00ff */
[----:B------:R-:W-:Y:S05]  /*0150*/  @!P1 BRA `(.L_x_815) ;  /* 0x000001c000009947 */ /* 0x000fea0003800000 */
[----:B------:R-:W-:Y:S02]  /*0160*/  IMAD.MOV.U32 R8, RZ, RZ, c[0x0][0x1c8] ;  /* 0x00007200ff087624 */ /* 0x000fe400078e00ff */
[----:B------:R-:W-:-:S05]  /*0170*/  IMAD.MOV.U32 R9, RZ, RZ, c[0x0][0x1cc] ;  /* 0x00007300ff097624 */ /* 0x000fca00078e00ff */
        /* <DEDUP_REMOVED lines=26> */
.L_x_815:
        /* <DEDUP_REMOVED lines=21> */
.L_x_820:
        /* <DEDUP_REMOVED lines=36> */
.L_x_819:
[----:B0-----:R-:W-:-:S04]  /*06b0*/  IADD3 R8, R22, -R17, RZ ;  /* 0x8000001116087210 */ /* 0x001fc80007ffe0ff */
        /* <DEDUP_REMOVED lines=21> */
.L_x_821:
        /* <DEDUP_REMOVED lines=12> */
.L_x_818:
[----:B------:R-:W-:Y:S01]  /*08d0*/  ISETP.GT.AND P2, PT, R22, 0x3, PT ;  /* 0x000000031600780c */ /* 0x000fe20003f44270 */
[----:B------:R-:W-:Y:S01]  /*08e0*/  IMAD.SHL.U32 R28, R12, 0x2, RZ ;  /* 0x000000020c1c7824 */ /* 0x000fe200078e00ff */
[----:B------:R-:W-:Y:S01]  /*08f0*/  PLOP3.LUT P0, PT, PT, PT, PT, 0x80, 0x0 ;  /* 0x000000000000781c */ /* 0x000fe20003f0f070 */
[----:B------:R-:W-:-:S10]  /*0900*/  IMAD.MOV.U32 R5, RZ, RZ, RZ ;  /* 0x000000ffff057224 */ /* 0x000fd400078e00ff */
[----:B------:R-:W-:Y:S05]  /*0910*/  @!P2 BRA `(.L_x_822) ;  /* 0x000002600000a947 */ /* 0x000fea0003800000 */
[----:B------:R-:W-:Y:S02]  /*0920*/  PLOP3.LUT P0, PT, PT, PT, PT, 0x8, 0x0 ;  /* 0x000000000000781c */ /* 0x000fe40003f0e170 */
[----:B------:R-:W-:Y:S02]  /*0930*/  IADD3 R30, R22, -0x3, RZ ;  /* 0xfffffffd161e7810 */ /* 0x000fe40007ffe0ff */
.L_x_823:
        /* <DEDUP_REMOVED lines=36> */
.L_x_822:
        /* <DEDUP_REMOVED lines=22> */
.L_x_824:
        /* <DEDUP_REMOVED lines=11> */
.L_x_817:
[----:B------:R-:W-:Y:S05]  /*0d90*/  BSYNC B0 ;  /* 0x0000000000007941 */ /* 0x000fea0003800000 */
.L_x_816:
        /* <DEDUP_REMOVED lines=14> */
.L_x_827:
        /* <DEDUP_REMOVED lines=19> */
.L_x_826:
        /* <DEDUP_REMOVED lines=14> */
.L_x_828:
[----:B------:R-:W-:-:S13]  /*1090*/  ISETP.LT.OR P0, PT, R5, R22, P0 ;  /* 0x000000160500720c */ /* 0x000fda0000701670 */
[----:B------:R-:W-:Y:S01]  /*10a0*/  @P0 LEA R4, R4, R5, 0x2 ;  /* 0x0000000504040211 */ /* 0x000fe200078e10ff */
[----:B------:R-:W-:-:S04]  /*10b0*/  @P0 IMAD.MOV.U32 R5, RZ, RZ, 0x2 ;  /* 0x00000002ff050424 */ /* 0x000fc800078e00ff */
[----:B------:R-:W-:-:S04]  /*10c0*/  @P0 IMAD R4, R4, c[0x0][0x18c], R7 ;  /* 0x0000630004040a24 */ /* 0x000fc800078e0207 */
[----:B------:R-:W-:-:S05]  /*10d0*/  @P0 IMAD.WIDE R4, R4, R5, c[0x0][0x180] ;  /* 0x0000600004040625 */ /* 0x000fca00078e0205 */
[----:B------:R1:W-:Y:S02]  /*10e0*/  @P0 STG.E.64 [R4.64], RZ ;  /* 0x000000ff04000986 */ /* 0x0003e4000c101b08 */
.L_x_825:
[----:B------:R-:W-:Y:S01]  /*10f0*/  BAR.SYNC.DEFER_BLOCKING 0x0 ;  /* 0x0000000000007b1d */ /* 0x000fe20000010000 */
[C---:B------:R-:W-:Y:S02]  /*1100*/  ISETP.GT.AND P0, PT, R25.reuse, c[0x0][0x1a8], PT ;  /* 0x00006a0019007a0c */ /* 0x040fe40003f04270 */
[C---:B------:R-:W-:Y:S02]  /*1110*/  ISETP.GT.AND P3, PT, R25.reuse, c[0x0][0x1ac], PT ;  /* 0x00006b0019007a0c */ /* 0x040fe40003f64270 */
[C---:B------:R-:W-:Y:S02]  /*1120*/  ISETP.GT.AND P4, PT, R25.reuse, c[0x0][0x1b0], PT ;  /* 0x00006c0019007a0c */ /* 0x040fe40003f84270 */
[C---:B-1----:R-:W-:Y:S02]  /*1130*/  IMNMX R5, R25.reuse, c[0x0][0x1a8], PT ;  /* 0x00006a0019057a17 */ /* 0x042fe40003800200 */
[----:B------:R-:W-:Y:S02]  /*1140*/  ISETP.GT.AND P5, PT, R25, c[0x0][0x1b4], PT ;  /* 0x00006d0019007a0c */ /* 0x000fe40003fa4270 */
[----:B0-----:R-:W-:-:S02]  /*1150*/  SHF.R.S32.HI R8, RZ, 0x1f, R5 ;  /* 0x0000001fff087819 */ /* 0x001fc40000011405 */
[C---:B------:R-:W-:Y:S02]  /*1160*/  ISETP.GT.AND P2, PT, R25.reuse, c[0x0][0x1b8], PT ;  /* 0x00006e0019007a0c */ /* 0x040fe40003f44270 */
[C---:B------:R-:W-:Y:S02]  /*1170*/  @P0 IMNMX R4, R25.reuse, c[0x0][0x1ac], PT ;  /* 0x00006b0019040a17 */ /* 0x040fe40003800200 */
[----:B------:R-:W-:Y:S02]  /*1180*/  LEA.HI R16, R8, R5, RZ, 0x5 ;  /* 0x0000000508107211 */ /* 0x000fe400078f28ff */
[C---:B------:R-:W-:Y:S02]  /*1190*/  @P3 IMNMX R5, R25.reuse, c[0x0][0x1b0], PT ;  /* 0x00006c0019053a17 */ /* 0x040fe40003800200 */
[----:B------:R-:W-:Y:S02]  /*11a0*/  @P0 IADD3 R4, R4, -c[0x0][0x1a8], RZ ;  /* 0x80006a0004040a10 */ /* 0x000fe40007ffe0ff */
[----:B------:R-:W-:-:S02]  /*11b0*/  @P4 IMNMX R9, R25, c[0x0][0x1b4], PT ;  /* 0x00006d0019094a17 */ /* 0x000fc40003800200 */
[----:B------:R-:W-:Y:S02]  /*11c0*/  @P3 IADD3 R8, R5, -c[0x0][0x1ac], RZ ;  /* 0x80006b0005083a10 */ /* 0x000fe40007ffe0ff */
[----:B------:R-:W-:Y:S02]  /*11d0*/  @P0 SHF.R.S32.HI R5, RZ, 0x1f, R4 ;  /* 0x0000001fff050819 */ /* 0x000fe40000011404 */
[----:B------:R-:W-:Y:S02]  /*11e0*/  @P4 IADD3 R11, R9, -c[0x0][0x1b0], RZ ;  /* 0x80006c00090b4a10 */ /* 0x000fe40007ffe0ff */
[----:B------:R-:W-:Y:S02]  /*11f0*/  @P5 IMNMX R10, R25, c[0x0][0x1b8], PT ;  /* 0x00006e00190a5a17 */ /* 0x000fe40003800200 */
[----:B------:R-:W-:Y:S02]  /*1200*/  @P0 LEA.HI R5, R5, R4, RZ, 0x5 ;  /* 0x0000000405050211 */ /* 0x000fe400078f28ff */
[----:B------:R-:W-:-:S02]  /*1210*/  @P4 SHF.R.S32.HI R4, RZ, 0x1f, R11 ;  /* 0x0000001fff044819 */ /* 0x000fc4000001140b */
[----:B------:R-:W-:Y:S02]  /*1220*/  @P5 IADD3 R12, R10, -c[0x0][0x1b4], RZ ;  /* 0x80006d000a0c5a10 */ /* 0x000fe40007ffe0ff */
[----:B------:R-:W-:Y:S02]  /*1230*/  @P3 SHF.R.S32.HI R9, RZ, 0x1f, R8 ;  /* 0x0000001fff093819 */ /* 0x000fe40000011408 */
[----:B------:R-:W-:Y:S01]  /*1240*/  @P4 LEA.HI R11, R4, R11, RZ, 0x5 ;  /* 0x0000000b040b4211 */ /* 0x000fe200078f28ff */
[----:B------:R-:W-:Y:S01]  /*1250*/  IMAD.MOV.U32 R4, RZ, RZ, RZ ;  /* 0x000000ffff047224 */ /* 0x000fe200078e00ff */
[----:B------:R-:W-:Y:S02]  /*1260*/  @P5 SHF.R.S32.HI R13, RZ, 0x1f, R12 ;  /* 0x0000001fff0d5819 */ /* 0x000fe4000001140c */
[----:B------:R-:W-:Y:S02]  /*1270*/  @P3 LEA.HI R10, R9, R8, RZ, 0x5 ;  /* 0x00000008090a3211 */ /* 0x000fe400078f28ff */
[----:B------:R-:W-:-:S02]  /*1280*/  @P2 IMNMX R9, R25, c[0x0][0x1bc], PT ;  /* 0x00006f0019092a17 */ /* 0x000fc40003800200 */
[----:B------:R-:W-:Y:S02]  /*1290*/  @P4 SHF.R.S32.HI R11, RZ, 0x5, R11 ;  /* 0x00000005ff0b4819 */ /* 0x000fe4000001140b */
[----:B------:R-:W-:Y:S02]  /*12a0*/  @P0 SHF.R.S32.HI R5, RZ, 0x5, R5 ;  /* 0x00000005ff050819 */ /* 0x000fe40000011405 */
[----:B------:R-:W-:Y:S01]  /*12b0*/  @P5 LEA.HI R13, R13, R12, RZ, 0x5 ;  /* 0x0000000c0d0d5211 */ /* 0x000fe200078f28ff */
[----:B------:R-:W-:Y:S01]  /*12c0*/  IMAD.MOV.U32 R12, RZ, RZ, RZ ;  /* 0x000000ffff0c7224 */ /* 0x000fe200078e00ff */
[----:B------:R-:W-:Y:S02]  /*12d0*/  @P2 IADD3 R14, R9, -c[0x0][0x1b8], RZ ;  /* 0x80006e00090e2a10 */ /* 0x000fe40007ffe0ff */
[----:B------:R-:W-:Y:S01]  /*12e0*/  CS2R R8, SRZ ;  /* 0x0000000000087805 */ /* 0x000fe2000001ff00 */
[----:B------:R-:W-:Y:S01]  /*12f0*/  @P4 SHF.L.U32 R12, R11, 0x2, RZ ;  /* 0x000000020b0c4819 */ /* 0x000fe200000006ff */
[----:B------:R-:W-:Y:S01]  /*1300*/  @P0 IMAD R8, R5, 0x6, RZ ;  /* 0x0000000605080824 */ /* 0x000fe200078e02ff */
[----:B------:R-:W-:Y:S01]  /*1310*/  SHF.R.S32.HI R11, RZ, 0x5, R16 ;  /* 0x00000005ff0b7819 */ /* 0x000fe20000011410 */
[----:B------:R-:W-:Y:S01]  /*1320*/  IMAD.MOV.U32 R5, RZ, RZ, RZ ;  /* 0x000000ffff057224 */ /* 0x000fe200078e00ff */
[----:B------:R-:W-:-:S02]  /*1330*/  ISETP.GE.AND P0, PT, R25, R0, PT ;  /* 0x000000001900720c */ /* 0x000fc40003f06270 */
[----:B------:R-:W-:Y:S01]  /*1340*/  @P2 SHF.R.S32.HI R15, RZ, 0x1f, R14 ;  /* 0x0000001fff0f2819 */ /* 0x000fe2000001140e */
[----:B------:R-:W-:Y:S01]  /*1350*/  IMAD R11, R11, 0x8, R8 ;  /* 0x000000080b0b7824 */ /* 0x000fe200078e0208 */
[----:B------:R-:W-:Y:S01]  /*1360*/  @P3 SHF.R.S32.HI R10, RZ, 0x5, R10 ;  /* 0x00000005ff0a3819 */ /* 0x000fe2000001140a */
[----:B------:R-:W-:Y:S01]  /*1370*/  IMAD.SHL.U32 R8, R3, 0x80, RZ ;  /* 0x0000008003087824 */ /* 0x000fe200078e00ff */
[----:B------:R-:W-:Y:S01]  /*1380*/  HFMA2.MMA R3, -RZ, RZ, 0, 1.1920928955078125e-07 ;  /* 0x00000002ff037435 */ /* 0x000fe200000001ff */
[----:B------:R-:W-:Y:S02]  /*1390*/  @P2 LEA.HI R15, R15, R14, RZ, 0x5 ;  /* 0x0000000e0f0f2211 */ /* 0x000fe400078f28ff */
[----:B------:R-:W-:Y:S01]  /*13a0*/  @P3 IMAD R9, R10, 0x5, RZ ;  /* 0x000000050a093824 */ /* 0x000fe200078e02ff */
[----:B------:R-:W-:Y:S02]  /*13b0*/  @P5 SHF.R.S32.HI R13, RZ, 0x5, R13 ;  /* 0x00000005ff0d5819 */ /* 0x000fe4000001140d */
[----:B------:R-:W-:-:S02]  /*13c0*/  @P2 SHF.R.S32.HI R15, RZ, 0x5, R15 ;  /* 0x00000005ff0f2819 */ /* 0x000fc4000001140f */
[----:B------:R-:W-:Y:S01]  /*13d0*/  IADD3 R29, R12, R11, R9 ;  /* 0x0000000b0c1d7210 */ /* 0x000fe20007ffe009 */
[----:B------:R-:W-:Y:S02]  /*13e0*/  @P5 IMAD R4, R13, 0x3, RZ ;  /* 0x000000030d045824 */ /* 0x000fe400078e02ff */
[----:B------:R-:W-:Y:S02]  /*13f0*/  @P2 IMAD.SHL.U32 R5, R15, 0x2, RZ ;  /* 0x000000020f052824 */ /* 0x000fe400078e00ff */
[----:B------:R-:W-:Y:S01]  /*1400*/  IMAD.WIDE R8, R8, R3, c[0x0][0x198] ;  /* 0x0000660008087625 */ /* 0x000fe200078e0203 */
[----:B------:R-:W-:Y:S05]  /*1410*/  @P0 BRA `(.L_x_829) ;  /* 0x0000033000000947 */ /* 0x000fea0003800000 */
[----:B------:R0:W5:Y:S01]  /*1420*/  LDG.E.U16.CONSTANT R16, [R8.64] ;  /* 0x0000000808107981 */ /* 0x000162000c1e9500 */
[----:B------:R-:W-:Y:S01]  /*1430*/  SHF.R.S32.HI R12, RZ, 0x1f, R7 ;  /* 0x0000001fff0c7819 */ /* 0x000fe20000011407 */
[----:B------:R-:W-:Y:S01]  /*1440*/  IMAD.SHL.U32 R10, R7, 0x4, RZ ;  /* 0x00000004070a7824 */ /* 0x000fe200078e00ff */
[----:B-----5:R-:W-:Y:S01]  /*1450*/  MOV R21, R25 ;  /* 0x0000001900157202 */ /* 0x020fe20000000f00 */
[----:B------:R-:W-:Y:S01]  /*1460*/  IMAD.MOV.U32 R19, RZ, RZ, RZ ;  /* 0x000000ffff137224 */ /* 0x000fe200078e00ff */
[----:B------:R-:W-:-:S02]  /*1470*/  LEA.HI R12, R12, R7, RZ, 0x3 ;  /* 0x000000070c0c7211 */ /* 0x000fc400078f18ff */
[----:B------:R-:W-:Y:S02]  /*1480*/  LOP3.LUT R17, R10, 0x10, RZ, 0xc0, !PT ;  /* 0x000000100a117812 */ /* 0x000fe400078ec0ff */
[----:B------:R-:W-:Y:S02]  /*1490*/  SHF.R.S32.HI R18, RZ, 0x3, R12 ;  /* 0x00000003ff127819 */ /* 0x000fe4000001140c */
.L_x_830:
[----:B-1----:R-:W-:-:S04]  /*14a0*/  IMAD.IADD R12, R16, 0x1, R19 ;  /* 0x00000001100c7824 */ /* 0x002fc800078e0213 */
        /* <DEDUP_REMOVED lines=27> */
[----:B-1----:R-:W-:-:S02]  /*1660*/  IMAD R13, R10, R10, RZ ;  /* 0x0000000a0a0d7224 */ /* 0x002fc400078e02ff */
[----:B------:R-:W-:Y:S01]  /*1670*/  IMAD R20, R20, R20, RZ ;  /* 0x0000001414147224 */ /* 0x000fe200078e02ff */
[----:B------:R-:W-:Y:S01]  /*1680*/  I2F.F16 R27, R27 ;  /* 0x0000001b001b7306 */ /* 0x000fe20000200c00 */
[----:B------:R-:W-:-:S07]  /*1690*/  ISETP.GE.AND P2, PT, R21, R0, PT ;  /* 0x000000001500720c */ /* 0x000fce0003f46270 */
[----:B------:R-:W1:Y:S08]  /*16a0*/  I2F.F16 R28, R28 ;  /* 0x0000001c001c7306 */ /* 0x000e700000200c00 */
[----:B------:R-:W-:Y:S08]  /*16b0*/  I2F.F16 R13, R13 ;  /* 0x0000000d000d7306 */ /* 0x000ff00000200c00 */
[----:B------:R-:W2:Y:S01]  /*16c0*/  I2F.F16 R20, R20 ;  /* 0x0000001400147306 */ /* 0x000ea20000200c00 */
[----:B-1----:R-:W-:-:S05]  /*16d0*/  PRMT R27, R27, 0x5410, R28 ;  /* 0x000054101b1b7816 */ /* 0x002fca000000001c */
[----:B---3--:R-:W-:Y:S01]  /*16e0*/  HMUL2 R10, R27, R12.H0_H0 ;  /* 0x2000000c1b0a7232 */ /* 0x008fe20000000000 */
[----:B--2---:R-:W-:-:S05]  /*16f0*/  PRMT R11, R20, 0x5410, R13 ;  /* 0x00005410140b7816 */ /* 0x004fca000000000d */
[----:B------:R-:W-:Y:S01]  /*1700*/  HMUL2 R11, R11, R12.H0_H0 ;  /* 0x2000000c0b0b7232 */ /* 0x000fe20000000000 */
[C---:B------:R-:W-:Y:S01]  /*1710*/  IMAD R12, R19.reuse, 0x8, R1 ;  /* 0x00000008130c7824 */ /* 0x040fe200078e0201 */
[----:B------:R-:W-:-:S04]  /*1720*/  IADD3 R19, R19, 0x1, RZ ;  /* 0x0000000113137810 */ /* 0x000fc80007ffe0ff */
[----:B------:R1:W-:Y:S01]  /*1730*/  STL.64 [R12], R10 ;  /* 0x0000000a0c007387 */ /* 0x0003e20000100a00 */
[----:B------:R-:W-:Y:S05]  /*1740*/  @!P2 BRA `(.L_x_830) ;  /* 0xfffffd500000a947 */ /* 0x000fea000383ffff */
.L_x_829:
[----:B------:R-:W-:Y:S02]  /*1750*/  ISETP.GE.OR P0, PT, R25, c[0x0][0x1a8], P0 ;  /* 0x00006a0019007a0c */ /* 0x000fe40000706670 */
[----:B-----5:R-:W-:Y:S02]  /*1760*/  PRMT R21, RZ, 0x5410, RZ ;  /* 0x00005410ff157816 */ /* 0x020fe400000000ff */
[----:B------:R-:W-:Y:S02]  /*1770*/  IADD3 R0, R5, R29, R4 ;  /* 0x0000001d05007210 */ /* 0x000fe40007ffe004 */
[----:B------:R-:W-:Y:S02]  /*1780*/  PRMT R20, RZ, 0x5410, RZ ;  /* 0x00005410ff147816 */ /* 0x000fe400000000ff */
[----:B------:R-:W-:Y:S02]  /*1790*/  PRMT R19, RZ, 0x5410, RZ ;  /* 0x00005410ff137816 */ /* 0x000fe400000000ff */
[----:B------:R-:W-:-:S02]  /*17a0*/  PRMT R18, RZ, 0x5410, RZ ;  /* 0x00005410ff127816 */ /* 0x000fc400000000ff */
[----:B------:R-:W-:Y:S02]  /*17b0*/  PRMT R17, RZ, 0x5410, RZ ;  /* 0x00005410ff117816 */ /* 0x000fe400000000ff */
[----:B------:R-:W-:Y:S02]  /*17c0*/  PRMT R16, RZ, 0x5410, RZ ;  /* 0x00005410ff107816 */ /* 0x000fe400000000ff */
[----:B------:R-:W-:Y:S02]  /*17d0*/  PRMT R15, RZ, 0x5410, RZ ;  /* 0x00005410ff0f7816 */ /* 0x000fe400000000ff */
[----:B------:R-:W-:Y:S01]  /*17e0*/  PRMT R13, RZ, 0x5410, RZ ;  /* 0x00005410ff0d7816 */ /* 0x000fe200000000ff */
[----:B------:R-:W-:Y:S05]  /*17f0*/  @P0 BRA `(.L_x_831) ;  /* 0x00007bc000000947 */ /* 0x000fea0003800000 */
[----:B-1----:R-:W2:Y:S04]  /*1800*/  LDL.64 R10, [R1] ;  /* 0x00000000010a7983 */ /* 0x002ea80000100a00 */
[----:B------:R-:W3:Y:S01]  /*1810*/  LDG.E.U16.CONSTANT R12, [R8.64+0x2] ;  /* 0x00000208080c7981 */ /* 0x000ee2000c1e9500 */
[----:B------:R-:W-:Y:S01]  /*1820*/  IMAD R0, R0, c[0x0][0x18c], RZ ;  /* 0x0000630000007a24 */ /* 0x000fe200078e02ff */
[----:B------:R-:W-:Y:S01]  /*1830*/  ULDC UR4, c[0x0][0x18c] ;  /* 0x0000630000047ab9 */ /* 0x000fe20000000800 */
[----:B------:R-:W-:Y:S01]  /*1840*/  PRMT R2, R2, 0x9910, RZ ;  /* 0x0000991002027816 */ /* 0x000fe200000000ff */
[----:B------:R-:W-:Y:S01]  /*1850*/  USHF.R.S32.HI UR4, URZ, 0x1f, UR4 ;  /* 0x0000001f3f047899 */ /* 0x000fe20008011404 */
[----:B------:R-:W-:Y:S01]  /*1860*/  SHF.R.S32.HI R4, RZ, 0x1f, R7 ;  /* 0x0000001fff047819 */ /* 0x000fe20000011407 */
[----:B------:R-:W-:Y:S01]  /*1870*/  IMAD.MOV.U32 R14, RZ, RZ, RZ ;  /* 0x000000ffff0e7224 */ /* 0x000fe200078e00ff */
[----:B------:R-:W-:-:S02]  /*1880*/  SHF.R.S32.HI R3, RZ, 0x1f, R0 ;  /* 0x0000001fff037819 */ /* 0x000fc40000011400 */
[C---:B------:R-:W-:Y:S02]  /*1890*/  IADD3 R5, P2, P3, R7.reuse, c[0x0][0x18c], R0 ;  /* 0x0000630007057a10 */ /* 0x040fe40007b5e000 */
[----:B------:R-:W-:Y:S02]  /*18a0*/  IADD3 R0, P4, R7, R0, RZ ;  /* 0x0000000007007210 */ /* 0x000fe40007f9e0ff */
[----:B------:R-:W-:Y:S02]  /*18b0*/  ISETP.NE.AND P0, PT, R2, RZ, PT ;  /* 0x000000ff0200720c */ /* 0x000fe40003f05270 */
[----:B------:R-:W-:Y:S01]  /*18c0*/  IADD3.X R2, R4, UR4, R3, P2, P3 ;  /* 0x0000000404027c10 */ /* 0x000fe200097e6403 */
[----:B------:R-:W-:Y:S01]  /*18d0*/  IMAD.X R3, R3, 0x1, R4, P4 ;  /* 0x0000000103037824 */ /* 0x000fe200020e0604 */
[----:B------:R-:W-:Y:S01]  /*18e0*/  LEA R58, P3, R0, c[0x0][0x168], 0x2 ;  /* 0x00005a00003a7a11 */ /* 0x000fe200078610ff */
[----:B------:R-:W-:Y:S01]  /*18f0*/  UMOV UR4, URZ ;  /* 0x0000003f00047c82 */ /* 0x000fe20008000000 */
[----:B------:R-:W-:-:S02]  /*1900*/  LEA R54, P2, R5, c[0x0][0x168], 0x2 ;  /* 0x00005a0005367a11 */ /* 0x000fc400078410ff */
[----:B------:R-:W-:Y:S02]  /*1910*/  LEA.HI.X R59, R0, c[0x0][0x16c], R3, 0x2, P3 ;  /* 0x00005b00003b7a11 */ /* 0x000fe400018f1403 */
[----:B------:R-:W-:Y:S02]  /*1920*/  ISETP.LT.OR P0, PT, R6, 0x4, !P0 ;  /* 0x000000040600780c */ /* 0x000fe40004701670 */
[----:B------:R-:W-:Y:S02]  /*1930*/  LEA.HI.X R55, R5, c[0x0][0x16c], R2, 0x2, P2 ;  /* 0x00005b0005377a11 */ /* 0x000fe400010f1402 */
[----:B------:R-:W-:Y:S02]  /*1940*/  PRMT R21, R21, 0x5410, RZ ;  /* 0x0000541015157816 */ /* 0x000fe400000000ff */
[----:B--2---:R-:W-:Y:S02]  /*1950*/  PRMT R0, R10, 0x7610, R10 ;  /* 0x000076100a007816 */ /* 0x004fe4000000000a */
[----:B------:R-:W-:Y:S01]  /*1960*/  PRMT R56, R11, 0x7610, R11 ;  /* 0x000076100b387816 */ /* 0x000fe2000000000b */
[----:B---3--:R-:W-:-:S05]  /*1970*/  IMAD.IADD R12, R25, 0x1, R12 ;  /* 0x00000001190c7824 */ /* 0x008fca00078e020c */
.L_x_848:
[----:B------:R-:W-:-:S13]  /*1980*/  ISETP.NE.AND P2, PT, R25, R12, PT ;  /* 0x0000000c1900720c */ /* 0x000fda0003f45270 */
[----:B------:R-:W-:Y:S01]  /*1990*/  @!P2 IADD3 R14, R14, 0x1, RZ ;  /* 0x000000010e0ea810 */ /* 0x000fe20007ffe0ff */
[----:B------:R-:W-:Y:S01]  /*19a0*/  @!P2 IMAD.MOV.U32 R3, RZ, RZ, 0x2 ;  /* 0x00000002ff03a424 */ /* 0x000fe200078e00ff */
[----:B------:R-:W-:-:S03]  /*19b0*/  @!P2 SHF.L.U32 R2, R25, 0x1, RZ ;  /* 0x000000011902a819 */ /* 0x000fc600000006ff */
[----:B-----5:R-:W-:Y:S02]  /*19c0*/  @!P2 IMAD R4, R14, 0x8, R1 ;  /* 0x000000080e04a824 */ /* 0x020fe400078e0201 */
        /* <DEDUP_REMOVED lines=10> */
[----:B0-----:R-:W3:Y:S01]  /*1a70*/  LDG.E.128.CONSTANT R8, [R54.64] ;  /* 0x0000000836087981 */ /* 0x001ee2000c1e9d00 */
[----:B------:R-:W-:-:S02]  /*1a80*/  PRMT R52, R23, 0x9910, RZ ;  /* 0x0000991017347816 */ /* 0x000fc400000000ff */
[----:B------:R-:W-:Y:S02]  /*1a90*/  ISETP.GE.AND P3, PT, R22, 0x2, PT ;  /* 0x000000021600780c */ /* 0x000fe40003f66270 */
[----:B------:R-:W-:Y:S02]  /*1aa0*/  ISETP.NE.AND P2, PT, R52, RZ, PT ;  /* 0x000000ff3400720c */ /* 0x000fe40003f45270 */
[----:B--2---:R-:W-:Y:S02]  /*1ab0*/  LOP3.LUT R3, R5, 0xff, RZ, 0xc0, !PT ;  /* 0x000000ff05037812 */ /* 0x004fe400078ec0ff */
[----:B------:R-:W-:Y:S02]  /*1ac0*/  LOP3.LUT R2, R4, 0xff, RZ, 0xc0, !PT ;  /* 0x000000ff04027812 */ /* 0x000fe400078ec0ff */
[----:B------:R-:W-:Y:S02]  /*1ad0*/  IADD3 R31, R3, -0x80, RZ ;  /* 0xffffff80031f7810 */ /* 0x000fe40007ffe0ff */
[----:B------:R-:W-:-:S02]  /*1ae0*/  LOP3.LUT R3, R6, 0xff, RZ, 0xc0, !PT ;  /* 0x000000ff06037812 */ /* 0x000fc400078ec0ff */
[----:B------:R-:W-:Y:S02]  /*1af0*/  IADD3 R2, R2, -0x80, RZ ;  /* 0xffffff8002027810 */ /* 0x000fe40007ffe0ff */
[----:B------:R-:W-:Y:S01]  /*1b00*/  IADD3 R30, R3, -0x80, RZ ;  /* 0xffffff80031e7810 */ /* 0x000fe20007ffe0ff */
[----:B------:R-:W0:Y:S01]  /*1b10*/  I2F.F16 R31, R31 ;  /* 0x0000001f001f7306 */ /* 0x000e220000200c00 */
[----:B------:R-:W-:Y:S02]  /*1b20*/  LOP3.LUT R3, R7, 0xff, RZ, 0xc0, !PT ;  /* 0x000000ff07037812 */ /* 0x000fe400078ec0ff */
[----:B---3--:R-:W-:Y:S02]  /*1b30*/  LOP3.LUT R41, R11, 0xff, RZ, 0xc0, !PT ;  /* 0x000000ff0b297812 */ /* 0x008fe400078ec0ff */
[----:B------:R-:W-:Y:S02]  /*1b40*/  IADD3 R29, R3, -0x80, RZ ;  /* 0xffffff80031d7810 */ /* 0x000fe40007ffe0ff */
[----:B------:R-:W-:Y:S01]  /*1b50*/  LOP3.LUT R3, R8, 0xff, RZ, 0xc0, !PT ;  /* 0x000000ff08037812 */ /* 0x000fe200078ec0ff */
[----:B------:R1:W2:Y:S01]  /*1b60*/  I2F.F16 R32, R2 ;  /* 0x0000000200207306 */ /* 0x0002a20000200c00 */
[----:B------:R-:W-:-:S02]  /*1b70*/  LEA.HI R40, R4, 0xffffff80, RZ, 0x8 ;  /* 0xffffff8004287811 */ /* 0x000fc400078f40ff */
[----:B------:R-:W-:Y:S02]  /*1b80*/  IADD3 R28, R3, -0x80, RZ ;  /* 0xffffff80031c7810 */ /* 0x000fe40007ffe0ff */
[----:B------:R-:W-:Y:S02]  /*1b90*/  IADD3 R45, R41, -0x80, RZ ;  /* 0xffffff80292d7810 */ /* 0x000fe40007ffe0ff */
[----:B------:R-:W-:Y:S01]  /*1ba0*/  LEA.HI R39, R5, 0xffffff80, RZ, 0x8 ;  /* 0xffffff8005277811 */ /* 0x000fe200078f40ff */
[----:B------:R-:W3:Y:S01]  /*1bb0*/  I2F.F16 R40, R40 ;  /* 0x0000002800287306 */ /* 0x000ee20000200c00 */
[----:B-1----:R-:W-:Y:S02]  /*1bc0*/  LOP3.LUT R2, R9, 0xff, RZ, 0xc0, !PT ;  /* 0x000000ff09027812 */ /* 0x002fe400078ec0ff */
[----:B------:R-:W-:Y:S02]  /*1bd0*/  LEA.HI R38, R6, 0xffffff80, RZ, 0x8 ;  /* 0xffffff8006267811 */ /* 0x000fe400078f40ff */
[----:B------:R-:W-:-:S02]  /*1be0*/  IADD3 R27, R2, -0x80, RZ ;  /* 0xffffff80021b7810 */ /* 0x000fc40007ffe0ff */
[----:B------:R-:W-:Y:S01]  /*1bf0*/  LOP3.LUT R2, R10, 0xff, RZ, 0xc0, !PT ;  /* 0x000000ff0a027812 */ /* 0x000fe200078ec0ff */
[----:B------:R-:W1:Y:S01]  /*1c00*/  I2F.F16 R39, R39 ;  /* 0x0000002700277306 */ /* 0x000e620000200c00 */
[----:B------:R-:W-:Y:S02]  /*1c10*/  LEA.HI R37, R7, 0xffffff80, RZ, 0x8 ;  /* 0xffffff8007257811 */ /* 0x000fe400078f40ff */
[----:B------:R-:W-:Y:S02]  /*1c20*/  IADD3 R3, R2, -0x80, RZ ;  /* 0xffffff8002037810 */ /* 0x000fe40007ffe0ff */
[--C-:B------:R-:W-:Y:S02]  /*1c30*/  SHF.R.U32.HI R2, RZ, 0x8, R4.reuse ;  /* 0x00000008ff027819 */ /* 0x100fe40000011604 */
[----:B------:R-:W-:Y:S01]  /*1c40*/  SHF.R.U32.HI R4, RZ, 0x10, R4 ;  /* 0x00000010ff047819 */ /* 0x000fe20000011604 */
[----:B------:R-:W4:Y:S01]  /*1c50*/  I2F.F16 R38, R38 ;  /* 0x0000002600267306 */ /* 0x000f220000200c00 */
[----:B------:R-:W-:-:S02]  /*1c60*/  LOP3.LUT R41, R2, 0xff, RZ, 0xc0, !PT ;  /* 0x000000ff02297812 */ /* 0x000fc400078ec0ff */
[----:B------:R-:W-:Y:S02]  /*1c70*/  LOP3.LUT R4, R4, 0xff, RZ, 0xc0, !PT ;  /* 0x000000ff04047812 */ /* 0x000fe400078ec0ff */
[----:B------:R-:W-:Y:S02]  /*1c80*/  IADD3 R42, R41, -0x80, RZ ;  /* 0xffffff80292a7810 */ /* 0x000fe40007ffe0ff */
[--C-:B------:R-:W-:Y:S01]  /*1c90*/  SHF.R.U32.HI R41, RZ, 0x8, R5.reuse ;  /* 0x00000008ff297819 */ /* 0x100fe20000011605 */
[----:B------:R-:W0:Y:S01]  /*1ca0*/  I2F.F16 R2, R45 ;  /* 0x0000002d00027306 */ /* 0x000e220000200c00 */
[----:B------:R-:W-:Y:S02]  /*1cb0*/  IADD3 R4, R4, -0x80, RZ ;  /* 0xffffff8004047810 */ /* 0x000fe40007ffe0ff */
[----:B------:R-:W-:Y:S02]  /*1cc0*/  SHF.R.U32.HI R5, RZ, 0x10, R5 ;  /* 0x00000010ff057819 */ /* 0x000fe40000011605 */
[----:B------:R-:W-:-:S02]  /*1cd0*/  LOP3.LUT R43, R41, 0xff, RZ, 0xc0, !PT ;  /* 0x000000ff292b7812 */ /* 0x000fc400078ec0ff */
[----:B------:R-:W-:Y:S01]  /*1ce0*/  LOP3.LUT R5, R5, 0xff, RZ, 0xc0, !PT ;  /* 0x000000ff05057812 */ /* 0x000fe200078ec0ff */
[----:B------:R5:W0:Y:S01]  /*1cf0*/  I2F.F16 R41, R4 ;  /* 0x0000000400297306 */ /* 0x000a220000200c00 */
[----:B------:R-:W-:Y:S02]  /*1d00*/  IADD3 R44, R43, -0x80, RZ ;  /* 0xffffff802b2c7810 */ /* 0x000fe40007ffe0ff */
[--C-:B------:R-:W-:Y:S02]  /*1d10*/  SHF.R.U32.HI R43, RZ, 0x8, R6.reuse ;  /* 0x00000008ff2b7819 */ /* 0x100fe40000011606 */
[----:B------:R-:W-:Y:S02]  /*1d20*/  IADD3 R5, R5, -0x80, RZ ;  /* 0xffffff8005057810 */ /* 0x000fe40007ffe0ff */
[----:B------:R-:W-:Y:S01]  /*1d30*/  SHF.R.U32.HI R6, RZ, 0x10, R6 ;  /* 0x00000010ff067819 */ /* 0x000fe20000011606 */
[----:B------:R-:W0:Y:S01]  /*1d40*/  I2F.F16 R37, R37 ;  /* 0x0000002500257306 */ /* 0x000e220000200c00 */
[----:B-----5:R-:W-:-:S02]  /*1d50*/  SHF.R.U32.HI R4, RZ, 0x8, R7 ;  /* 0x00000008ff047819 */ /* 0x020fc40000011607 */
[----:B------:R-:W-:Y:S02]  /*1d60*/  SHF.R.U32.HI R7, RZ, 0x10, R7 ;  /* 0x00000010ff077819 */ /* 0x000fe40000011607 */
[----:B------:R-:W-:Y:S02]  /*1d70*/  LOP3.LUT R4, R4, 0xff, RZ, 0xc0, !PT ;  /* 0x000000ff04047812 */ /* 0x000fe400078ec0ff */
[----:B------:R-:W-:Y:S01]  /*1d80*/  LOP3.LUT R45, R43, 0xff, RZ, 0xc0, !PT ;  /* 0x000000ff2b2d7812 */ /* 0x000fe200078ec0ff */
[----:B------:R-:W0:Y:S01]  /*1d90*/  I2F.F16 R30, R30 ;  /* 0x0000001e001e7306 */ /* 0x000e220000200c00 */
[----:B------:R-:W-:Y:S02]  /*1da0*/  LOP3.LUT R6, R6, 0xff, RZ, 0xc0, !PT ;  /* 0x000000ff06067812 */ /* 0x000fe400078ec0ff */
[----:B------:R-:W-:Y:S02]  /*1db0*/  IADD3 R48, R4, -0x80, RZ ;  /* 0xffffff8004307810 */ /* 0x000fe40007ffe0ff */
[----:B------:R-:W-:-:S02]  /*1dc0*/  LOP3.LUT R7, R7, 0xff, RZ, 0xc0, !PT ;  /* 0x000000ff07077812 */ /* 0x000fc400078ec0ff */
[----:B------:R-:W-:Y:S01]  /*1dd0*/  SHF.R.U32.HI R4, RZ, 0x8, R8 ;  /* 0x00000008ff047819 */ /* 0x000fe20000011608 */
[----:B------:R5:W0:Y:S01]  /*1de0*/  I2F.F16 R43, R5 ;  /* 0x00000005002b7306 */ /* 0x000a220000200c00 */
[----:B------:R-:W-:Y:S02]  /*1df0*/  IADD3 R6, R6, -0x80, RZ ;  /* 0xffffff8006067810 */ /* 0x000fe40007ffe0ff */
[----:B------:R-:W-:Y:S02]  /*1e00*/  IADD3 R7, R7, -0x80, RZ ;  /* 0xffffff8007077810 */ /* 0x000fe40007ffe0ff */
[----:B------:R-:W-:Y:S02]  /*1e10*/  LOP3.LUT R4, R4, 0xff, RZ, 0xc0, !PT ;  /* 0x000000ff04047812 */ /* 0x000fe400078ec0ff */
[----:B------:R-:W-:Y:S01]  /*1e20*/  LEA.HI R36, R8, 0xffffff80, RZ, 0x8 ;  /* 0xffffff8008247811 */ /* 0x000fe200078f40ff */
[----:B------:R0:W0:Y:S01]  /*1e30*/  I2F.F16 R47, R7 ;  /* 0x00000007002f7306 */ /* 0x0000220000200c00 */
[----:B-----5:R-:W-:-:S02]  /*1e40*/  SHF.R.U32.HI R5, RZ, 0x8, R9 ;  /* 0x00000008ff057819 */ /* 0x020fc40000011609 */
[----:B------:R-:W-:Y:S02]  /*1e50*/  LEA.HI R35, R9, 0xffffff80, RZ, 0x8 ;  /* 0xffffff8009237811 */ /* 0x000fe400078f40ff */
[----:B------:R-:W-:Y:S02]  /*1e60*/  LOP3.LUT R5, R5, 0xff, RZ, 0xc0, !PT ;  /* 0x000000ff05057812 */ /* 0x000fe400078ec0ff */
[----:B------:R-:W-:Y:S01]  /*1e70*/  IADD3 R46, R45, -0x80, RZ ;  /* 0xffffff802d2e7810 */ /* 0x000fe20007ffe0ff */
[----:B------:R-:W1:Y:S01]  /*1e80*/  I2F.F16 R36, R36 ;  /* 0x0000002400247306 */ /* 0x000e620000200c00 */
[----:B------:R-:W-:Y:S02]  /*1e90*/  SHF.R.U32.HI R8, RZ, 0x10, R8 ;  /* 0x00000010ff087819 */ /* 0x000fe40000011608 */
[----:B------:R-:W-:Y:S02]  /*1ea0*/  SHF.R.U32.HI R9, RZ, 0x10, R9 ;  /* 0x00000010ff097819 */ /* 0x000fe40000011609 */
[----:B------:R-:W-:-:S02]  /*1eb0*/  LEA.HI R34, R10, 0xffffff80, RZ, 0x8 ;  /* 0xffffff800a227811 */ /* 0x000fc400078f40ff */
[----:B------:R-:W-:Y:S01]  /*1ec0*/  LEA.HI R33, R11, 0xffffff80, RZ, 0x8 ;  /* 0xffffff800b217811 */ /* 0x000fe200078f40ff */
[----:B------:R5:W1:Y:S01]  /*1ed0*/  I2F.F16 R45, R6 ;  /* 0x00000006002d7306 */ /* 0x000a620000200c00 */
[----:B------:R-:W-:Y:S02]  /*1ee0*/  IADD3 R4, R4, -0x80, RZ ;  /* 0xffffff8004047810 */ /* 0x000fe40007ffe0ff */
[----:B------:R-:W-:Y:S02]  /*1ef0*/  IADD3 R5, R5, -0x80, RZ ;  /* 0xffffff8005057810 */ /* 0x000fe40007ffe0ff */
[--C-:B0-----:R-:W-:Y:S02]  /*1f00*/  SHF.R.U32.HI R7, RZ, 0x8, R11.reuse ;  /* 0x00000008ff077819 */ /* 0x101fe4000001160b */
[----:B------:R-:W-:Y:S01]  /*1f10*/  SHF.R.U32.HI R11, RZ, 0x10, R11 ;  /* 0x00000010ff0b7819 */ /* 0x000fe2000001160b */
[----:B------:R0:W1:Y:S01]  /*1f20*/  I2F.F16 R49, R4 ;  /* 0x0000000400317306 */ /* 0x0000620000200c00 */
[----:B-----5:R-:W-:-:S02]  /*1f30*/  SHF.R.U32.HI R6, RZ, 0x8, R10 ;  /* 0x00000008ff067819 */ /* 0x020fc4000001160a */
[----:B------:R-:W-:Y:S02]  /*1f40*/  SHF.R.U32.HI R10, RZ, 0x10, R10 ;  /* 0x00000010ff0a7819 */ /* 0x000fe4000001160a */
[----:B------:R-:W-:Y:S02]  /*1f50*/  LOP3.LUT R8, R8, 0xff, RZ, 0xc0, !PT ;  /* 0x000000ff08087812 */ /* 0x000fe400078ec0ff */
[----:B------:R-:W-:Y:S01]  /*1f60*/  LOP3.LUT R9, R9, 0xff, RZ, 0xc0, !PT ;  /* 0x000000ff09097812 */ /* 0x000fe200078ec0ff */
[----:B------:R5:W1:Y:S01]  /*1f70*/  I2F.F16 R50, R5 ;  /* 0x0000000500327306 */ /* 0x000a620000200c00 */
[----:B------:R-:W-:Y:S02]  /*1f80*/  LOP3.LUT R6, R6, 0xff, RZ, 0xc0, !PT ;  /* 0x000000ff06067812 */ /* 0x000fe400078ec0ff */
[----:B0-----:R-:W-:Y:S02]  /*1f90*/  LOP3.LUT R4, R10, 0xff, RZ, 0xc0, !PT ;  /* 0x000000ff0a047812 */ /* 0x001fe400078ec0ff */
[----:B------:R-:W-:-:S02]  /*1fa0*/  LOP3.LUT R7, R7, 0xff, RZ, 0xc0, !PT ;  /* 0x000000ff07077812 */ /* 0x000fc400078ec0ff */
[----:B------:R-:W-:Y:S01]  /*1fb0*/  IADD3 R8, R8, -0x80, RZ ;  /* 0xffffff8008087810 */ /* 0x000fe20007ffe0ff */
[----:B------:R-:W0:Y:S01]  /*1fc0*/  I2F.F16 R35, R35 ;  /* 0x0000002300237306 */ /* 0x000e220000200c00 */
[----:B-----5:R-:W-:Y:S02]  /*1fd0*/  LOP3.LUT R5, R11, 0xff, RZ, 0xc0, !PT ;  /* 0x000000ff0b057812 */ /* 0x020fe400078ec0ff */
[----:B------:R-:W-:Y:S02]  /*1fe0*/  IADD3 R9, R9, -0x80, RZ ;  /* 0xffffff8009097810 */ /* 0x000fe40007ffe0ff */
[----:B------:R-:W-:Y:S02]  /*1ff0*/  IADD3 R6, R6, -0x80, RZ ;  /* 0xffffff8006067810 */ /* 0x000fe40007ffe0ff */
[----:B------:R-:W-:Y:S01]  /*2000*/  IADD3 R4, R4, -0x80, RZ ;  /* 0xffffff8004047810 */ /* 0x000fe20007ffe0ff */
[----:B------:R-:W0:Y:S01]  /*2010*/  I2F.F16 R34, R34 ;  /* 0x0000002200227306 */ /* 0x000e220000200c00 */
[----:B------:R-:W-:-:S02]  /*2020*/  IADD3 R7, R7, -0x80, RZ ;  /* 0xffffff8007077810 */ /* 0x000fc40007ffe0ff */
[----:B------:R-:W-:-:S05]  /*2030*/  IADD3 R5, R5, -0x80, RZ ;  /* 0xffffff8005057810 */ /* 0x000fca0007ffe0ff */
        /* <DEDUP_REMOVED lines=23> */
[--C-:B0-----:R-:W-:Y:S02]  /*21b0*/  HADD2.F32 R53, -RZ, R4.reuse.H0_H0 ;  /* 0x20000004ff357230 */ /* 0x101fe40000004100 */
[----:B------:R-:W-:-:S03]  /*21c0*/  HADD2.F32 R4, -RZ, R4.H1_H1 ;  /* 0x30000004ff047230 */ /* 0x000fc60000004100 */
[----:B------:R-:W-:Y:S02]  /*21d0*/  FFMA.FTZ R60, R60, R53, RZ ;  /* 0x000000353c3c7223 */ /* 0x000fe400000100ff */
[----:B------:R-:W-:Y:S02]  /*21e0*/  FFMA.FTZ R64, R53, R64, RZ ;  /* 0x0000004035407223 */ /* 0x000fe400000100ff */
[----:B------:R-:W-:Y:S01]  /*21f0*/  FFMA.FTZ R60, R57, R4, R60 ;  /* 0x00000004393c7223 */ /* 0x000fe2000001003c */
[----:B------:R-:W-:-:S05]  /*2200*/  HADD2.F32 R57, -RZ, R5.H0_H0 ;  /* 0x20000005ff397230 */ /* 0x000fca0000004100 */
[----:B------:R-:W-:Y:S01]  /*2210*/  FFMA.FTZ R61, R61, R57, R60 ;  /* 0x000000393d3d7223 */ /* 0x000fe2000001003c */
[----:B------:R-:W-:Y:S02]  /*2220*/  HADD2.F32 R60, -RZ, R5.H1_H1 ;  /* 0x30000005ff3c7230 */ /* 0x000fe40000004100 */
[----:B------:R-:W-:-:S05]  /*2230*/  HADD2.F32 R5, -RZ, R40.H0_H0 ;  /* 0x20000028ff057230 */ /* 0x000fca0000004100 */
[----:B------:R-:W-:Y:S01]  /*2240*/  FFMA.FTZ R62, R5, R60, R61 ;  /* 0x0000003c053e7223 */ /* 0x000fe2000001003d */
[----:B------:R-:W-:Y:S02]  /*2250*/  HADD2.F32 R61, -RZ, R28.H0_H0 ;  /* 0x2000001cff3d7230 */ /* 0x000fe40000004100 */
[----:B-1----:R-:W-:-:S05]  /*2260*/  HADD2.F32 R5, -RZ, R6.H0_H0 ;  /* 0x20000006ff057230 */ /* 0x002fca0000004100 */
[----:B------:R-:W-:Y:S01]  /*2270*/  FFMA.FTZ R62, R61, R5, R62 ;  /* 0x000000053d3e7223 */ /* 0x000fe2000001003e */
[----:B------:R-:W-:Y:S02]  /*2280*/  HADD2.F32 R61, -RZ, R6.H1_H1 ;  /* 0x30000006ff3d7230 */ /* 0x000fe40000004100 */
[----:B------:R-:W-:-:S05]  /*2290*/  HADD2.F32 R6, -RZ, R49.H0_H0 ;  /* 0x20000031ff067230 */ /* 0x000fca0000004100 */
[----:B------:R-:W-:Y:S01]  /*22a0*/  FFMA.FTZ R63, R6, R61, R62 ;  /* 0x0000003d063f7223 */ /* 0x000fe2000001003e */
[----:B------:R-:W-:Y:S02]  /*22b0*/  HADD2.F32 R62, -RZ, R8.H0_H0 ;  /* 0x20000008ff3e7230 */ /* 0x000fe40000004100 */
[--C-:B------:R-:W-:Y:S02]  /*22c0*/  HADD2.F32 R6, -RZ, R7.reuse.H0_H0 ;  /* 0x20000007ff067230 */ /* 0x100fe40000004100 */
[----:B------:R-:W-:-:S03]  /*22d0*/  HADD2.F32 R7, -RZ, R7.H1_H1 ;  /* 0x30000007ff077230 */ /* 0x000fc60000004100 */
[----:B------:R-:W-:Y:S01]  /*22e0*/  FFMA.FTZ R63, R62, R6, R63 ;  /* 0x000000063e3f7223 */ /* 0x000fe2000001003f */
[----:B------:R-:W-:-:S05]  /*22f0*/  HADD2.F32 R62, -RZ, R36.H0_H0 ;  /* 0x20000024ff3e7230 */ /* 0x000fca0000004100 */
[----:B------:R-:W-:Y:S01]  /*2300*/  FFMA.FTZ R62, R62, R7, R63 ;  /* 0x000000073e3e7223 */ /* 0x000fe2000001003f */
[----:B------:R-:W-:-:S05]  /*2310*/  HADD2.F32 R63, -RZ, R0.H0_H0 ;  /* 0x20000000ff3f7230 */ /* 0x000fca0000004100 */
[----:B------:R-:W-:Y:S01]  /*2320*/  FMUL.FTZ R62, R62, R63 ;  /* 0x0000003f3e3e7220 */ /* 0x000fe20000410000 */
[----:B------:R-:W-:-:S04]  /*2330*/  HADD2.F32 R63, -RZ, R44.H0_H0 ;  /* 0x2000002cff3f7230 */ /* 0x000fc80000004100 */
[----:B------:R-:W-:Y:S01]  /*2340*/  F2FP.PACK_AB R62, RZ, R62 ;  /* 0x0000003eff3e723e */ /* 0x000fe200000000ff */
        /* <DEDUP_REMOVED lines=14> */
[----:B------:R-:W-:Y:S01]  /*2430*/  FMUL.FTZ R63, R63, R64 ;  /* 0x000000403f3f7220 */ /* 0x000fe20000410000 */
[----:B------:R-:W-:-:S04]  /*2440*/  HADD2.F32 R64, -RZ, R30.H0_H0 ;  /* 0x2000001eff407230 */ /* 0x000fc80000004100 */
[----:B------:R-:W-:Y:S01]  /*2450*/  F2FP.PACK_AB R63, RZ, R63 ;  /* 0x0000003fff3f723e */ /* 0x000fe200000000ff */
[C---:B------:R-:W-:Y:S01]  /*2460*/  FFMA.FTZ R65, R53.reuse, R64, RZ ;  /* 0x0000004035417223 */ /* 0x040fe200000100ff */
[----:B------:R-:W-:Y:S01]  /*2470*/  HADD2.F32 R64, -RZ, R46.H0_H0 ;  /* 0x2000002eff407230 */ /* 0x000fe20000004100 */
[----:B------:R-:W-:Y:S01]  /*2480*/  FFMA.FTZ R53, R53, R66, RZ ;  /* 0x0000004235357223 */ /* 0x000fe200000100ff */
[----:B------:R-:W-:-:S03]  /*2490*/  PRMT R62, R62, 0x5410, R63 ;  /* 0x000054103e3e7816 */ /* 0x000fc6000000003f */
[----:B------:R-:W-:Y:S01]  /*24a0*/  FFMA.FTZ R64, R4, R64, R65 ;  /* 0x0000004004407223 */ /* 0x000fe20000010041 */
[----:B------:R-:W-:Y:S02]  /*24b0*/  HADD2.F32 R65, -RZ, R48.H0_H0 ;  /* 0x20000030ff417230 */ /* 0x000fe40000004100 */
[----:B------:R-:W-:-:S03]  /*24c0*/  HFMA2.MMA R13, R62, 1, 1, R13 ;  /* 0x3c003c003e0d7835 */ /* 0x000fc6000000000d */
[----:B------:R-:W-:Y:S01]  /*24d0*/  FFMA.FTZ R4, R4, R65, R53 ;  /* 0x0000004104047223 */ /* 0x000fe20000010035 */
[----:B------:R-:W-:Y:S02]  /*24e0*/  HADD2.F32 R65, -RZ, R47.H0_H0 ;  /* 0x2000002fff417230 */ /* 0x000fe40000004100 */
[----:B------:R-:W-:-:S03]  /*24f0*/  HADD2.F32 R53, -RZ, R45.H0_H0 ;  /* 0x2000002dff357230 */ /* 0x000fc60000004100 */
[C---:B------:R-:W-:Y:S01]  /*2500*/  FFMA.FTZ R65, R57.reuse, R65, R4 ;  /* 0x0000004139417223 */ /* 0x040fe20000010004 */
[----:B------:R-:W-:Y:S01]  /*2510*/  HADD2.F32 R4, -RZ, R38.H0_H0 ;  /* 0x20000026ff047230 */ /* 0x000fe20000004100 */
[----:B------:R-:W-:Y:S01]  /*2520*/  FFMA.FTZ R53, R57, R53, R64 ;  /* 0x0000003539357223 */ /* 0x000fe20000010040 */
        /* <DEDUP_REMOVED lines=8> */
[----:B------:R-:W-:Y:S02]  /*25b0*/  HADD2.F32 R60, -RZ, R11.H0_H0 ;  /* 0x2000000bff3c7230 */ /* 0x000fe40000004100 */
[----:B------:R-:W-:Y:S01]  /*25c0*/  HADD2.F32 R5, -RZ, R52.H0_H0 ;  /* 0x20000034ff057230 */ /* 0x000fe20000004100 */
[C---:B------:R-:W-:Y:S01]  /*25d0*/  FFMA.FTZ R53, R61.reuse, R4, R53 ;  /* 0x000000043d357223 */ /* 0x040fe20000010035 */
[----:B------:R-:W-:Y:S01]  /*25e0*/  HADD2.F32 R4, -RZ, R51.H0_H0 ;  /* 0x20000033ff047230 */ /* 0x000fe20000004100 */
[----:B------:R-:W-:-:S04]  /*25f0*/  FFMA.FTZ R57, R61, R60, R57 ;  /* 0x0000003c3d397223 */ /* 0x000fc80000010039 */
[C---:B------:R-:W-:Y:S01]  /*2600*/  FFMA.FTZ R53, R6.reuse, R4, R53 ;  /* 0x0000000406357223 */ /* 0x040fe20000010035 */
[----:B------:R-:W-:Y:S01]  /*2610*/  HADD2.F32 R4, -RZ, R34.H0_H0 ;  /* 0x20000022ff047230 */ /* 0x000fe20000004100 */
[----:B------:R-:W-:Y:S01]  /*2620*/  FFMA.FTZ R5, R6, R5, R57 ;  /* 0x0000000506057223 */ /* 0x000fe20000010039 */
[----:B------:R-:W-:-:S03]  /*2630*/  HADD2.F32 R6, -RZ, R33.H0_H0 ;  /* 0x20000021ff067230 */ /* 0x000fc60000004100 */
[C---:B------:R-:W-:Y:S02]  /*2640*/  FFMA.FTZ R4, R7.reuse, R4, R53 ;  /* 0x0000000407047223 */ /* 0x040fe40000010035 */
[----:B------:R-:W-:Y:S01]  /*2650*/  FFMA.FTZ R6, R7, R6, R5 ;  /* 0x0000000607067223 */ /* 0x000fe20000010005 */
[--C-:B------:R-:W-:Y:S02]  /*2660*/  HADD2.F32 R5, -RZ, R56.reuse.H0_H0 ;  /* 0x20000038ff057230 */ /* 0x100fe40000004100 */
[----:B------:R-:W-:-:S03]  /*2670*/  HADD2.F32 R7, -RZ, R56.H1_H1 ;  /* 0x30000038ff077230 */ /* 0x000fc60000004100 */
[----:B------:R-:W-:Y:S02]  /*2680*/  FMUL.FTZ R4, R4, R5 ;  /* 0x0000000504047220 */ /* 0x000fe40000410000 */
[----:B------:R-:W-:-:S03]  /*2690*/  FMUL.FTZ R6, R6, R7 ;  /* 0x0000000706067220 */ /* 0x000fc60000410000 */
[----:B------:R-:W-:Y:S02]  /*26a0*/  F2FP.PACK_AB R4, RZ, R4 ;  /* 0x00000004ff04723e */ /* 0x000fe400000000ff */
[----:B------:R-:W-:-:S04]  /*26b0*/  F2FP.PACK_AB R6, RZ, R6 ;  /* 0x00000006ff06723e */ /* 0x000fc800000000ff */
[----:B------:R-:W-:-:S05]  /*26c0*/  PRMT R4, R4, 0x5410, R6 ;  /* 0x0000541004047816 */ /* 0x000fca0000000006 */
[----:B------:R-:W-:Y:S02]  /*26d0*/  HADD2 R15, R4, R15 ;  /* 0x0000000f040f7230 */ /* 0x000fe40000000000 */
.L_x_833:
        /* <DEDUP_REMOVED lines=14> */
[--C-:B0-----:R-:W-:Y:S02]  /*27c0*/  HADD2.F32 R53, -RZ, R4.reuse.H0_H0 ;  /* 0x20000004ff357230 */ /* 0x101fe40000004100 */
[----:B------:R-:W-:-:S03]  /*27d0*/  HADD2.F32 R57, -RZ, R4.H1_H1 ;  /* 0x30000004ff397230 */ /* 0x000fc60000004100 */
[-C--:B------:R-:W-:Y:S01]  /*27e0*/  FFMA.FTZ R4, R60, R53.reuse, RZ ;  /* 0x000000353c047223 */ /* 0x080fe200000100ff */
[----:B------:R-:W-:Y:S01]  /*27f0*/  HADD2.F32 R60, -RZ, R41.H0_H0 ;  /* 0x20000029ff3c7230 */ /* 0x000fe20000004100 */
[----:B------:R-:W-:Y:S02]  /*2800*/  FFMA.FTZ R64, R64, R53, RZ ;  /* 0x0000003540407223 */ /* 0x000fe400000100ff */
[----:B------:R-:W-:Y:S01]  /*2810*/  FFMA.FTZ R61, R61, R57, R4 ;  /* 0x000000393d3d7223 */ /* 0x000fe20000010004 */
[----:B------:R-:W-:Y:S01]  /*2820*/  HADD2.F32 R4, -RZ, R5.H0_H0 ;  /* 0x20000005ff047230 */ /* 0x000fe20000004100 */
[----:B------:R-:W-:-:S04]  /*2830*/  FFMA.FTZ R66, R66, R53, RZ ;  /* 0x0000003542427223 */ /* 0x000fc800000100ff */
[----:B------:R-:W-:Y:S01]  /*2840*/  FFMA.FTZ R61, R60, R4, R61 ;  /* 0x000000043c3d7223 */ /* 0x000fe2000001003d */
[----:B------:R-:W-:Y:S02]  /*2850*/  HADD2.F32 R60, -RZ, R5.H1_H1 ;  /* 0x30000005ff3c7230 */ /* 0x000fe40000004100 */
[----:B-1----:R-:W-:-:S03]  /*2860*/  HADD2.F32 R5, -RZ, R6.H0_H0 ;  /* 0x20000006ff057230 */ /* 0x002fc60000004100 */
[----:B------:R-:W-:Y:S01]  /*2870*/  FFMA.FTZ R62, R62, R60, R61 ;  /* 0x0000003c3e3e7223 */ /* 0x000fe2000001003d */
[----:B------:R-:W-:-:S05]  /*2880*/  HADD2.F32 R61, -RZ, R28.H0_H0 ;  /* 0x2000001cff3d7230 */ /* 0x000fca0000004100 */
[----:B------:R-:W-:Y:S01]  /*2890*/  FFMA.FTZ R62, R61, R5, R62 ;  /* 0x000000053d3e7223 */ /* 0x000fe2000001003e */
[----:B------:R-:W-:Y:S02]  /*28a0*/  HADD2.F32 R61, -RZ, R6.H1_H1 ;  /* 0x30000006ff3d7230 */ /* 0x000fe40000004100 */
[--C-:B------:R-:W-:Y:S02]  /*28b0*/  HADD2.F32 R6, -RZ, R7.reuse.H0_H0 ;  /* 0x20000007ff067230 */ /* 0x100fe40000004100 */
[----:B------:R-:W-:Y:S01]  /*28c0*/  HADD2.F32 R7, -RZ, R7.H1_H1 ;  /* 0x30000007ff077230 */ /* 0x000fe20000004100 */
[----:B------:R-:W-:Y:S01]  /*28d0*/  FFMA.FTZ R63, R63, R61, R62 ;  /* 0x0000003d3f3f7223 */ /* 0x000fe2000001003e */
[----:B------:R-:W-:-:S05]  /*28e0*/  HADD2.F32 R62, -RZ, R8.H0_H0 ;  /* 0x20000008ff3e7230 */ /* 0x000fca0000004100 */
        /* <DEDUP_REMOVED lines=24> */
[----:B------:R-:W-:Y:S01]  /*2a70*/  FFMA.FTZ R64, R64, R53, RZ ;  /* 0x0000003540407223 */ /* 0x000fe200000100ff */
[----:B------:R-:W-:Y:S02]  /*2a80*/  HADD2.F32 R53, -RZ, R46.H0_H0 ;  /* 0x2000002eff357230 */ /* 0x000fe40000004100 */
[----:B------:R-:W-:-:S03]  /*2a90*/  PRMT R62, R62, 0x5410, R63 ;  /* 0x000054103e3e7816 */ /* 0x000fc6000000003f */
[----:B------:R-:W-:Y:S01]  /*2aa0*/  FFMA.FTZ R53, R53, R57, R64 ;  /* 0x0000003935357223 */ /* 0x000fe20000010040 */
[----:B------:R-:W-:Y:S02]  /*2ab0*/  HADD2.F32 R64, -RZ, R48.H0_H0 ;  /* 0x20000030ff407230 */ /* 0x000fe40000004100 */
[----:B------:R-:W-:-:S03]  /*2ac0*/  HFMA2.MMA R16, R62, 1, 1, R16 ;  /* 0x3c003c003e107835 */ /* 0x000fc60000000010 */
[----:B------:R-:W-:Y:S01]  /*2ad0*/  FFMA.FTZ R57, R64, R57, R66 ;  /* 0x0000003940397223 */ /* 0x000fe20000010042 */
[----:B------:R-:W-:-:S03]  /*2ae0*/  HADD2.F32 R64, -RZ, R45.H0_H0 ;  /* 0x2000002dff407230 */ /* 0x000fc60000004100 */
[-C--:B------:R-:W-:Y:S02]  /*2af0*/  FFMA.FTZ R57, R65, R4.reuse, R57 ;  /* 0x0000000441397223 */ /* 0x080fe40000010039 */
[----:B------:R-:W-:Y:S01]  /*2b00*/  FFMA.FTZ R53, R64, R4, R53 ;  /* 0x0000000440357223 */ /* 0x000fe20000010035 */
[----:B------:R-:W-:Y:S02]  /*2b10*/  HADD2.F32 R4, -RZ, R38.H0_H0 ;  /* 0x20000026ff047230 */ /* 0x000fe40000004100 */
[----:B------:R-:W-:-:S03]  /*2b20*/  HADD2.F32 R64, -RZ, R37.H0_H0 ;  /* 0x20000025ff407230 */ /* 0x000fc60000004100 */
        /* <DEDUP_REMOVED lines=24> */
[----:B------:R-:W-:-:S05]  /*2cb0*/  PRMT R4, R4, 0x5410, R6 ;  /* 0x0000541004047816 */ /* 0x000fca0000000006 */
[----:B------:R-:W-:Y:S02]  /*2cc0*/  HADD2 R17, R4, R17 ;  /* 0x0000001104117230 */ /* 0x000fe40000000000 */
.L_x_834:
        /* <DEDUP_REMOVED lines=94> */
.L_x_835:
        /* <DEDUP_REMOVED lines=49> */
[-C--:B------:R-:W-:Y:S02]  /*35c0*/  FFMA.FTZ R42, R38, R5.reuse, R42 ;  /* 0x00000005262a7223 */ /* 0x080fe4000001002a */
[-C--:B------:R-:W-:Y:S02]  /*35d0*/  FFMA.FTZ R30, R40, R5.reuse, R30 ;  /* 0x00000005281e7223 */ /* 0x080fe4000001001e */
[-C--:B------:R-:W-:Y:S02]  /*35e0*/  FFMA.FTZ R32, R39, R5.reuse, R32 ;  /* 0x0000000527207223 */ /* 0x080fe40000010020 */
[----:B------:R-:W-:Y:S01]  /*35f0*/  FFMA.FTZ R38, R37, R5, R4 ;  /* 0x0000000525267223 */ /* 0x000fe20000010004 */
[--C-:B-1----:R-:W-:Y:S02]  /*3600*/  HADD2.F32 R5, -RZ, R6.reuse.H0_H0 ;  /* 0x20000006ff057230 */ /* 0x102fe40000004100 */
[----:B------:R-:W-:Y:S02]  /*3610*/  HADD2.F32 R6, -RZ, R6.H1_H1 ;  /* 0x30000006ff067230 */ /* 0x000fe40000004100 */
[--C-:B------:R-:W-:Y:S01]  /*3620*/  HADD2.F32 R4, -RZ, R7.reuse.H0_H0 ;  /* 0x20000007ff047230 */ /* 0x100fe20000004100 */
[-C--:B------:R-:W-:Y:S01]  /*3630*/  FFMA.FTZ R3, R28, R5.reuse, R30 ;  /* 0x000000051c037223 */ /* 0x080fe2000001001e */
[----:B------:R-:W-:Y:S01]  /*3640*/  HADD2.F32 R7, -RZ, R7.H1_H1 ;  /* 0x30000007ff077230 */ /* 0x000fe20000004100 */
[----:B------:R-:W-:-:S02]  /*3650*/  FFMA.FTZ R27, R27, R5, R32 ;  /* 0x000000051b1b7223 */ /* 0x000fc40000010020 */
[-C--:B------:R-:W-:Y:S02]  /*3660*/  FFMA.FTZ R29, R29, R5.reuse, R42 ;  /* 0x000000051d1d7223 */ /* 0x080fe4000001002a */
[----:B------:R-:W-:Y:S01]  /*3670*/  FFMA.FTZ R5, R2, R5, R38 ;  /* 0x0000000502057223 */ /* 0x000fe20000010026 */
[----:B------:R-:W-:Y:S01]  /*3680*/  HADD2.F32 R2, -RZ, R8.H0_H0 ;  /* 0x20000008ff027230 */ /* 0x000fe20000004100 */
[-C--:B------:R-:W-:Y:S01]  /*3690*/  FFMA.FTZ R3, R49, R6.reuse, R3 ;  /* 0x0000000631037223 */ /* 0x080fe20000010003 */
[----:B------:R-:W-:Y:S01]  /*36a0*/  HADD2.F32 R8, -RZ, R51.H0_H0 ;  /* 0x20000033ff087230 */ /* 0x000fe20000004100 */
[-C--:B------:R-:W-:Y:S02]  /*36b0*/  FFMA.FTZ R27, R50, R6.reuse, R27 ;  /* 0x00000006321b7223 */ /* 0x080fe4000001001b */
[-C--:B------:R-:W-:Y:S02]  /*36c0*/  FFMA.FTZ R29, R10, R6.reuse, R29 ;  /* 0x000000060a1d7223 */ /* 0x080fe4000001001d */
[----:B------:R-:W-:Y:S01]  /*36d0*/  FFMA.FTZ R5, R11, R6, R5 ;  /* 0x000000060b057223 */ /* 0x000fe20000010005 */
[----:B------:R-:W-:Y:S01]  /*36e0*/  HADD2.F32 R11, -RZ, R56.H1_H1 ;  /* 0x30000038ff0b7230 */ /* 0x000fe20000004100 */
[-C--:B------:R-:W-:Y:S01]  /*36f0*/  FFMA.FTZ R2, R2, R4.reuse, R3 ;  /* 0x0000000402027223 */ /* 0x080fe20000010003 */
[----:B------:R-:W-:Y:S01]  /*3700*/  HADD2.F32 R3, -RZ, R0.H0_H0 ;  /* 0x20000000ff037230 */ /* 0x000fe20000004100 */
[-C--:B------:R-:W-:Y:S01]  /*3710*/  FFMA.FTZ R6, R9, R4.reuse, R27 ;  /* 0x0000000409067223 */ /* 0x080fe2000001001b */
[----:B------:R-:W-:Y:S01]  /*3720*/  HADD2.F32 R9, -RZ, R56.H0_H0 ;  /* 0x20000038ff097230 */ /* 0x000fe20000004100 */
[----:B------:R-:W-:-:S02]  /*3730*/  FFMA.FTZ R8, R8, R4, R29 ;  /* 0x0000000408087223 */ /* 0x000fc4000001001d */
[----:B------:R-:W-:Y:S01]  /*3740*/  FFMA.FTZ R4, R52, R4, R5 ;  /* 0x0000000434047223 */ /* 0x000fe20000010005 */
[----:B------:R-:W-:Y:S01]  /*3750*/  HADD2.F32 R5, -RZ, R0.H1_H1 ;  /* 0x30000000ff057230 */ /* 0x000fe20000004100 */
[-C--:B------:R-:W-:Y:S02]  /*3760*/  FFMA.FTZ R2, R36, R7.reuse, R2 ;  /* 0x0000000724027223 */ /* 0x080fe40000010002 */
[-C--:B------:R-:W-:Y:S02]  /*3770*/  FFMA.FTZ R6, R35, R7.reuse, R6 ;  /* 0x0000000723067223 */ /* 0x080fe40000010006 */
[-C--:B------:R-:W-:Y:S02]  /*3780*/  FFMA.FTZ R8, R34, R7.reuse, R8 ;  /* 0x0000000722087223 */ /* 0x080fe40000010008 */
[----:B------:R-:W-:Y:S02]  /*3790*/  FFMA.FTZ R4, R33, R7, R4 ;  /* 0x0000000721047223 */ /* 0x000fe40000010004 */
        /* <DEDUP_REMOVED lines=12> */
.L_x_832:
[----:B0-----:R-:W-:-:S05]  /*3860*/  MOV R27, c[0x0][0x18c] ;  /* 0x00006300001b7a02 */ /* 0x001fca0000000f00 */
[----:B------:R-:W-:-:S05]  /*3870*/  IMAD.WIDE R58, R27, 0x8, R58 ;  /* 0x000000081b3a7825 */ /* 0x000fca00078e023a */
[----:B------:R0:W5:Y:S01]  /*3880*/  LDG.E.128.CONSTANT R4, [R58.64] ;  /* 0x000000083a047981 */ /* 0x000162000c1e9d00 */
        /* <DEDUP_REMOVED lines=26> */
[C---:B------:R-:W-:Y:S01]  /*3a30*/  LEA.HI R34, R7.reuse, 0xffffff80, RZ, 0x8 ;  /* 0xffffff8007227811 */ /* 0x040fe200078f40ff */
[----:B------:R-:W0:Y:S01]  /*3a40*/  I2F.F16 R35, R35 ;  /* 0x0000002300237306 */ /* 0x000e220000200c00 */
[----:B------:R-:W-:Y:S02]  /*3a50*/  LOP3.LUT R28, R7, 0xff, RZ, 0xc0, !PT ;  /* 0x000000ff071c7812 */ /* 0x000fe400078ec0ff */
[----:B------:R-:W-:Y:S02]  /*3a60*/  ISETP.GE.AND P3, PT, R22, 0x2, PT ;  /* 0x000000021600780c */ /* 0x000fe40003f66270 */
[----:B------:R-:W-:-:S03]  /*3a70*/  IADD3 R30, R28, -0x80, RZ ;  /* 0xffffff801c1e7810 */ /* 0x000fc60007ffe0ff */
        /* <DEDUP_REMOVED lines=31> */
[----:B------:R-:W-:Y:S02]  /*3c70*/  IADD3 R4, R4, -0x80, RZ ;  /* 0xffffff8004047810 */ /* 0x000fe40007ffe0ff */
[----:B------:R-:W-:Y:S01]  /*3c80*/  SHF.R.U32.HI R5, RZ, 0x8, R8 ;  /* 0x00000008ff057819 */ /* 0x000fe20000011608 */
[----:B------:R-:W0:Y:S01]  /*3c90*/  I2F.F16 R28, R28 ;  /* 0x0000001c001c7306 */ /* 0x000e220000200c00 */
[----:B--2---:R-:W-:-:S02]  /*3ca0*/  LOP3.LUT R6, R11, 0xff, RZ, 0xc0, !PT ;  /* 0x000000ff0b067812 */ /* 0x004fc400078ec0ff */
[----:B------:R-:W-:Y:S02]  /*3cb0*/  LOP3.LUT R5, R5, 0xff, RZ, 0xc0, !PT ;  /* 0x000000ff05057812 */ /* 0x000fe400078ec0ff */
[----:B------:R-:W-:Y:S02]  /*3cc0*/  IADD3 R6, R6, -0x80, RZ ;  /* 0xffffff8006067810 */ /* 0x000fe40007ffe0ff */
[----:B------:R-:W-:Y:S01]  /*3cd0*/  IADD3 R5, R5, -0x80, RZ ;  /* 0xffffff8005057810 */ /* 0x000fe20007ffe0ff */
[----:B------:R2:W0:Y:S01]  /*3ce0*/  I2F.F16 R47, R4 ;  /* 0x00000004002f7306 */ /* 0x0004220000200c00 */
[----:B------:R-:W-:Y:S02]  /*3cf0*/  LOP3.LUT R7, R7, 0xff, RZ, 0xc0, !PT ;  /* 0x000000ff07077812 */ /* 0x000fe400078ec0ff */
[----:B------:R-:W-:Y:S02]  /*3d00*/  SHF.R.U32.HI R8, RZ, 0x10, R8 ;  /* 0x00000010ff087819 */ /* 0x000fe40000011608 */
[----:B------:R-:W-:-:S02]  /*3d10*/  IADD3 R7, R7, -0x80, RZ ;  /* 0xffffff8007077810 */ /* 0x000fc40007ffe0ff */
[----:B------:R-:W-:Y:S01]  /*3d20*/  LOP3.LUT R8, R8, 0xff, RZ, 0xc0, !PT ;  /* 0x000000ff08087812 */ /* 0x000fe200078ec0ff */
        /* <DEDUP_REMOVED lines=10> */
[----:B------:R0:W1:Y:S01]  /*3dd0*/  I2F.F16 R48, R7 ;  /* 0x0000000700307306 */ /* 0x0000620000200c00 */
[--C-:B--2---:R-:W-:Y:S02]  /*3de0*/  SHF.R.U32.HI R5, RZ, 0x8, R11.reuse ;  /* 0x00000008ff057819 */ /* 0x104fe4000001160b */
[----:B------:R-:W-:Y:S02]  /*3df0*/  SHF.R.U32.HI R11, RZ, 0x10, R11 ;  /* 0x00000010ff0b7819 */ /* 0x000fe4000001160b */
[----:B------:R-:W-:-:S02]  /*3e00*/  LOP3.LUT R6, R6, 0xff, RZ, 0xc0, !PT ;  /* 0x000000ff06067812 */ /* 0x000fc400078ec0ff */
[----:B------:R-:W-:Y:S01]  /*3e10*/  LOP3.LUT R5, R5, 0xff, RZ, 0xc0, !PT ;  /* 0x000000ff05057812 */ /* 0x000fe200078ec0ff */
[----:B------:R2:W1:Y:S01]  /*3e20*/  I2F.F16 R51, R4 ;  /* 0x0000000400337306 */ /* 0x0004620000200c00 */
[----:B0-----:R-:W-:Y:S02]  /*3e30*/  PRMT R7, R23, 0x9910, RZ ;  /* 0x0000991017077816 */ /* 0x001fe400000000ff */
[----:B------:R-:W-:Y:S02]  /*3e40*/  IADD3 R8, R8, -0x80, RZ ;  /* 0xffffff8008087810 */ /* 0x000fe40007ffe0ff */
[----:B------:R-:W-:Y:S02]  /*3e50*/  IADD3 R9, R9, -0x80, RZ ;  /* 0xffffff8009097810 */ /* 0x000fe40007ffe0ff */
[----:B------:R-:W-:Y:S01]  /*3e60*/  IADD3 R10, R10, -0x80, RZ ;  /* 0xffffff800a0a7810 */ /* 0x000fe20007ffe0ff */
[----:B------:R-:W0:Y:S01]  /*3e70*/  I2F.F16 R41, R41 ;  /* 0x0000002900297306 */ /* 0x000e220000200c00 */
[----:B--2---:R-:W-:-:S02]  /*3e80*/  LOP3.LUT R4, R11, 0xff, RZ, 0xc0, !PT ;  /* 0x000000ff0b047812 */ /* 0x004fc400078ec0ff */
[----:B------:R-:W-:Y:S02]  /*3e90*/  IADD3 R6, R6, -0x80, RZ ;  /* 0xffffff8006067810 */ /* 0x000fe40007ffe0ff */
[----:B------:R-:W-:Y:S02]  /*3ea0*/  IADD3 R5, R5, -0x80, RZ ;  /* 0xffffff8005057810 */ /* 0x000fe40007ffe0ff */
[----:B------:R-:W-:Y:S01]  /*3eb0*/  IADD3 R4, R4, -0x80, RZ ;  /* 0xffffff8004047810 */ /* 0x000fe20007ffe0ff */
[----:B------:R-:W2:Y:S01]  /*3ec0*/  I2F.F16 R43, R43 ;  /* 0x0000002b002b7306 */ /* 0x000ea20000200c00 */
[----:B------:R-:W-:-:S07]  /*3ed0*/  ISETP.NE.AND P2, PT, R7, RZ, PT ;  /* 0x000000ff0700720c */ /* 0x000fce0003f45270 */
[----:B------:R-:W0:Y:S08]  /*3ee0*/  I2F.F16 R49, R49 ;  /* 0x0000003100317306 */ /* 0x000e300000200c00 */
[----:B------:R-:W0:Y:S08]  /*3ef0*/  I2F.F16 R46, R46 ;  /* 0x0000002e002e7306 */ /* 0x000e300000200c00 */
[----:B------:R-:W0:Y:S08]  /*3f00*/  I2F.F16 R45, R45 ;  /* 0x0000002d002d7306 */ /* 0x000e300000200c00 */
[----:B------:R-:W0:Y:S08]  /*3f10*/  I2F.F16 R8, R8 ;  /* 0x0000000800087306 */ /* 0x000e300000200c00 */
[----:B------:R-:W0:Y:S08]  /*3f20*/  I2F.F16 R9, R9 ;  /* 0x0000000900097306 */ /* 0x000e300000200c00 */
[----:B------:R0:W0:Y:S08]  /*3f30*/  I2F.F16 R52, R6 ;  /* 0x0000000600347306 */ /* 0x0000300000200c00 */
[----:B------:R-:W0:Y:S08]  /*3f40*/  I2F.F16 R10, R10 ;  /* 0x0000000a000a7306 */ /* 0x000e300000200c00 */
        /* <DEDUP_REMOVED lines=13> */
[--C-:B------:R-:W-:Y:S01]  /*4020*/  HADD2.F32 R4, -RZ, R5.reuse.H0_H0 ;  /* 0x20000005ff047230 */ /* 0x100fe20000004100 */
[----:B------:R-:W-:Y:S01]  /*4030*/  FFMA.FTZ R62, R62, R57, RZ ;  /* 0x000000393e3e7223 */ /* 0x000fe200000100ff */
[----:B------:R-:W-:Y:S01]  /*4040*/  HADD2.F32 R5, -RZ, R5.H1_H1 ;  /* 0x30000005ff057230 */ /* 0x000fe20000004100 */
[----:B------:R-:W-:Y:S02]  /*4050*/  FFMA.FTZ R66, R57, R66, RZ ;  /* 0x0000004239427223 */ /* 0x000fe400000100ff */
[----:B------:R-:W-:Y:S01]  /*4060*/  FFMA.FTZ R61, R61, R60, R62 ;  /* 0x0000003c3d3d7223 */ /* 0x000fe2000001003e */
[----:B------:R-:W-:-:S05]  /*4070*/  HADD2.F32 R62, -RZ, R38.H0_H0 ;  /* 0x20000026ff3e7230 */ /* 0x000fca0000004100 */
[----:B------:R-:W-:Y:S01]  /*4080*/  FFMA.FTZ R61, R62, R4, R61 ;  /* 0x000000043e3d7223 */ /* 0x000fe2000001003d */
[----:B------:R-:W-:-:S05]  /*4090*/  HADD2.F32 R62, -RZ, R37.H0_H0 ;  /* 0x20000025ff3e7230 */ /* 0x000fca0000004100 */
[----:B------:R-:W-:Y:S01]  /*40a0*/  FFMA.FTZ R62, R62, R5, R61 ;  /* 0x000000053e3e7223 */ /* 0x000fe2000001003d */
[--C-:B-1----:R-:W-:Y:S02]  /*40b0*/  HADD2.F32 R61, -RZ, R6.reuse.H0_H0 ;  /* 0x20000006ff3d7230 */ /* 0x102fe40000004100 */
[----:B------:R-:W-:-:S03]  /*40c0*/  HADD2.F32 R6, -RZ, R6.H1_H1 ;  /* 0x30000006ff067230 */ /* 0x000fc60000004100 */
[----:B------:R-:W-:Y:S01]  /*40d0*/  FFMA.FTZ R62, R63, R61, R62 ;  /* 0x0000003d3f3e7223 */ /* 0x000fe2000001003e */
[----:B------:R-:W-:-:S05]  /*40e0*/  HADD2.F32 R63, -RZ, R50.H0_H0 ;  /* 0x20000032ff3f7230 */ /* 0x000fca0000004100 */
[----:B------:R-:W-:Y:S01]  /*40f0*/  FFMA.FTZ R63, R63, R6, R62 ;  /* 0x000000063f3f7223 */ /* 0x000fe2000001003e */
        /* <DEDUP_REMOVED lines=29> */
[----:B------:R-:W-:Y:S01]  /*42d0*/  FFMA.FTZ R64, R57, R64, RZ ;  /* 0x0000004039407223 */ /* 0x000fe200000100ff */
[----:B------:R-:W-:Y:S02]  /*42e0*/  HADD2.F32 R57, -RZ, R43.H0_H0 ;  /* 0x2000002bff397230 */ /* 0x000fe40000004100 */
[----:B------:R-:W-:-:S03]  /*42f0*/  HADD2.F32 R63, -RZ, R49.H0_H0 ;  /* 0x20000031ff3f7230 */ /* 0x000fc60000004100 */
[C---:B------:R-:W-:Y:S01]  /*4300*/  FFMA.FTZ R57, R60.reuse, R57, R64 ;  /* 0x000000393c397223 */ /* 0x040fe20000010040 */
[----:B------:R-:W-:Y:S01]  /*4310*/  HADD2.F32 R64, -RZ, R48.H0_H0 ;  /* 0x20000030ff407230 */ /* 0x000fe20000004100 */
[----:B------:R-:W-:Y:S01]  /*4320*/  FFMA.FTZ R63, R60, R63, R66 ;  /* 0x0000003f3c3f7223 */ /* 0x000fe20000010042 */
[----:B------:R-:W-:-:S03]  /*4330*/  HADD2.F32 R60, -RZ, R42.H0_H0 ;  /* 0x2000002aff3c7230 */ /* 0x000fc60000004100 */
[C---:B------:R-:W-:Y:S02]  /*4340*/  FFMA.FTZ R63, R4.reuse, R64, R63 ;  /* 0x00000040043f7223 */ /* 0x040fe4000001003f */
        /* <DEDUP_REMOVED lines=29> */
.L_x_837:
        /* <DEDUP_REMOVED lines=11> */
[--C-:B0-----:R-:W-:Y:S02]  /*45d0*/  HADD2.F32 R57, -RZ, R4.reuse.H0_H0 ;  /* 0x20000004ff397230 */ /* 0x101fe40000004100 */
[----:B------:R-:W-:-:S02]  /*45e0*/  HADD2.F32 R60, -RZ, R4.H1_H1 ;  /* 0x30000004ff3c7230 */ /* 0x000fc40000004100 */
[----:B------:R-:W-:Y:S01]  /*45f0*/  HADD2.F32 R4, -RZ, R39.H0_H0 ;  /* 0x20000027ff047230 */ /* 0x000fe20000004100 */
[----:B------:R-:W-:Y:S01]  /*4600*/  FFMA.FTZ R61, R62, R57, RZ ;  /* 0x000000393e3d7223 */ /* 0x000fe200000100ff */
[----:B------:R-:W-:-:S03]  /*4610*/  HADD2.F32 R62, -RZ, R38.H0_H0 ;  /* 0x20000026ff3e7230 */ /* 0x000fc60000004100 */
[----:B------:R-:W-:Y:S01]  /*4620*/  FFMA.FTZ R61, R4, R60, R61 ;  /* 0x0000003c043d7223 */ /* 0x000fe2000001003d */
[--C-:B------:R-:W-:Y:S02]  /*4630*/  HADD2.F32 R4, -RZ, R5.reuse.H0_H0 ;  /* 0x20000005ff047230 */ /* 0x100fe40000004100 */
[----:B------:R-:W-:-:S03]  /*4640*/  HADD2.F32 R5, -RZ, R5.H1_H1 ;  /* 0x30000005ff057230 */ /* 0x000fc60000004100 */
        /* <DEDUP_REMOVED lines=33> */
[----:B------:R-:W-:Y:S02]  /*4860*/  FMUL.FTZ R64, R65, R64 ;  /* 0x0000004041407220 */ /* 0x000fe40000410000 */
[----:B------:R-:W-:-:S03]  /*4870*/  FFMA.FTZ R65, R66, R57, RZ ;  /* 0x0000003942417223 */ /* 0x000fc600000100ff */
[----:B------:R-:W-:-:S04]  /*4880*/  F2FP.PACK_AB R64, RZ, R64 ;  /* 0x00000040ff40723e */ /* 0x000fc800000000ff */
[----:B------:R-:W-:Y:S01]  /*4890*/  PRMT R63, R63, 0x5410, R64 ;  /* 0x000054103f3f7816 */ /* 0x000fe20000000040 */
[----:B------:R-:W-:-:S05]  /*48a0*/  HADD2.F32 R64, -RZ, R31.H0_H0 ;  /* 0x2000001fff407230 */ /* 0x000fca0000004100 */
[----:B------:R-:W-:Y:S01]  /*48b0*/  HFMA2.MMA R16, R63, 1, 1, R16 ;  /* 0x3c003c003f107835 */ /* 0x000fe20000000010 */
[----:B------:R-:W-:Y:S01]  /*48c0*/  FFMA.FTZ R63, R64, R57, RZ ;  /* 0x00000039403f7223 */ /* 0x000fe200000100ff */
[----:B------:R-:W-:-:S05]  /*48d0*/  HADD2.F32 R57, -RZ, R43.H0_H0 ;  /* 0x2000002bff397230 */ /* 0x000fca0000004100 */
[----:B------:R-:W-:Y:S01]  /*48e0*/  FFMA.FTZ R57, R57, R60, R63 ;  /* 0x0000003c39397223 */ /* 0x000fe2000001003f */
[----:B------:R-:W-:-:S05]  /*48f0*/  HADD2.F32 R63, -RZ, R49.H0_H0 ;  /* 0x20000031ff3f7230 */ /* 0x000fca0000004100 */
        /* <DEDUP_REMOVED lines=33> */
.L_x_838:
        /* <DEDUP_REMOVED lines=94> */
.L_x_839:
        /* <DEDUP_REMOVED lines=50> */
[----:B------:R-:W-:-:S02]  /*5410*/  FFMA.FTZ R30, R37, R5, R30 ;  /* 0x00000005251e7223 */ /* 0x000fc4000001001e */
[-C--:B------:R-:W-:Y:S02]  /*5420*/  FFMA.FTZ R32, R36, R5.reuse, R32 ;  /* 0x0000000524207223 */ /* 0x080fe40000010020 */
[-C--:B------:R-:W-:Y:S01]  /*5430*/  FFMA.FTZ R38, R35, R5.reuse, R38 ;  /* 0x0000000523267223 */ /* 0x080fe20000010026 */
[----:B------:R-:W-:Y:S01]  /*5440*/  HADD2.F32 R35, -RZ, R45.H0_H0 ;  /* 0x2000002dff237230 */ /* 0x000fe20000004100 */
        /* <DEDUP_REMOVED lines=8> */
[----:B------:R-:W-:Y:S02]  /*54d0*/  FFMA.FTZ R5, R44, R5, R34 ;  /* 0x000000052c057223 */ /* 0x000fe40000010022 */
[-C--:B------:R-:W-:Y:S02]  /*54e0*/  FFMA.FTZ R35, R52, R6.reuse, R35 ;  /* 0x0000000634237223 */ /* 0x080fe40000010023 */
[-C--:B------:R-:W-:Y:S02]  /*54f0*/  FFMA.FTZ R31, R50, R6.reuse, R31 ;  /* 0x00000006321f7223 */ /* 0x080fe4000001001f */
[-C--:B------:R-:W-:Y:S02]  /*5500*/  FFMA.FTZ R33, R51, R6.reuse, R33 ;  /* 0x0000000633217223 */ /* 0x080fe40000010021 */
[----:B------:R-:W-:Y:S01]  /*5510*/  FFMA.FTZ R5, R11, R6, R5 ;  /* 0x000000060b057223 */ /* 0x000fe20000010005 */
[----:B------:R-:W-:Y:S01]  /*5520*/  HADD2.F32 R11, -RZ, R56.H1_H1 ;  /* 0x30000038ff0b7230 */ /* 0x000fe20000004100 */
[----:B------:R-:W-:-:S02]  /*5530*/  FFMA.FTZ R10, R10, R4, R35 ;  /* 0x000000040a0a7223 */ /* 0x000fc40000010023 */
[-C--:B------:R-:W-:Y:S02]  /*5540*/  FFMA.FTZ R6, R8, R4.reuse, R31 ;  /* 0x0000000408067223 */ /* 0x080fe4000001001f */
[-C--:B------:R-:W-:Y:S01]  /*5550*/  FFMA.FTZ R8, R9, R4.reuse, R33 ;  /* 0x0000000409087223 */ /* 0x080fe20000010021 */
[----:B------:R-:W-:Y:S01]  /*5560*/  HADD2.F32 R9, -RZ, R56.H0_H0 ;  /* 0x20000038ff097230 */ /* 0x000fe20000004100 */
[----:B------:R-:W-:Y:S01]  /*5570*/  FFMA.FTZ R4, R53, R4, R5 ;  /* 0x0000000435047223 */ /* 0x000fe20000010005 */
[--C-:B------:R-:W-:Y:S01]  /*5580*/  HADD2.F32 R5, -RZ, R0.reuse.H1_H1 ;  /* 0x30000000ff057230 */ /* 0x100fe20000004100 */
[-C--:B------:R-:W-:Y:S01]  /*5590*/  FFMA.FTZ R10, R3, R7.reuse, R10 ;  /* 0x00000007030a7223 */ /* 0x080fe2000001000a */
[----:B------:R-:W-:Y:S01]  /*55a0*/  HADD2.F32 R3, -RZ, R0.H0_H0 ;  /* 0x20000000ff037230 */ /* 0x000fe20000004100 */
[-C--:B------:R-:W-:Y:S02]  /*55b0*/  FFMA.FTZ R6, R29, R7.reuse, R6 ;  /* 0x000000071d067223 */ /* 0x080fe40000010006 */
        /* <DEDUP_REMOVED lines=14> */
.L_x_836:
        /* <DEDUP_REMOVED lines=203> */
.L_x_841:
        /* <DEDUP_REMOVED lines=95> */
.L_x_842:
        /* <DEDUP_REMOVED lines=94> */
.L_x_843:
        /* <DEDUP_REMOVED lines=67> */
[----:B------:R-:W-:Y:S01]  /*7350*/  HADD2.F32 R11, -RZ, R56.H0_H0 ;  /* 0x20000038ff0b7230 */ /* 0x000fe20000004100 */
[----:B------:R-:W-:-:S02]  /*7360*/  FFMA.FTZ R6, R8, R4, R33 ;  /* 0x0000000408067223 */ /* 0x000fc40000010021 */
[-C--:B------:R-:W-:Y:S01]  /*7370*/  FFMA.FTZ R8, R9, R4.reuse, R35 ;  /* 0x0000000409087223 */ /* 0x080fe20000010023 */
[--C-:B------:R-:W-:Y:S01]  /*7380*/  HADD2.F32 R9, -RZ, R0.reuse.H1_H1 ;  /* 0x30000000ff097230 */ /* 0x100fe20000004100 */
[-C--:B------:R-:W-:Y:S02]  /*7390*/  FFMA.FTZ R10, R10, R4.reuse, R37 ;  /* 0x000000040a0a7223 */ /* 0x080fe40000010025 */
[----:B------:R-:W-:Y:S01]  /*73a0*/  FFMA.FTZ R4, R55, R4, R5 ;  /* 0x0000000437047223 */ /* 0x000fe20000010005 */
[----:B------:R-:W-:Y:S01]  /*73b0*/  HADD2.F32 R5, -RZ, R0.H0_H0 ;  /* 0x20000000ff057230 */ /* 0x000fe20000004100 */
[-C--:B------:R-:W-:Y:S02]  /*73c0*/  FFMA.FTZ R6, R31, R7.reuse, R6 ;  /* 0x000000071f067223 */ /* 0x080fe40000010006 */
[-C--:B------:R-:W-:Y:S02]  /*73d0*/  FFMA.FTZ R8, R30, R7.reuse, R8 ;  /* 0x000000071e087223 */ /* 0x080fe40000010008 */
[-C--:B------:R-:W-:Y:S01]  /*73e0*/  FFMA.FTZ R10, R29, R7.reuse, R10 ;  /* 0x000000071d0a7223 */ /* 0x080fe2000001000a */
[----:B------:R-:W-:Y:S01]  /*73f0*/  HADD2.F32 R29, -RZ, R56.H1_H1 ;  /* 0x30000038ff1d7230 */ /* 0x000fe20000004100 */
[----:B------:R-:W-:-:S02]  /*7400*/  FFMA.FTZ R4, R28, R7, R4 ;  /* 0x000000071c047223 */ /* 0x000fc40000010004 */
[----:B------:R-:W-:Y:S02]  /*7410*/  FMUL.FTZ R6, R5, R6 ;  /* 0x0000000605067220 */ /* 0x000fe40000410000 */
[----:B------:R-:W-:Y:S02]  /*7420*/  FMUL.FTZ R8, R9, R8 ;  /* 0x0000000809087220 */ /* 0x000fe40000410000 */
[----:B------:R-:W-:Y:S01]  /*7430*/  FMUL.FTZ R10, R11, R10 ;  /* 0x0000000a0b0a7220 */ /* 0x000fe20000410000 */
[----:B------:R-:W-:Y:S01]  /*7440*/  F2FP.PACK_AB R6, RZ, R6 ;  /* 0x00000006ff06723e */ /* 0x000fe200000000ff */
[----:B------:R-:W-:Y:S01]  /*7450*/  FMUL.FTZ R4, R29, R4 ;  /* 0x000000041d047220 */ /* 0x000fe20000410000 */
[----:B------:R-:W-:Y:S02]  /*7460*/  F2FP.PACK_AB R8, RZ, R8 ;  /* 0x00000008ff08723e */ /* 0x000fe400000000ff */
[----:B------:R-:W-:Y:S02]  /*7470*/  F2FP.PACK_AB R10, RZ, R10 ;  /* 0x0000000aff0a723e */ /* 0x000fe400000000ff */
[----:B------:R-:W-:-:S02]  /*7480*/  F2FP.PACK_AB R4, RZ, R4 ;  /* 0x00000004ff04723e */ /* 0x000fc400000000ff */
[----:B------:R-:W-:Y:S02]  /*7490*/  PRMT R6, R6, 0x5410, R8 ;  /* 0x0000541006067816 */ /* 0x000fe40000000008 */
[----:B------:R-:W-:-:S04]  /*74a0*/  PRMT R10, R10, 0x5410, R4 ;  /* 0x000054100a0a7816 */ /* 0x000fc80000000004 */
[----:B------:R-:W-:Y:S01]  /*74b0*/  HFMA2.MMA R20, R6, 1, 1, R20 ;  /* 0x3c003c0006147835 */ /* 0x000fe20000000014 */
[----:B------:R-:W-:Y:S02]  /*74c0*/  HADD2 R21, R10, R21 ;  /* 0x000000150a157230 */ /* 0x000fe40000000000 */
.L_x_840:
        /* <DEDUP_REMOVED lines=203> */
.L_x_845:
        /* <DEDUP_REMOVED lines=95> */
.L_x_846:
        /* <DEDUP_REMOVED lines=94> */
.L_x_847:
        /* <DEDUP_REMOVED lines=91> */
.L_x_844:
[----:B------:R-:W1:Y:S01]  /*9300*/  S2UR UR5, SR_CTAID.Z ;  /* 0x00000000000579c3 */ /* 0x000e620000002700 */
[----:B------:R-:W-:Y:S01]  /*9310*/  ULDC UR6, c[0x0][0x190] ;  /* 0x0000640000067ab9 */ /* 0x000fe20000000800 */
[----:B------:R-:W-:Y:S01]  /*9320*/  IADD3 R25, R25, 0x20, RZ ;  /* 0x0000002019197810 */ /* 0x000fe20007ffe0ff */
[----:B------:R-:W-:Y:S01]  /*9330*/  UIADD3 UR4, UR4, 0x40, URZ ;  /* 0x0000004004047890 */ /* 0x000fe2000fffe03f */
[----:B------:R-:W-:Y:S02]  /*9340*/  IMAD.WIDE R54, R27, 0x8, R54 ;  /* 0x000000081b367825 */ /* 0x000fe400078e0236 */
[----:B------:R-:W-:Y:S02]  /*9350*/  ISETP.GE.AND P2, PT, R25, c[0x0][0x1a8], PT ;  /* 0x00006a0019007a0c */ /* 0x000fe40003f46270 */
[----:B0-----:R-:W-:Y:S01]  /*9360*/  IMAD.WIDE R58, R27, 0x8, R58 ;  /* 0x000000081b3a7825 */ /* 0x001fe200078e023a */
[----:B-1----:R-:W-:-:S04]  /*9370*/  ULEA UR5, UR5, 0x40, 0x6 ;  /* 0x0000004005057891 */ /* 0x002fc8000f8e303f */
[----:B------:R-:W-:-:S04]  /*9380*/  UISETP.LT.AND UP0, UPT, UR5, UR6, UPT ;  /* 0x000000060500728c */ /* 0x000fc8000bf01270 */
[----:B------:R-:W-:-:S06]  /*9390*/  USEL UR5, UR5, UR6, UP0 ;  /* 0x0000000605057287 */ /* 0x000fcc0008000000 */
[----:B------:R-:W-:-:S13]  /*93a0*/  ISETP.LT.AND P3, PT, R25, UR5, PT ;  /* 0x0000000519007c0c */ /* 0x000fda000bf61270 */
[----:B------:R-:W-:Y:S05]  /*93b0*/  @!P2 BRA P3, `(.L_x_848) ;  /* 0xffff85c00000a947 */ /* 0x000fea000183ffff */
.L_x_831:
[----:B------:R-:W-:Y:S05]  /*93c0*/  @!P1 EXIT ;  /* 0x000000000000994d */ /* 0x000fea0003800000 */
[----:B------:R-:W2:Y:S01]  /*93d0*/  S2R R2, SR_CTAID.X ;  /* 0x0000000000027919 */ /* 0x000ea20000002500 */
[----:B-----5:R-:W-:-:S03]  /*93e0*/  IMAD.MOV.U32 R5, RZ, RZ, 0x2 ;  /* 0x00000002ff057424 */ /* 0x020fc600078e00ff */
[----:B------:R-:W2:Y:S04]  /*93f0*/  S2R R3, SR_TID.X ;  /* 0x0000000000037919 */ /* 0x000ea80000002100 */
[----:B------:R-:W3:Y:S01]  /*9400*/  S2R R0, SR_CTAID.Y ;  /* 0x0000000000007919 */ /* 0x000ee20000002600 */
[----:B--2---:R-:W-:Y:S02]  /*9410*/  IMAD R2, R2, 0x40, R3 ;  /* 0x0000004002027824 */ /* 0x004fe400078e0203 */
[----:B---3--:R-:W-:-:S03]  /*9420*/  IMAD.SHL.U32 R0, R0, 0x4, RZ ;  /* 0x0000000400007824 */ /* 0x008fc600078e00ff */
[----:B------:R-:W-:-:S05]  /*9430*/  SHF.L.U32 R3, R2, 0x2, RZ ;  /* 0x0000000202037819 */ /* 0x000fca00000006ff */
[----:B------:R-:W-:-:S04]  /*9440*/  IMAD R0, R0, c[0x0][0x18c], R3 ;  /* 0x0000630000007a24 */ /* 0x000fc800078e0203 */
[----:B------:R-:W-:-:S05]  /*9450*/  IMAD.WIDE R2, R0, R5, c[0x0][0x180] ;  /* 0x0000600000027625 */ /* 0x000fca00078e0205 */
[----:B------:R-:W2:Y:S01]  /*9460*/  ATOM.E.ADD.F16x2.RN.STRONG.GPU P0, RZ, [R2.64], R13 ;  /* 0x0000000d02ff798a */ /* 0x000ea2000810e9c8 */
[----:B------:R-:W-:Y:S01]  /*9470*/  BSSY B0, `(.L_x_849) ;  /* 0x000000e000007945 */ /* 0x000fe20003800000 */
[----:B--2---:R-:W-:Y:S05]  /*9480*/  @P0 BRA `(.L_x_850) ;  /* 0x000000c000000947 */ /* 0x004fea0003800000 */
[----:B------:R-:W2:Y:S02]  /*9490*/  QSPC.E.S P0, RZ, [R2] ;  /* 0x0000000002ff73aa */ /* 0x000ea40000000500 */
[----:B--2---:R-:W-:Y:S05]  /*94a0*/  @!P0 BRA `(.L_x_851) ;  /* 0x0000007000008947 */ /* 0x004fea0003800000 */
[----:B------:R-:W-:-:S05]  /*94b0*/  LOP3.LUT R0, R2, 0xffffff, RZ, 0xc0, !PT ;  /* 0x00ffffff02007812 */ /* 0x000fca00078ec0ff */
.L_x_852:
[----:B------:R-:W2:Y:S02]  /*94c0*/  LDS R4, [R0] ;  /* 0x0000000000047984 */ /* 0x000ea40000000800 */
[----:B--2---:R-:W-:-:S10]  /*94d0*/  HFMA2.MMA R5, R4, 1, 1, R13 ;  /* 0x3c003c0004057835 */ /* 0x004fd4000000000d */
[----:B------:R-:W2:Y:S02]  /*94e0*/  ATOMS.CAST.SPIN R5, [R0], R4, R5 ;  /* 0x000000040005738d */ /* 0x000ea40001800005 */
[----:B--2---:R-:W-:-:S13]  /*94f0*/  ISETP.EQ.U32.AND P0, PT, R5, 0x1, PT ;  /* 0x000000010500780c */ /* 0x004fda0003f02070 */
[----:B------:R-:W-:Y:S05]  /*9500*/  @!P0 BRA `(.L_x_852) ;  /* 0xffffffb000008947 */ /* 0x000fea000383ffff */
[----:B------:R-:W-:Y:S05]  /*9510*/  BRA `(.L_x_850) ;  /* 0x0000003000007947 */ /* 0x000fea0003800000 */
.L_x_851:
[----:B------:R-:W2:Y:S02]  /*9520*/  LD.E R0, [R2.64] ;  /* 0x0000000802007980 */ /* 0x000ea4000c101900 */
[----:B--2---:R-:W-:-:S05]  /*9530*/  IMAD.IADD R5, R13, 0x1, R0 ;  /* 0x000000010d057824 */ /* 0x004fca00078e0200 */
[----:B------:R2:W-:Y:S02]  /*9540*/  ST.E [R2.64], R5 ;  /* 0x0000000502007985 */ /* 0x0005e4000c101908 */
.L_x_850:
[----:B------:R-:W-:Y:S05]  /*9550*/  BSYNC B0 ;  /* 0x0000000000007941 */ /* 0x000fea0003800000 */
.L_x_849:
[----:B------:R-:W3:Y:S01]  /*9560*/  ATOM.E.ADD.F16x2.RN.STRONG.GPU P0, RZ, [R2.64+0x4], R15 ;  /* 0x0000040f02ff798a */ /* 0x000ee2000810e9c8 */
[----:B------:R-:W-:Y:S01]  /*9570*/  BSSY B0, `(.L_x_853) ;  /* 0x000000f000007945 */ /* 0x000fe20003800000 */
[----:B---3--:R-:W-:Y:S05]  /*9580*/  @P0 BRA `(.L_x_854) ;  /* 0x000000d000000947 */ /* 0x008fea0003800000 */
[----:B------:R-:W3:Y:S02]  /*9590*/  QSPC.E.S P0, RZ, [R2+0x4] ;  /* 0x0000040002ff73aa */ /* 0x000ee40000000500 */
[----:B---3--:R-:W-:Y:S05]  /*95a0*/  @!P0 BRA `(.L_x_855) ;  /* 0x0000008000008947 */ /* 0x008fea0003800000 */
[----:B------:R-:W-:-:S04]  /*95b0*/  IADD3 R0, R2, 0x4, RZ ;  /* 0x0000000402007810 */ /* 0x000fc80007ffe0ff */
[----:B------:R-:W-:-:S05]  /*95c0*/  LOP3.LUT R0, R0, 0xffffff, RZ, 0xc0, !PT ;  /* 0x00ffffff00007812 */ /* 0x000fca00078ec0ff */
.L_x_856:
[----:B------:R-:W3:Y:S02]  /*95d0*/  LDS R4, [R0] ;  /* 0x0000000000047984 */ /* 0x000ee40000000800 */
[----:B--23--:R-:W-:-:S06]  /*95e0*/  HADD2 R5, R4, R15 ;  /* 0x0000000f04057230 */ /* 0x00cfcc0000000000 */
[----:B------:R-:W2:Y:S02]  /*95f0*/  ATOMS.CAST.SPIN R5, [R0], R4, R5 ;  /* 0x000000040005738d */ /* 0x000ea40001800005 */
[----:B--2---:R-:W-:-:S13]  /*9600*/  ISETP.EQ.U32.AND P0, PT, R5, 0x1, PT ;  /* 0x000000010500780c */ /* 0x004fda0003f02070 */
[----:B------:R-:W-:Y:S05]  /*9610*/  @!P0 BRA `(.L_x_856) ;  /* 0xffffffb000008947 */ /* 0x000fea000383ffff */
[----:B------:R-:W-:Y:S05]  /*9620*/  BRA `(.L_x_854) ;  /* 0x0000003000007947 */ /* 0x000fea0003800000 */
.L_x_855:
[----:B------:R-:W3:Y:S02]  /*9630*/  LD.E R0, [R2.64+0x4] ;  /* 0x0000040802007980 */ /* 0x000ee4000c101900 */
[----:B--23--:R-:W-:-:S05]  /*9640*/  IADD3 R5, R15, R0, RZ ;  /* 0x000000000f057210 */ /* 0x00cfca0007ffe0ff */
[----:B------:R2:W-:Y:S02]  /*9650*/  ST.E [R2.64+0x4], R5 ;  /* 0x0000040502007985 */ /* 0x0005e4000c101908 */
.L_x_854:
[----:B------:R-:W-:Y:S05]  /*9660*/  BSYNC B0 ;  /* 0x0000000000007941 */ /* 0x000fea0003800000 */
.L_x_853:
[----:B------:R-:W-:-:S13]  /*9670*/  ISETP.GE.AND P0, PT, R22, 0x2, PT ;  /* 0x000000021600780c */ /* 0x000fda0003f06270 */
[----:B------:R-:W-:Y:S05]  /*9680*/  @!P0 EXIT ;  /* 0x000000000000894d */ /* 0x000fea0003800000 */
[----:B------:R-:W-:-:S04]  /*9690*/  IMAD.MOV.U32 R7, RZ, RZ, c[0x0][0x18c] ;  /* 0x00006300ff077624 */ /* 0x000fc800078e00ff */
[----:B--2---:R-:W-:-:S05]  /*96a0*/  IMAD.WIDE R2, R7, 0x2, R2 ;  /* 0x0000000207027825 */ /* 0x004fca00078e0202 */
[----:B------:R-:W2:Y:S01]  /*96b0*/  ATOM.E.ADD.F16x2.RN.STRONG.GPU P0, RZ, [R2.64], R16 ;  /* 0x0000001002ff798a */ /* 0x000ea2000810e9c8 */
[----:B------:R-:W-:Y:S01]  /*96c0*/  BSSY B0, `(.L_x_857) ;  /* 0x000000e000007945 */ /* 0x000fe20003800000 */
[----:B--2---:R-:W-:Y:S05]  /*96d0*/  @P0 BRA `(.L_x_858) ;  /* 0x000000c000000947 */ /* 0x004fea0003800000 */
[----:B------:R-:W2:Y:S02]  /*96e0*/  QSPC.E.S P0, RZ, [R2] ;  /* 0x0000000002ff73aa */ /* 0x000ea40000000500 */
[----:B--2---:R-:W-:Y:S05]  /*96f0*/  @!P0 BRA `(.L_x_859) ;  /* 0x0000007000008947 */ /* 0x004fea0003800000 */
[----:B------:R-:W-:-:S05]  /*9700*/  LOP3.LUT R0, R2, 0xffffff, RZ, 0xc0, !PT ;  /* 0x00ffffff02007812 */ /* 0x000fca00078ec0ff */
.L_x_860:
[----:B------:R-:W2:Y:S02]  /*9710*/  LDS R4, [R0] ;  /* 0x0000000000047984 */ /* 0x000ea40000000800 */
[----:B--2---:R-:W-:-:S10]  /*9720*/  HFMA2.MMA R5, R4, 1, 1, R16 ;  /* 0x3c003c0004057835 */ /* 0x004fd40000000010 */
[----:B------:R-:W2:Y:S02]  /*9730*/  ATOMS.CAST.SPIN R5, [R0], R4, R5 ;  /* 0x000000040005738d */ /* 0x000ea40001800005 */
[----:B--2---:R-:W-:-:S13]  /*9740*/  ISETP.EQ.U32.AND P0, PT, R5, 0x1, PT ;  /* 0x000000010500780c */ /* 0x004fda0003f02070 */
[----:B------:R-:W-:Y:S05]  /*9750*/  @!P0 BRA `(.L_x_860) ;  /* 0xffffffb000008947 */ /* 0x000fea000383ffff */
[----:B------:R-:W-:Y:S05]  /*9760*/  BRA `(.L_x_858) ;  /* 0x0000003000007947 */ /* 0x000fea0003800000 */
.L_x_859:
[----:B------:R-:W2:Y:S02]  /*9770*/  LD.E R0, [R2.64] ;  /* 0x0000000802007980 */ /* 0x000ea4000c101900 */
[----:B--2---:R-:W-:-:S05]  /*9780*/  IMAD.IADD R5, R16, 0x1, R0 ;  /* 0x0000000110057824 */ /* 0x004fca00078e0200 */
[----:B------:R2:W-:Y:S02]  /*9790*/  ST.E [R2.64], R5 ;  /* 0x0000000502007985 */ /* 0x0005e4000c101908 */
.L_x_858:
[----:B------:R-:W-:Y:S05]  /*97a0*/  BSYNC B0 ;  /* 0x0000000000007941 */ /* 0x000fea0003800000 */
.L_x_857:
[----:B------:R-:W3:Y:S01]  /*97b0*/  ATOM.E.ADD.F16x2.RN.STRONG.GPU P0, RZ, [R2.64+0x4], R17 ;  /* 0x0000041102ff798a */ /* 0x000ee2000810e9c8 */
[----:B------:R-:W-:Y:S01]  /*97c0*/  BSSY B0, `(.L_x_861) ;  /* 0x000000f000007945 */ /* 0x000fe20003800000 */
[----:B---3--:R-:W-:Y:S05]  /*97d0*/  @P0 BRA `(.L_x_862) ;  /* 0x000000d000000947 */ /* 0x008fea0003800000 */
[----:B------:R-:W3:Y:S02]  /*97e0*/  QSPC.E.S P0, RZ, [R2+0x4] ;  /* 0x0000040002ff73aa */ /* 0x000ee40000000500 */
[----:B---3--:R-:W-:Y:S05]  /*97f0*/  @!P0 BRA `(.L_x_863) ;  /* 0x0000008000008947 */ /* 0x008fea0003800000 */
[----:B------:R-:W-:-:S04]  /*9800*/  IADD3 R0, R2, 0x4, RZ ;  /* 0x0000000402007810 */ /* 0x000fc80007ffe0ff */
[----:B------:R-:W-:-:S05]  /*9810*/  LOP3.LUT R0, R0, 0xffffff, RZ, 0xc0, !PT ;  /* 0x00ffffff00007812 */ /* 0x000fca00078ec0ff */
.L_x_864:
[----:B------:R-:W3:Y:S02]  /*9820*/  LDS R4, [R0] ;  /* 0x0000000000047984 */ /* 0x000ee40000000800 */
[----:B--23--:R-:W-:-:S06]  /*9830*/  HADD2 R5, R4, R17 ;  /* 0x0000001104057230 */ /* 0x00cfcc0000000000 */
[----:B------:R-:W2:Y:S02]  /*9840*/  ATOMS.CAST.SPIN R5, [R0], R4, R5 ;  /* 0x000000040005738d */ /* 0x000ea40001800005 */
[----:B--2---:R-:W-:-:S13]  /*9850*/  ISETP.EQ.U32.AND P0, PT, R5, 0x1, PT ;  /* 0x000000010500780c */ /* 0x004fda0003f02070 */
[----:B------:R-:W-:Y:S05]  /*9860*/  @!P0 BRA `(.L_x_864) ;  /* 0xffffffb000008947 */ /* 0x000fea000383ffff */
[----:B------:R-:W-:Y:S05]  /*9870*/  BRA `(.L_x_862) ;  /* 0x0000003000007947 */ /* 0x000fea0003800000 */
.L_x_863:
[----:B------:R-:W3:Y:S02]  /*9880*/  LD.E R0, [R2.64+0x4] ;  /* 0x0000040802007980 */ /* 0x000ee4000c101900 */
[----:B--23--:R-:W-:-:S05]  /*9890*/  IADD3 R5, R17, R0, RZ ;  /* 0x0000000011057210 */ /* 0x00cfca0007ffe0ff */
[----:B------:R2:W-:Y:S02]  /*98a0*/  ST.E [R2.64+0x4], R5 ;  /* 0x0000040502007985 */ /* 0x0005e4000c101908 */
.L_x_862:
[----:B------:R-:W-:Y:S05]  /*98b0*/  BSYNC B0 ;  /* 0x0000000000007941 */ /* 0x000fea0003800000 */
.L_x_861:
[----:B------:R-:W-:-:S13]  /*98c0*/  ISETP.NE.AND P0, PT, R22, 0x2, PT ;  /* 0x000000021600780c */ /* 0x000fda0003f05270 */
[----:B------:R-:W-:Y:S05]  /*98d0*/  @!P0 EXIT ;  /* 0x000000000000894d */ /* 0x000fea0003800000 */
[----:B--2---:R-:W-:-:S05]  /*98e0*/  IMAD.WIDE R2, R7, 0x2, R2 ;  /* 0x0000000207027825 */ /* 0x004fca00078e0202 */
[----:B------:R-:W2:Y:S01]  /*98f0*/  ATOM.E.ADD.F16x2.RN.STRONG.GPU P0, RZ, [R2.64], R18 ;  /* 0x0000001202ff798a */ /* 0x000ea2000810e9c8 */
[----:B------:R-:W-:Y:S01]  /*9900*/  BSSY B0, `(.L_x_865) ;  /* 0x000000e000007945 */ /* 0x000fe20003800000 */
[----:B--2---:R-:W-:Y:S05]  /*9910*/  @P0 BRA `(.L_x_866) ;  /* 0x000000c000000947 */ /* 0x004fea0003800000 */
[----:B------:R-:W2:Y:S02]  /*9920*/  QSPC.E.S P0, RZ, [R2] ;  /* 0x0000000002ff73aa */ /* 0x000ea40000000500 */
[----:B--2---:R-:W-:Y:S05]  /*9930*/  @!P0 BRA `(.L_x_867) ;  /* 0x0000007000008947 */ /* 0x004fea0003800000 */
[----:B------:R-:W-:-:S05]  /*9940*/  LOP3.LUT R0, R2, 0xffffff, RZ, 0xc0, !PT ;  /* 0x00ffffff02007812 */ /* 0x000fca00078ec0ff */
.L_x_868:
[----:B------:R-:W2:Y:S02]  /*9950*/  LDS R4, [R0] ;  /* 0x0000000000047984 */ /* 0x000ea40000000800 */
[----:B--2---:R-:W-:-:S10]  /*9960*/  HFMA2.MMA R5, R4, 1, 1, R18 ;  /* 0x3c003c0004057835 */ /* 0x004fd40000000012 */
[----:B------:R-:W2:Y:S02]  /*9970*/  ATOMS.CAST.SPIN R5, [R0], R4, R5 ;  /* 0x000000040005738d */ /* 0x000ea40001800005 */
[----:B--2---:R-:W-:-:S13]  /*9980*/  ISETP.EQ.U32.AND P0, PT, R5, 0x1, PT ;  /* 0x000000010500780c */ /* 0x004fda0003f02070 */
[----:B------:R-:W-:Y:S05]  /*9990*/  @!P0 BRA `(.L_x_868) ;  /* 0xffffffb000008947 */ /* 0x000fea000383ffff */
[----:B------:R-:W-:Y:S05]  /*99a0*/  BRA `(.L_x_866) ;  /* 0x0000003000007947 */ /* 0x000fea0003800000 */
.L_x_867:
[----:B------:R-:W2:Y:S02]  /*99b0*/  LD.E R0, [R2.64] ;  /* 0x0000000802007980 */ /* 0x000ea4000c101900 */
[----:B--2---:R-:W-:-:S05]  /*99c0*/  IMAD.IADD R5, R18, 0x1, R0 ;  /* 0x0000000112057824 */ /* 0x004fca00078e0200 */
[----:B------:R2:W-:Y:S02]  /*99d0*/  ST.E [R2.64], R5 ;  /* 0x0000000502007985 */ /* 0x0005e4000c101908 */
.L_x_866:
[----:B------:R-:W-:Y:S05]  /*99e0*/  BSYNC B0 ;  /* 0x0000000000007941 */ /* 0x000fea0003800000 */
.L_x_865:
[----:B------:R-:W3:Y:S01]  /*99f0*/  ATOM.E.ADD.F16x2.RN.STRONG.GPU P0, RZ, [R2.64+0x4], R19 ;  /* 0x0000041302ff798a */ /* 0x000ee2000810e9c8 */
[----:B------:R-:W-:Y:S01]  /*9a00*/  BSSY B0, `(.L_x_869) ;  /* 0x000000f000007945 */ /* 0x000fe20003800000 */
[----:B---3--:R-:W-:Y:S05]  /*9a10*/  @P0 BRA `(.L_x_870) ;  /* 0x000000d000000947 */ /* 0x008fea0003800000 */
[----:B------:R-:W3:Y:S02]  /*9a20*/  QSPC.E.S P0, RZ, [R2+0x4] ;  /* 0x0000040002ff73aa */ /* 0x000ee40000000500 */
[----:B---3--:R-:W-:Y:S05]  /*9a30*/  @!P0 BRA `(.L_x_871) ;  /* 0x0000008000008947 */ /* 0x008fea0003800000 */
[----:B------:R-:W-:-:S04]  /*9a40*/  IADD3 R0, R2, 0x4, RZ ;  /* 0x0000000402007810 */ /* 0x000fc80007ffe0ff */
[----:B------:R-:W-:-:S05]  /*9a50*/  LOP3.LUT R0, R0, 0xffffff, RZ, 0xc0, !PT ;  /* 0x00ffffff00007812 */ /* 0x000fca00078ec0ff */
.L_x_872:
[----:B------:R-:W3:Y:S02]  /*9a60*/  LDS R4, [R0] ;  /* 0x0000000000047984 */ /* 0x000ee40000000800 */
[----:B--23--:R-:W-:-:S06]  /*9a70*/  HADD2 R5, R4, R19 ;  /* 0x0000001304057230 */ /* 0x00cfcc0000000000 */
[----:B------:R-:W2:Y:S02]  /*9a80*/  ATOMS.CAST.SPIN R5, [R0], R4, R5 ;  /* 0x000000040005738d */ /* 0x000ea40001800005 */
[----:B--2---:R-:W-:-:S13]  /*9a90*/  ISETP.EQ.U32.AND P0, PT, R5, 0x1, PT ;  /* 0x000000010500780c */ /* 0x004fda0003f02070 */
[----:B------:R-:W-:Y:S05]  /*9aa0*/  @!P0 BRA `(.L_x_872) ;  /* 0xffffffb000008947 */ /* 0x000fea000383ffff */
[----:B------:R-:W-:Y:S05]  /*9ab0*/  BRA `(.L_x_870) ;  /* 0x0000003000007947 */ /* 0x000fea0003800000 */
.L_x_871:
[----:B------:R-:W3:Y:S02]  /*9ac0*/  LD.E R0, [R2.64+0x4] ;  /* 0x0000040802007980 */ /* 0x000ee4000c101900 */
[----:B--23--:R-:W-:-:S05]  /*9ad0*/  IMAD.IADD R5, R19, 0x1, R0 ;  /* 0x0000000113057824 */ /* 0x00cfca00078e0200 */
[----:B------:R2:W-:Y:S02]  /*9ae0*/  ST.E [R2.64+0x4], R5 ;  /* 0x0000040502007985 */ /* 0x0005e4000c101908 */
.L_x_870:
[----:B------:R-:W-:Y:S05]  /*9af0*/  BSYNC B0 ;  /* 0x0000000000007941 */ /* 0x000fea0003800000 */
.L_x_869:
[----:B------:R-:W-:-:S13]  /*9b00*/  ISETP.GE.AND P0, PT, R22, 0x4, PT ;  /* 0x000000041600780c */ /* 0x000fda0003f06270 */
        /* <DEDUP_REMOVED lines=8> */
.L_x_876:
[----:B------:R-:W2:Y:S02]  /*9b90*/  LDS R4, [R0] ;  /* 0x0000000000047984 */ /* 0x000ea40000000800 */
[----:B--2---:R-:W-:-:S10]  /*9ba0*/  HFMA2.MMA R5, R4, 1, 1, R20 ;  /* 0x3c003c0004057835 */ /* 0x004fd40000000014 */
[----:B------:R-:W2:Y:S02]  /*9bb0*/  ATOMS.CAST.SPIN R5, [R0], R4, R5 ;  /* 0x000000040005738d */ /* 0x000ea40001800005 */
[----:B--2---:R-:W-:-:S13]  /*9bc0*/  ISETP.EQ.U32.AND P0, PT, R5, 0x1, PT ;  /* 0x000000010500780c */ /* 0x004fda0003f02070 */
[----:B------:R-:W-:Y:S05]  /*9bd0*/  @!P0 BRA `(.L_x_876) ;  /* 0xffffffb000008947 */ /* 0x000fea000383ffff */
[----:B------:R-:W-:Y:S05]  /*9be0*/  BRA `(.L_x_874) ;  /* 0x0000003000007947 */ /* 0x000fea0003800000 */
.L_x_875:
[----:B------:R-:W2:Y:S02]  /*9bf0*/  LD.E R0, [R2.64] ;  /* 0x0000000802007980 */ /* 0x000ea4000c101900 */
[----:B--2---:R-:W-:-:S05]  /*9c00*/  IADD3 R5, R20, R0, RZ ;  /* 0x0000000014057210 */ /* 0x004fca0007ffe0ff */
[----:B------:R2:W-:Y:S02]  /*9c10*/  ST.E [R2.64], R5 ;  /* 0x0000000502007985 */ /* 0x0005e4000c101908 */
.L_x_874:
[----:B------:R-:W-:Y:S05]  /*9c20*/  BSYNC B0 ;  /* 0x0000000000007941 */ /* 0x000fea0003800000 */
.L_x_873:
[----:B------:R-:W3:Y:S02]  /*9c30*/  ATOM.E.ADD.F16x2.RN.STRONG.GPU P0, RZ, [R2.64+0x4], R21 ;  /* 0x0000041502ff798a */ /* 0x000ee4000810e9c8 */
[----:B---3--:R-:W-:Y:S05]  /*9c40*/  @P0 EXIT ;  /* 0x000000000000094d */ /* 0x008fea0003800000 */
[----:B------:R-:W3:Y:S02]  /*9c50*/  QSPC.E.S P0, RZ, [R2+0x4] ;  /* 0x0000040002ff73aa */ /* 0x000ee40000000500 */
[----:B---3--:R-:W-:Y:S05]  /*9c60*/  @!P0 BRA `(.L_x_877) ;  /* 0x0000008000008947 */ /* 0x008fea0003800000 */
[----:B--2---:R-:W-:-:S04]  /*9c70*/  IADD3 R2, R2, 0x4, RZ ;  /* 0x0000000402027810 */ /* 0x004fc80007ffe0ff */
[----:B------:R-:W-:-:S05]  /*9c80*/  LOP3.LUT R2, R2, 0xffffff, RZ, 0xc0, !PT ;  /* 0x00ffffff02027812 */ /* 0x000fca00078ec0ff */
.L_x_878:
[----:B------:R-:W2:Y:S02]  /*9c90*/  LDS R4, [R2] ;  /* 0x0000000002047984 */ /* 0x000ea40000000800 */
[----:B--2---:R-:W-:-:S06]  /*9ca0*/  HADD2 R5, R4, R21 ;  /* 0x0000001504057230 */ /* 0x004fcc0000000000 */
[----:B------:R-:W2:Y:S02]  /*9cb0*/  ATOMS.CAST.SPIN R5, [R2], R4, R5 ;  /* 0x000000040205738d */ /* 0x000ea40001800005 */
[----:B--2---:R-:W-:-:S13]  /*9cc0*/  ISETP.EQ.U32.AND P0, PT, R5, 0x1, PT ;  /* 0x000000010500780c */ /* 0x004fda0003f02070 */
[----:B------:R-:W-:Y:S05]  /*9cd0*/  @!P0 BRA `(.L_x_878) ;  /* 0xffffffb000008947 */ /* 0x000fea000383ffff */
[----:B------:R-:W-:Y:S05]  /*9ce0*/  EXIT ;  /* 0x000000000000794d */ /* 0x000fea0003800000 */
.L_x_877:
[----:B------:R-:W3:Y:S02]  /*9cf0*/  LD.E R0, [R2.64+0x4] ;  /* 0x0000040802007980 */ /* 0x000ee4000c101900 */
[----:B--23--:R-:W-:-:S05]  /*9d00*/  IMAD.IADD R5, R21, 0x1, R0 ;  /* 0x0000000115057824 */ /* 0x00cfca00078e0200 */
[----:B------:R-:W-:Y:S01]  /*9d10*/  ST.E [R2.64+0x4], R5 ;  /* 0x0000040502007985 */ /* 0x000fe2000c101908 */
[----:B------:R-:W-:Y:S05]  /*9d20*/  EXIT ;  /* 0x000000000000794d */ /* 0x000fea0003800000 */
.L_x_879:
        /* <DEDUP_REMOVED lines=13> */
.L_x_4754:


//--------------------- .text._Z23gemm_half_q_half_kernelILi4ELi190ELb1ELb0ELi32EEvPK6__halfPKjS4_S2_PS0_iiiiPKtS7_iiiiiibS2_i --------------------------
	.section	.text._Z23gemm_half_q_half_kernelILi4ELi190ELb1ELb0ELi32EEvPK6__halfPKjS4_S2_PS0_iiiiPKtS7_iiiiiibS2_i,"ax",@progbits
	.sectioninfo	@"SHI_REGISTERS=113"
	.align	128
        .global         _Z23gemm_half_q_half_kernelILi4ELi190ELb1ELb0ELi32EEvPK6__halfPKjS4_S2_PS0_iiiiPKtS7_iiiiiibS2_i
        .type           _Z23gemm_half_q_half_kernelILi4ELi190ELb1ELb0ELi32EEvPK6__halfPKjS4_S2_PS0_iiiiPKtS7_iiiiiibS2_i,@function
        .size           _Z23gemm_half_q_half_kernelILi4ELi190ELb1ELb0ELi32EEvPK6__halfPKjS4_S2_PS0_iiiiPKtS7_iiiiiibS2_i,(.L_x_4755 - _Z23gemm_half_q_half_kernelILi4ELi190ELb1ELb0ELi32EEvPK6__halfPKjS4_S2_PS0_iiiiPKtS7_iiiiiibS2_i)
        .other          _Z23gemm_half_q_half_kernelILi4ELi190ELb1ELb0ELi32EEvPK6__halfPKjS4_S2_PS0_iiiiPKtS7_iiiiiibS2_i,@"STO_CUDA_ENTRY STV_DEFAULT"
_Z23gemm_half_q_half_kernelILi4ELi190ELb1ELb0ELi32EEvPK6__halfPKjS4_S2_PS0_iiiiPKtS7_iiiiiibS2_i:
.text._Z23gemm_half_q_half_kernelILi4ELi190ELb1ELb0ELi32EEvPK6__halfPKjS4_S2_PS0_iiiiPKtS7_iiiiiibS2_i:
[----:B------:R-:W-:Y:S02]  /*0000*/  IMAD.MOV.U32 R1, RZ, RZ, c[0x0][0x28] ;  /* 0x00000a00ff017624 */ /* 0x000fe400078e00ff */
[----:B------:R-:W0:Y:S01]  /*0010*/  S2R R3, SR_CTAID.Y ;  /* 0x0000000000037919 */ /* 0x000e220000002600 */
[----:B------:R-:W-:Y:S01]  /*0020*/  IMAD.MOV.U32 R96, RZ, RZ, -0x4 ;  /* 0xfffffffcff607424 */ /* 0x000fe200078e00ff */
[----:B------:R-:W-:Y:S01]  /*0030*/  ULDC.64 UR6, c[0x0][0x118] ;  /* 0x0000460000067ab9 */ /* 0x000fe20000000a00 */
[----:B------:R-:W-:Y:S01]  /*0040*/  PRMT R92, RZ, 0x7610, R92 ;  /* 0x00007610ff5c7816 */ /* 0x000fe2000000005c */
        /* <DEDUP_REMOVED lines=44> */
.L_x_880:
        /* <DEDUP_REMOVED lines=21> */
.L_x_885:
        /* <DEDUP_REMOVED lines=36> */
.L_x_884:
        /* <DEDUP_REMOVED lines=22> */
.L_x_886:
        /* <DEDUP_REMOVED lines=12> */
.L_x_883:
[----:B------:R-:W-:Y:S01]  /*08c0*/  ISETP.GT.AND P2, PT, R95, 0x3, PT ;  /* 0x000000035f00780c */ /* 0x000fe20003f44270 */
[----:B------:R-:W-:Y:S01]  /*08d0*/  IMAD.SHL.U32 R19, R12, 0x2, RZ ;  /* 0x000000020c137824 */ /* 0x000fe200078e00ff */
[----:B------:R-:W-:Y:S01]  /*08e0*/  PLOP3.LUT P0, PT, PT, PT, PT, 0x80, 0x0 ;  /* 0x000000000000781c */ /* 0x000fe20003f0f070 */
[----:B------:R-:W-:-:S10]  /*08f0*/  IMAD.MOV.U32 R12, RZ, RZ, RZ ;  /* 0x000000ffff0c7224 */ /* 0x000fd400078e00ff */
[----:B------:R-:W-:Y:S05]  /*0900*/  @!P2 BRA `(.L_x_887) ;  /* 0x000002600000a947 */ /* 0x000fea0003800000 */
[----:B------:R-:W-:Y:S02]  /*0910*/  PLOP3.LUT P0, PT, PT, PT, PT, 0x8, 0x0 ;  /* 0x000000000000781c */ /* 0x000fe40003f0e170 */
[----:B------:R-:W-:Y:S02]  /*0920*/  IADD3 R21, R95, -0x3, RZ ;  /* 0xfffffffd5f157810 */ /* 0x000fe40007ffe0ff */
.L_x_888:
        /* <DEDUP_REMOVED lines=36> */
.L_x_887:
        /* <DEDUP_REMOVED lines=22> */
.L_x_889:
        /* <DEDUP_REMOVED lines=11> */
.L_x_882:
[----:B------:R-:W-:Y:S05]  /*0d80*/  BSYNC B0 ;  /* 0x0000000000007941 */ /* 0x000fea0003800000 */
.L_x_881:
        /* <DEDUP_REMOVED lines=14> */
.L_x_892:
        /* <DEDUP_REMOVED lines=19> */
.L_x_891:
        /* <DEDUP_REMOVED lines=14> */
.L_x_893:
[----:B------:R-:W-:-:S13]  /*1080*/  ISETP.LT.OR P0, PT, R12, R95, P0 ;  /* 0x0000005f0c00720c */ /* 0x000fda0000701670 */
[----:B------:R-:W-:Y:S02]  /*1090*/  @P0 IMAD R3, R3, 0x4, R12 ;  /* 0x0000000403030824 */ /* 0x000fe400078e020c */
[----:B0-----:R-:W-:Y:S02]  /*10a0*/  @P0 IMAD.MOV.U32 R4, RZ, RZ, 0x2 ;  /* 0x00000002ff040424 */ /* 0x001fe400078e00ff */
[----:B------:R-:W-:-:S04]  /*10b0*/  @P0 IMAD R3, R3, c[0x0][0x18c], R0 ;  /* 0x0000630003030a24 */ /* 0x000fc800078e0200 */
[----:B------:R-:W-:-:S05]  /*10c0*/  @P0 IMAD.WIDE R4, R3, R4, c[0x0][0x180] ;  /* 0x0000600003040625 */ /* 0x000fca00078e0204 */
[----:B------:R0:W-:Y:S02]  /*10d0*/  @P0 STG.E.64 [R4.64], RZ ;  /* 0x000000ff04000986 */ /* 0x0001e4000c101b06 */
.L_x_890:
[----:B------:R-:W-:Y:S01]  /*10e0*/  BAR.SYNC.DEFER_BLOCKING 0x0 ;  /* 0x0000000000007b1d */ /* 0x000fe20000010000 */
[C---:B------:R-:W-:Y:S02]  /*10f0*/  ISETP.GT.AND P0, PT, R93.reuse, c[0x0][0x1a8], PT ;  /* 0x00006a005d007a0c */ /* 0x040fe40003f04270 */
[C---:B------:R-:W-:Y:S02]  /*1100*/  ISETP.GT.AND P3, PT, R93.reuse, c[0x0][0x1b0], PT ;  /* 0x00006c005d007a0c */ /* 0x040fe40003f64270 */
[C---:B------:R-:W-:Y:S02]  /*1110*/  ISETP.GT.AND P2, PT, R93.reuse, c[0x0][0x1ac], PT ;  /* 0x00006b005d007a0c */ /* 0x040fe40003f44270 */
[C---:B0-----:R-:W-:Y:S02]  /*1120*/  IMNMX R4, R93.reuse, c[0x0][0x1a8], PT ;  /* 0x00006a005d047a17 */ /* 0x041fe40003800200 */
[----:B------:R-:W-:Y:S02]  /*1130*/  ISETP.GT.AND P4, PT, R93, c[0x0][0x1b4], PT ;  /* 0x00006d005d007a0c */ /* 0x000fe40003f84270 */
[----:B------:R-:W-:-:S02]  /*1140*/  SHF.R.S32.HI R5, RZ, 0x1f, R4 ;  /* 0x0000001fff057819 */ /* 0x000fc40000011404 */
[C---:B------:R-:W-:Y:S02]  /*1150*/  ISETP.GT.AND P5, PT, R93.reuse, c[0x0][0x1b8], PT ;  /* 0x00006e005d007a0c */ /* 0x040fe40003fa4270 */
[C---:B------:R-:W-:Y:S02]  /*1160*/  @P0 IMNMX R3, R93.reuse, c[0x0][0x1ac], PT ;  /* 0x00006b005d030a17 */ /* 0x040fe40003800200 */
[----:B------:R-:W-:Y:S02]  /*1170*/  @P3 IMNMX R7, R93, c[0x0][0x1b4], PT ;  /* 0x00006d005d073a17 */ /* 0x000fe40003800200 */
[----:B------:R-:W-:Y:S02]  /*1180*/  @P0 IADD3 R3, R3, -c[0x0][0x1a8], RZ ;  /* 0x80006a0003030a10 */ /* 0x000fe40007ffe0ff */
[----:B------:R-:W-:Y:S02]  /*1190*/  LEA.HI R12, R5, R4, RZ, 0x5 ;  /* 0x00000004050c7211 */ /* 0x000fe400078f28ff */
[----:B------:R-:W-:-:S02]  /*11a0*/  @P2 IMNMX R5, R93, c[0x0][0x1b0], PT ;  /* 0x00006c005d052a17 */ /* 0x000fc40003800200 */
[----:B------:R-:W-:Y:S02]  /*11b0*/  @P0 SHF.R.S32.HI R4, RZ, 0x1f, R3 ;  /* 0x0000001fff040819 */ /* 0x000fe40000011403 */
[----:B------:R-:W-:Y:S02]  /*11c0*/  @P3 IADD3 R7, R7, -c[0x0][0x1b0], RZ ;  /* 0x80006c0007073a10 */ /* 0x000fe40007ffe0ff */
[----:B------:R-:W-:Y:S02]  /*11d0*/  @P2 IADD3 R6, R5, -c[0x0][0x1ac], RZ ;  /* 0x80006b0005062a10 */ /* 0x000fe40007ffe0ff */
[----:B------:R-:W-:Y:S02]  /*11e0*/  @P4 IMNMX R8, R93, c[0x0][0x1b8], PT ;  /* 0x00006e005d084a17 */ /* 0x000fe40003800200 */
[----:B------:R-:W-:Y:S02]  /*11f0*/  @P0 LEA.HI R5, R4, R3, RZ, 0x5 ;  /* 0x0000000304050211 */ /* 0x000fe400078f28ff */
[----:B------:R-:W-:-:S02]  /*1200*/  @P3 SHF.R.S32.HI R4, RZ, 0x1f, R7 ;  /* 0x0000001fff043819 */ /* 0x000fc40000011407 */
[----:B------:R-:W-:Y:S02]  /*1210*/  @P5 IMNMX R10, R93, c[0x0][0x1bc], PT ;  /* 0x00006f005d0a5a17 */ /* 0x000fe40003800200 */
[----:B------:R-:W-:Y:S02]  /*1220*/  @P4 IADD3 R8, R8, -c[0x0][0x1b4], RZ ;  /* 0x80006d0008084a10 */ /* 0x000fe40007ffe0ff */
[----:B------:R-:W-:Y:S01]  /*1230*/  @P3 LEA.HI R7, R4, R7, RZ, 0x5 ;  /* 0x0000000704073211 */ /* 0x000fe200078f28ff */
[----:B------:R-:W-:Y:S01]  /*1240*/  IMAD.MOV.U32 R4, RZ, RZ, RZ ;  /* 0x000000ffff047224 */ /* 0x000fe200078e00ff */
[----:B------:R-:W-:Y:S02]  /*1250*/  @P2 SHF.R.S32.HI R3, RZ, 0x1f, R6 ;  /* 0x0000001fff032819 */ /* 0x000fe40000011406 */
[----:B------:R-:W-:Y:S02]  /*1260*/  @P5 IADD3 R10, R10, -c[0x0][0x1b8], RZ ;  /* 0x80006e000a0a5a10 */ /* 0x000fe40007ffe0ff */
[----:B------:R-:W-:-:S02]  /*1270*/  @P4 SHF.R.S32.HI R9, RZ, 0x1f, R8 ;  /* 0x0000001fff094819 */ /* 0x000fc40000011408 */
[----:B------:R-:W-:Y:S02]  /*1280*/  @P3 SHF.R.S32.HI R7, RZ, 0x5, R7 ;  /* 0x00000005ff073819 */ /* 0x000fe40000011407 */
[----:B------:R-:W-:Y:S01]  /*1290*/  @P2 LEA.HI R6, R3, R6, RZ, 0x5 ;  /* 0x0000000603062211 */ /* 0x000fe200078f28ff */
[----:B------:R-:W-:Y:S01]  /*12a0*/  IMAD.MOV.U32 R3, RZ, RZ, RZ ;  /* 0x000000ffff037224 */ /* 0x000fe200078e00ff */
[----:B------:R-:W-:Y:S02]  /*12b0*/  @P5 SHF.R.S32.HI R11, RZ, 0x1f, R10 ;  /* 0x0000001fff0b5819 */ /* 0x000fe4000001140a */
[----:B------:R-:W-:Y:S02]  /*12c0*/  @P0 SHF.R.S32.HI R5, RZ, 0x5, R5 ;  /* 0x00000005ff050819 */ /* 0x000fe40000011405 */
[----:B------:R-:W-:Y:S01]  /*12d0*/  @P4 LEA.HI R9, R9, R8, RZ, 0x5 ;  /* 0x0000000809094211 */ /* 0x000fe200078f28ff */
[----:B------:R-:W-:Y:S01]  /*12e0*/  IMAD.MOV.U32 R8, RZ, RZ, RZ ;  /* 0x000000ffff087224 */ /* 0x000fe200078e00ff */
[----:B------:R-:W-:Y:S01]  /*12f0*/  @P2 SHF.R.S32.HI R6, RZ, 0x5, R6 ;  /* 0x00000005ff062819 */ /* 0x000fe20000011406 */
[----:B------:R-:W-:Y:S01]  /*1300*/  @P3 IMAD.SHL.U32 R8, R7, 0x4, RZ ;  /* 0x0000000407083824 */ /* 0x000fe200078e00ff */
[----:B------:R-:W-:Y:S01]  /*1310*/  @P5 LEA.HI R11, R11, R10, RZ, 0x5 ;  /* 0x0000000a0b0b5211 */ /* 0x000fe200078f28ff */
[----:B------:R-:W-:Y:S01]  /*1320*/  @P0 IMAD R4, R5, 0x6, RZ ;  /* 0x0000000605040824 */ /* 0x000fe200078e02ff */
[----:B------:R-:W-:Y:S01]  /*1330*/  SHF.R.S32.HI R7, RZ, 0x5, R12 ;  /* 0x00000005ff077819 */ /* 0x000fe2000001140c */
[----:B------:R-:W-:Y:S01]  /*1340*/  @P2 IMAD R3, R6, 0x5, RZ ;  /* 0x0000000506032824 */ /* 0x000fe200078e02ff */
[----:B------:R-:W-:Y:S01]  /*1350*/  @P4 SHF.R.S32.HI R9, RZ, 0x5, R9 ;  /* 0x00000005ff094819 */ /* 0x000fe20000011409 */
[----:B------:R-:W-:Y:S01]  /*1360*/  IMAD.MOV.U32 R5, RZ, RZ, RZ ;  /* 0x000000ffff057224 */ /* 0x000fe200078e00ff */
[----:B------:R-:W-:Y:S01]  /*1370*/  @P5 SHF.R.S32.HI R11, RZ, 0x5, R11 ;  /* 0x00000005ff0b5819 */ /* 0x000fe2000001140b */
[----:B------:R-:W-:Y:S01]  /*1380*/  IMAD R4, R7, 0x8, R4 ;  /* 0x0000000807047824 */ /* 0x000fe200078e0204 */
[----:B------:R-:W-:Y:S01]  /*1390*/  ISETP.GE.AND P0, PT, R93, R94, PT ;  /* 0x0000005e5d00720c */ /* 0x000fe20003f06270 */
[----:B------:R-:W-:Y:S01]  /*13a0*/  IMAD.MOV.U32 R6, RZ, RZ, RZ ;  /* 0x000000ffff067224 */ /* 0x000fe200078e00ff */
[----:B------:R-:W-:Y:S01]  /*13b0*/  SHF.R.S32.HI R16, RZ, 0x1f, R0 ;  /* 0x0000001fff107819 */ /* 0x000fe20000011400 */
[----:B------:R-:W-:Y:S01]  /*13c0*/  @P4 IMAD R5, R9, 0x3, RZ ;  /* 0x0000000309054824 */ /* 0x000fe200078e02ff */
[----:B------:R-:W-:Y:S01]  /*13d0*/  IADD3 R3, R8, R4, R3 ;  /* 0x0000000408037210 */ /* 0x000fe20007ffe003 */
[----:B------:R-:W-:-:S05]  /*13e0*/  @P5 IMAD.SHL.U32 R6, R11, 0x2, RZ ;  /* 0x000000020b065824 */ /* 0x000fca00078e00ff */
[----:B------:R-:W-:-:S05]  /*13f0*/  IADD3 R3, R6, R3, R5 ;  /* 0x0000000306037210 */ /* 0x000fca0007ffe005 */
[----:B-----5:R-:W-:-:S05]  /*1400*/  IMAD R17, R3, c[0x0][0x18c], RZ ;  /* 0x0000630003117a24 */ /* 0x020fca00078e02ff */
[----:B------:R-:W-:Y:S02]  /*1410*/  IADD3 R29, P2, R0, R17, RZ ;  /* 0x00000011001d7210 */ /* 0x000fe40007f5e0ff */
[----:B------:R-:W-:Y:S02]  /*1420*/  SHF.R.S32.HI R19, RZ, 0x1f, R17 ;  /* 0x0000001fff137819 */ /* 0x000fe40000011411 */
[----:B------:R-:W-:-:S03]  /*1430*/  LEA R28, P3, R29, c[0x0][0x168], 0x2 ;  /* 0x00005a001d1c7a11 */ /* 0x000fc600078610ff */
[----:B------:R-:W-:Y:S01]  /*1440*/  IMAD.X R18, R19, 0x1, R16, P2 ;  /* 0x0000000113127824 */ /* 0x000fe200010e0610 */
[----:B------:R-:W-:Y:S05]  /*1450*/  @P0 BRA `(.L_x_894) ;  /* 0x0000034000000947 */ /* 0x000fea0003800000 */
[----:B------:R-:W-:Y:S02]  /*1460*/  IMAD.SHL.U32 R2, R2, 0x40, RZ ;  /* 0x0000004002027824 */ /* 0x000fe400078e00ff */
[----:B------:R-:W-:-:S04]  /*1470*/  IMAD.MOV.U32 R21, RZ, RZ, 0x2 ;  /* 0x00000002ff157424 */ /* 0x000fc800078e00ff */
[----:B------:R-:W-:-:S05]  /*1480*/  IMAD.WIDE R2, R2, R21, c[0x0][0x198] ;  /* 0x0000660002027625 */ /* 0x000fca00078e0215 */
        /* <DEDUP_REMOVED lines=8> */
.L_x_895:
[----:B-----5:R-:W-:-:S04]  /*1510*/  IMAD.IADD R4, R8, 0x1, R11 ;  /* 0x0000000108047824 */ /* 0x020fc800078e020b */
[----:B0-----:R-:W-:-:S05]  /*1520*/  IMAD R2, R4, c[0x0][0x18c], RZ ;  /* 0x0000630004027a24 */ /* 0x001fca00078e02ff */
[----:B------:R-:W-:-:S04]  /*1530*/  SHF.R.S32.HI R3, RZ, 0x1f, R2 ;  /* 0x0000001fff037819 */ /* 0x000fc80000011402 */
[----:B------:R-:W-:Y:S01]  /*1540*/  LEA.HI R3, R3, R2, RZ, 0x3 ;  /* 0x0000000203037211 */ /* 0x000fe200078f18ff */
[----:B------:R-:W-:-:S03]  /*1550*/  IMAD.MOV.U32 R2, RZ, RZ, 0x4 ;  /* 0x00000004ff027424 */ /* 0x000fc600078e00ff */
[----:B------:R-:W-:-:S05]  /*1560*/  LEA.HI.SX32 R3, R3, R10, 0x1d ;  /* 0x0000000a03037211 */ /* 0x000fca00078feaff */
[----:B------:R-:W-:-:S06]  /*1570*/  IMAD.WIDE R2, R3, R2, c[0x0][0x170] ;  /* 0x00005c0003027625 */ /* 0x000fcc00078e0202 */
[----:B------:R-:W2:Y:S01]  /*1580*/  LDG.E.CONSTANT R2, [R2.64] ;  /* 0x0000000602027981 */ /* 0x000ea2000c1e9900 */
[----:B------:R-:W-:-:S05]  /*1590*/  LEA R6, R13, 0x1, 0x1 ;  /* 0x000000010d067811 */ /* 0x000fca00078e08ff */
[----:B------:R-:W-:-:S06]  /*15a0*/  IMAD.WIDE R6, R6, R21, c[0x0][0x198] ;  /* 0x0000660006067625 */ /* 0x000fcc00078e0215 */
[----:B------:R-:W3:Y:S01]  /*15b0*/  LDG.E.U16.CONSTANT R6, [R6.64] ;  /* 0x0000000606067981 */ /* 0x000ee2000c1e9500 */
[----:B------:R-:W-:-:S06]  /*15c0*/  IMAD.WIDE R4, R4, R21, c[0x0][0x178] ;  /* 0x00005e0004047625 */ /* 0x000fcc00078e0215 */
[----:B------:R0:W4:Y:S01]  /*15d0*/  LDG.E.U16.CONSTANT R4, [R4.64] ;  /* 0x0000000604047981 */ /* 0x000122000c1e9500 */
[----:B------:R-:W-:Y:S02]  /*15e0*/  IADD3 R11, R11, 0x1, RZ ;  /* 0x000000010b0b7810 */ /* 0x000fe40007ffe0ff */
[----:B--2---:R-:W-:-:S04]  /*15f0*/  SHF.R.U32.HI R12, RZ, R9, R2 ;  /* 0x00000009ff0c7219 */ /* 0x004fc80000011602 */
[----:B------:R-:W-:Y:S02]  /*1600*/  LOP3.LUT R14, R12, 0xf, RZ, 0xc0, !PT ;  /* 0x0000000f0c0e7812 */ /* 0x000fe400078ec0ff */
[--C-:B------:R-:W-:Y:S02]  /*1610*/  SHF.R.U32.HI R15, RZ, 0x4, R12.reuse ;  /* 0x00000004ff0f7819 */ /* 0x100fe4000001160c */
[--C-:B------:R-:W-:Y:S02]  /*1620*/  SHF.R.U32.HI R2, RZ, 0x8, R12.reuse ;  /* 0x00000008ff027819 */ /* 0x100fe4000001160c */
[----:B------:R-:W-:Y:S02]  /*1630*/  SHF.R.U32.HI R12, RZ, 0xc, R12 ;  /* 0x0000000cff0c7819 */ /* 0x000fe4000001160c */
[----:B------:R-:W-:Y:S01]  /*1640*/  LOP3.LUT R15, R15, 0xf, RZ, 0xc0, !PT ;  /* 0x0000000f0f0f7812 */ /* 0x000fe200078ec0ff */
[----:B---3--:R-:W-:Y:S01]  /*1650*/  IMAD.IADD R13, R6, 0x1, R13 ;  /* 0x00000001060d7824 */ /* 0x008fe200078e020d */
        /* <DEDUP_REMOVED lines=8> */
[----:B------:R-:W-:Y:S01]  /*16e0*/  ISETP.GE.AND P2, PT, R13, R94, PT ;  /* 0x0000005e0d00720c */ /* 0x000fe20003f46270 */
[----:B------:R-:W-:Y:S01]  /*16f0*/  IMAD R2, R2, R2, RZ ;  /* 0x0000000202027224 */ /* 0x000fe200078e02ff */
[----:B------:R-:W4:Y:S01]  /*1700*/  I2F.F16 R3, R14 ;  /* 0x0000000e00037306 */ /* 0x000f220000200c00 */
[----:B------:R-:W-:-:S07]  /*1710*/  IMAD R12, R12, R12, RZ ;  /* 0x0000000c0c0c7224 */ /* 0x000fce00078e02ff */
[----:B------:R-:W1:Y:S08]  /*1720*/  I2F.F16 R43, R15 ;  /* 0x0000000f002b7306 */ /* 0x000e700000200c00 */
[----:B0-----:R-:W0:Y:S01]  /*1730*/  I2F.F16 R5, R2 ;  /* 0x0000000200057306 */ /* 0x001e220000200c00 */
[----:B----4-:R-:W-:-:S07]  /*1740*/  HMUL2 R44, R3.H0_H0, R4.H0_H0 ;  /* 0x20000004032c7232 */ /* 0x010fce0000000800 */
[----:B------:R-:W2:Y:S01]  /*1750*/  I2F.F16 R41, R12 ;  /* 0x0000000c00297306 */ /* 0x000ea20000200c00 */
[-C--:B-1----:R-:W-:Y:S02]  /*1760*/  HMUL2 R43, R43.H0_H0, R4.reuse.H0_H0 ;  /* 0x200000042b2b7232 */ /* 0x082fe40000000800 */
[-C--:B0-----:R-:W-:Y:S02]  /*1770*/  HMUL2 R42, R5.H0_H0, R4.reuse.H0_H0 ;  /* 0x20000004052a7232 */ /* 0x081fe40000000800 */
[----:B--2---:R-:W-:Y:S01]  /*1780*/  HMUL2 R41, R41.H0_H0, R4.H0_H0 ;  /* 0x2000000429297232 */ /* 0x004fe20000000800 */
[----:B------:R-:W-:Y:S05]  /*1790*/  @!P2 BRA `(.L_x_895) ;  /* 0xfffffd700000a947 */ /* 0x000fea000383ffff */
.L_x_894:
[----:B------:R-:W-:Y:S01]  /*17a0*/  ISETP.GE.OR P0, PT, R93, c[0x0][0x1a8], P0 ;  /* 0x00006a005d007a0c */ /* 0x000fe20000706670 */
[----:B------:R-:W-:Y:S01]  /*17b0*/  UMOV UR4, URZ ;  /* 0x0000003f00047c82 */ /* 0x000fe20008000000 */
[----:B------:R-:W-:Y:S02]  /*17c0*/  PRMT R40, RZ, 0x5410, RZ ;  /* 0x00005410ff287816 */ /* 0x000fe400000000ff */
[----:B------:R-:W-:-:S02]  /*17d0*/  LEA.HI.X R29, R29, c[0x0][0x16c], R18, 0x2, P3 ;  /* 0x00005b001d1d7a11 */ /* 0x000fc400018f1412 */
[----:B------:R-:W-:Y:S02]  /*17e0*/  PRMT R27, RZ, 0x5410, RZ ;  /* 0x00005410ff1b7816 */ /* 0x000fe400000000ff */
[----:B------:R-:W-:Y:S02]  /*17f0*/  PRMT R26, RZ, 0x5410, RZ ;  /* 0x00005410ff1a7816 */ /* 0x000fe400000000ff */
[----:B------:R-:W-:Y:S02]  /*1800*/  PRMT R25, RZ, 0x5410, RZ ;  /* 0x00005410ff197816 */ /* 0x000fe400000000ff */
[----:B------:R-:W-:Y:S02]  /*1810*/  PRMT R24, RZ, 0x5410, RZ ;  /* 0x00005410ff187816 */ /* 0x000fe400000000ff */
[----:B------:R-:W-:Y:S02]  /*1820*/  PRMT R23, RZ, 0x5410, RZ ;  /* 0x00005410ff177816 */ /* 0x000fe400000000ff */
[----:B------:R-:W-:-:S02]  /*1830*/  PRMT R22, RZ, 0x5410, RZ ;  /* 0x00005410ff167816 */ /* 0x000fc400000000ff */
[----:B------:R-:W-:Y:S01]  /*1840*/  PRMT R21, RZ, 0x5410, RZ ;  /* 0x00005410ff157816 */ /* 0x000fe200000000ff */
[----:B------:R-:W-:Y:S05]  /*1850*/  @P0 BRA `(.L_x_896) ;  /* 0x000076a000000947 */ /* 0x000fea0003800000 */
[----:B------:R-:W-:Y:S01]  /*1860*/  ULDC UR4, c[0x0][0x18c] ;  /* 0x0000630000047ab9 */ /* 0x000fe20000000800 */
[----:B------:R-:W-:Y:S01]  /*1870*/  IADD3 R0, P0, P2, R0, c[0x0][0x18c], R17 ;  /* 0x0000630000007a10 */ /* 0x000fe20007a1e011 */
[----:B------:R-:W-:Y:S01]  /*1880*/  USHF.R.S32.HI UR4, URZ, 0x1f, UR4 ;  /* 0x0000001f3f047899 */ /* 0x000fe20008011404 */
[----:B------:R-:W-:Y:S01]  /*1890*/  HADD2.F32 R14, -RZ, R44.H0_H0 ;  /* 0x2000002cff0e7230 */ /* 0x000fe20000004100 */
[----:B------:R-:W-:Y:S01]  /*18a0*/  PRMT R40, RZ, 0x7610, R40 ;  /* 0x00007610ff287816 */ /* 0x000fe20000000028 */
[----:B------:R-:W-:Y:S01]  /*18b0*/  HADD2.F32 R13, -RZ, R43.H0_H0 ;  /* 0x2000002bff0d7230 */ /* 0x000fe20000004100 */
[----:B------:R-:W-:Y:S01]  /*18c0*/  LEA R2, P3, R0, c[0x0][0x168], 0x2 ;  /* 0x00005a0000027a11 */ /* 0x000fe200078610ff */
[----:B------:R-:W-:Y:S01]  /*18d0*/  HADD2.F32 R12, -RZ, R42.H0_H0 ;  /* 0x2000002aff0c7230 */ /* 0x000fe20000004100 */
[----:B------:R-:W-:Y:S01]  /*18e0*/  IADD3.X R3, R16, UR4, R19, P0, P2 ;  /* 0x0000000410037c10 */ /* 0x000fe200087e4413 */
[----:B------:R-:W-:-:S03]  /*18f0*/  UMOV UR4, URZ ;  /* 0x0000003f00047c82 */ /* 0x000fc60008000000 */
[----:B------:R-:W-:Y:S01]  /*1900*/  LEA.HI.X R3, R0, c[0x0][0x16c], R3, 0x2, P3 ;  /* 0x00005b0000037a11 */ /* 0x000fe200018f1403 */
[----:B------:R-:W-:Y:S02]  /*1910*/  HADD2.F32 R0, -RZ, R41.H0_H0 ;  /* 0x20000029ff007230 */ /* 0x000fe40000004100 */
.L_x_913:
[----:B-----5:R-:W-:Y:S05]  /*1920*/  @!P1 BRA `(.L_x_897) ;  /* 0x00001d3000009947 */ /* 0x020fea0003800000 */
        /* <DEDUP_REMOVED lines=118> */
[----:B------:R-:W-:-:S02]  /*2090*/  HADD2.F32 R66, -RZ, R18.H0_H0 ;  /* 0x20000012ff427230 */ /* 0x000fc40000004100 */
        /* <DEDUP_REMOVED lines=11> */
[----:B------:R-:W-:-:S02]  /*2150*/  FFMA.FTZ R60, R58, R63, R60 ;  /* 0x0000003f3a3c7223 */ /* 0x000fc4000001003c */
[----:B------:R-:W-:Y:S01]  /*2160*/  FFMA.FTZ R8, R9, R58, R8 ;  /* 0x0000003a09087223 */ /* 0x000fe20000010008 */
[----:B------:R-:W-:Y:S01]  /*2170*/  HADD2.F32 R9, -RZ, R45.H0_H0 ;  /* 0x2000002dff097230 */ /* 0x000fe20000004100 */
[C---:B------:R-:W-:Y:S02]  /*2180*/  FFMA.FTZ R62, R58.reuse, R65, R62 ;  /* 0x000000413a3e7223 */ /* 0x040fe4000001003e */
        /* <DEDUP_REMOVED lines=13> */
[----:B-1----:R-:W-:Y:S01]  /*2260*/  HADD2.F32 R57, -RZ, R6.H0_H0 ;  /* 0x20000006ff397230 */ /* 0x002fe20000004100 */
[C---:B------:R-:W-:Y:S01]  /*2270*/  FFMA.FTZ R64, R61.reuse, R62, R63 ;  /* 0x0000003e3d407223 */ /* 0x040fe2000001003f */
        /* <DEDUP_REMOVED lines=32> */
[----:B------:R-:W-:-:S02]  /*2480*/  FFMA.FTZ R8, R61, R8, R9 ;  /* 0x000000083d087223 */ /* 0x000fc40000010009 */
[C---:B------:R-:W-:Y:S02]  /*2490*/  FFMA.FTZ R57, R61.reuse, R60, R57 ;  /* 0x0000003c3d397223 */ /* 0x040fe40000010039 */
        /* <DEDUP_REMOVED lines=12> */
[----:B------:R-:W-:-:S05]  /*2560*/  HADD2 R27, R57, R27 ;  /* 0x0000001b391b7230 */ /* 0x000fca0000000000 */
.L_x_898:
        /* <DEDUP_REMOVED lines=44> */
[--C-:B------:R-:W-:Y:S01]  /*2830*/  HADD2.F32 R58, -RZ, R7.reuse.H0_H0 ;  /* 0x20000007ff3a7230 */ /* 0x100fe20000004100 */
[----:B------:R-:W-:Y:S01]  /*2840*/  FFMA.FTZ R62, R63, R59, R62 ;  /* 0x0000003b3f3e7223 */ /* 0x000fe2000001003e */
[----:B------:R-:W-:Y:S01]  /*2850*/  HADD2.F32 R57, -RZ, R7.H1_H1 ;  /* 0x30000007ff397230 */ /* 0x000fe20000004100 */
        /* <DEDUP_REMOVED lines=8> */
[----:B------:R-:W-:Y:S01]  /*28e0*/  FFMA.FTZ R9, R65, R9, R64 ;  /* 0x0000000941097223 */ /* 0x000fe20000010040 */
[----:B------:R-:W-:Y:S02]  /*28f0*/  HADD2.F32 R63, -RZ, R53.H0_H0 ;  /* 0x20000035ff3f7230 */ /* 0x000fe40000004100 */
        /* <DEDUP_REMOVED lines=34> */
.L_x_899:
        /* <DEDUP_REMOVED lines=93> */
.L_x_900:
        /* <DEDUP_REMOVED lines=30> */
[-C--:B------:R-:W-:Y:S01]  /*32d0*/  FFMA.FTZ R35, R62, R57.reuse, RZ ;  /* 0x000000393e237223 */ /* 0x080fe200000100ff */
[----:B------:R-:W-:Y:S01]  /*32e0*/  HADD2.F32 R54, -RZ, R54.H0_H0 ;  /* 0x20000036ff367230 */ /* 0x000fe20000004100 */
[-C--:B------:R-:W-:Y:S01]  /*32f0*/  FFMA.FTZ R5, R4, R8.reuse, R5 ;  /* 0x0000000804057223 */ /* 0x080fe20000010005 */
[----:B------:R-:W-:Y:S01]  /*3300*/  HADD2.F32 R4, -RZ, R45.H0_H0 ;  /* 0x2000002dff047230 */ /* 0x000fe20000004100 */
        /* <DEDUP_REMOVED lines=14> */
[----:B------:R-:W-:-:S02]  /*33f0*/  FFMA.FTZ R58, R50, R58, R57 ;  /* 0x0000003a323a7223 */ /* 0x000fc40000010039 */
[-C--:B------:R-:W-:Y:S01]  /*3400*/  FFMA.FTZ R4, R15, R9.reuse, R4 ;  /* 0x000000090f047223 */ /* 0x080fe20000010004 */
[----:B------:R-:W-:Y:S01]  /*3410*/  HADD2.F32 R15, -RZ, R37.H0_H0 ;  /* 0x20000025ff0f7230 */ /* 0x000fe20000004100 */
[-C--:B------:R-:W-:Y:S01]  /*3420*/  FFMA.FTZ R16, R16, R9.reuse, R8 ;  /* 0x0000000910107223 */ /* 0x080fe20000010008 */
[--C-:B------:R-:W-:Y:S01]  /*3430*/  HADD2.F32 R8, -RZ, R7.reuse.H0_H0 ;  /* 0x20000007ff087230 */ /* 0x100fe20000004100 */
[-C--:B------:R-:W-:Y:S01]  /*3440*/  FFMA.FTZ R32, R17, R9.reuse, R32 ;  /* 0x0000000911207223 */ /* 0x080fe20000010020 */
[----:B------:R-:W-:Y:S01]  /*3450*/  HADD2.F32 R17, -RZ, R38.H0_H0 ;  /* 0x20000026ff117230 */ /* 0x000fe20000004100 */
[----:B------:R-:W-:Y:S01]  /*3460*/  FFMA.FTZ R58, R18, R9, R58 ;  /* 0x00000009123a7223 */ /* 0x000fe2000001003a */
[----:B------:R-:W-:Y:S01]  /*3470*/  HADD2.F32 R9, -RZ, R7.H1_H1 ;  /* 0x30000007ff097230 */ /* 0x000fe20000004100 */
[-C--:B------:R-:W-:Y:S01]  /*3480*/  FFMA.FTZ R7, R36, R5.reuse, R4 ;  /* 0x0000000524077223 */ /* 0x080fe20000010004 */
[----:B------:R-:W-:Y:S01]  /*3490*/  HADD2.F32 R4, -RZ, R52.H0_H0 ;  /* 0x20000034ff047230 */ /* 0x000fe20000004100 */
[----:B------:R-:W-:-:S02]  /*34a0*/  FFMA.FTZ R15, R15, R5, R16 ;  /* 0x000000050f0f7223 */ /* 0x000fc40000010010 */
[-C--:B------:R-:W-:Y:S02]  /*34b0*/  FFMA.FTZ R17, R17, R5.reuse, R32 ;  /* 0x0000000511117223 */ /* 0x080fe40000010020 */
[----:B------:R-:W-:Y:S02]  /*34c0*/  FFMA.FTZ R5, R39, R5, R58 ;  /* 0x0000000527057223 */ /* 0x000fe4000001003a */
[-C--:B------:R-:W-:Y:S02]  /*34d0*/  FFMA.FTZ R7, R51, R6.reuse, R7 ;  /* 0x0000000633077223 */ /* 0x080fe40000010007 */
[-C--:B------:R-:W-:Y:S02]  /*34e0*/  FFMA.FTZ R15, R53, R6.reuse, R15 ;  /* 0x00000006350f7223 */ /* 0x080fe4000001000f */
[-C--:B------:R-:W-:Y:S02]  /*34f0*/  FFMA.FTZ R17, R10, R6.reuse, R17 ;  /* 0x000000060a117223 */ /* 0x080fe40000010011 */
[----:B------:R-:W-:-:S02]  /*3500*/  FFMA.FTZ R5, R11, R6, R5 ;  /* 0x000000060b057223 */ /* 0x000fc40000010005 */
[-C--:B------:R-:W-:Y:S01]  /*3510*/  FFMA.FTZ R4, R4, R8.reuse, R7 ;  /* 0x0000000804047223 */ /* 0x080fe20000010007 */
[----:B------:R-:W-:Y:S01]  /*3520*/  HADD2.F32 R7, -RZ, R30.H0_H0 ;  /* 0x2000001eff077230 */ /* 0x000fe20000004100 */
[-C--:B------:R-:W-:Y:S02]  /*3530*/  FFMA.FTZ R6, R54, R8.reuse, R15 ;  /* 0x0000000836067223 */ /* 0x080fe4000001000f */
[-C--:B------:R-:W-:Y:S02]  /*3540*/  FFMA.FTZ R10, R55, R8.reuse, R17 ;  /* 0x00000008370a7223 */ /* 0x080fe40000010011 */
[----:B------:R-:W-:Y:S02]  /*3550*/  FFMA.FTZ R8, R56, R8, R5 ;  /* 0x0000000838087223 */ /* 0x000fe40000010005 */
[-C--:B------:R-:W-:Y:S02]  /*3560*/  FFMA.FTZ R5, R19, R9.reuse, R4 ;  /* 0x0000000913057223 */ /* 0x080fe40000010004 */
        /* <DEDUP_REMOVED lines=15> */
.L_x_897:
[----:B0-----:R-:W-:-:S04]  /*3660*/  IMAD.MOV.U32 R15, RZ, RZ, c[0x0][0x18c] ;  /* 0x00006300ff0f7624 */ /* 0x001fc800078e00ff */
        /* <DEDUP_REMOVED lines=151> */
[--C-:B-1----:R-:W-:Y:S01]  /*3fe0*/  HADD2.F32 R58, -RZ, R6.reuse.H0_H0 ;  /* 0x20000006ff3a7230 */ /* 0x102fe20000004100 */
[C---:B------:R-:W-:Y:S01]  /*3ff0*/  FFMA.FTZ R65, R61.reuse, R62, R65 ;  /* 0x0000003e3d417223 */ /* 0x040fe20000010041 */
[----:B------:R-:W-:Y:S01]  /*4000*/  HADD2.F32 R59, -RZ, R6.H1_H1 ;  /* 0x30000006ff3b7230 */ /* 0x000fe20000004100 */
[----:B------:R-:W-:Y:S01]  /*4010*/  FFMA.FTZ R67, R61, R60, R67 ;  /* 0x0000003c3d437223 */ /* 0x000fe20000010043 */
[--C-:B------:R-:W-:Y:S01]  /*4020*/  HADD2.F32 R60, -RZ, R7.reuse.H0_H0 ;  /* 0x20000007ff3c7230 */ /* 0x100fe20000004100 */
[----:B------:R-:W-:Y:S01]  /*4030*/  FFMA.FTZ R8, R9, R58, R8 ;  /* 0x0000003a09087223 */ /* 0x000fe20000010008 */
[----:B------:R-:W-:Y:S01]  /*4040*/  HADD2.F32 R61, -RZ, R7.H1_H1 ;  /* 0x30000007ff3d7230 */ /* 0x000fe20000004100 */
[----:B------:R-:W-:Y:S01]  /*4050*/  FFMA.FTZ R67, R58, R64, R67 ;  /* 0x000000403a437223 */ /* 0x000fe20000010043 */
[----:B------:R-:W-:-:S02]  /*4060*/  HADD2.F32 R7, -RZ, R49.H0_H0 ;  /* 0x20000031ff077230 */ /* 0x000fc40000004100 */
        /* <DEDUP_REMOVED lines=39> */
.L_x_902:
        /* <DEDUP_REMOVED lines=15> */
[----:B------:R-:W-:Y:S02]  /*43d0*/  HADD2.F32 R59, -RZ, R9.H1_H1 ;  /* 0x30000009ff3b7230 */ /* 0x000fe40000004100 */
[----:B------:R-:W-:Y:S02]  /*43e0*/  HADD2.F32 R58, -RZ, R8.H0_H0 ;  /* 0x20000008ff3a7230 */ /* 0x000fe40000004100 */
[----:B------:R-:W-:Y:S02]  /*43f0*/  HADD2.F32 R9, -RZ, R20.H0_H0 ;  /* 0x20000014ff097230 */ /* 0x000fe40000004100 */
[----:B------:R-:W-:Y:S01]  /*4400*/  HADD2.F32 R8, -RZ, R8.H1_H1 ;  /* 0x30000008ff087230 */ /* 0x000fe20000004100 */
[----:B------:R-:W-:-:S02]  /*4410*/  FFMA.FTZ R61, R61, R58, RZ ;  /* 0x0000003a3d3d7223 */ /* 0x000fc400000100ff */
[-C--:B------:R-:W-:Y:S02]  /*4420*/  FFMA.FTZ R9, R9, R58.reuse, RZ ;  /* 0x0000003a09097223 */ /* 0x080fe400000100ff */
[-C--:B------:R-:W-:Y:S02]  /*4430*/  FFMA.FTZ R63, R63, R58.reuse, RZ ;  /* 0x0000003a3f3f7223 */ /* 0x080fe400000100ff */
        /* <DEDUP_REMOVED lines=28> */
[----:B------:R-:W-:Y:S01]  /*4600*/  HADD2.F32 R6, -RZ, R6.H1_H1 ;  /* 0x30000006ff067230 */ /* 0x000fe20000004100 */
[-C--:B------:R-:W-:Y:S01]  /*4610*/  FFMA.FTZ R61, R61, R9.reuse, R60 ;  /* 0x000000093d3d7223 */ /* 0x080fe2000001003c */
[----:B------:R-:W-:Y:S01]  /*4620*/  HADD2.F32 R65, -RZ, R54.H0_H0 ;  /* 0x20000036ff417230 */ /* 0x000fe20000004100 */
[-C--:B------:R-:W-:Y:S01]  /*4630*/  FFMA.FTZ R63, R63, R9.reuse, R62 ;  /* 0x000000093f3f7223 */ /* 0x080fe2000001003e */
[----:B------:R-:W-:Y:S02]  /*4640*/  HADD2.F32 R8, -RZ, R52.H0_H0 ;  /* 0x20000034ff087230 */ /* 0x000fe40000004100 */
        /* <DEDUP_REMOVED lines=36> */
.L_x_903:
        /* <DEDUP_REMOVED lines=93> */
.L_x_904:
        /* <DEDUP_REMOVED lines=30> */
[----:B------:R-:W-:Y:S01]  /*5040*/  FFMA.FTZ R59, R63, R58, RZ ;  /* 0x0000003a3f3b7223 */ /* 0x000fe200000100ff */
[----:B------:R-:W-:Y:S01]  /*5050*/  HADD2.F32 R56, -RZ, R56.H0_H0 ;  /* 0x20000038ff387230 */ /* 0x000fe20000004100 */
[----:B------:R-:W-:Y:S01]  /*5060*/  FFMA.FTZ R5, R4, R8, R5 ;  /* 0x0000000804057223 */ /* 0x000fe20000010005 */
        /* <DEDUP_REMOVED lines=16> */
[-C--:B------:R-:W-:Y:S02]  /*5170*/  FFMA.FTZ R4, R16, R9.reuse, R4 ;  /* 0x0000000910047223 */ /* 0x080fe40000010004 */
        /* <DEDUP_REMOVED lines=9> */
[----:B------:R-:W-:Y:S01]  /*5210*/  HADD2.F32 R4, -RZ, R53.H0_H0 ;  /* 0x20000035ff047230 */ /* 0x000fe20000004100 */
[----:B------:R-:W-:-:S02]  /*5220*/  FFMA.FTZ R19, R19, R5, R20 ;  /* 0x0000000513137223 */ /* 0x000fc40000010014 */
[----:B------:R-:W-:Y:S02]  /*5230*/  FFMA.FTZ R5, R51, R5, R60 ;  /* 0x0000000533057223 */ /* 0x000fe4000001003c */
[-C--:B------:R-:W-:Y:S02]  /*5240*/  FFMA.FTZ R7, R52, R6.reuse, R7 ;  /* 0x0000000634077223 */ /* 0x080fe40000010007 */
[-C--:B------:R-:W-:Y:S02]  /*5250*/  FFMA.FTZ R17, R54, R6.reuse, R17 ;  /* 0x0000000636117223 */ /* 0x080fe40000010011 */
[-C--:B------:R-:W-:Y:S02]  /*5260*/  FFMA.FTZ R19, R10, R6.reuse, R19 ;  /* 0x000000060a137223 */ /* 0x080fe40000010013 */
[----:B------:R-:W-:Y:S02]  /*5270*/  FFMA.FTZ R5, R11, R6, R5 ;  /* 0x000000060b057223 */ /* 0x000fe40000010005 */
        /* <DEDUP_REMOVED lines=21> */
.L_x_901:
        /* <DEDUP_REMOVED lines=199> */
.L_x_906:
        /* <DEDUP_REMOVED lines=91> */
.L_x_907:
        /* <DEDUP_REMOVED lines=93> */
.L_x_908:
        /* <DEDUP_REMOVED lines=87> */
.L_x_905:
        /* <DEDUP_REMOVED lines=199> */
.L_x_910:
        /* <DEDUP_REMOVED lines=91> */
.L_x_911:
        /* <DEDUP_REMOVED lines=93> */
.L_x_912:
        /* <DEDUP_REMOVED lines=87> */
.L_x_909:
[----:B------:R-:W-:Y:S01]  /*8e90*/  IADD3 R93, R93, 0x20, RZ ;  /* 0x000000205d5d7810 */ /* 0x000fe20007ffe0ff */
[----:B------:R-:W-:Y:S01]  /*8ea0*/  UIADD3 UR4, UR4, 0x40, URZ ;  /* 0x0000004004047890 */ /* 0x000fe2000fffe03f */
[----:B------:R-:W-:Y:S02]  /*8eb0*/  IMAD.WIDE R2, R15, 0x8, R2 ;  /* 0x000000080f027825 */ /* 0x000fe400078e0202 */
[C---:B------:R-:W-:Y:S02]  /*8ec0*/  ISETP.GE.AND P0, PT, R93.reuse, c[0x0][0x1a8], PT ;  /* 0x00006a005d007a0c */ /* 0x040fe40003f06270 */
[----:B------:R-:W-:Y:S01]  /*8ed0*/  ISETP.LT.AND P2, PT, R93, R94, PT ;  /* 0x0000005e5d00720c */ /* 0x000fe20003f41270 */
[----:B0-----:R-:W-:-:S12]  /*8ee0*/  IMAD.WIDE R28, R15, 0x8, R28 ;  /* 0x000000080f1c7825 */ /* 0x001fd800078e021c */
[----:B------:R-:W-:Y:S05]  /*8ef0*/  @!P0 BRA P2, `(.L_x_913) ;  /* 0xffff8a2000008947 */ /* 0x000fea000103ffff */
.L_x_896:
[----:B------:R-:W-:-:S04]  /*8f00*/  ISETP.GE.AND P0, PT, R93, R94, PT ;  /* 0x0000005e5d00720c */ /* 0x000fc80003f06270 */
[----:B------:R-:W-:-:S13]  /*8f10*/  ISETP.GE.OR P0, PT, R93, c[0x0][0x1ac], P0 ;  /* 0x00006b005d007a0c */ /* 0x000fda0000706670 */
[----:B------:R-:W-:Y:S05]  /*8f20*/  @P0 BRA `(.L_x_914) ;  /* 0x00002a2000000947 */ /* 0x000fea0003800000 */
[----:B------:R-:W-:Y:S01]  /*8f30*/  PRMT R0, R89, 0x9910, RZ ;  /* 0x0000991059007816 */ /* 0x000fe200000000ff */
[----:B------:R-:W-:Y:S02]  /*8f40*/  ULDC UR5, c[0x0][0x18c] ;  /* 0x0000630000057ab9 */ /* 0x000fe40000000800 */
[----:B------:R-:W-:Y:S01]  /*8f50*/  USHF.R.S32.HI UR5, URZ, 0x1f, UR5 ;  /* 0x0000001f3f057899 */ /* 0x000fe20008011405 */
[----:B------:R-:W-:-:S04]  /*8f60*/  ISETP.NE.AND P0, PT, R0, RZ, PT ;  /* 0x000000ff0000720c */ /* 0x000fc80003f05270 */
[----:B------:R-:W-:-:S05]  /*8f70*/  ISETP.LT.OR P0, PT, R96, 0x4, !P0 ;  /* 0x000000046000780c */ /* 0x000fca0004701670 */
.L_x_923:
[----:B-----5:R0:W5:Y:S01]  /*8f80*/  LDG.E.128.CONSTANT R12, [R28.64] ;  /* 0x000000061c0c7981 */ /* 0x020162000c1e9d00 */
[----:B------:R-:W-:Y:S01]  /*8f90*/  IMAD.MOV.U32 R3, RZ, RZ, c[0x0][0x18c] ;  /* 0x00006300ff037624 */ /* 0x000fe200078e00ff */
[----:B------:R-:W-:Y:S06]  /*8fa0*/  @!P1 BRA `(.L_x_915) ;  /* 0x0000147000009947 */ /* 0x000fec0003800000 */
[----:B------:R-:W-:-:S06]  /*8fb0*/  IMAD.WIDE R4, R3, 0x4, R28 ;  /* 0x0000000403047825 */ /* 0x000fcc00078e021c */
        /* <DEDUP_REMOVED lines=9> */
[----:B------:R-:W-:Y:S02]  /*9050*/  ISETP.NE.AND P2, PT, R13, RZ, PT ;  /* 0x000000ff0d00720c */ /* 0x000fe40003f45270 */
[----:B------:R-:W-:Y:S02]  /*9060*/  SHF.R.U32.HI R36, RZ, 0xc, R15 ;  /* 0x0000000cff247819 */ /* 0x000fe4000001160f */
[----:B------:R-:W-:-:S02]  /*9070*/  LOP3.LUT R2, R2, 0xf000f, RZ, 0xc0, !PT ;  /* 0x000f000f02027812 */ /* 0x000fc400078ec0ff */
        /* <DEDUP_REMOVED lines=15> */
[----:B---3--:R-:W-:Y:S02]  /*9170*/  SHF.R.U32.HI R13, RZ, 0x8, R8 ;  /* 0x00000008ff0d7819 */ /* 0x008fe40000011608 */
[--C-:B------:R-:W-:Y:S02]  /*9180*/  SHF.R.U32.HI R35, RZ, 0x8, R10.reuse ;  /* 0x00000008ff237819 */ /* 0x100fe4000001160a */
[--C-:B------:R-:W-:Y:S02]  /*9190*/  SHF.R.U32.HI R45, RZ, 0xa, R10.reuse ;  /* 0x0000000aff2d7819 */ /* 0x100fe4000001160a */
[----:B------:R-:W-:Y:S02]  /*91a0*/  LOP3.LUT R37, R10, 0x3f003f, RZ, 0xc0, !PT ;  /* 0x003f003f0a257812 */ /* 0x000fe400078ec0ff */
[----:B------:R-:W-:Y:S02]  /*91b0*/  SHF.R.U32.HI R38, RZ, 0x6, R10 ;  /* 0x00000006ff267819 */ /* 0x000fe4000001160a */
[----:B------:R-:W-:-:S02]  /*91c0*/  LOP3.LUT R10, R34, 0xf000f, RZ, 0xc0, !PT ;  /* 0x000f000f220a7812 */ /* 0x000fc400078ec0ff */
[--C-:B------:R-:W-:Y:S02]  /*91d0*/  SHF.R.U32.HI R14, RZ, 0xa, R8.reuse ;  /* 0x0000000aff0e7819 */ /* 0x100fe40000011608 */
[----:B------:R-:W-:Y:S02]  /*91e0*/  LOP3.LUT R18, R8, 0x3f003f, RZ, 0xc0, !PT ;  /* 0x003f003f08127812 */ /* 0x000fe400078ec0ff */
[----:B------:R-:W-:Y:S02]  /*91f0*/  SHF.R.U32.HI R19, RZ, 0x6, R8 ;  /* 0x00000006ff137819 */ /* 0x000fe40000011608 */
[--C-:B------:R-:W-:Y:S02]  /*9200*/  SHF.R.U32.HI R48, RZ, 0x8, R11.reuse ;  /* 0x00000008ff307819 */ /* 0x100fe4000001160b */
[----:B------:R-:W-:Y:S02]  /*9210*/  SHF.R.U32.HI R51, RZ, 0xa, R11 ;  /* 0x0000000aff337819 */ /* 0x000fe4000001160b */
[----:B------:R-:W-:-:S02]  /*9220*/  LOP3.LUT R50, R11, 0x3f003f, RZ, 0xc0, !PT ;  /* 0x003f003f0b327812 */ /* 0x000fc400078ec0ff */
[----:B------:R-:W-:Y:S02]  /*9230*/  SHF.R.U32.HI R52, RZ, 0x6, R11 ;  /* 0x00000006ff347819 */ /* 0x000fe4000001160b */
[--C-:B------:R-:W-:Y:S02]  /*9240*/  SHF.R.U32.HI R8, RZ, 0x8, R9.reuse ;  /* 0x00000008ff087819 */ /* 0x100fe40000011609 */
[--C-:B------:R-:W-:Y:S02]  /*9250*/  SHF.R.U32.HI R15, RZ, 0xa, R9.reuse ;  /* 0x0000000aff0f7819 */ /* 0x100fe40000011609 */
[----:B------:R-:W-:Y:S02]  /*9260*/  LOP3.LUT R30, R9, 0x3f003f, RZ, 0xc0, !PT ;  /* 0x003f003f091e7812 */ /* 0x000fe400078ec0ff */
[----:B------:R-:W-:Y:S02]  /*9270*/  SHF.R.U32.HI R33, RZ, 0x6, R9 ;  /* 0x00000006ff217819 */ /* 0x000fe40000011609 */
[----:B------:R-:W-:-:S02]  /*9280*/  LOP3.LUT R11, R20, 0xf000f, RZ, 0xc0, !PT ;  /* 0x000f000f140b7812 */ /* 0x000fc400078ec0ff */
[----:B------:R-:W-:Y:S02]  /*9290*/  LOP3.LUT R9, R2, 0x300030, R13, 0xf8, !PT ;  /* 0x0030003002097812 */ /* 0x000fe400078ef80d */
[----:B------:R-:W-:Y:S02]  /*92a0*/  LOP3.LUT R39, R10, 0x300030, R35, 0xf8, !PT ;  /* 0x003000300a277812 */ /* 0x000fe400078ef823 */
[----:B--2---:R-:W-:Y:S02]  /*92b0*/  SHF.R.U32.HI R2, RZ, 0xc, R4 ;  /* 0x0000000cff027819 */ /* 0x004fe40000011604 */
[----:B------:R-:W-:Y:S02]  /*92c0*/  SHF.R.U32.HI R13, RZ, 0xc, R5 ;  /* 0x0000000cff0d7819 */ /* 0x000fe40000011605 */
[----:B------:R-:W-:Y:S02]  /*92d0*/  SHF.R.U32.HI R36, RZ, 0xc, R6 ;  /* 0x0000000cff247819 */ /* 0x000fe40000011606 */
[----:B------:R-:W-:-:S02]  /*92e0*/  LOP3.LUT R20, R6, 0x3f003f, RZ, 0xc0, !PT ;  /* 0x003f003f06147812 */ /* 0x000fc400078ec0ff */
[----:B------:R-:W-:Y:S02]  /*92f0*/  SHF.R.U32.HI R35, RZ, 0x6, R6 ;  /* 0x00000006ff237819 */ /* 0x000fe40000011606 */
[----:B------:R-:W-:Y:S02]  /*9300*/  LOP3.LUT R34, R11, 0x300030, R8, 0xf8, !PT ;  /* 0x003000300b227812 */ /* 0x000fe400078ef808 */
        /* <DEDUP_REMOVED lines=8> */
[----:B------:R-:W-:Y:S02]  /*9390*/  LOP3.LUT R2, R13, 0xf000f, RZ, 0xc0, !PT ;  /* 0x000f000f0d027812 */ /* 0x000fe400078ec0ff */
[----:B------:R-:W-:-:S02]  /*93a0*/  SHF.R.U32.HI R4, RZ, 0x6, R4 ;  /* 0x00000006ff047819 */ /* 0x000fc40000011604 */
[----:B------:R-:W-:Y:S02]  /*93b0*/  LOP3.LUT R36, R36, 0xf000f, RZ, 0xc0, !PT ;  /* 0x000f000f24247812 */ /* 0x000fe400078ec0ff */
[----:B------:R-:W-:Y:S02]  /*93c0*/  LOP3.LUT R54, R6, 0xf000f, RZ, 0xc0, !PT ;  /* 0x000f000f06367812 */ /* 0x000fe400078ec0ff */
[----:B------:R-:W-:Y:S02]  /*93d0*/  LOP3.LUT R48, R48, 0x64006400, RZ, 0xfc, !PT ;  /* 0x6400640030307812 */ /* 0x000fe400078efcff */
[----:B------:R-:W-:Y:S02]  /*93e0*/  LOP3.LUT R49, R49, 0x3f003f, RZ, 0xc0, !PT ;  /* 0x003f003f31317812 */ /* 0x000fe400078ec0ff */
[----:B------:R-:W-:Y:S02]  /*93f0*/  LOP3.LUT R6, R5, 0x300030, R14, 0xf8, !PT ;  /* 0x0030003005067812 */ /* 0x000fe400078ef80e */
[----:B------:R-:W-:-:S02]  /*9400*/  LOP3.LUT R7, R2, 0x300030, R15, 0xf8, !PT ;  /* 0x0030003002077812 */ /* 0x000fc400078ef80f */
        /* <DEDUP_REMOVED lines=70> */
[----:B------:R-:W1:Y:S01]  /*9870*/  LDS.128 R4, [UR4] ;  /* 0x00000004ff047984 */ /* 0x000e620008000c00 */
[----:B------:R-:W-:-:S02]  /*9880*/  PRMT R44, R44, 0x5410, R43 ;  /* 0x000054102c2c7816 */ /* 0x000fc4000000002b */
[----:B------:R-:W-:Y:S01]  /*9890*/  PRMT R42, R42, 0x5410, R41 ;  /* 0x000054102a2a7816 */ /* 0x000fe20000000029 */
[----:B------:R-:W2:Y:S01]  /*98a0*/  LDS.128 R8, [UR4+0x10] ;  /* 0x00001004ff087984 */ /* 0x000ea20008000c00 */
[-C--:B-1----:R-:W-:Y:S01]  /*98b0*/  HFMA2.MMA R56, R0, R4.reuse, RZ ;  /* 0x0000000400387235 */ /* 0x082fe200000000ff */
        /* <DEDUP_REMOVED lines=12> */
[-C--:B--2---:R-:W-:Y:S01]  /*9980*/  HFMA2 R57, R32, R8.reuse, R57 ;  /* 0x0000000820397231 */ /* 0x084fe20000000039 */
[-C--:B------:R-:W-:Y:S01]  /*9990*/  HFMA2.MMA R4, R35, R7.reuse, R56 ;  /* 0x0000000723047235 */ /* 0x080fe20000000038 */
[----:B------:R-:W-:Y:S01]  /*99a0*/  HFMA2 R6, R38, R7, R6 ;  /* 0x0000000726067231 */ /* 0x000fe20000000006 */
[----:B------:R-:W-:Y:S01]  /*99b0*/  HFMA2.MMA R58, R37, R7, R58 ;  /* 0x00000007253a7235 */ /* 0x000fe2000000003a */
[-C--:B------:R-:W-:Y:S02]  /*99c0*/  HFMA2 R57, R46, R9.reuse, R57 ;  /* 0x000000092e397231 */ /* 0x080fe40000000039 */
[----:B------:R-:W-:Y:S01]  /*99d0*/  HFMA2 R6, R34, R8, R6 ;  /* 0x0000000822067231 */ /* 0x000fe20000000006 */
[-C--:B------:R-:W-:Y:S01]  /*99e0*/  HFMA2.MMA R4, R31, R8.reuse, R4 ;  /* 0x000000081f047235 */ /* 0x080fe20000000004 */
[----:B------:R-:W-:Y:S01]  /*99f0*/  HFMA2 R57, R47, R10, R57 ;  /* 0x0000000a2f397231 */ /* 0x000fe20000000039 */
[----:B------:R-:W-:Y:S01]  /*9a00*/  HFMA2.MMA R58, R33, R8, R58 ;  /* 0x00000008213a7235 */ /* 0x000fe2000000003a */
[----:B------:R-:W-:-:S02]  /*9a10*/  HFMA2 R6, R50, R9, R6 ;  /* 0x0000000932067231 */ /* 0x000fc40000000006 */
[-C--:B------:R-:W-:Y:S01]  /*9a20*/  HFMA2 R57, R53, R11.reuse, R57 ;  /* 0x0000000b35397231 */ /* 0x080fe20000000039 */
[-C--:B------:R-:W-:Y:S01]  /*9a30*/  HFMA2.MMA R5, R39, R9.reuse, R4 ;  /* 0x0000000927057235 */ /* 0x080fe20000000004 */
[----:B------:R-:W-:Y:S01]  /*9a40*/  HFMA2 R6, R51, R10, R6 ;  /* 0x0000000a33067231 */ /* 0x000fe20000000006 */
[----:B------:R-:W-:Y:S01]  /*9a50*/  HFMA2.MMA R58, R48, R9, R58 ;  /* 0x00000009303a7235 */ /* 0x000fe2000000003a */
[----:B------:R-:W-:Y:S02]  /*9a60*/  HADD2 R57, R57.H0_H0, R57.H1_H1 ;  /* 0x3000003939397230 */ /* 0x000fe40000000800 */
[----:B------:R-:W-:Y:S01]  /*9a70*/  HFMA2 R6, R55, R11, R6 ;  /* 0x0000000b37067231 */ /* 0x000fe20000000006 */
[-C--:B------:R-:W-:Y:S02]  /*9a80*/  HFMA2.MMA R5, R45, R10.reuse, R5 ;  /* 0x0000000a2d057235 */ /* 0x080fe40000000005 */
[----:B------:R-:W-:Y:S01]  /*9a90*/  HFMA2.MMA R58, R49, R10, R58 ;  /* 0x0000000a313a7235 */ /* 0x000fe2000000003a */
[----:B------:R-:W-:-:S03]  /*9aa0*/  HADD2 R6, R6.H0_H0, R6.H1_H1 ;  /* 0x3000000606067230 */ /* 0x000fc60000000800 */
        /* <DEDUP_REMOVED lines=8> */
.L_x_916:
[----:B------:R-:W-:Y:S05]  /*9b30*/  @!P3 BRA `(.L_x_915) ;  /* 0x000008e00000b947 */ /* 0x000fea0003800000 */
[----:B------:R-:W-:Y:S02]  /*9b40*/  PRMT R4, R90, 0x9910, RZ ;  /* 0x000099105a047816 */ /* 0x000fe400000000ff */
[----:B------:R-:W-:Y:S02]  /*9b50*/  ISETP.GE.AND P3, PT, R95, 0x3, PT ;  /* 0x000000035f00780c */ /* 0x000fe40003f66270 */
[----:B------:R-:W-:-:S13]  /*9b60*/  ISETP.NE.AND P2, PT, R4, RZ, PT ;  /* 0x000000ff0400720c */ /* 0x000fda0003f45270 */
[----:B------:R-:W-:Y:S05]  /*9b70*/  @!P2 BRA `(.L_x_917) ;  /* 0x000002c00000a947 */ /* 0x000fea0003800000 */
[----:B------:R-:W1:Y:S01]  /*9b80*/  LDS.128 R4, [UR4+0x40] ;  /* 0x00004004ff047984 */ /* 0x000e620008000c00 */
[----:B------:R-:W-:Y:S02]  /*9b90*/  PRMT R44, R44, 0x5410, R43 ;  /* 0x000054102c2c7816 */ /* 0x000fe4000000002b */
        /* <DEDUP_REMOVED lines=42> */
.L_x_917:
[----:B------:R-:W-:Y:S05]  /*9e40*/  @!P3 BRA `(.L_x_915) ;  /* 0x000005d00000b947 */ /* 0x000fea0003800000 */
[----:B------:R-:W-:-:S04]  /*9e50*/  PRMT R4, R92, 0x9910, RZ ;  /* 0x000099105c047816 */ /* 0x000fc800000000ff */
        /* <DEDUP_REMOVED lines=46> */
.L_x_918:
[----:B------:R-:W-:Y:S05]  /*a140*/  @P0 BRA `(.L_x_915) ;  /* 0x000002d000000947 */ /* 0x000fea0003800000 */
[----:B------:R-:W1:Y:S01]  /*a150*/  LDS.128 R4, [UR4+0xc0] ;  /* 0x0000c004ff047984 */ /* 0x000e620008000c00 */
[----:B------:R-:W-:Y:S01]  /*a160*/  IMAD.MOV.U32 R57, RZ, RZ, R12 ;  /* 0x000000ffff397224 */ /* 0x000fe200078e000c */
[----:B------:R-:W-:Y:S02]  /*a170*/  PRMT R44, R44, 0x5410, R43 ;  /* 0x000054102c2c7816 */ /* 0x000fe4000000002b */
[----:B------:R-:W2:Y:S01]  /*a180*/  LDS.128 R8, [UR4+0xd0] ;  /* 0x0000d004ff087984 */ /* 0x000ea20008000c00 */
[----:B------:R-:W-:Y:S01]  /*a190*/  PRMT R42, R42, 0x5410, R41 ;  /* 0x000054102a2a7816 */ /* 0x000fe20000000029 */
[-C--:B-1----:R-:W-:Y:S01]  /*a1a0*/  HFMA2.MMA R0, R0, R4.reuse, RZ ;  /* 0x0000000400007235 */ /* 0x082fe200000000ff */
        /* <DEDUP_REMOVED lines=39> */
.L_x_915:
[----:B------:R-:W-:Y:S05]  /*a420*/  @!P1 BRA `(.L_x_919) ;  /* 0x000014a000009947 */ /* 0x000fea0003800000 */
[----:B------:R-:W-:Y:S01]  /*a430*/  UIMAD UR8, UR5, 0xc, URZ ;  /* 0x0000000c050878a4 */ /* 0x000fe2000f8e023f */
[----:B------:R-:W-:-:S05]  /*a440*/  IMAD.WIDE.U32 R16, R3, 0xc, R28 ;  /* 0x0000000c03107825 */ /* 0x000fca00078e001c */
[----:B------:R-:W-:-:S05]  /*a450*/  IADD3 R17, R17, UR8, RZ ;  /* 0x0000000811117c10 */ /* 0x000fca000fffe0ff */
[C---:B------:R-:W-:Y:S01]  /*a460*/  IMAD.WIDE R8, R3.reuse, 0x4, R16 ;  /* 0x0000000403087825 */ /* 0x040fe200078e0210 */
[----:B------:R-:W2:Y:S05]  /*a470*/  LDG.E.128.CONSTANT R4, [R16.64] ;  /* 0x0000000610047981 */ /* 0x000eaa000c1e9d00 */
[----:B-----5:R-:W-:Y:S02]  /*a480*/  IMAD.WIDE R12, R3, 0x4, R8 ;  /* 0x00000004030c7825 */ /* 0x020fe400078e0208 */
[----:B------:R-:W3:Y:S04]  /*a490*/  LDG.E.128.CONSTANT R8, [R8.64] ;  /* 0x0000000608087981 */ /* 0x000ee8000c1e9d00 */
[----:B------:R-:W4:Y:S01]  /*a4a0*/  LDG.E.128.CONSTANT R12, [R12.64] ;  /* 0x000000060c0c7981 */ /* 0x000f22000c1e9d00 */
[----:B------:R-:W-:-:S04]  /*a4b0*/  PRMT R0, R91, 0x9910, RZ ;  /* 0x000099105b007816 */ /* 0x000fc800000000ff */
[----:B------:R-:W-:Y:S02]  /*a4c0*/  ISETP.NE.AND P2, PT, R0, RZ, PT ;  /* 0x000000ff0000720c */ /* 0x000fe40003f45270 */
[----:B------:R-:W-:Y:S02]  /*a4d0*/  ISETP.GE.AND P3, PT, R95, 0x2, PT ;  /* 0x000000025f00780c */ /* 0x000fe40003f66270 */
[----:B--2---:R-:W-:Y:S02]  /*a4e0*/  SHF.R.U32.HI R2, RZ, 0xc, R4 ;  /* 0x0000000cff027819 */ /* 0x004fe40000011604 */
[--C-:B------:R-:W-:Y:S02]  /*a4f0*/  SHF.R.U32.HI R19, RZ, 0xc, R5.reuse ;  /* 0x0000000cff137819 */ /* 0x100fe40000011605 */
[----:B------:R-:W-:Y:S02]  /*a500*/  LOP3.LUT R17, R5, 0x3f003f, RZ, 0xc0, !PT ;  /* 0x003f003f05117812 */ /* 0x000fe400078ec0ff */
[----:B------:R-:W-:-:S02]  /*a510*/  SHF.R.U32.HI R18, RZ, 0x6, R5 ;  /* 0x00000006ff127819 */ /* 0x000fc40000011605 */
[--C-:B------:R-:W-:Y:S02]  /*a520*/  SHF.R.U32.HI R31, RZ, 0xc, R6.reuse ;  /* 0x0000000cff1f7819 */ /* 0x100fe40000011606 */
[----:B------:R-:W-:Y:S02]  /*a530*/  LOP3.LUT R34, R6, 0x3f003f, RZ, 0xc0, !PT ;  /* 0x003f003f06227812 */ /* 0x000fe400078ec0ff */
[----:B------:R-:W-:Y:S02]  /*a540*/  SHF.R.U32.HI R35, RZ, 0x6, R6 ;  /* 0x00000006ff237819 */ /* 0x000fe40000011606 */
[--C-:B------:R-:W-:Y:S02]  /*a550*/  SHF.R.U32.HI R33, RZ, 0xc, R7.reuse ;  /* 0x0000000cff217819 */ /* 0x100fe40000011607 */
[----:B------:R-:W-:Y:S02]  /*a560*/  LOP3.LUT R45, R7, 0x3f003f, RZ, 0xc0, !PT ;  /* 0x003f003f072d7812 */ /* 0x000fe400078ec0ff */
[----:B------:R-:W-:-:S02]  /*a570*/  SHF.R.U32.HI R47, RZ, 0x6, R7 ;  /* 0x00000006ff2f7819 */ /* 0x000fc40000011607 */
[--C-:B----4-:R-:W-:Y:S02]  /*a580*/  SHF.R.U32.HI R5, RZ, 0x8, R12.reuse ;  /* 0x00000008ff057819 */ /* 0x110fe4000001160c */
[--C-:B------:R-:W-:Y:S02]  /*a590*/  SHF.R.U32.HI R16, RZ, 0xa, R12.reuse ;  /* 0x0000000aff107819 */ /* 0x100fe4000001160c */
[----:B------:R-:W-:Y:S02]  /*a5a0*/  LOP3.LUT R6, R12, 0x3f003f, RZ, 0xc0, !PT ;  /* 0x003f003f0c067812 */ /* 0x000fe400078ec0ff */
[----:B------:R-:W-:Y:S02]  /*a5b0*/  SHF.R.U32.HI R7, RZ, 0x6, R12 ;  /* 0x00000006ff077819 */ /* 0x000fe4000001160c */
[----:B------:R-:W-:Y:S02]  /*a5c0*/  LOP3.LUT R2, R2, 0xf000f, RZ, 0xc0, !PT ;  /* 0x000f000f02027812 */ /* 0x000fe400078ec0ff */
[----:B------:R-:W-:-:S02]  /*a5d0*/  SHF.R.U32.HI R12, RZ, 0x8, R13 ;  /* 0x00000008ff0c7819 */ /* 0x000fc4000001160d */
        /* <DEDUP_REMOVED lines=12> */
[----:B------:R-:W-:Y:S02]  /*a6a0*/  LOP3.LUT R19, R19, 0xf000f, RZ, 0xc0, !PT ;  /* 0x000f000f13137812 */ /* 0x000fe400078ec0ff */
[----:B------:R-:W-:Y:S02]  /*a6b0*/  LOP3.LUT R15, R33, 0xf000f, RZ, 0xc0, !PT ;  /* 0x000f000f210f7812 */ /* 0x000fe400078ec0ff */
[----:B------:R-:W-:Y:S02]  /*a6c0*/  LOP3.LUT R31, R2, 0x300030, R5, 0xf8, !PT ;  /* 0x00300030021f7812 */ /* 0x000fe400078ef805 */
[----:B---3--:R-:W-:Y:S02]  /*a6d0*/  SHF.R.U32.HI R5, RZ, 0xc, R8 ;  /* 0x0000000cff057819 */ /* 0x008fe40000011608 */
[----:B------:R-:W-:Y:S02]  /*a6e0*/  LOP3.LUT R33, R19, 0x300030, R12, 0xf8, !PT ;  /* 0x0030003013217812 */ /* 0x000fe400078ef80c */
[----:B------:R-:W-:-:S02]  /*a6f0*/  LOP3.LUT R38, R14, 0x300030, R13, 0xf8, !PT ;  /* 0x003000300e267812 */ /* 0x000fc400078ef80d */
[----:B------:R-:W-:Y:S02]  /*a700*/  LOP3.LUT R52, R15, 0x300030, R46, 0xf8, !PT ;  /* 0x003000300f347812 */ /* 0x000fe400078ef82e */
        /* <DEDUP_REMOVED lines=17> */
[----:B------:R-:W-:Y:S02]  /*a820*/  LOP3.LUT R13, R13, 0xf000f, RZ, 0xc0, !PT ;  /* 0x000f000f0d0d7812 */ /* 0x000fe400078ec0ff */
        /* <DEDUP_REMOVED lines=124> */
.L_x_920:
        /* <DEDUP_REMOVED lines=49> */
.L_x_921:
        /* <DEDUP_REMOVED lines=48> */
.L_x_922:
[----:B------:R-:W-:Y:S05]  /*b600*/  @P0 BRA `(.L_x_919) ;  /* 0x000002c000000947 */ /* 0x000fea0003800000 */
        /* <DEDUP_REMOVED lines=44> */
.L_x_919:
[----:B------:R-:W-:Y:S01]  /*b8d0*/  IADD3 R93, R93, 0x20, RZ ;  /* 0x000000205d5d7810 */ /* 0x000fe20007ffe0ff */
[----:B------:R-:W-:Y:S01]  /*b8e0*/  UIMAD UR8, UR5, 0x18, URZ ;  /* 0x00000018050878a4 */ /* 0x000fe2000f8e023f */
[----:B0-----:R-:W-:Y:S01]  /*b8f0*/  IMAD.WIDE.U32 R28, R3, 0x18, R28 ;  /* 0x00000018031c7825 */ /* 0x001fe200078e001c */
[----:B------:R-:W-:Y:S01]  /*b900*/  UIADD3 UR4, UR4, 0x40, URZ ;  /* 0x0000004004047890 */ /* 0x000fe2000fffe03f */
[C---:B------:R-:W-:Y:S02]  /*b910*/  ISETP.GE.AND P2, PT, R93.reuse, c[0x0][0x1ac], PT ;  /* 0x00006b005d007a0c */ /* 0x040fe40003f46270 */
[----:B------:R-:W-:Y:S02]  /*b920*/  ISETP.LT.AND P3, PT, R93, R94, PT ;  /* 0x0000005e5d00720c */ /* 0x000fe40003f61270 */
[----:B------:R-:W-:-:S11]  /*b930*/  IADD3 R29, R29, UR8, RZ ;  /* 0x000000081d1d7c10 */ /* 0x000fd6000fffe0ff */
[----:B------:R-:W-:Y:S05]  /*b940*/  @!P2 BRA P3, `(.L_x_923) ;  /* 0xffffd6300000a947 */ /* 0x000fea000183ffff */
.L_x_914:
[----:B------:R-:W-:-:S04]  /*b950*/  ISETP.GE.AND P0, PT, R93, R94, PT ;  /* 0x0000005e5d00720c */ /* 0x000fc80003f06270 */
[----:B------:R-:W-:-:S13]  /*b960*/  ISETP.GE.OR P0, PT, R93, c[0x0][0x1b0], P0 ;  /* 0x00006c005d007a0c */ /* 0x000fda0000706670 */
[----:B------:R-:W-:Y:S05]  /*b970*/  @P0 BRA `(.L_x_924) ;  /* 0x0000254000000947 */ /* 0x000fea0003800000 */
[----:B------:R-:W-:-:S04]  /*b980*/  PRMT R0, R89, 0x9910, RZ ;  /* 0x0000991059007816 */ /* 0x000fc800000000ff */
[----:B------:R-:W-:-:S04]  /*b990*/  ISETP.NE.AND P0, PT, R0, RZ, PT ;  /* 0x000000ff0000720c */ /* 0x000fc80003f05270 */
[----:B------:R-:W-:Y:S02]  /*b9a0*/  ISETP.LT.OR P0, PT, R96, 0x4, !P0 ;  /* 0x000000046000780c */ /* 0x000fe40004701670 */
.L_x_929:
[----:B------:R-:W-:-:S04]  /*b9b0*/  IMAD.MOV.U32 R97, RZ, RZ, c[0x0][0x18c] ;  /* 0x00006300ff617624 */ /* 0x000fc800078e00ff */
[C---:B------:R-:W-:Y:S02]  /*b9c0*/  IMAD.WIDE R16, R97.reuse, 0x4, R28 ;  /* 0x0000000461107825 */ /* 0x040fe400078e021c */
[----:B-----5:R-:W5:Y:S04]  /*b9d0*/  LDG.E.128.CONSTANT R28, [R28.64] ;  /* 0x000000061c1c7981 */ /* 0x020f68000c1e9d00 */
[C---:B------:R-:W-:Y:S02]  /*b9e0*/  IMAD.WIDE R12, R97.reuse, 0x4, R16 ;  /* 0x00000004610c7825 */ /* 0x040fe400078e0210 */
[----:B------:R-:W5:Y:S04]  /*b9f0*/  LDG.E.128.CONSTANT R16, [R16.64] ;  /* 0x0000000610107981 */ /* 0x000f68000c1e9d00 */
[----:B0-----:R-:W-:-:S02]  /*ba00*/  IMAD.WIDE R2, R97, 0x4, R12 ;  /* 0x0000000461027825 */ /* 0x001fc400078e020c */
[----:B------:R-:W5:Y:S04]  /*ba10*/  LDG.E.128.CONSTANT R12, [R12.64] ;  /* 0x000000060c0c7981 */ /* 0x000f68000c1e9d00 */
[----:B------:R0:W5:Y:S01]  /*ba20*/  LDG.E.128.CONSTANT R8, [R2.64] ;  /* 0x0000000602087981 */ /* 0x000162000c1e9d00 */
[----:B------:R-:W-:Y:S01]  /*ba30*/  IMAD.WIDE R98, R97, 0x4, R2 ;  /* 0x0000000461627825 */ /* 0x000fe200078e0202 */
[----:B------:R-:W-:Y:S05]  /*ba40*/  @!P1 BRA `(.L_x_925) ;  /* 0x0000241000009947 */ /* 0x000fea0003800000 */
[----:B------:R-:W2:Y:S01]  /*ba50*/  LDG.E.128.CONSTANT R4, [R98.64] ;  /* 0x0000000662047981 */ /* 0x000ea2000c1e9d00 */
[----:B-----5:R-:W-:Y:S01]  /*ba60*/  SHF.R.U32.HI R47, RZ, 0xf, R28 ;  /* 0x0000000fff2f7819 */ /* 0x020fe2000001161c */
[----:B------:R-:W-:Y:S01]  /*ba70*/  IMAD.MOV.U32 R82, RZ, RZ, 0x2800 ;  /* 0x00002800ff527424 */ /* 0x000fe200078e00ff */
[----:B------:R-:W-:Y:S02]  /*ba80*/  SHF.R.U32.HI R75, RZ, 0xf, R29 ;  /* 0x0000000fff4b7819 */ /* 0x000fe4000001161d */
[----:B------:R-:W-:-:S02]  /*ba90*/  SHF.R.U32.HI R77, RZ, 0xf, R30 ;  /* 0x0000000fff4d7819 */ /* 0x000fc4000001161e */
[----:B------:R-:W-:Y:S02]  /*baa0*/  SHF.R.U32.HI R74, RZ, 0xe, R16 ;  /* 0x0000000eff4a7819 */ /* 0x000fe40000011610 */
[----:B------:R-:W-:Y:S02]  /*bab0*/  LOP3.LUT R47, R47, 0x10001, RZ, 0xc0, !PT ;  /* 0x000100012f2f7812 */ /* 0x000fe400078ec0ff */
[----:B------:R-:W-:Y:S02]  /*bac0*/  SHF.R.U32.HI R79, RZ, 0xf, R31 ;  /* 0x0000000fff4f7819 */ /* 0x000fe4000001161f */
[----:B------:R-:W-:Y:S02]  /*bad0*/  SHF.R.U32.HI R76, RZ, 0xe, R17 ;  /* 0x0000000eff4c7819 */ /* 0x000fe40000011611 */
[----:B------:R-:W-:Y:S02]  /*bae0*/  LOP3.LUT R75, R75, 0x10001, RZ, 0xc0, !PT ;  /* 0x000100014b4b7812 */ /* 0x000fe400078ec0ff */
[----:B------:R-:W-:-:S02]  /*baf0*/  LOP3.LUT R62, R16, 0x3e003e0, RZ, 0xc0, !PT ;  /* 0x03e003e0103e7812 */ /* 0x000fc400078ec0ff */
[----:B------:R-:W-:Y:S02]  /*bb00*/  LOP3.LUT R56, R16, 0x1f001f, RZ, 0xc0, !PT ;  /* 0x001f001f10387812 */ /* 0x000fe400078ec0ff */
[----:B------:R-:W-:Y:S02]  /*bb10*/  SHF.R.U32.HI R58, RZ, 0xa, R16 ;  /* 0x0000000aff3a7819 */ /* 0x000fe40000011610 */
[----:B------:R-:W-:Y:S02]  /*bb20*/  SHF.R.U32.HI R78, RZ, 0xe, R18 ;  /* 0x0000000eff4e7819 */ /* 0x000fe40000011612 */
[----:B------:R-:W-:Y:S02]  /*bb30*/  LOP3.LUT R77, R77, 0x10001, RZ, 0xc0, !PT ;  /* 0x000100014d4d7812 */ /* 0x000fe400078ec0ff */
[C---:B------:R-:W-:Y:S02]  /*bb40*/  LOP3.LUT R37, R29.reuse, 0x3e003e0, RZ, 0xc0, !PT ;  /* 0x03e003e01d257812 */ /* 0x040fe400078ec0ff */
[----:B------:R-:W-:-:S02]  /*bb50*/  LOP3.LUT R32, R29, 0x1f001f, RZ, 0xc0, !PT ;  /* 0x001f001f1d207812 */ /* 0x000fc400078ec0ff */
[----:B------:R-:W-:Y:S02]  /*bb60*/  SHF.R.U32.HI R34, RZ, 0xa, R29 ;  /* 0x0000000aff227819 */ /* 0x000fe4000001161d */
[----:B------:R-:W-:Y:S02]  /*bb70*/  SHF.R.U32.HI R16, RZ, 0xd, R12 ;  /* 0x0000000dff107819 */ /* 0x000fe4000001160c */
[----:B------:R-:W-:Y:S02]  /*bb80*/  LOP3.LUT R47, R47, 0x20002, R74, 0xf8, !PT ;  /* 0x000200022f2f7812 */ /* 0x000fe400078ef84a */
[C---:B------:R-:W-:Y:S02]  /*bb90*/  LOP3.LUT R60, R28.reuse, 0x3e003e0, RZ, 0xc0, !PT ;  /* 0x03e003e01c3c7812 */ /* 0x040fe400078ec0ff */
[----:B------:R-:W-:Y:S02]  /*bba0*/  LOP3.LUT R54, R28, 0x1f001f, RZ, 0xc0, !PT ;  /* 0x001f001f1c367812 */ /* 0x000fe400078ec0ff */
[----:B------:R-:W-:-:S02]  /*bbb0*/  SHF.R.U32.HI R55, RZ, 0xa, R28 ;  /* 0x0000000aff377819 */ /* 0x000fc4000001161c */
[C---:B------:R-:W-:Y:S02]  /*bbc0*/  LOP3.LUT R38, R18.reuse, 0x3e003e0, RZ, 0xc0, !PT ;  /* 0x03e003e012267812 */ /* 0x040fe400078ec0ff */
[----:B------:R-:W-:Y:S02]  /*bbd0*/  LOP3.LUT R33, R18, 0x1f001f, RZ, 0xc0, !PT ;  /* 0x001f001f12217812 */ /* 0x000fe400078ec0ff */
[----:B------:R-:W-:Y:S02]  /*bbe0*/  SHF.R.U32.HI R29, RZ, 0xa, R18 ;  /* 0x0000000aff1d7819 */ /* 0x000fe40000011612 */
[----:B------:R-:W-:Y:S02]  /*bbf0*/  SHF.R.U32.HI R80, RZ, 0xe, R19 ;  /* 0x0000000eff507819 */ /* 0x000fe40000011613 */
[----:B------:R-:W-:Y:S02]  /*bc00*/  LOP3.LUT R79, R79, 0x10001, RZ, 0xc0, !PT ;  /* 0x000100014f4f7812 */ /* 0x000fe400078ec0ff */
[----:B------:R-:W-:-:S02]  /*bc10*/  LOP3.LUT R39, R19, 0x3e003e0, RZ, 0xc0, !PT ;  /* 0x03e003e013277812 */ /* 0x000fc400078ec0ff */
[----:B0-----:R-:W-:Y:S02]  /*bc20*/  LOP3.LUT R3, R19, 0x1f001f, RZ, 0xc0, !PT ;  /* 0x001f001f13037812 */ /* 0x001fe400078ec0ff */
[----:B------:R-:W-:Y:S02]  /*bc30*/  SHF.R.U32.HI R28, RZ, 0xa, R19 ;  /* 0x0000000aff1c7819 */ /* 0x000fe40000011613 */
[----:B------:R-:W-:Y:S02]  /*bc40*/  SHF.R.U32.HI R18, RZ, 0xd, R13 ;  /* 0x0000000dff127819 */ /* 0x000fe4000001160d */
[----:B------:R-:W-:Y:S02]  /*bc50*/  LOP3.LUT R75, R75, 0x20002, R76, 0xf8, !PT ;  /* 0x000200024b4b7812 */ /* 0x000fe400078ef84c */
[C---:B------:R-:W-:Y:S02]  /*bc60*/  LOP3.LUT R45, R17.reuse, 0x3e003e0, RZ, 0xc0, !PT ;  /* 0x03e003e0112d7812 */ /* 0x040fe400078ec0ff */
[----:B------:R-:W-:-:S02]  /*bc70*/  LOP3.LUT R53, R17, 0x1f001f, RZ, 0xc0, !PT ;  /* 0x001f001f11357812 */ /* 0x000fc400078ec0ff */
[----:B------:R-:W-:Y:S02]  /*bc80*/  SHF.R.U32.HI R49, RZ, 0xa, R17 ;  /* 0x0000000aff317819 */ /* 0x000fe40000011611 */
[----:B------:R-:W-:Y:S02]  /*bc90*/  SHF.R.U32.HI R19, RZ, 0xd, R14 ;  /* 0x0000000dff137819 */ /* 0x000fe4000001160e */
[----:B------:R-:W-:Y:S02]  /*bca0*/  LOP3.LUT R78, R77, 0x20002, R78, 0xf8, !PT ;  /* 0x000200024d4e7812 */ /* 0x000fe400078ef84e */
[----:B------:R-:W-:Y:S02]  /*bcb0*/  SHF.R.U32.HI R17, RZ, 0xc, R8 ;  /* 0x0000000cff117819 */ /* 0x000fe40000011608 */
[----:B------:R-:W-:Y:S02]  /*bcc0*/  LOP3.LUT R16, R47, 0x40004, R16, 0xf8, !PT ;  /* 0x000400042f107812 */ /* 0x000fe400078ef810 */
[----:B------:R-:W-:-:S02]  /*bcd0*/  SHF.R.U32.HI R81, RZ, 0xd, R15 ;  /* 0x0000000dff517819 */ /* 0x000fc4000001160f */
[C---:B------:R-:W-:Y:S02]  /*bce0*/  LOP3.LUT R73, R8.reuse, 0x3e003e0, RZ, 0xc0, !PT ;  /* 0x03e003e008497812 */ /* 0x040fe400078ec0ff */
[----:B------:R-:W-:Y:S02]  /*bcf0*/  LOP3.LUT R71, R8, 0x1f001f, RZ, 0xc0, !PT ;  /* 0x001f001f08477812 */ /* 0x000fe400078ec0ff */
[----:B------:R-:W-:Y:S02]  /*bd00*/  SHF.R.U32.HI R72, RZ, 0xa, R8 ;  /* 0x0000000aff487819 */ /* 0x000fe40000011608 */
        /* <DEDUP_REMOVED lines=18> */
[----:B------:R-:W-:Y:S02]  /*be30*/  LOP3.LUT R17, R16, 0x80008, R17, 0xf8, !PT ;  /* 0x0008000810117812 */ /* 0x000fe400078ef811 */
[----:B------:R-:W-:Y:S02]  /*be40*/  SHF.R.U32.HI R10, RZ, 0xc, R11 ;  /* 0x0000000cff0a7819 */ /* 0x000fe4000001160b */
[----:B------:R-:W-:-:S02]  /*be50*/  LOP3.LUT R47, R80, 0x40004, R81, 0xf8, !PT ;  /* 0x00040004502f7812 */ /* 0x000fc400078ef851 */
[----:B------:R-:W-:Y:S02]  /*be60*/  ISETP.NE.AND P2, PT, R74, RZ, PT ;  /* 0x000000ff4a00720c */ /* 0x000fe40003f45270 */
[----:B------:R-:W-:Y:S02]  /*be70*/  LOP3.LUT R19, R75, 0x80008, R8, 0xf8, !PT ;  /* 0x000800084b137812 */ /* 0x000fe400078ef808 */
[----:B------:R-:W-:Y:S02]  /*be80*/  LOP3.LUT R81, R78, 0x80008, R9, 0xf8, !PT ;  /* 0x000800084e517812 */ /* 0x000fe400078ef809 */
[C---:B------:R-:W-:Y:S02]  /*be90*/  LOP3.LUT R61, R13.reuse, 0x3e003e0, RZ, 0xc0, !PT ;  /* 0x03e003e00d3d7812 */ /* 0x040fe400078ec0ff */
[----:B------:R-:W-:Y:S02]  /*bea0*/  LOP3.LUT R57, R13, 0x1f001f, RZ, 0xc0, !PT ;  /* 0x001f001f0d397812 */ /* 0x000fe400078ec0ff */
[----:B------:R-:W-:-:S02]  /*beb0*/  SHF.R.U32.HI R59, RZ, 0xa, R13 ;  /* 0x0000000aff3b7819 */ /* 0x000fc4000001160d */
[C---:B------:R-:W-:Y:S02]  /*bec0*/  LOP3.LUT R13, R15.reuse, 0x3e003e0, RZ, 0xc0, !PT ;  /* 0x03e003e00f0d7812 */ /* 0x040fe400078ec0ff */
[----:B------:R-:W-:Y:S02]  /*bed0*/  LOP3.LUT R35, R15, 0x1f001f, RZ, 0xc0, !PT ;  /* 0x001f001f0f237812 */ /* 0x000fe400078ec0ff */
[----:B------:R-:W-:Y:S02]  /*bee0*/  SHF.R.U32.HI R46, RZ, 0xa, R15 ;  /* 0x0000000aff2e7819 */ /* 0x000fe4000001160f */
[----:B------:R-:W-:Y:S02]  /*bef0*/  LOP3.LUT R85, R47, 0x80008, R10, 0xf8, !PT ;  /* 0x000800082f557812 */ /* 0x000fe400078ef80a */
[C---:B------:R-:W-:Y:S02]  /*bf00*/  LOP3.LUT R15, R11.reuse, 0x3e003e0, RZ, 0xc0, !PT ;  /* 0x03e003e00b0f7812 */ /* 0x040fe400078ec0ff */
[----:B------:R-:W-:-:S02]  /*bf10*/  LOP3.LUT R51, R11, 0x1f001f, RZ, 0xc0, !PT ;  /* 0x001f001f0b337812 */ /* 0x000fc400078ec0ff */
[--C-:B------:R-:W-:Y:S02]  /*bf20*/  SHF.R.U32.HI R52, RZ, 0xa, R11.reuse ;  /* 0x0000000aff347819 */ /* 0x100fe4000001160b */
[----:B------:R-:W-:Y:S02]  /*bf30*/  PRMT R11, R82, 0x7610, R11 ;  /* 0x00007610520b7816 */ /* 0x000fe4000000000b */
[----:B------:R-:W-:Y:S02]  /*bf40*/  LOP3.LUT R62, R62, 0x64006400, RZ, 0xfc, !PT ;  /* 0x640064003e3e7812 */ /* 0x000fe400078efcff */
[----:B------:R-:W-:Y:S02]  /*bf50*/  LOP3.LUT R82, R61, 0x64006400, RZ, 0xfc, !PT ;  /* 0x640064003d527812 */ /* 0x000fe400078efcff */
[----:B------:R-:W-:Y:S02]  /*bf60*/  LOP3.LUT R80, R45, 0x64006400, RZ, 0xfc, !PT ;  /* 0x640064002d507812 */ /* 0x000fe400078efcff */
[----:B------:R-:W-:-:S02]  /*bf70*/  LOP3.LUT R50, R50, 0x1f001f, RZ, 0xc0, !PT ;  /* 0x001f001f32327812 */ /* 0x000fc400078ec0ff */
[C---:B------:R-:W-:Y:S01]  /*bf80*/  LOP3.LUT R20, R30.reuse, 0x3e003e0, RZ, 0xc0, !PT ;  /* 0x03e003e01e147812 */ /* 0x040fe200078ec0ff */
[----:B------:R-:W-:Y:S01]  /*bf90*/  HFMA2 R61, R80, R11.H0_H0, -48, -48 ;  /* 0xd200d200503d7431 */ /* 0x000fe2000004000b */
[----:B------:R-:W-:Y:S02]  /*bfa0*/  LOP3.LUT R2, R30, 0x1f001f, RZ, 0xc0, !PT ;  /* 0x001f001f1e027812 */ /* 0x000fe400078ec0ff */
[C---:B------:R-:W-:Y:S02]  /*bfb0*/  LOP3.LUT R36, R31.reuse, 0x3e003e0, RZ, 0xc0, !PT ;  /* 0x03e003e01f247812 */ /* 0x040fe400078ec0ff */
[----:B------:R-:W-:Y:S02]  /*bfc0*/  LOP3.LUT R0, R31, 0x1f001f, RZ, 0xc0, !PT ;  /* 0x001f001f1f007812 */ /* 0x000fe400078ec0ff */
[----:B------:R-:W-:Y:S02]  /*bfd0*/  SHF.R.U32.HI R30, RZ, 0xa, R30 ;  /* 0x0000000aff1e7819 */ /* 0x000fe4000001161e */
[----:B------:R-:W-:-:S02]  /*bfe0*/  SHF.R.U32.HI R31, RZ, 0xa, R31 ;  /* 0x0000000aff1f7819 */ /* 0x000fc4000001161f */
        /* <DEDUP_REMOVED lines=19> */
[----:B------:R-:W-:Y:S01]  /*c120*/  LOP3.LUT R78, R37, 0x64006400, RZ, 0xfc, !PT ;  /* 0x64006400254e7812 */ /* 0x000fe200078efcff */
[-C--:B------:R-:W-:Y:S01]  /*c130*/  HFMA2 R37, R86, R11.reuse.H0_H0, -48, -48 ;  /* 0xd200d20056257431 */ /* 0x080fe2000004000b */
        /* <DEDUP_REMOVED lines=8> */
[----:B------:R-:W-:Y:S02]  /*c1c0*/  LOP3.LUT R64, R64, 0x64006400, RZ, 0xfc, !PT ;  /* 0x6400640040407812 */ /* 0x000fe400078efcff */
[----:B------:R-:W-:Y:S01]  /*c1d0*/  LOP3.LUT R20, R20, 0x64006400, RZ, 0xfc, !PT ;  /* 0x6400640014147812 */ /* 0x000fe200078efcff */
[----:B------:R-:W-:Y:S01]  /*c1e0*/  HADD2 R72, R72, -1040, -1040 ;  /* 0xe410e41048487430 */ /* 0x000fe20000000000 */
[----:B------:R-:W-:Y:S01]  /*c1f0*/  LOP3.LUT R70, R70, 0x64006400, RZ, 0xfc, !PT ;  /* 0x6400640046467812 */ /* 0x000fe200078efcff */
[-C--:B------:R-:W-:Y:S01]  /*c200*/  HFMA2 R38, R64, R11.reuse.H0_H0, -48, -48 ;  /* 0xd200d20040267431 */ /* 0x080fe2000004000b */
[----:B------:R-:W-:Y:S01]  /*c210*/  LOP3.LUT R2, R2, 0x64006400, RZ, 0xfc, !PT ;  /* 0x6400640002027812 */ /* 0x000fe200078efcff */
[----:B------:R-:W-:Y:S01]  /*c220*/  HFMA2 R64, R104, R11.H0_H0, -48, -48 ;  /* 0xd200d20068407431 */ /* 0x000fe2000004000b */
[----:B------:R-:W-:Y:S02]  /*c230*/  LOP3.LUT R0, R0, 0x64006400, RZ, 0xfc, !PT ;  /* 0x6400640000007812 */ /* 0x000fe400078efcff */
[----:B------:R-:W-:-:S02]  /*c240*/  LOP3.LUT R3, R3, 0x64006400, RZ, 0xfc, !PT ;  /* 0x6400640003037812 */ /* 0x000fc400078efcff */
[----:B------:R-:W-:Y:S02]  /*c250*/  LOP3.LUT R86, R55, 0x64006400, RZ, 0xfc, !PT ;  /* 0x6400640037567812 */ /* 0x000fe400078efcff */
[----:B------:R-:W-:Y:S02]  /*c260*/  LOP3.LUT R108, R15, 0x64006400, RZ, 0xfc, !PT ;  /* 0x640064000f6c7812 */ /* 0x000fe400078efcff */
[----:B------:R-:W-:Y:S01]  /*c270*/  LOP3.LUT R56, R56, 0x64006400, RZ, 0xfc, !PT ;  /* 0x6400640038387812 */ /* 0x000fe200078efcff */
[----:B------:R-:W-:Y:S01]  /*c280*/  HADD2 R86, R86, -1040, -1040 ;  /* 0xe410e41056567430 */ /* 0x000fe20000000000 */
        /* <DEDUP_REMOVED lines=11> */
[----:B------:R-:W-:Y:S01]  /*c340*/  ISETP.GE.AND P3, PT, R95, 0x2, PT ;  /* 0x000000025f00780c */ /* 0x000fe20003f66270 */
[----:B------:R-:W-:-:S02]  /*c350*/  HADD2 R80, R80, -1040, -1040 ;  /* 0xe410e41050507430 */ /* 0x000fc40000000000 */
[----:B------:R-:W-:Y:S01]  /*c360*/  HADD2 R46, R46, -1040, -1040 ;  /* 0xe410e4102e2e7430 */ /* 0x000fe20000000000 */
[----:B--2---:R-:W-:Y:S02]  /*c370*/  SHF.R.U32.HI R16, RZ, 0xb, R4 ;  /* 0x0000000bff107819 */ /* 0x004fe40000011604 */
[----:B------:R-:W-:Y:S02]  /*c380*/  SHF.R.U32.HI R18, RZ, 0xb, R5 ;  /* 0x0000000bff127819 */ /* 0x000fe40000011605 */
[----:B------:R-:W-:Y:S02]  /*c390*/  SHF.R.U32.HI R74, RZ, 0xb, R6 ;  /* 0x0000000bff4a7819 */ /* 0x000fe40000011606 */
[----:B------:R-:W-:Y:S02]  /*c3a0*/  SHF.R.U32.HI R76, RZ, 0xb, R7 ;  /* 0x0000000bff4c7819 */ /* 0x000fe40000011607 */
[----:B------:R-:W-:Y:S02]  /*c3b0*/  LOP3.LUT R16, R17, 0x100010, R16, 0xf8, !PT ;  /* 0x0010001011107812 */ /* 0x000fe400078ef810 */
[----:B------:R-:W-:-:S02]  /*c3c0*/  LOP3.LUT R17, R19, 0x100010, R18, 0xf8, !PT ;  /* 0x0010001013117812 */ /* 0x000fc400078ef812 */
[----:B------:R-:W-:Y:S02]  /*c3d0*/  LOP3.LUT R18, R81, 0x100010, R74, 0xf8, !PT ;  /* 0x0010001051127812 */ /* 0x000fe400078ef84a */
[----:B------:R-:W-:Y:S01]  /*c3e0*/  LOP3.LUT R74, R63, 0x64006400, RZ, 0xfc, !PT ;  /* 0x640064003f4a7812 */ /* 0x000fe200078efcff */
[-C--:B------:R-:W-:Y:S01]  /*c3f0*/  HFMA2 R63, R62, R11.reuse.H0_H0, -48, -48 ;  /* 0xd200d2003e3f7431 */ /* 0x080fe2000004000b */
[----:B------:R-:W-:Y:S01]  /*c400*/  LOP3.LUT R19, R85, 0x100010, R76, 0xf8, !PT ;  /* 0x0010001055137812 */ /* 0x000fe200078ef84c */
[----:B------:R-:W-:Y:S01]  /*c410*/  HADD2 R85, R56, -1040, -1040 ;  /* 0xe410e41038557430 */ /* 0x000fe20000000000 */
[----:B------:R-:W-:Y:S01]  /*c420*/  LOP3.LUT R76, R73, 0x64006400, RZ, 0xfc, !PT ;  /* 0x64006400494c7812 */ /* 0x000fe200078efcff */
[-C--:B------:R-:W-:Y:S01]  /*c430*/  HFMA2 R62, R74, R11.reuse.H0_H0, -48, -48 ;  /* 0xd200d2004a3e7431 */ /* 0x080fe2000004000b */
[----:B------:R-:W-:Y:S02]  /*c440*/  LOP3.LUT R77, R5, 0x3e003e0, RZ, 0xc0, !PT ;  /* 0x03e003e0054d7812 */ /* 0x000fe400078ec0ff */
[C---:B------:R-:W-:Y:S01]  /*c450*/  LOP3.LUT R75, R4.reuse, 0x3e003e0, RZ, 0xc0, !PT ;  /* 0x03e003e0044b7812 */ /* 0x040fe200078ec0ff */
[----:B------:R-:W-:Y:S01]  /*c460*/  HFMA2 R45, R76, R11.H0_H0, -48, -48 ;  /* 0xd200d2004c2d7431 */ /* 0x000fe2000004000b */
[----:B------:R-:W-:-:S02]  /*c470*/  LOP3.LUT R10, R4, 0x1f001f, RZ, 0xc0, !PT ;  /* 0x001f001f040a7812 */ /* 0x000fc400078ec0ff */
[----:B------:R-:W-:Y:S02]  /*c480*/  SHF.R.U32.HI R47, RZ, 0xa, R4 ;  /* 0x0000000aff2f7819 */ /* 0x000fe40000011604 */
[C---:B------:R-:W-:Y:S02]  /*c490*/  LOP3.LUT R79, R6.reuse, 0x3e003e0, RZ, 0xc0, !PT ;  /* 0x03e003e0064f7812 */ /* 0x040fe400078ec0ff */
[----:B------:R-:W-:Y:S02]  /*c4a0*/  LOP3.LUT R8, R5, 0x1f001f, RZ, 0xc0, !PT ;  /* 0x001f001f05087812 */ /* 0x000fe400078ec0ff */
[----:B------:R-:W-:Y:S02]  /*c4b0*/  LOP3.LUT R4, R6, 0x1f001f, RZ, 0xc0, !PT ;  /* 0x001f001f06047812 */ /* 0x000fe400078ec0ff */
[C---:B------:R-:W-:Y:S02]  /*c4c0*/  LOP3.LUT R83, R7.reuse, 0x3e003e0, RZ, 0xc0, !PT ;  /* 0x03e003e007537812 */ /* 0x040fe400078ec0ff */
[----:B------:R-:W-:-:S02]  /*c4d0*/  LOP3.LUT R9, R7, 0x1f001f, RZ, 0xc0, !PT ;  /* 0x001f001f07097812 */ /* 0x000fc400078ec0ff */
[----:B------:R-:W-:Y:S02]  /*c4e0*/  LOP3.LUT R74, R68, 0x1f001f, RZ, 0xc0, !PT ;  /* 0x001f001f444a7812 */ /* 0x000fe400078ec0ff */
[----:B------:R-:W-:Y:S02]  /*c4f0*/  SHF.R.U32.HI R5, RZ, 0xa, R5 ;  /* 0x0000000aff057819 */ /* 0x000fe40000011605 */
[----:B------:R-:W-:Y:S02]  /*c500*/  SHF.R.U32.HI R6, RZ, 0xa, R6 ;  /* 0x0000000aff067819 */ /* 0x000fe40000011606 */
[----:B------:R-:W-:Y:S02]  /*c510*/  SHF.R.U32.HI R7, RZ, 0xa, R7 ;  /* 0x0000000aff077819 */ /* 0x000fe40000011607 */
        /* <DEDUP_REMOVED lines=82> */
[----:B------:R-:W0:Y:S01]  /*ca40*/  LDS.128 R32, [UR4] ;  /* 0x00000004ff207984 */ /* 0x000e220008000c00 */
[----:B------:R-:W-:Y:S02]  /*ca50*/  PRMT R44, R44, 0x5410, R43 ;  /* 0x000054102c2c7816 */ /* 0x000fe4000000002b */
[----:B------:R-:W-:Y:S01]  /*ca60*/  PRMT R42, R42, 0x5410, R41 ;  /* 0x000054102a2a7816 */ /* 0x000fe20000000029 */
        /* <DEDUP_REMOVED lines=46> */
[----:B------:R-:W-:Y:S01]  /*cd50*/  HFMA2 R17, R3, R31, R17 ;  /* 0x0000001f03117231 */ /* 0x000fe20000000011 */
[----:B------:R-:W-:-:S04]  /*cd60*/  HFMA2.MMA R100, R36, R30, R100 ;  /* 0x0000001e24647235 */ /* 0x000fc80000000064 */
[-C--:B------:R-:W-:Y:S02]  /*cd70*/  HFMA2.MMA R16, R5, R31.reuse, R16 ;  /* 0x0000001f05107235 */ /* 0x080fe40000000010 */
[----:B------:R-:W-:Y:S01]  /*cd80*/  HFMA2.MMA R100, R0, R31, R100 ;  /* 0x0000001f00647235 */ /* 0x000fe20000000064 */
[----:B------:R-:W-:-:S03]  /*cd90*/  HFMA2 R31, R47, R31, R18 ;  /* 0x0000001f2f1f7231 */ /* 0x000fc60000000012 */
        /* <DEDUP_REMOVED lines=24> */
.L_x_926:
[----:B------:R-:W-:Y:S05]  /*cf20*/  @!P3 BRA `(.L_x_925) ;  /* 0x00000f300000b947 */ /* 0x000fea0003800000 */
[----:B------:R-:W-:Y:S02]  /*cf30*/  PRMT R16, R90, 0x9910, RZ ;  /* 0x000099105a107816 */ /* 0x000fe400000000ff */
[----:B------:R-:W-:Y:S02]  /*cf40*/  ISETP.GE.AND P3, PT, R95, 0x3, PT ;  /* 0x000000035f00780c */ /* 0x000fe40003f66270 */
[----:B------:R-:W-:-:S13]  /*cf50*/  ISETP.NE.AND P2, PT, R16, RZ, PT ;  /* 0x000000ff1000720c */ /* 0x000fda0003f45270 */
[----:B------:R-:W-:Y:S05]  /*cf60*/  @!P2 BRA `(.L_x_927) ;  /* 0x000004e00000a947 */ /* 0x000fea0003800000 */
[----:B------:R-:W0:Y:S01]  /*cf70*/  LDS.128 R32, [UR4+0x40] ;  /* 0x00004004ff207984 */ /* 0x000e220008000c00 */
[----:B------:R-:W-:Y:S02]  /*cf80*/  PRMT R44, R44, 0x5410, R43 ;  /* 0x000054102c2c7816 */ /* 0x000fe4000000002b */
[----:B------:R-:W-:Y:S01]  /*cf90*/  PRMT R42, R42, 0x5410, R41 ;  /* 0x000054102a2a7816 */ /* 0x000fe20000000029 */
        /* <DEDUP_REMOVED lines=75> */
.L_x_927:
[----:B------:R-:W-:Y:S05]  /*d450*/  @!P3 BRA `(.L_x_925) ;  /* 0x00000a000000b947 */ /* 0x000fea0003800000 */
[----:B------:R-:W-:-:S04]  /*d460*/  PRMT R16, R92, 0x9910, RZ ;  /* 0x000099105c107816 */ /* 0x000fc800000000ff */
        /* <DEDUP_REMOVED lines=80> */
.L_x_928:
[----:B------:R-:W-:Y:S05]  /*d970*/  @P0 BRA `(.L_x_925) ;  /* 0x000004e000000947 */ /* 0x000fea0003800000 */
        /* <DEDUP_REMOVED lines=78> */
.L_x_925:
[----:B------:R-:W-:Y:S01]  /*de60*/  IADD3 R93, R93, 0x20, RZ ;  /* 0x000000205d5d7810 */ /* 0x000fe20007ffe0ff */
[----:B------:R-:W-:Y:S01]  /*de70*/  UIADD3 UR4, UR4, 0x40, URZ ;  /* 0x0000004004047890 */ /* 0x000fe2000fffe03f */
[----:B-----5:R-:W-:Y:S02]  /*de80*/  IMAD.WIDE R28, R97, 0x4, R98 ;  /* 0x00000004611c7825 */ /* 0x020fe400078e0262 */
[C---:B------:R-:W-:Y:S02]  /*de90*/  ISETP.GE.AND P2, PT, R93.reuse, c[0x0][0x1b0], PT ;  /* 0x00006c005d007a0c */ /* 0x040fe40003f46270 */
[----:B------:R-:W-:-:S13]  /*dea0*/  ISETP.LT.AND P3, PT, R93, R94, PT ;  /* 0x0000005e5d00720c */ /* 0x000fda0003f61270 */
[----:B------:R-:W-:Y:S05]  /*deb0*/  @!P2 BRA P3, `(.L_x_929) ;  /* 0xffffdaf00000a947 */ /* 0x000fea000183ffff */
.L_x_924:
[----:B------:R-:W-:-:S04]  /*dec0*/  ISETP.GE.AND P0, PT, R93, R94, PT ;  /* 0x0000005e5d00720c */ /* 0x000fc80003f06270 */
[----:B------:R-:W-:-:S13]  /*ded0*/  ISETP.GE.OR P0, PT, R93, c[0x0][0x1b4], P0 ;  /* 0x00006d005d007a0c */ /* 0x000fda0000706670 */
[----:B------:R-:W-:Y:S05]  /*dee0*/  @P0 BRA `(.L_x_930) ;  /* 0x0000677000000947 */ /* 0x000fea0003800000 */
[----:B------:R-:W-:Y:S01]  /*def0*/  PRMT R0, R89, 0x9910, RZ ;  /* 0x0000991059007816 */ /* 0x000fe200000000ff */
[----:B-----5:R-:W-:Y:S02]  /*df00*/  HADD2.F32 R5, -RZ, R44.H0_H0 ;  /* 0x2000002cff057230 */ /* 0x020fe40000004100 */
[----:B------:R-:W-:Y:S01]  /*df10*/  HADD2.F32 R4, -RZ, R43.H0_H0 ;  /* 0x2000002bff047230 */ /* 0x000fe20000004100 */
[----:B------:R-:W-:Y:S01]  /*df20*/  ISETP.NE.AND P0, PT, R0, RZ, PT ;  /* 0x000000ff0000720c */ /* 0x000fe20003f05270 */
[----:B0-----:R-:W-:Y:S02]  /*df30*/  HADD2.F32 R3, -RZ, R42.H0_H0 ;  /* 0x2000002aff037230 */ /* 0x001fe40000004100 */
[----:B------:R-:W-:Y:S01]  /*df40*/  HADD2.F32 R2, -RZ, R41.H0_H0 ;  /* 0x20000029ff027230 */ /* 0x000fe20000004100 */
[----:B------:R-:W-:-:S08]  /*df50*/  ISETP.LT.OR P0, PT, R96, 0x4, !P0 ;  /* 0x000000046000780c */ /* 0x000fd00004701670 */
.L_x_947:
        /* <DEDUP_REMOVED lines=67> */
[----:B------:R-:W-:-:S02]  /*e390*/  HADD2.F32 R47, -RZ, R15.H0_H0 ;  /* 0x2000000fff2f7230 */ /* 0x000fc40000004100 */
[----:B0-----:R-:W-:Y:S02]  /*e3a0*/  HADD2.F32 R36, -RZ, R34.H0_H0 ;  /* 0x20000022ff247230 */ /* 0x001fe40000004100 */
[--C-:B------:R-:W-:Y:S02]  /*e3b0*/  HADD2.F32 R38, -RZ, R35.reuse.H0_H0 ;  /* 0x20000023ff267230 */ /* 0x100fe40000004100 */
[----:B------:R-:W-:Y:S01]  /*e3c0*/  HADD2.F32 R46, -RZ, R35.H1_H1 ;  /* 0x30000023ff2e7230 */ /* 0x000fe20000004100 */
[----:B------:R-:W-:Y:S01]  /*e3d0*/  FFMA.FTZ R33, R33, R36, RZ ;  /* 0x0000002421217223 */ /* 0x000fe200000100ff */
[----:B------:R-:W-:Y:S01]  /*e3e0*/  HADD2.F32 R35, -RZ, R10.H0_H0 ;  /* 0x2000000aff237230 */ /* 0x000fe20000004100 */
[C---:B------:R-:W-:Y:S01]  /*e3f0*/  FFMA.FTZ R39, R36.reuse, R39, RZ ;  /* 0x0000002724277223 */ /* 0x040fe200000100ff */
[----:B------:R-:W-:Y:S01]  /*e400*/  HADD2.F32 R37, -RZ, R34.H1_H1 ;  /* 0x30000022ff257230 */ /* 0x000fe20000004100 */
[C---:B------:R-:W-:Y:S01]  /*e410*/  FFMA.FTZ R45, R36.reuse, R45, RZ ;  /* 0x0000002d242d7223 */ /* 0x040fe200000100ff */
[----:B------:R-:W-:Y:S01]  /*e420*/  HADD2.F32 R34, -RZ, R8.H1_H1 ;  /* 0x30000008ff227230 */ /* 0x000fe20000004100 */
        /* <DEDUP_REMOVED lines=15> */
[----:B------:R-:W-:Y:S01]  /*e520*/  HADD2.F32 R45, -RZ, R15.H1_H1 ;  /* 0x3000000fff2d7230 */ /* 0x000fe20000004100 */
        /* <DEDUP_REMOVED lines=11> */
[--C-:B------:R-:W-:Y:S01]  /*e5e0*/  HADD2.F32 R47, -RZ, R31.reuse.H0_H0 ;  /* 0x2000001fff2f7230 */ /* 0x100fe20000004100 */
[C---:B------:R-:W-:Y:S01]  /*e5f0*/  FFMA.FTZ R7, R35.reuse, R7, R38 ;  /* 0x0000000723077223 */ /* 0x040fe20000010026 */
[----:B------:R-:W-:Y:S02]  /*e600*/  HADD2.F32 R6, -RZ, R16.H1_H1 ;  /* 0x30000010ff067230 */ /* 0x000fe40000004100 */
[----:B------:R-:W-:Y:S01]  /*e610*/  HADD2.F32 R34, -RZ, R18.H1_H1 ;  /* 0x30000012ff227230 */ /* 0x000fe20000004100 */
[----:B------:R-:W-:Y:S01]  /*e620*/  FFMA.FTZ R47, R35, R47, R46 ;  /* 0x0000002f232f7223 */ /* 0x000fe2000001002e */
[--C-:B------:R-:W-:Y:S01]  /*e630*/  HADD2.F32 R45, -RZ, R20.reuse.H0_H0 ;  /* 0x20000014ff2d7230 */ /* 0x100fe20000004100 */
[----:B------:R-:W-:Y:S01]  /*e640*/  FFMA.FTZ R6, R6, R37, R33 ;  /* 0x0000002506067223 */ /* 0x000fe20000010021 */
[----:B------:R-:W-:Y:S01]  /*e650*/  HADD2.F32 R38, -RZ, R20.H1_H1 ;  /* 0x30000014ff267230 */ /* 0x000fe20000004100 */
[----:B------:R-:W-:Y:S01]  /*e660*/  FFMA.FTZ R33, R37, R34, R7 ;  /* 0x0000002225217223 */ /* 0x000fe20000010007 */
[----:B------:R-:W-:Y:S01]  /*e670*/  HADD2.F32 R46, -RZ, R31.H1_H1 ;  /* 0x3000001fff2e7230 */ /* 0x000fe20000004100 */
[----:B------:R-:W-:Y:S01]  /*e680*/  FFMA.FTZ R45, R35, R45, R48 ;  /* 0x0000002d232d7223 */ /* 0x000fe20000010030 */
[----:B------:R-:W-:-:S02]  /*e690*/  HADD2.F32 R7, -RZ, R17.H0_H0 ;  /* 0x20000011ff077230 */ /* 0x000fc40000004100 */
        /* <DEDUP_REMOVED lines=13> */
[----:B------:R-:W-:-:S02]  /*e770*/  FFMA.FTZ R6, R6, R39, R7 ;  /* 0x0000002706067223 */ /* 0x000fc40000010007 */
[C---:B------:R-:W-:Y:S02]  /*e780*/  FFMA.FTZ R33, R39.reuse, R34, R33 ;  /* 0x0000002227217223 */ /* 0x040fe40000010021 */
        /* <DEDUP_REMOVED lines=14> */
.L_x_932:
        /* <DEDUP_REMOVED lines=25> */
[----:B------:R-:W-:Y:S01]  /*ea00*/  HADD2.F32 R46, -RZ, R11.H0_H0 ;  /* 0x2000000bff2e7230 */ /* 0x000fe20000004100 */
[-C--:B------:R-:W-:Y:S01]  /*ea10*/  FFMA.FTZ R39, R47, R34.reuse, R39 ;  /* 0x000000222f277223 */ /* 0x080fe20000010027 */
[----:B------:R-:W-:Y:S01]  /*ea20*/  HADD2.F32 R47, -RZ, R13.H0_H0 ;  /* 0x2000000dff2f7230 */ /* 0x000fe20000004100 */
[-C--:B------:R-:W-:Y:S01]  /*ea30*/  FFMA.FTZ R45, R48, R34.reuse, R45 ;  /* 0x00000022302d7223 */ /* 0x080fe2000001002d */
[----:B------:R-:W-:Y:S01]  /*ea40*/  HADD2.F32 R48, -RZ, R15.H0_H0 ;  /* 0x2000000fff307230 */ /* 0x000fe20000004100 */
[----:B------:R-:W-:Y:S02]  /*ea50*/  FFMA.FTZ R33, R49, R34, R33 ;  /* 0x0000002231217223 */ /* 0x000fe40000010021 */
        /* <DEDUP_REMOVED lines=11> */
[----:B-1----:R-:W-:Y:S01]  /*eb10*/  HADD2.F32 R33, -RZ, R6.H0_H0 ;  /* 0x20000006ff217230 */ /* 0x002fe20000004100 */
[-C--:B------:R-:W-:Y:S01]  /*eb20*/  FFMA.FTZ R46, R45, R37.reuse, R46 ;  /* 0x000000252d2e7223 */ /* 0x080fe2000001002e */
[----:B------:R-:W-:Y:S01]  /*eb30*/  HADD2.F32 R35, -RZ, R7.H1_H1 ;  /* 0x30000007ff237230 */ /* 0x000fe20000004100 */
[----:B------:R-:W-:Y:S01]  /*eb40*/  FFMA.FTZ R48, R48, R37, R36 ;  /* 0x0000002530307223 */ /* 0x000fe20000010024 */
[----:B------:R-:W-:-:S02]  /*eb50*/  HADD2.F32 R37, -RZ, R18.H0_H0 ;  /* 0x20000012ff257230 */ /* 0x000fc40000004100 */
[----:B------:R-:W-:Y:S01]  /*eb60*/  HADD2.F32 R36, -RZ, R7.H0_H0 ;  /* 0x20000007ff247230 */ /* 0x000fe20000004100 */
[-C--:B------:R-:W-:Y:S01]  /*eb70*/  FFMA.FTZ R7, R39, R33.reuse, R34 ;  /* 0x0000002127077223 */ /* 0x080fe20000010022 */
[----:B------:R-:W-:Y:S01]  /*eb80*/  HADD2.F32 R39, -RZ, R20.H0_H0 ;  /* 0x20000014ff277230 */ /* 0x000fe20000004100 */
[-C--:B------:R-:W-:Y:S01]  /*eb90*/  FFMA.FTZ R37, R37, R33.reuse, R38 ;  /* 0x0000002125257223 */ /* 0x080fe20000010026 */
[----:B------:R-:W-:Y:S02]  /*eba0*/  HADD2.F32 R6, -RZ, R6.H1_H1 ;  /* 0x30000006ff067230 */ /* 0x000fe40000004100 */
[--C-:B------:R-:W-:Y:S01]  /*ebb0*/  HADD2.F32 R47, -RZ, R31.reuse.H0_H0 ;  /* 0x2000001fff2f7230 */ /* 0x100fe20000004100 */
        /* <DEDUP_REMOVED lines=38> */
.L_x_934:
        /* <DEDUP_REMOVED lines=90> */
.L_x_935:
        /* <DEDUP_REMOVED lines=10> */
[----:B------:R-:W-:Y:S02]  /*f460*/  HADD2.F32 R10, -RZ, R10.H1_H1 ;  /* 0x3000000aff0a7230 */ /* 0x000fe40000004100 */
[--C-:B0-----:R-:W-:Y:S02]  /*f470*/  HADD2.F32 R33, -RZ, R34.reuse.H0_H0 ;  /* 0x20000022ff217230 */ /* 0x101fe40000004100 */
[--C-:B------:R-:W-:Y:S02]  /*f480*/  HADD2.F32 R36, -RZ, R35.reuse.H0_H0 ;  /* 0x20000023ff247230 */ /* 0x100fe40000004100 */
[----:B------:R-:W-:Y:S01]  /*f490*/  HADD2.F32 R37, -RZ, R35.H1_H1 ;  /* 0x30000023ff257230 */ /* 0x000fe20000004100 */
[-C--:B------:R-:W-:Y:S01]  /*f4a0*/  FFMA.FTZ R35, R38, R33.reuse, RZ ;  /* 0x0000002126237223 */ /* 0x080fe200000100ff */
[----:B------:R-:W-:Y:S01]  /*f4b0*/  HADD2.F32 R34, -RZ, R34.H1_H1 ;  /* 0x30000022ff227230 */ /* 0x000fe20000004100 */
[----:B------:R-:W-:-:S02]  /*f4c0*/  FFMA.FTZ R39, R46, R33, RZ ;  /* 0x000000212e277223 */ /* 0x000fc400000100ff */
[-C--:B------:R-:W-:Y:S02]  /*f4d0*/  FFMA.FTZ R45, R48, R33.reuse, RZ ;  /* 0x00000021302d7223 */ /* 0x080fe400000100ff */
[----:B------:R-:W-:Y:S02]  /*f4e0*/  FFMA.FTZ R33, R50, R33, RZ ;  /* 0x0000002132217223 */ /* 0x000fe400000100ff */
        /* <DEDUP_REMOVED lines=19> */
[----:B-1----:R-:W-:Y:S01]  /*f620*/  HADD2.F32 R9, -RZ, R6.H0_H0 ;  /* 0x20000006ff097230 */ /* 0x002fe20000004100 */
[-C--:B------:R-:W-:Y:S01]  /*f630*/  FFMA.FTZ R12, R12, R37.reuse, R10 ;  /* 0x000000250c0c7223 */ /* 0x080fe2000001000a */
[--C-:B------:R-:W-:Y:S01]  /*f640*/  HADD2.F32 R10, -RZ, R7.reuse.H0_H0 ;  /* 0x20000007ff0a7230 */ /* 0x100fe20000004100 */
[----:B------:R-:W-:Y:S01]  /*f650*/  FFMA.FTZ R36, R15, R37, R36 ;  /* 0x000000250f247223 */ /* 0x000fe20000010024 */
[----:B------:R-:W-:Y:S01]  /*f660*/  HADD2.F32 R11, -RZ, R7.H1_H1 ;  /* 0x30000007ff0b7230 */ /* 0x000fe20000004100 */
[----:B------:R-:W-:Y:S01]  /*f670*/  FFMA.FTZ R7, R13, R9, R8 ;  /* 0x000000090d077223 */ /* 0x000fe20000010008 */
[----:B------:R-:W-:-:S02]  /*f680*/  HADD2.F32 R13, -RZ, R18.H0_H0 ;  /* 0x20000012ff0d7230 */ /* 0x000fc40000004100 */
[----:B------:R-:W-:Y:S02]  /*f690*/  HADD2.F32 R15, -RZ, R20.H0_H0 ;  /* 0x20000014ff0f7230 */ /* 0x000fe40000004100 */
[--C-:B------:R-:W-:Y:S01]  /*f6a0*/  HADD2.F32 R8, -RZ, R31.reuse.H0_H0 ;  /* 0x2000001fff087230 */ /* 0x100fe20000004100 */
[-C--:B------:R-:W-:Y:S01]  /*f6b0*/  FFMA.FTZ R13, R13, R9.reuse, R12 ;  /* 0x000000090d0d7223 */ /* 0x080fe2000001000c */
[----:B------:R-:W-:Y:S01]  /*f6c0*/  HADD2.F32 R6, -RZ, R6.H1_H1 ;  /* 0x30000006ff067230 */ /* 0x000fe20000004100 */
[-C--:B------:R-:W-:Y:S01]  /*f6d0*/  FFMA.FTZ R15, R15, R9.reuse, R14 ;  /* 0x000000090f0f7223 */ /* 0x080fe2000001000e */
[----:B------:R-:W-:Y:S01]  /*f6e0*/  HADD2.F32 R16, -RZ, R16.H1_H1 ;  /* 0x30000010ff107230 */ /* 0x000fe20000004100 */
[----:B------:R-:W-:Y:S01]  /*f6f0*/  FFMA.FTZ R9, R8, R9, R36 ;  /* 0x0000000908097223 */ /* 0x000fe20000010024 */
[----:B------:R-:W-:Y:S02]  /*f700*/  HADD2.F32 R18, -RZ, R18.H1_H1 ;  /* 0x30000012ff127230 */ /* 0x000fe40000004100 */
        /* <DEDUP_REMOVED lines=34> */
.L_x_933:
[----:B------:R-:W-:-:S04]  /*f930*/  IMAD.MOV.U32 R13, RZ, RZ, c[0x0][0x18c] ;  /* 0x00006300ff0d7624 */ /* 0x000fc800078e00ff */
[----:B------:R-:W-:-:S05]  /*f940*/  IMAD.WIDE R6, R13, 0x4, R28 ;  /* 0x000000040d067825 */ /* 0x000fca00078e021c */
[----:B------:R-:W2:Y:S02]  /*f950*/  LDG.E.128.CONSTANT R8, [R6.64] ;  /* 0x0000000606087981 */ /* 0x000ea4000c1e9d00 */
[C---:B--2---:R-:W-:Y:S02]  /*f960*/  LOP3.LUT R12, R8.reuse, 0xf000f, RZ, 0xc0, !PT ;  /* 0x000f000f080c7812 */ /* 0x044fe400078ec0ff */
        /* <DEDUP_REMOVED lines=13> */
[C---:B------:R-:W-:Y:S01]  /*fa40*/  LOP3.LUT R9, R8.reuse, 0xf000f, RZ, 0xc0, !PT ;  /* 0x000f000f08097812 */ /* 0x040fe200078ec0ff */
[----:B------:R-:W-:Y:S01]  /*fa50*/  HADD2 R10, R10, -1032, -1032 ;  /* 0xe408e4080a0a7430 */ /* 0x000fe20000000000 */
[----:B------:R-:W-:Y:S01]  /*fa60*/  LOP3.LUT R12, R15, 0x64006400, RZ, 0xfc, !PT ;  /* 0x640064000f0c7812 */ /* 0x000fe200078efcff */
[----:B------:R-:W-:Y:S01]  /*fa70*/  HFMA2 R11, R11, R0.H0_H0, -72, -72 ;  /* 0xd480d4800b0b7431 */ /* 0x000fe20000040000 */
[----:B------:R-:W-:-:S02]  /*fa80*/  LOP3.LUT R8, R8, 0xf000f0, RZ, 0xc0, !PT ;  /* 0x00f000f008087812 */ /* 0x000fc400078ec0ff */
[----:B------:R-:W-:Y:S01]  /*fa90*/  LOP3.LUT R15, R16, 0x64006400, RZ, 0xfc, !PT ;  /* 0x64006400100f7812 */ /* 0x000fe200078efcff */
[----:B------:R-:W-:Y:S01]  /*faa0*/  HADD2 R12, R12, -1032, -1032 ;  /* 0xe408e4080c0c7430 */ /* 0x000fe20000000000 */
[C---:B------:R-:W-:Y:S02]  /*fab0*/  LOP3.LUT R14, R17.reuse, 0xf000f, RZ, 0xc0, !PT ;  /* 0x000f000f110e7812 */ /* 0x040fe400078ec0ff */
[----:B------:R-:W-:Y:S02]  /*fac0*/  LOP3.LUT R17, R17, 0xf000f0, RZ, 0xc0, !PT ;  /* 0x00f000f011117812 */ /* 0x000fe400078ec0ff */
[C---:B------:R-:W-:Y:S02]  /*fad0*/  LOP3.LUT R16, R20.reuse, 0xf000f, RZ, 0xc0, !PT ;  /* 0x000f000f14107812 */ /* 0x040fe400078ec0ff */
[----:B------:R-:W-:Y:S02]  /*fae0*/  LOP3.LUT R20, R20, 0xf000f0, RZ, 0xc0, !PT ;  /* 0x00f000f014147812 */ /* 0x000fe400078ec0ff */
        /* <DEDUP_REMOVED lines=21> */
[----:B------:R-:W-:Y:S02]  /*fc40*/  HFMA2 R18, R37, R0.H0_H0, -72, -72 ;  /* 0xd480d48025127431 */ /* 0x000fe40000040000 */
[----:B------:R-:W-:Y:S02]  /*fc50*/  HADD2 R19, R9, -1032, -1032 ;  /* 0xe408e40809137430 */ /* 0x000fe40000000000 */
[----:B------:R-:W-:Y:S02]  /*fc60*/  HADD2 R30, R30, -1032, -1032 ;  /* 0xe408e4081e1e7430 */ /* 0x000fe40000000000 */
[----:B------:R-:W-:Y:S02]  /*fc70*/  HADD2 R32, R32, -1032, -1032 ;  /* 0xe408e40820207430 */ /* 0x000fe40000000000 */
[----:B------:R-:W-:-:S02]  /*fc80*/  HADD2 R34, R36, -1032, -1032 ;  /* 0xe408e40824227430 */ /* 0x000fc40000000000 */
[----:B------:R-:W-:Y:S01]  /*fc90*/  HFMA2 R35, R39, R0.H0_H0, -72, -72 ;  /* 0xd480d48027237431 */ /* 0x000fe20000040000 */
[----:B------:R-:W-:Y:S05]  /*fca0*/  @!P2 BRA `(.L_x_936) ;  /* 0x000005600000a947 */ /* 0x000fea0003800000 */
[----:B------:R-:W0:Y:S01]  /*fcb0*/  LDS.64 R36, [UR4+0x10] ;  /* 0x00001004ff247984 */ /* 0x000e220008000a00 */
[--C-:B------:R-:W-:Y:S02]  /*fcc0*/  HADD2.F32 R46, -RZ, R12.reuse.H0_H0 ;  /* 0x2000000cff2e7230 */ /* 0x100fe40000004100 */
[----:B------:R-:W-:Y:S01]  /*fcd0*/  HADD2.F32 R48, -RZ, R15.H0_H0 ;  /* 0x2000000fff307230 */ /* 0x000fe20000004100 */
[----:B------:R-:W1:Y:S01]  /*fce0*/  LDS.64 R8, [UR4+0x18] ;  /* 0x00001804ff087984 */ /* 0x000e620008000a00 */
[----:B------:R-:W-:Y:S02]  /*fcf0*/  HADD2.F32 R50, -RZ, R17.H0_H0 ;  /* 0x20000011ff327230 */ /* 0x000fe40000004100 */
[----:B------:R-:W-:Y:S02]  /*fd00*/  HADD2.F32 R49, -RZ, R12.H1_H1 ;  /* 0x3000000cff317230 */ /* 0x000fe40000004100 */
        /* <DEDUP_REMOVED lines=20> */
[--C-:B------:R-:W-:Y:S01]  /*fe50*/  HADD2.F32 R38, -RZ, R16.reuse.H0_H0 ;  /* 0x20000010ff267230 */ /* 0x100fe20000004100 */
        /* <DEDUP_REMOVED lines=17> */
[----:B------:R-:W-:-:S02]  /*ff70*/  HADD2.F32 R47, -RZ, R9.H1_H1 ;  /* 0x30000009ff2f7230 */ /* 0x000fc40000004100 */
[----:B------:R-:W-:Y:S02]  /*ff80*/  HADD2.F32 R9, -RZ, R30.H0_H0 ;  /* 0x2000001eff097230 */ /* 0x000fe40000004100 */
[----:B------:R-:W-:Y:S02]  /*ff90*/  HADD2.F32 R37, -RZ, R32.H0_H0 ;  /* 0x20000020ff257230 */ /* 0x000fe40000004100 */
[----:B------:R-:W-:Y:S01]  /*ffa0*/  HADD2.F32 R48, -RZ, R34.H0_H0 ;  /* 0x20000022ff307230 */ /* 0x000fe20000004100 */
[C---:B------:R-:W-:Y:S01]  /*ffb0*/  FFMA.FTZ R9, R38.reuse, R9, R49 ;  /* 0x0000000926097223 */ /* 0x040fe20000010031 */
[----:B------:R-:W-:Y:S01]  /*ffc0*/  HADD2.F32 R46, -RZ, R30.H1_H1 ;  /* 0x3000001eff2e7230 */ /* 0x000fe20000004100 */
[C---:B------:R-:W-:Y:S01]  /*ffd0*/  FFMA.FTZ R37, R38.reuse, R37, R51 ;  /* 0x0000002526257223 */ /* 0x040fe20000010033 */
[----:B------:R-:W-:Y:S01]  /*ffe0*/  HADD2.F32 R8, -RZ, R19.H1_H1 ;  /* 0x30000013ff087230 */ /* 0x000fe20000004100 */
[----:B------:R-:W-:Y:S01]  /*fff0*/  FFMA.FTZ R53, R38, R48, R53 ;  /* 0x0000003026357223 */ /* 0x000fe20000010035 */
[----:B------:R-:W-:Y:S01]  /*10000*/  HADD2.F32 R38, -RZ, R32.H1_H1 ;  /* 0x30000020ff267230 */ /* 0x000fe20000004100 */
[C---:B------:R-:W-:Y:S01]  /*10010*/  FFMA.FTZ R46, R39.reuse, R46, R9 ;  /* 0x0000002e272e7223 */ /* 0x040fe20000010009 */
[----:B------:R-:W-:Y:S01]  /*10020*/  HADD2.F32 R9, -RZ, R20.H0_H0 ;  /* 0x20000014ff097230 */ /* 0x000fe20000004100 */
[----:B------:R-:W-:Y:S01]  /*10030*/  FFMA.FTZ R8, R8, R39, R36 ;  /* 0x0000002708087223 */ /* 0x000fe20000010024 */
[----:B------:R-:W-:Y:S01]  /*10040*/  HADD2.F32 R36, -RZ, R31.H0_H0 ;  /* 0x2000001fff247230 */ /* 0x000fe20000004100 */
[----:B------:R-:W-:Y:S01]  /*10050*/  FFMA.FTZ R38, R39, R38, R37 ;  /* 0x0000002627267223 */ /* 0x000fe20000010025 */
[----:B------:R-:W-:Y:S01]  /*10060*/  HADD2.F32 R50, -RZ, R34.H1_H1 ;  /* 0x30000022ff327230 */ /* 0x000fe20000004100 */
        /* <DEDUP_REMOVED lines=26> */
.L_x_936:
        /* <DEDUP_REMOVED lines=11> */
[----:B------:R-:W-:Y:S02]  /*102c0*/  HADD2.F32 R50, -RZ, R12.H1_H1 ;  /* 0x3000000cff327230 */ /* 0x000fe40000004100 */
[----:B------:R-:W-:-:S02]  /*102d0*/  HADD2.F32 R51, -RZ, R15.H1_H1 ;  /* 0x3000000fff337230 */ /* 0x000fc40000004100 */
[----:B------:R-:W-:Y:S02]  /*102e0*/  HADD2.F32 R52, -RZ, R17.H1_H1 ;  /* 0x30000011ff347230 */ /* 0x000fe40000004100 */
        /* <DEDUP_REMOVED lines=47> */
[--C-:B------:R-:W-:Y:S01]  /*105e0*/  HADD2.F32 R36, -RZ, R20.reuse.H0_H0 ;  /* 0x20000014ff247230 */ /* 0x100fe20000004100 */
        /* <DEDUP_REMOVED lines=29> */
.L_x_938:
        /* <DEDUP_REMOVED lines=90> */
.L_x_939:
[----:B------:R-:W-:Y:S05]  /*10d60*/  @P0 BRA `(.L_x_937) ;  /* 0x0000056000000947 */ /* 0x000fea0003800000 */
        /* <DEDUP_REMOVED lines=13> */
[-C--:B------:R-:W-:Y:S01]  /*10e40*/  FFMA.FTZ R45, R45, R38.reuse, RZ ;  /* 0x000000262d2d7223 */ /* 0x080fe200000100ff */
[----:B------:R-:W-:Y:S01]  /*10e50*/  HADD2.F32 R10, -RZ, R10.H1_H1 ;  /* 0x3000000aff0a7230 */ /* 0x000fe20000004100 */
[----:B------:R-:W-:-:S02]  /*10e60*/  FFMA.FTZ R37, R37, R38, RZ ;  /* 0x0000002625257223 */ /* 0x000fc400000100ff */
[-C--:B------:R-:W-:Y:S02]  /*10e70*/  FFMA.FTZ R47, R47, R38.reuse, RZ ;  /* 0x000000262f2f7223 */ /* 0x080fe400000100ff */
[----:B------:R-:W-:Y:S02]  /*10e80*/  FFMA.FTZ R49, R49, R38, RZ ;  /* 0x0000002631317223 */ /* 0x000fe400000100ff */
[-C--:B------:R-:W-:Y:S01]  /*10e90*/  FFMA.FTZ R37, R10, R36.reuse, R37 ;  /* 0x000000240a257223 */ /* 0x080fe20000010025 */
[--C-:B------:R-:W-:Y:S01]  /*10ea0*/  HADD2.F32 R10, -RZ, R11.reuse.H0_H0 ;  /* 0x2000000bff0a7230 */ /* 0x100fe20000004100 */
[-C--:B------:R-:W-:Y:S01]  /*10eb0*/  FFMA.FTZ R45, R12, R36.reuse, R45 ;  /* 0x000000240c2d7223 */ /* 0x080fe2000001002d */
[----:B------:R-:W-:Y:S01]  /*10ec0*/  HADD2.F32 R12, -RZ, R14.H0_H0 ;  /* 0x2000000eff0c7230 */ /* 0x000fe20000004100 */
[-C--:B------:R-:W-:Y:S01]  /*10ed0*/  FFMA.FTZ R47, R15, R36.reuse, R47 ;  /* 0x000000240f2f7223 */ /* 0x080fe2000001002f */
[----:B------:R-:W-:Y:S01]  /*10ee0*/  HADD2.F32 R11, -RZ, R11.H1_H1 ;  /* 0x3000000bff0b7230 */ /* 0x000fe20000004100 */
        /* <DEDUP_REMOVED lines=8> */
[-C--:B------:R-:W-:Y:S01]  /*10f70*/  FFMA.FTZ R10, R11, R39.reuse, R10 ;  /* 0x000000270b0a7223 */ /* 0x080fe2000001000a */
[----:B-1----:R-:W-:Y:S01]  /*10f80*/  HADD2.F32 R11, -RZ, R8.H0_H0 ;  /* 0x20000008ff0b7230 */ /* 0x002fe20000004100 */
[-C--:B------:R-:W-:Y:S01]  /*10f90*/  FFMA.FTZ R36, R15, R39.reuse, R36 ;  /* 0x000000270f247223 */ /* 0x080fe20000010024 */
        /* <DEDUP_REMOVED lines=8> */
[----:B------:R-:W-:Y:S01]  /*11020*/  HADD2.F32 R8, -RZ, R8.H1_H1 ;  /* 0x30000008ff087230 */ /* 0x000fe20000004100 */
[----:B------:R-:W-:Y:S01]  /*11030*/  FFMA.FTZ R15, R15, R11, R16 ;  /* 0x0000000b0f0f7223 */ /* 0x000fe20000010010 */
[----:B------:R-:W-:Y:S01]  /*11040*/  HADD2.F32 R17, -RZ, R32.H0_H0 ;  /* 0x20000020ff117230 */ /* 0x000fe20000004100 */
[----:B------:R-:W-:Y:S01]  /*11050*/  FFMA.FTZ R46, R18, R39, R46 ;  /* 0x00000027122e7223 */ /* 0x000fe2000001002e */
[----:B------:R-:W-:Y:S02]  /*11060*/  HADD2.F32 R30, -RZ, R30.H1_H1 ;  /* 0x3000001eff1e7230 */ /* 0x000fe40000004100 */
        /* <DEDUP_REMOVED lines=38> */
.L_x_937:
        /* <DEDUP_REMOVED lines=141> */
.L_x_940:
        /* <DEDUP_REMOVED lines=91> */
.L_x_942:
        /* <DEDUP_REMOVED lines=90> */
.L_x_943:
        /* <DEDUP_REMOVED lines=87> */
.L_x_941:
[----:B------:R-:W-:-:S06]  /*12c60*/  IMAD.WIDE R8, R13, 0x4, R6 ;  /* 0x000000040d087825 */ /* 0x000fcc00078e0206 */
[----:B------:R-:W2:Y:S02]  /*12c70*/  LDG.E.128.CONSTANT R8, [R8.64] ;  /* 0x0000000608087981 */ /* 0x000ea4000c1e9d00 */
[C---:B--2---:R-:W-:Y:S02]  /*12c80*/  LOP3.LUT R6, R8.reuse, 0xf000f, RZ, 0xc0, !PT ;  /* 0x000f000f08067812 */ /* 0x044fe400078ec0ff */
[----:B------:R-:W-:Y:S02]  /*12c90*/  LOP3.LUT R7, R8, 0xf000f0, RZ, 0xc0, !PT ;  /* 0x00f000f008077812 */ /* 0x000fe400078ec0ff */
[----:B------:R-:W-:Y:S02]  /*12ca0*/  SHF.R.U32.HI R15, RZ, 0x8, R8 ;  /* 0x00000008ff0f7819 */ /* 0x000fe40000011608 */
        /* <DEDUP_REMOVED lines=9> */
[----:B------:R-:W-:Y:S02]  /*12d40*/  LOP3.LUT R8, R15, 0xf000f0, RZ, 0xc0, !PT ;  /* 0x00f000f00f087812 */ /* 0x000fe400078ec0ff */
[----:B------:R-:W-:Y:S01]  /*12d50*/  SHF.R.U32.HI R32, RZ, 0x8, R11 ;  /* 0x00000008ff207819 */ /* 0x000fe2000001160b */
[----:B------:R-:W-:Y:S01]  /*12d60*/  HFMA2 R9, R9, R0.H0_H0, -72, -72 ;  /* 0xd480d48009097431 */ /* 0x000fe20000040000 */
        /* <DEDUP_REMOVED lines=58> */
[----:B------:R-:W-:Y:S01]  /*13110*/  HADD2.F32 R38, -RZ, R10.H1_H1 ;  /* 0x3000000aff267230 */ /* 0x000fe20000004100 */
        /* <DEDUP_REMOVED lines=47> */
[----:B------:R-:W-:Y:S01]  /*13410*/  HADD2.F32 R34, -RZ, R14.H1_H1 ;  /* 0x3000000eff227230 */ /* 0x000fe20000004100 */
[----:B------:R-:W-:Y:S01]  /*13420*/  FFMA.FTZ R6, R6, R37, R7 ;  /* 0x0000002506067223 */ /* 0x000fe20000010007 */
[----:B------:R-:W-:Y:S01]  /*13430*/  HADD2.F32 R46, -RZ, R0.H1_H1 ;  /* 0x30000000ff2e7230 */ /* 0x000fe20000004100 */
        /* <DEDUP_REMOVED lines=15> */
.L_x_944:
        /* <DEDUP_REMOVED lines=16> */
[--C-:B------:R-:W-:Y:S02]  /*13630*/  HADD2.F32 R34, -RZ, R32.reuse.H0_H0 ;  /* 0x20000020ff227230 */ /* 0x100fe40000004100 */
        /* <DEDUP_REMOVED lines=52> */
[----:B------:R-:W-:Y:S01]  /*13980*/  HADD2.F32 R37, -RZ, R13.H1_H1 ;  /* 0x3000000dff257230 */ /* 0x000fe20000004100 */
[-C--:B------:R-:W-:Y:S01]  /*13990*/  FFMA.FTZ R36, R45, R34.reuse, R39 ;  /* 0x000000222d247223 */ /* 0x080fe20000010027 */
[----:B------:R-:W-:Y:S01]  /*139a0*/  HADD2.F32 R39, -RZ, R0.H0_H0 ;  /* 0x20000000ff277230 */ /* 0x000fe20000004100 */
        /* <DEDUP_REMOVED lines=19> */
.L_x_945:
        /* <DEDUP_REMOVED lines=90> */
.L_x_946:
        /* <DEDUP_REMOVED lines=15> */
[----:B------:R-:W-:-:S02]  /*14170*/  FFMA.FTZ R35, R37, R34, RZ ;  /* 0x0000002225237223 */ /* 0x000fc400000100ff */
[-C--:B------:R-:W-:Y:S02]  /*14180*/  FFMA.FTZ R37, R39, R34.reuse, RZ ;  /* 0x0000002227257223 */ /* 0x080fe400000100ff */
        /* <DEDUP_REMOVED lines=36> */
[----:B------:R-:W-:Y:S01]  /*143d0*/  HADD2.F32 R16, -RZ, R12.H0_H0 ;  /* 0x2000000cff107230 */ /* 0x000fe20000004100 */
[-C--:B------:R-:W-:Y:S01]  /*143e0*/  FFMA.FTZ R7, R19, R6.reuse, R7 ;  /* 0x0000000613077223 */ /* 0x080fe20000010007 */
        /* <DEDUP_REMOVED lines=16> */
[-C--:B------:R-:W-:Y:S02]  /*144f0*/  FFMA.FTZ R0, R12, R10.reuse, R7 ;  /* 0x0000000a0c007223 */ /* 0x080fe40000010007 */
[-C--:B------:R-:W-:Y:S02]  /*14500*/  FFMA.FTZ R11, R13, R10.reuse, R11 ;  /* 0x0000000a0d0b7223 */ /* 0x080fe4000001000b */
[-C--:B------:R-:W-:Y:S02]  /*14510*/  FFMA.FTZ R6, R6, R10.reuse, R15 ;  /* 0x0000000a06067223 */ /* 0x080fe4000001000f */
[----:B------:R-:W-:Y:S02]  /*14520*/  FFMA.FTZ R9, R14, R10, R9 ;  /* 0x0000000a0e097223 */ /* 0x000fe40000010009 */
[----:B------:R-:W-:Y:S02]  /*14530*/  FMUL.FTZ R0, R5, R0 ;  /* 0x0000000005007220 */ /* 0x000fe40000410000 */
        /* <DEDUP_REMOVED lines=11> */
.L_x_931:
[----:B------:R-:W-:Y:S01]  /*145f0*/  IADD3 R93, R93, 0x20, RZ ;  /* 0x000000205d5d7810 */ /* 0x000fe20007ffe0ff */
[----:B------:R-:W-:Y:S01]  /*14600*/  IMAD.MOV.U32 R7, RZ, RZ, c[0x0][0x18c] ;  /* 0x00006300ff077624 */ /* 0x000fe200078e00ff */
[----:B------:R-:W-:Y:S02]  /*14610*/  UIADD3 UR4, UR4, 0x40, URZ ;  /* 0x0000004004047890 */ /* 0x000fe4000fffe03f */
[----:B------:R-:W-:Y:S01]  /*14620*/  ISETP.GE.AND P2, PT, R93, c[0x0][0x1b4], PT ;  /* 0x00006d005d007a0c */ /* 0x000fe20003f46270 */
[----:B------:R-:W-:Y:S01]  /*14630*/  IMAD.WIDE R28, R7, 0x10, R28 ;  /* 0x00000010071c7825 */ /* 0x000fe200078e021c */
[----:B------:R-:W-:-:S13]  /*14640*/  ISETP.LT.AND P3, PT, R93, R94, PT ;  /* 0x0000005e5d00720c */ /* 0x000fda0003f61270 */
[----:B------:R-:W-:Y:S05]  /*14650*/  @!P2 BRA P3, `(.L_x_947) ;  /* 0xffff99000000a947 */ /* 0x000fea000183ffff */
.L_x_930:
[----:B------:R-:W-:-:S04]  /*14660*/  ISETP.GE.AND P0, PT, R93, R94, PT ;  /* 0x0000005e5d00720c */ /* 0x000fc80003f06270 */
[----:B------:R-:W-:-:S13]  /*14670*/  ISETP.GE.OR P0, PT, R93, c[0x0][0x1b8], P0 ;  /* 0x00006e005d007a0c */ /* 0x000fda0000706670 */
[----:B------:R-:W-:Y:S05]  /*14680*/  @P0 BRA `(.L_x_948) ;  /* 0x0000239000000947 */ /* 0x000fea0003800000 */
[----:B------:R-:W-:-:S04]  /*14690*/  PRMT R0, R89, 0x9910, RZ ;  /* 0x0000991059007816 */ /* 0x000fc800000000ff */
[----:B------:R-:W-:-:S04]  /*146a0*/  ISETP.NE.AND P0, PT, R0, RZ, PT ;  /* 0x000000ff0000720c */ /* 0x000fc80003f05270 */
[----:B------:R-:W-:Y:S02]  /*146b0*/  ISETP.LT.OR P0, PT, R96, 0x4, !P0 ;  /* 0x000000046000780c */ /* 0x000fe40004701670 */
.L_x_953:
[----:B------:R-:W-:-:S04]  /*146c0*/  IMAD.MOV.U32 R97, RZ, RZ, c[0x0][0x18c] ;  /* 0x00006300ff617624 */ /* 0x000fc800078e00ff */
[C---:B0-----:R-:W-:Y:S02]  /*146d0*/  IMAD.WIDE R2, R97.reuse, 0x4, R28 ;  /* 0x0000000461027825 */ /* 0x041fe400078e021c */
[----:B-----5:R-:W5:Y:S04]  /*146e0*/  LDG.E.128.CONSTANT R28, [R28.64] ;  /* 0x000000061c1c7981 */ /* 0x020f68000c1e9d00 */
[----:B------:R0:W5:Y:S01]  /*146f0*/  LDG.E.128.CONSTANT R8, [R2.64] ;  /* 0x0000000602087981 */ /* 0x000162000c1e9d00 */
[----:B------:R-:W-:Y:S01]  /*14700*/  IMAD.WIDE R98, R97, 0x4, R2 ;  /* 0x0000000461627825 */ /* 0x000fe200078e0202 */
[----:B------:R-:W-:Y:S05]  /*14710*/  @!P1 BRA `(.L_x_949) ;  /* 0x000022a000009947 */ /* 0x000fea0003800000 */
[----:B------:R-:W2:Y:S01]  /*14720*/  LDG.E.128.CONSTANT R4, [R98.64] ;  /* 0x0000000662047981 */ /* 0x000ea2000c1e9d00 */
[----:B-----5:R-:W-:Y:S02]  /*14730*/  SHF.R.U32.HI R0, RZ, 0xf, R28 ;  /* 0x0000000fff007819 */ /* 0x020fe4000001161c */
[----:B0-----:R-:W-:-:S02]  /*14740*/  LOP3.LUT R2, R28, 0x380038, RZ, 0xc0, !PT ;  /* 0x003800381c027812 */ /* 0x001fc400078ec0ff */
[----:B------:R-:W-:Y:S02]  /*14750*/  SHF.R.U32.HI R34, RZ, 0x6, R28 ;  /* 0x00000006ff227819 */ /* 0x000fe4000001161c */
[----:B------:R-:W-:Y:S02]  /*14760*/  LOP3.LUT R55, R28, 0x70007, RZ, 0xc0, !PT ;  /* 0x000700071c377812 */ /* 0x000fe400078ec0ff */
[----:B------:R-:W-:Y:S02]  /*14770*/  SHF.R.U32.HI R16, RZ, 0xf, R29 ;  /* 0x0000000fff107819 */ /* 0x000fe4000001161d */
[--C-:B------:R-:W-:Y:S02]  /*14780*/  SHF.R.U32.HI R28, RZ, 0xf, R31.reuse ;  /* 0x0000000fff1c7819 */ /* 0x100fe4000001161f */
[----:B------:R-:W-:Y:S02]  /*14790*/  LOP3.LUT R18, R31, 0x380038, RZ, 0xc0, !PT ;  /* 0x003800381f127812 */ /* 0x000fe400078ec0ff */
[----:B------:R-:W-:-:S02]  /*147a0*/  SHF.R.U32.HI R35, RZ, 0x6, R31 ;  /* 0x00000006ff237819 */ /* 0x000fc4000001161f */
[----:B------:R-:W-:Y:S02]  /*147b0*/  LOP3.LUT R52, R31, 0x70007, RZ, 0xc0, !PT ;  /* 0x000700071f347812 */ /* 0x000fe400078ec0ff */
[----:B------:R-:W-:Y:S02]  /*147c0*/  SHF.R.U32.HI R20, RZ, 0xf, R30 ;  /* 0x0000000fff147819 */ /* 0x000fe4000001161e */
[--C-:B------:R-:W-:Y:S02]  /*147d0*/  SHF.R.U32.HI R31, RZ, 0xe, R10.reuse ;  /* 0x0000000eff1f7819 */ /* 0x100fe4000001160a */
[C---:B------:R-:W-:Y:S02]  /*147e0*/  LOP3.LUT R15, R10.reuse, 0x380038, RZ, 0xc0, !PT ;  /* 0x003800380a0f7812 */ /* 0x040fe400078ec0ff */
[----:B------:R-:W-:Y:S02]  /*147f0*/  SHF.R.U32.HI R45, RZ, 0x6, R10 ;  /* 0x00000006ff2d7819 */ /* 0x000fe4000001160a */
[----:B------:R-:W-:Y:S01]  /*14800*/  LOP3.LUT R57, R10, 0x70007, RZ, 0xc0, !PT ;  /* 0x000700070a397812 */ /* 0x000fe200078ec0ff */
[----:B------:R-:W-:Y:S01]  /*14810*/  IMAD.MOV.U32 R10, RZ, RZ, 0x2400 ;  /* 0x00002400ff0a7424 */ /* 0x000fe200078e00ff */
[----:B------:R-:W-:-:S02]  /*14820*/  LOP3.LUT R12, R29, 0x380038, RZ, 0xc0, !PT ;  /* 0x003800381d0c7812 */ /* 0x000fc400078ec0ff */
[----:B------:R-:W-:Y:S02]  /*14830*/  SHF.R.U32.HI R32, RZ, 0x6, R29 ;  /* 0x00000006ff207819 */ /* 0x000fe4000001161d */
[----:B------:R-:W-:Y:S02]  /*14840*/  LOP3.LUT R47, R29, 0x70007, RZ, 0xc0, !PT ;  /* 0x000700071d2f7812 */ /* 0x000fe400078ec0ff */
[--C-:B------:R-:W-:Y:S02]  /*14850*/  SHF.R.U32.HI R17, RZ, 0xe, R8.reuse ;  /* 0x0000000eff117819 */ /* 0x100fe40000011608 */
[C---:B------:R-:W-:Y:S02]  /*14860*/  LOP3.LUT R3, R8.reuse, 0x380038, RZ, 0xc0, !PT ;  /* 0x0038003808037812 */ /* 0x040fe400078ec0ff */
[----:B------:R-:W-:Y:S02]  /*14870*/  SHF.R.U32.HI R46, RZ, 0x6, R8 ;  /* 0x00000006ff2e7819 */ /* 0x000fe40000011608 */
[----:B------:R-:W-:-:S02]  /*14880*/  LOP3.LUT R70, R8, 0x70007, RZ, 0xc0, !PT ;  /* 0x0007000708467812 */ /* 0x000fc400078ec0ff */
[----:B------:R-:W-:Y:S02]  /*14890*/  SHF.R.U32.HI R29, RZ, 0xe, R9 ;  /* 0x0000000eff1d7819 */ /* 0x000fe40000011609 */
[----:B------:R-:W-:Y:S02]  /*148a0*/  SHF.R.U32.HI R37, RZ, 0xe, R11 ;  /* 0x0000000eff257819 */ /* 0x000fe4000001160b */
[----:B------:R-:W-:Y:S02]  /*148b0*/  LOP3.LUT R8, R0, 0x10001, RZ, 0xc0, !PT ;  /* 0x0001000100087812 */ /* 0x000fe400078ec0ff */
[----:B------:R-:W-:Y:S02]  /*148c0*/  LOP3.LUT R16, R16, 0x10001, RZ, 0xc0, !PT ;  /* 0x0001000110107812 */ /* 0x000fe400078ec0ff */
[----:B------:R-:W-:Y:S02]  /*148d0*/  LOP3.LUT R28, R28, 0x10001, RZ, 0xc0, !PT ;  /* 0x000100011c1c7812 */ /* 0x000fe400078ec0ff */
[----:B------:R-:W-:-:S02]  /*148e0*/  LOP3.LUT R20, R20, 0x10001, RZ, 0xc0, !PT ;  /* 0x0001000114147812 */ /* 0x000fc400078ec0ff */
[----:B------:R-:W-:Y:S02]  /*148f0*/  PRMT R0, R10, 0x7610, R0 ;  /* 0x000076100a007816 */ /* 0x000fe40000000000 */
[C---:B------:R-:W-:Y:S02]  /*14900*/  LOP3.LUT R14, R30.reuse, 0x380038, RZ, 0xc0, !PT ;  /* 0x003800381e0e7812 */ /* 0x040fe400078ec0ff */
[----:B------:R-:W-:Y:S02]  /*14910*/  SHF.R.U32.HI R33, RZ, 0x6, R30 ;  /* 0x00000006ff217819 */ /* 0x000fe4000001161e */
[----:B------:R-:W-:Y:S02]  /*14920*/  LOP3.LUT R50, R30, 0x70007, RZ, 0xc0, !PT ;  /* 0x000700071e327812 */ /* 0x000fe400078ec0ff */
[----:B------:R-:W-:Y:S02]  /*14930*/  LOP3.LUT R19, R11, 0x380038, RZ, 0xc0, !PT ;  /* 0x003800380b137812 */ /* 0x000fe400078ec0ff */
[----:B------:R-:W-:-:S02]  /*14940*/  SHF.R.U32.HI R54, RZ, 0x6, R11 ;  /* 0x00000006ff367819 */ /* 0x000fc4000001160b */
[----:B------:R-:W-:Y:S02]  /*14950*/  LOP3.LUT R59, R11, 0x70007, RZ, 0xc0, !PT ;  /* 0x000700070b3b7812 */ /* 0x000fe400078ec0ff */
[----:B------:R-:W-:Y:S02]  /*14960*/  LOP3.LUT R61, R8, 0x20002, R17, 0xf8, !PT ;  /* 0x00020002083d7812 */ /* 0x000fe400078ef811 */
[----:B------:R-:W-:Y:S02]  /*14970*/  LOP3.LUT R65, R16, 0x20002, R29, 0xf8, !PT ;  /* 0x0002000210417812 */ /* 0x000fe400078ef81d */
[----:B------:R-:W-:Y:S02]  /*14980*/  LOP3.LUT R10, R28, 0x20002, R37, 0xf8, !PT ;  /* 0x000200021c0a7812 */ /* 0x000fe400078ef825 */
[----:B------:R-:W-:Y:S02]  /*14990*/  PRMT R8, R91, 0x9910, RZ ;  /* 0x000099105b087816 */ /* 0x000fe400000000ff */
[----:B------:R-:W-:-:S02]  /*149a0*/  LOP3.LUT R20, R20, 0x20002, R31, 0xf8, !PT ;  /* 0x0002000214147812 */ /* 0x000fc400078ef81f */
[----:B------:R-:W-:Y:S02]  /*149b0*/  LOP3.LUT R62, R3, 0x64006400, RZ, 0xfc, !PT ;  /* 0x64006400033e7812 */ /* 0x000fe400078efcff */
[----:B------:R-:W-:Y:S02]  /*149c0*/  LOP3.LUT R3, R34, 0x380038, RZ, 0xc0, !PT ;  /* 0x0038003822037812 */ /* 0x000fe400078ec0ff */
[C---:B------:R-:W-:Y:S02]  /*149d0*/  LOP3.LUT R13, R9.reuse, 0x380038, RZ, 0xc0, !PT ;  /* 0x00380038090d7812 */ /* 0x040fe400078ec0ff */
[----:B------:R-:W-:Y:S02]  /*149e0*/  SHF.R.U32.HI R38, RZ, 0x6, R9 ;  /* 0x00000006ff267819 */ /* 0x000fe40000011609 */
[----:B------:R-:W-:Y:S01]  /*149f0*/  LOP3.LUT R58, R9, 0x70007, RZ, 0xc0, !PT ;  /* 0x00070007093a7812 */ /* 0x000fe200078ec0ff */
[----:B------:R-:W-:Y:S01]  /*14a00*/  IMAD.MOV.U32 R9, RZ, RZ, 0x3000 ;  /* 0x00003000ff097424 */ /* 0x000fe200078e00ff */
[----:B------:R-:W-:-:S02]  /*14a10*/  ISETP.NE.AND P2, PT, R8, RZ, PT ;  /* 0x000000ff0800720c */ /* 0x000fc40003f45270 */
[----:B------:R-:W-:Y:S02]  /*14a20*/  LOP3.LUT R2, R2, 0x64006400, RZ, 0xfc, !PT ;  /* 0x6400640002027812 */ /* 0x000fe400078efcff */
[----:B------:R-:W-:Y:S01]  /*14a30*/  LOP3.LUT R74, R19, 0x64006400, RZ, 0xfc, !PT ;  /* 0x64006400134a7812 */ /* 0x000fe200078efcff */
[-C--:B------:R-:W-:Y:S01]  /*14a40*/  HFMA2 R62, R62, R9.reuse.H0_H0, -132, -132 ;  /* 0xd820d8203e3e7431 */ /* 0x080fe20000040009 */
        /* <DEDUP_REMOVED lines=25> */
[----:B------:R-:W-:-:S03]  /*14be0*/  ISETP.GE.AND P3, PT, R95, 0x2, PT ;  /* 0x000000025f00780c */ /* 0x000fc60003f66270 */
[----:B------:R-:W-:Y:S01]  /*14bf0*/  HADD2 R70, R70, -1028, -1028 ;  /* 0xe404e40446467430 */ /* 0x000fe20000000000 */
[--C-:B--2---:R-:W-:Y:S02]  /*14c00*/  SHF.R.U32.HI R30, RZ, 0xd, R5.reuse ;  /* 0x0000000dff1e7819 */ /* 0x104fe40000011605 */
[C---:B------:R-:W-:Y:S02]  /*14c10*/  LOP3.LUT R11, R5.reuse, 0x380038, RZ, 0xc0, !PT ;  /* 0x00380038050b7812 */ /* 0x040fe400078ec0ff */
[----:B------:R-:W-:Y:S02]  /*14c20*/  SHF.R.U32.HI R37, RZ, 0x6, R5 ;  /* 0x00000006ff257819 */ /* 0x000fe40000011605 */
[----:B------:R-:W-:Y:S02]  /*14c30*/  LOP3.LUT R51, R5, 0x70007, RZ, 0xc0, !PT ;  /* 0x0007000705337812 */ /* 0x000fe400078ec0ff */
[----:B------:R-:W-:Y:S02]  /*14c40*/  SHF.R.U32.HI R29, RZ, 0xd, R6 ;  /* 0x0000000dff1d7819 */ /* 0x000fe40000011606 */
[----:B------:R-:W-:-:S02]  /*14c50*/  LOP3.LUT R5, R46, 0x380038, RZ, 0xc0, !PT ;  /* 0x003800382e057812 */ /* 0x000fc400078ec0ff */
[----:B------:R-:W-:Y:S02]  /*14c60*/  LOP3.LUT R29, R20, 0x40004, R29, 0xf8, !PT ;  /* 0x00040004141d7812 */ /* 0x000fe400078ef81d */
[--C-:B------:R-:W-:Y:S02]  /*14c70*/  SHF.R.U32.HI R28, RZ, 0xd, R4.reuse ;  /* 0x0000000dff1c7819 */ /* 0x100fe40000011604 */
[C---:B------:R-:W-:Y:S02]  /*14c80*/  LOP3.LUT R8, R4.reuse, 0x380038, RZ, 0xc0, !PT ;  /* 0x0038003804087812 */ /* 0x040fe400078ec0ff */
[----:B------:R-:W-:Y:S02]  /*14c90*/  SHF.R.U32.HI R36, RZ, 0x6, R4 ;  /* 0x00000006ff247819 */ /* 0x000fe40000011604 */
[----:B------:R-:W-:Y:S02]  /*14ca0*/  LOP3.LUT R49, R4, 0x70007, RZ, 0xc0, !PT ;  /* 0x0007000704317812 */ /* 0x000fe400078ec0ff */
[----:B------:R-:W-:-:S02]  /*14cb0*/  LOP3.LUT R20, R5, 0x64006400, RZ, 0xfc, !PT ;  /* 0x6400640005147812 */ /* 0x000fc400078efcff */
[----:B------:R-:W-:Y:S02]  /*14cc0*/  SHF.R.U32.HI R48, RZ, 0x6, R7 ;  /* 0x00000006ff307819 */ /* 0x000fe40000011607 */
        /* <DEDUP_REMOVED lines=8> */
[-C--:B------:R-:W-:Y:S01]  /*14d50*/  HFMA2 R15, R66, R9.reuse.H0_H0, -132, -132 ;  /* 0xd820d820420f7431 */ /* 0x080fe20000040009 */
[C---:B------:R-:W-:Y:S02]  /*14d60*/  LOP3.LUT R17, R6.reuse, 0x380038, RZ, 0xc0, !PT ;  /* 0x0038003806117812 */ /* 0x040fe400078ec0ff */
[----:B------:R-:W-:Y:S02]  /*14d70*/  SHF.R.U32.HI R39, RZ, 0x6, R6 ;  /* 0x00000006ff277819 */ /* 0x000fe40000011606 */
        /* <DEDUP_REMOVED lines=8> */
[----:B------:R-:W-:Y:S02]  /*14e00*/  SHF.R.U32.HI R31, RZ, 0xd, R7 ;  /* 0x0000000dff1f7819 */ /* 0x000fe40000011607 */
[----:B------:R-:W-:Y:S02]  /*14e10*/  LOP3.LUT R56, R7, 0x70007, RZ, 0xc0, !PT ;  /* 0x0007000707387812 */ /* 0x000fe400078ec0ff */
        /* <DEDUP_REMOVED lines=9> */
[----:B------:R-:W-:-:S02]  /*14eb0*/  LOP3.LUT R28, R61, 0x40004, R28, 0xf8, !PT ;  /* 0x000400043d1c7812 */ /* 0x000fc400078ef81c */
[----:B------:R-:W-:Y:S01]  /*14ec0*/  LOP3.LUT R31, R10, 0x40004, R31, 0xf8, !PT ;  /* 0x000400040a1f7812 */ /* 0x000fe200078ef81f */
        /* <DEDUP_REMOVED lines=26> */
[----:B------:R-:W-:Y:S01]  /*15070*/  HFMA2 R10, R10, R9.H0_H0, -132, -132 ;  /* 0xd820d8200a0a7431 */ /* 0x000fe20000040009 */
[----:B------:R-:W-:-:S02]  /*15080*/  LOP3.LUT R6, R39, 0x1c001c0, RZ, 0xc0, !PT ;  /* 0x01c001c027067812 */ /* 0x000fc400078ec0ff */
[----:B------:R-:W-:Y:S02]  /*15090*/  LOP3.LUT R73, R59, 0x64006400, RZ, 0xfc, !PT ;  /* 0x640064003b497812 */ /* 0x000fe400078efcff */
[----:B------:R-:W-:Y:S02]  /*150a0*/  LOP3.LUT R7, R38, 0x1c001c0, RZ, 0xc0, !PT ;  /* 0x01c001c026077812 */ /* 0x000fe400078ec0ff */
[C---:B------:R-:W-:Y:S01]  /*150b0*/  LOP3.LUT R68, R35.reuse, 0x1c001c0, RZ, 0xc0, !PT ;  /* 0x01c001c023447812 */ /* 0x040fe200078ec0ff */
[----:B------:R-:W-:Y:S01]  /*150c0*/  HADD2 R73, R73, -1028, -1028 ;  /* 0xe404e40449497430 */ /* 0x000fe20000000000 */
[----:B------:R-:W-:Y:S02]  /*150d0*/  LOP3.LUT R8, R48, 0x1c001c0, RZ, 0xc0, !PT ;  /* 0x01c001c030087812 */ /* 0x000fe400078ec0ff */
[----:B------:R-:W-:Y:S02]  /*150e0*/  LOP3.LUT R46, R46, 0x70007, RZ, 0xc0, !PT ;  /* 0x000700072e2e7812 */ /* 0x000fe400078ec0ff */
[----:B------:R-:W-:-:S02]  /*150f0*/  LOP3.LUT R59, R35, 0x70007, RZ, 0xc0, !PT ;  /* 0x00070007233b7812 */ /* 0x000fc400078ec0ff */
[----:B------:R-:W-:Y:S02]  /*15100*/  LOP3.LUT R54, R54, 0x70007, RZ, 0xc0, !PT ;  /* 0x0007000736367812 */ /* 0x000fe400078ec0ff */
[----:B------:R-:W-:Y:S01]  /*15110*/  LOP3.LUT R30, R65, 0x40004, R30, 0xf8, !PT ;  /* 0x00040004411e7812 */ /* 0x000fe200078ef81e */
        /* <DEDUP_REMOVED lines=150> */
.L_x_950:
        /* <DEDUP_REMOVED lines=83> */
.L_x_951:
        /* <DEDUP_REMOVED lines=82> */
.L_x_952:
        /* <DEDUP_REMOVED lines=79> */
.L_x_949:
[----:B------:R-:W-:Y:S01]  /*169c0*/  IADD3 R93, R93, 0x20, RZ ;  /* 0x000000205d5d7810 */ /* 0x000fe20007ffe0ff */
[----:B------:R-:W-:Y:S01]  /*169d0*/  UIADD3 UR4, UR4, 0x40, URZ ;  /* 0x0000004004047890 */ /* 0x000fe2000fffe03f */
[----:B-----5:R-:W-:Y:S02]  /*169e0*/  IMAD.WIDE R28, R97, 0x4, R98 ;  /* 0x00000004611c7825 */ /* 0x020fe400078e0262 */
[C---:B------:R-:W-:Y:S02]  /*169f0*/  ISETP.GE.AND P2, PT, R93.reuse, c[0x0][0x1b8], PT ;  /* 0x00006e005d007a0c */ /* 0x040fe40003f46270 */
[----:B------:R-:W-:-:S13]  /*16a00*/  ISETP.LT.AND P3, PT, R93, R94, PT ;  /* 0x0000005e5d00720c */ /* 0x000fda0003f61270 */
[----:B------:R-:W-:Y:S05]  /*16a10*/  @!P2 BRA P3, `(.L_x_953) ;  /* 0xffffdca00000a947 */ /* 0x000fea000183ffff */
.L_x_948:
[----:B------:R-:W-:-:S04]  /*16a20*/  ISETP.GE.AND P0, PT, R93, R94, PT ;  /* 0x0000005e5d00720c */ /* 0x000fc80003f06270 */
[----:B------:R-:W-:-:S13]  /*16a30*/  ISETP.GE.OR P0, PT, R93, c[0x0][0x1bc], P0 ;  /* 0x00006f005d007a0c */ /* 0x000fda0000706670 */
[----:B------:R-:W-:Y:S05]  /*16a40*/  @P0 BRA `(.L_x_954) ;  /* 0x0000138000000947 */ /* 0x000fea0003800000 */
[----:B------:R-:W-:Y:S01]  /*16a50*/  PRMT R0, R89, 0x9910, RZ ;  /* 0x0000991059007816 */ /* 0x000fe200000000ff */
[----:B0-----:R-:W-:-:S03]  /*16a60*/  IMAD.MOV.U32 R3, RZ, RZ, c[0x0][0x18c] ;  /* 0x00006300ff037624 */ /* 0x001fc600078e00ff */
[----:B------:R-:W-:Y:S02]  /*16a70*/  ISETP.NE.AND P0, PT, R0, RZ, PT ;  /* 0x000000ff0000720c */ /* 0x000fe40003f05270 */
[----:B------:R-:W-:Y:S02]  /*16a80*/  SHF.R.S32.HI R0, RZ, 0x1f, R3 ;  /* 0x0000001fff007819 */ /* 0x000fe40000011403 */
[----:B------:R-:W-:Y:S02]  /*16a90*/  ISETP.LT.OR P0, PT, R96, 0x4, !P0 ;  /* 0x000000046000780c */ /* 0x000fe40004701670 */
[----:B-----5:R-:W-:-:S06]  /*16aa0*/  SHF.L.U64.HI R13, R3, 0x2, R0 ;  /* 0x00000002030d7819 */ /* 0x020fcc0000010200 */
.L_x_959:
        /* <DEDUP_REMOVED lines=18> */
[----:B------:R-:W-:Y:S02]  /*16bd0*/  LOP3.LUT R14, R6, 0x64006400, RZ, 0xfc, !PT ;  /* 0x64006400060e7812 */ /* 0x000fe400078efcff */
[----:B------:R-:W-:Y:S02]  /*16be0*/  LOP3.LUT R2, R5, 0xc000c, RZ, 0xc0, !PT ;  /* 0x000c000c05027812 */ /* 0x000fe400078ec0ff */
[----:B------:R-:W-:Y:S01]  /*16bf0*/  SHF.R.U32.HI R55, RZ, 0x8, R7 ;  /* 0x00000008ff377819 */ /* 0x000fe20000011607 */
[----:B------:R-:W-:Y:S01]  /*16c00*/  HFMA2 R14, R14, R8.H1_H1, -258, -258 ;  /* 0xdc08dc080e0e7431 */ /* 0x000fe20000060008 */
[C---:B------:R-:W-:Y:S02]  /*16c10*/  LOP3.LUT R31, R7.reuse, 0x300030, RZ, 0xc0, !PT ;  /* 0x00300030071f7812 */ /* 0x040fe400078ec0ff */
[C---:B------:R-:W-:Y:S02]  /*16c20*/  LOP3.LUT R39, R7.reuse, 0xc000c0, RZ, 0xc0, !PT ;  /* 0x00c000c007277812 */ /* 0x040fe400078ec0ff */
[----:B------:R-:W-:-:S02]  /*16c30*/  LOP3.LUT R54, R7, 0x30003, RZ, 0xc0, !PT ;  /* 0x0003000307367812 */ /* 0x000fc400078ec0ff */
[----:B------:R-:W-:Y:S02]  /*16c40*/  LOP3.LUT R6, R51, 0xc000c, RZ, 0xc0, !PT ;  /* 0x000c000c33067812 */ /* 0x000fe400078ec0ff */
[----:B------:R-:W-:Y:S02]  /*16c50*/  SHF.R.U32.HI R11, RZ, 0x8, R4 ;  /* 0x00000008ff0b7819 */ /* 0x000fe40000011604 */
        /* <DEDUP_REMOVED lines=14> */
[-C--:B------:R-:W-:Y:S01]  /*16d40*/  HFMA2 R17, R7, R8.reuse.H1_H1, -258, -258 ;  /* 0xdc08dc0807117431 */ /* 0x080fe20000060008 */
[----:B------:R-:W-:Y:S01]  /*16d50*/  LOP3.LUT R6, R51, 0x300030, RZ, 0xc0, !PT ;  /* 0x0030003033067812 */ /* 0x000fe200078ec0ff */
[-C--:B------:R-:W-:Y:S01]  /*16d60*/  HFMA2 R15, R15, R8.reuse.H1_H1, -258, -258 ;  /* 0xdc08dc080f0f7431 */ /* 0x080fe20000060008 */
[----:B------:R-:W-:Y:S01]  /*16d70*/  LOP3.LUT R9, R4, 0x300030, RZ, 0xc0, !PT ;  /* 0x0030003004097812 */ /* 0x000fe200078ec0ff */
[----:B------:R-:W-:Y:S01]  /*16d80*/  HFMA2 R20, R20, R37.H0_H0, -66, -66 ;  /* 0xd420d42014147431 */ /* 0x000fe20000040025 */
[----:B------:R-:W-:Y:S01]  /*16d90*/  LOP3.LUT R5, R11, 0x300030, RZ, 0xc0, !PT ;  /* 0x003000300b057812 */ /* 0x000fe200078ec0ff */
[----:B------:R-:W-:Y:S01]  /*16da0*/  HFMA2 R18, R18, R8.H1_H1, -258, -258 ;  /* 0xdc08dc0812127431 */ /* 0x000fe20000060008 */
        /* <DEDUP_REMOVED lines=108> */
.L_x_956:
        /* <DEDUP_REMOVED lines=49> */
.L_x_957:
        /* <DEDUP_REMOVED lines=48> */
.L_x_958:
[----:B------:R-:W-:Y:S05]  /*17a80*/  @P0 BRA `(.L_x_955) ;  /* 0x000002d000000947 */ /* 0x000fea0003800000 */
[----:B------:R-:W0:Y:S01]  /*17a90*/  LDS.128 R4, [UR4+0xc0] ;  /* 0x0000c004ff047984 */ /* 0x000e220008000c00 */
[----:B------:R-:W-:Y:S01]  /*17aa0*/  IMAD.MOV.U32 R57, RZ, RZ, R0 ;  /* 0x000000ffff397224 */ /* 0x000fe200078e0000 */
[----:B------:R-:W-:Y:S02]  /*17ab0*/  PRMT R44, R44, 0x5410, R43 ;  /* 0x000054102c2c7816 */ /* 0x000fe4000000002b */
[----:B------:R-:W1:Y:S01]  /*17ac0*/  LDS.128 R8, [UR4+0xd0] ;  /* 0x0000d004ff087984 */ /* 0x000e620008000c00 */
[----:B------:R-:W-:Y:S01]  /*17ad0*/  PRMT R42, R42, 0x5410, R41 ;  /* 0x000054102a2a7816 */ /* 0x000fe20000000029 */
        /* <DEDUP_REMOVED lines=40> */
.L_x_955:
[----:B------:R-:W-:Y:S01]  /*17d60*/  IADD3 R93, R93, 0x10, RZ ;  /* 0x000000105d5d7810 */ /* 0x000fe20007ffe0ff */
[----:B------:R-:W-:Y:S01]  /*17d70*/  UIADD3 UR4, UR4, 0x20, URZ ;  /* 0x0000002004047890 */ /* 0x000fe2000fffe03f */
[----:B------:R-:W-:Y:S02]  /*17d80*/  LEA R28, P3, R3, R28, 0x2 ;  /* 0x0000001c031c7211 */ /* 0x000fe400078610ff */
[C---:B------:R-:W-:Y:S02]  /*17d90*/  ISETP.GE.AND P2, PT, R93.reuse, c[0x0][0x1bc], PT ;  /* 0x00006f005d007a0c */ /* 0x040fe40003f46270 */
[----:B------:R-:W-:Y:S01]  /*17da0*/  ISETP.LT.AND P4, PT, R93, R94, PT ;  /* 0x0000005e5d00720c */ /* 0x000fe20003f81270 */
[----:B------:R-:W-:-:S12]  /*17db0*/  IMAD.X R29, R29, 0x1, R13, P3 ;  /* 0x000000011d1d7824 */ /* 0x000fd800018e060d */
[----:B------:R-:W-:Y:S05]  /*17dc0*/  @!P2 BRA P4, `(.L_x_959) ;  /* 0xffffece00000a947 */ /* 0x000fea000203ffff */
.L_x_954:
[----:B------:R-:W-:Y:S05]  /*17dd0*/  @!P1 EXIT ;  /* 0x000000000000994d */ /* 0x000fea0003800000 */
[----:B------:R-:W1:Y:S01]  /*17de0*/  S2R R0, SR_CTAID.X ;  /* 0x0000000000007919 */ /* 0x000e620000002500 */
[----:B-----5:R-:W-:-:S03]  /*17df0*/  IMAD.MOV.U32 R7, RZ, RZ, 0x2 ;  /* 0x00000002ff077424 */ /* 0x020fc600078e00ff */
[----:B0-----:R-:W1:Y:S04]  /*17e00*/  S2R R3, SR_TID.X ;  /* 0x0000000000037919 */ /* 0x001e680000002100 */
[----:B------:R-:W0:Y:S01]  /*17e10*/  S2R R2, SR_CTAID.Y ;  /* 0x0000000000027919 */ /* 0x000e220000002600 */
[----:B-1----:R-:W-:Y:S02]  /*17e20*/  IMAD R3, R0, 0x20, R3 ;  /* 0x0000002000037824 */ /* 0x002fe400078e0203 */
[----:B0-----:R-:W-:Y:S02]  /*17e30*/  IMAD.SHL.U32 R0, R2, 0x4, RZ ;  /* 0x0000000402007824 */ /* 0x001fe400078e00ff */
        /* <DEDUP_REMOVED lines=9> */
.L_x_963:
[----:B------:R-:W0:Y:S02]  /*17ed0*/  LDS R4, [R0] ;  /* 0x0000000000047984 */ /* 0x000e240000000800 */
[----:B0-----:R-:W-:-:S06]  /*17ee0*/  HADD2 R5, R4, R40 ;  /* 0x0000002804057230 */ /* 0x001fcc0000000000 */
[----:B------:R-:W0:Y:S02]  /*17ef0*/  ATOMS.CAST.SPIN R5, [R0], R4, R5 ;  /* 0x000000040005738d */ /* 0x000e240001800005 */
[----:B0-----:R-:W-:-:S13]  /*17f00*/  ISETP.EQ.U32.AND P0, PT, R5, 0x1, PT ;  /* 0x000000010500780c */ /* 0x001fda0003f02070 */
[----:B------:R-:W-:Y:S05]  /*17f10*/  @!P0 BRA `(.L_x_963) ;  /* 0xffffffb000008947 */ /* 0x000fea000383ffff */
[----:B------:R-:W-:Y:S05]  /*17f20*/  BRA `(.L_x_961) ;  /* 0x0000003000007947 */ /* 0x000fea0003800000 */
.L_x_962:
[----:B------:R-:W2:Y:S02]  /*17f30*/  LD.E R0, [R2.64] ;  /* 0x0000000602007980 */ /* 0x000ea4000c101900 */
[----:B--2---:R-:W-:-:S05]  /*17f40*/  IMAD.IADD R5, R40, 0x1, R0 ;  /* 0x0000000128057824 */ /* 0x004fca00078e0200 */
[----:B------:R0:W-:Y:S02]  /*17f50*/  ST.E [R2.64], R5 ;  /* 0x0000000502007985 */ /* 0x0001e4000c101906 */
.L_x_961:
[----:B------:R-:W-:Y:S05]  /*17f60*/  BSYNC B0 ;  /* 0x0000000000007941 */ /* 0x000fea0003800000 */
.L_x_960:
[----:B------:R-:W2:Y:S01]  /*17f70*/  ATOM.E.ADD.F16x2.RN.STRONG.GPU P0, RZ, [R2.64+0x4], R27 ;  /* 0x0000041b02ff798a */ /* 0x000ea2000810e9c6 */
[----:B------:R-:W-:Y:S01]  /*17f80*/  BSSY B0, `(.L_x_964) ;  /* 0x000000f000007945 */ /* 0x000fe20003800000 */
[----:B--2---:R-:W-:Y:S05]  /*17f90*/  @P0 BRA `(.L_x_965) ;  /* 0x000000d000000947 */ /* 0x004fea0003800000 */
[----:B------:R-:W1:Y:S02]  /*17fa0*/  QSPC.E.S P0, RZ, [R2+0x4] ;  /* 0x0000040002ff73aa */ /* 0x000e640000000500 */
[----:B-1----:R-:W-:Y:S05]  /*17fb0*/  @!P0 BRA `(.L_x_966) ;  /* 0x0000008000008947 */ /* 0x002fea0003800000 */
[----:B------:R-:W-:-:S04]  /*17fc0*/  IADD3 R0, R2, 0x4, RZ ;  /* 0x0000000402007810 */ /* 0x000fc80007ffe0ff */
[----:B------:R-:W-:-:S05]  /*17fd0*/  LOP3.LUT R0, R0, 0xffffff, RZ, 0xc0, !PT ;  /* 0x00ffffff00007812 */ /* 0x000fca00078ec0ff */
.L_x_967:
[----:B------:R-:W1:Y:S02]  /*17fe0*/  LDS R4, [R0] ;  /* 0x0000000000047984 */ /* 0x000e640000000800 */
[----:B01----:R-:W-:-:S10]  /*17ff0*/  HFMA2.MMA R5, R4, 1, 1, R27 ;  /* 0x3c003c0004057835 */ /* 0x003fd4000000001b */
[----:B------:R-:W0:Y:S02]  /*18000*/  ATOMS.CAST.SPIN R5, [R0], R4, R5 ;  /* 0x000000040005738d */ /* 0x000e240001800005 */
[----:B0-----:R-:W-:-:S13]  /*18010*/  ISETP.EQ.U32.AND P0, PT, R5, 0x1, PT ;  /* 0x000000010500780c */ /* 0x001fda0003f02070 */
[----:B------:R-:W-:Y:S05]  /*18020*/  @!P0 BRA `(.L_x_967) ;  /* 0xffffffb000008947 */ /* 0x000fea000383ffff */
[----:B------:R-:W-:Y:S05]  /*18030*/  BRA `(.L_x_965) ;  /* 0x0000003000007947 */ /* 0x000fea0003800000 */
.L_x_966:
[----:B------:R-:W2:Y:S02]  /*18040*/  LD.E R0, [R2.64+0x4] ;  /* 0x0000040602007980 */ /* 0x000ea4000c101900 */
[----:B0-2---:R-:W-:-:S05]  /*18050*/  IMAD.IADD R5, R27, 0x1, R0 ;  /* 0x000000011b057824 */ /* 0x005fca00078e0200 */
[----:B------:R0:W-:Y:S02]  /*18060*/  ST.E [R2.64+0x4], R5 ;  /* 0x0000040502007985 */ /* 0x0001e4000c101906 */
.L_x_965:
[----:B------:R-:W-:Y:S05]  /*18070*/  BSYNC B0 ;  /* 0x0000000000007941 */ /* 0x000fea0003800000 */
.L_x_964:
        /* <DEDUP_REMOVED lines=9> */
.L_x_971:
[----:B------:R-:W0:Y:S02]  /*18110*/  LDS R4, [R0] ;  /* 0x0000000000047984 */ /* 0x000e240000000800 */
[----:B0-----:R-:W-:-:S06]  /*18120*/  HADD2 R5, R4, R26 ;  /* 0x0000001a04057230 */ /* 0x001fcc0000000000 */
[----:B------:R-:W0:Y:S02]  /*18130*/  ATOMS.CAST.SPIN R5, [R0], R4, R5 ;  /* 0x000000040005738d */ /* 0x000e240001800005 */
[----:B0-----:R-:W-:-:S13]  /*18140*/  ISETP.EQ.U32.AND P0, PT, R5, 0x1, PT ;  /* 0x000000010500780c */ /* 0x001fda0003f02070 */
[----:B------:R-:W-:Y:S05]  /*18150*/  @!P0 BRA `(.L_x_971) ;  /* 0xffffffb000008947 */ /* 0x000fea000383ffff */
[----:B------:R-:W-:Y:S05]  /*18160*/  BRA `(.L_x_969) ;  /* 0x0000003000007947 */ /* 0x000fea0003800000 */
.L_x_970:
[----:B------:R-:W2:Y:S02]  /*18170*/  LD.E R0, [R2.64] ;  /* 0x0000000602007980 */ /* 0x000ea4000c101900 */
[----:B--2---:R-:W-:-:S05]  /*18180*/  IMAD.IADD R5, R26, 0x1, R0 ;  /* 0x000000011a057824 */ /* 0x004fca00078e0200 */
[----:B------:R0:W-:Y:S02]  /*18190*/  ST.E [R2.64], R5 ;  /* 0x0000000502007985 */ /* 0x0001e4000c101906 */
.L_x_969:
[----:B------:R-:W-:Y:S05]  /*181a0*/  BSYNC B0 ;  /* 0x0000000000007941 */ /* 0x000fea0003800000 */
.L_x_968:
[----:B------:R-:W2:Y:S01]  /*181b0*/  ATOM.E.ADD.F16x2.RN.STRONG.GPU P0, RZ, [R2.64+0x4], R25 ;  /* 0x0000041902ff798a */ /* 0x000ea2000810e9c6 */
[----:B------:R-:W-:Y:S01]  /*181c0*/  BSSY B0, `(.L_x_972) ;  /* 0x000000f000007945 */ /* 0x000fe20003800000 */
[----:B--2---:R-:W-:Y:S05]  /*181d0*/  @P0 BRA `(.L_x_973) ;  /* 0x000000d000000947 */ /* 0x004fea0003800000 */
[----:B------:R-:W1:Y:S02]  /*181e0*/  QSPC.E.S P0, RZ, [R2+0x4] ;  /* 0x0000040002ff73aa */ /* 0x000e640000000500 */
[----:B-1----:R-:W-:Y:S05]  /*181f0*/  @!P0 BRA `(.L_x_974) ;  /* 0x0000008000008947 */ /* 0x002fea0003800000 */
[----:B------:R-:W-:-:S04]  /*18200*/  IADD3 R0, R2, 0x4, RZ ;  /* 0x0000000402007810 */ /* 0x000fc80007ffe0ff */
[----:B------:R-:W-:-:S05]  /*18210*/  LOP3.LUT R0, R0, 0xffffff, RZ, 0xc0, !PT ;  /* 0x00ffffff00007812 */ /* 0x000fca00078ec0ff */
.L_x_975:
[----:B------:R-:W1:Y:S02]  /*18220*/  LDS R4, [R0] ;  /* 0x0000000000047984 */ /* 0x000e640000000800 */
[----:B01----:R-:W-:-:S10]  /*18230*/  HFMA2.MMA R5, R4, 1, 1, R25 ;  /* 0x3c003c0004057835 */ /* 0x003fd40000000019 */
[----:B------:R-:W0:Y:S02]  /*18240*/  ATOMS.CAST.SPIN R5, [R0], R4, R5 ;  /* 0x000000040005738d */ /* 0x000e240001800005 */
[----:B0-----:R-:W-:-:S13]  /*18250*/  ISETP.EQ.U32.AND P0, PT, R5, 0x1, PT ;  /* 0x000000010500780c */ /* 0x001fda0003f02070 */
[----:B------:R-:W-:Y:S05]  /*18260*/  @!P0 BRA `(.L_x_975) ;  /* 0xffffffb000008947 */ /* 0x000fea000383ffff */
[----:B------:R-:W-:Y:S05]  /*18270*/  BRA `(.L_x_973) ;  /* 0x0000003000007947 */ /* 0x000fea0003800000 */
.L_x_974:
[----:B------:R-:W2:Y:S02]  /*18280*/  LD.E R0, [R2.64+0x4] ;  /* 0x0000040602007980 */ /* 0x000ea4000c101900 */
[----:B0-2---:R-:W-:-:S05]  /*18290*/  IMAD.IADD R5, R25, 0x1, R0 ;  /* 0x0000000119057824 */ /* 0x005fca00078e0200 */
[----:B------:R0:W-:Y:S02]  /*182a0*/  ST.E [R2.64+0x4], R5 ;  /* 0x0000040502007985 */ /* 0x0001e4000c101906 */
.L_x_973:
[----:B------:R-:W-:Y:S05]  /*182b0*/  BSYNC B0 ;  /* 0x0000000000007941 */ /* 0x000fea0003800000 */
.L_x_972:
        /* <DEDUP_REMOVED lines=9> */
.L_x_979:
[----:B------:R-:W0:Y:S02]  /*18350*/  LDS R4, [R0] ;  /* 0x0000000000047984 */ /* 0x000e240000000800 */
[----:B0-----:R-:W-:-:S06]  /*18360*/  HADD2 R5, R4, R24 ;  /* 0x0000001804057230 */ /* 0x001fcc0000000000 */
[----:B------:R-:W0:Y:S02]  /*18370*/  ATOMS.CAST.SPIN R5, [R0], R4, R5 ;  /* 0x000000040005738d */ /* 0x000e240001800005 */
[----:B0-----:R-:W-:-:S13]  /*18380*/  ISETP.EQ.U32.AND P0, PT, R5, 0x1, PT ;  /* 0x000000010500780c */ /* 0x001fda0003f02070 */
[----:B------:R-:W-:Y:S05]  /*18390*/  @!P0 BRA `(.L_x_979) ;  /* 0xffffffb000008947 */ /* 0x000fea000383ffff */
[----:B------:R-:W-:Y:S05]  /*183a0*/  BRA `(.L_x_977) ;  /* 0x0000003000007947 */ /* 0x000fea0003800000 */
.L_x_978:
[----:B------:R-:W2:Y:S02]  /*183b0*/  LD.E R0, [R2.64] ;  /* 0x0000000602007980 */ /* 0x000ea4000c101900 */
[----:B--2---:R-:W-:-:S05]  /*183c0*/  IMAD.IADD R5, R24, 0x1, R0 ;  /* 0x0000000118057824 */ /* 0x004fca00078e0200 */
[----:B------:R0:W-:Y:S02]  /*183d0*/  ST.E [R2.64], R5 ;  /* 0x0000000502007985 */ /* 0x0001e4000c101906 */
.L_x_977:
[----:B------:R-:W-:Y:S05]  /*183e0*/  BSYNC B0 ;  /* 0x0000000000007941 */ /* 0x000fea0003800000 */
.L_x_976:
[----:B------:R-:W2:Y:S01]  /*183f0*/  ATOM.E.ADD.F16x2.RN.STRONG.GPU P0, RZ, [R2.64+0x4], R23 ;  /* 0x0000041702ff798a */ /* 0x000ea2000810e9c6 */
[----:B------:R-:W-:Y:S01]  /*18400*/  BSSY B0, `(.L_x_980) ;  /* 0x000000f000007945 */ /* 0x000fe20003800000 */
[----:B--2---:R-:W-:Y:S05]  /*18410*/  @P0 BRA `(.L_x_981) ;  /* 0x000000d000000947 */ /* 0x004fea0003800000 */
[----:B------:R-:W1:Y:S02]  /*18420*/  QSPC.E.S P0, RZ, [R2+0x4] ;  /* 0x0000040002ff73aa */ /* 0x000e640000000500 */
[----:B-1----:R-:W-:Y:S05]  /*18430*/  @!P0 BRA `(.L_x_982) ;  /* 0x0000008000008947 */ /* 0x002fea0003800000 */
[----:B------:R-:W-:-:S04]  /*18440*/  IADD3 R0, R2, 0x4, RZ ;  /* 0x0000000402007810 */ /* 0x000fc80007ffe0ff */
[----:B------:R-:W-:-:S05]  /*18450*/  LOP3.LUT R0, R0, 0xffffff, RZ, 0xc0, !PT ;  /* 0x00ffffff00007812 */ /* 0x000fca00078ec0ff */
.L_x_983:
[----:B------:R-:W1:Y:S02]  /*18460*/  LDS R4, [R0] ;  /* 0x0000000000047984 */ /* 0x000e640000000800 */
[----:B01----:R-:W-:-:S10]  /*18470*/  HFMA2.MMA R5, R4, 1, 1, R23 ;  /* 0x3c003c0004057835 */ /* 0x003fd40000000017 */
[----:B------:R-:W0:Y:S02]  /*18480*/  ATOMS.CAST.SPIN R5, [R0], R4, R5 ;  /* 0x000000040005738d */ /* 0x000e240001800005 */
[----:B0-----:R-:W-:-:S13]  /*18490*/  ISETP.EQ.U32.AND P0, PT, R5, 0x1, PT ;  /* 0x000000010500780c */ /* 0x001fda0003f02070 */
[----:B------:R-:W-:Y:S05]  /*184a0*/  @!P0 BRA `(.L_x_983) ;  /* 0xffffffb000008947 */ /* 0x000fea000383ffff */
[----:B------:R-:W-:Y:S05]  /*184b0*/  BRA `(.L_x_981) ;  /* 0x0000003000007947 */ /* 0x000fea0003800000 */
.L_x_982:
[----:B------:R-:W2:Y:S02]  /*184c0*/  LD.E R0, [R2.64+0x4] ;  /* 0x0000040602007980 */ /* 0x000ea4000c101900 */
[----:B0-2---:R-:W-:-:S05]  /*184d0*/  IMAD.IADD R5, R23, 0x1, R0 ;  /* 0x0000000117057824 */ /* 0x005fca00078e0200 */
[----:B------:R0:W-:Y:S02]  /*184e0*/  ST.E [R2.64+0x4], R5 ;  /* 0x0000040502007985 */ /* 0x0001e4000c101906 */
.L_x_981:
[----:B------:R-:W-:Y:S05]  /*184f0*/  BSYNC B0 ;  /* 0x0000000000007941 */ /* 0x000fea0003800000 */
.L_x_980:
        /* <DEDUP_REMOVED lines=9> */
.L_x_987:
[----:B------:R-:W0:Y:S02]  /*18590*/  LDS R4, [R0] ;  /* 0x0000000000047984 */ /* 0x000e240000000800 */
[----:B0-----:R-:W-:-:S06]  /*185a0*/  HADD2 R5, R4, R22 ;  /* 0x0000001604057230 */ /* 0x001fcc0000000000 */
[----:B------:R-:W0:Y:S02]  /*185b0*/  ATOMS.CAST.SPIN R5, [R0], R4, R5 ;  /* 0x000000040005738d */ /* 0x000e240001800005 */
[----:B0-----:R-:W-:-:S13]  /*185c0*/  ISETP.EQ.U32.AND P0, PT, R5, 0x1, PT ;  /* 0x000000010500780c */ /* 0x001fda0003f02070 */
[----:B------:R-:W-:Y:S05]  /*185d0*/  @!P0 BRA `(.L_x_987) ;  /* 0xffffffb000008947 */ /* 0x000fea000383ffff */
[----:B------:R-:W-:Y:S05]  /*185e0*/  BRA `(.L_x_985) ;  /* 0x0000003000007947 */ /* 0x000fea0003800000 */
.L_x_986:
[----:B------:R-:W2:Y:S02]  /*185f0*/  LD.E R0, [R2.64] ;  /* 0x0000000602007980 */ /* 0x000ea4000c101900 */
[----:B--2---:R-:W-:-:S05]  /*18600*/  IMAD.IADD R5, R22, 0x1, R0 ;  /* 0x0000000116057824 */ /* 0x004fca00078e0200 */
[----:B------:R0:W-:Y:S02]  /*18610*/  ST.E [R2.64], R5 ;  /* 0x0000000502007985 */ /* 0x0001e4000c101906 */
.L_x_985:
[----:B------:R-:W-:Y:S05]  /*18620*/  BSYNC B0 ;  /* 0x0000000000007941 */ /* 0x000fea0003800000 */
.L_x_984:
[----:B------:R-:W2:Y:S02]  /*18630*/  ATOM.E.ADD.F16x2.RN.STRONG.GPU P0, RZ, [R2.64+0x4], R21 ;  /* 0x0000041502ff798a */ /* 0x000ea4000810e9c6 */
[----:B--2---:R-:W-:Y:S05]  /*18640*/  @P0 EXIT ;  /* 0x000000000000094d */ /* 0x004fea0003800000 */
[----:B------:R-:W1:Y:S02]  /*18650*/  QSPC.E.S P0, RZ, [R2+0x4] ;  /* 0x0000040002ff73aa */ /* 0x000e640000000500 */
[----:B-1----:R-:W-:Y:S05]  /*18660*/  @!P0 BRA `(.L_x_988) ;  /* 0x0000008000008947 */ /* 0x002fea0003800000 */
[----:B0-----:R-:W-:-:S04]  /*18670*/  IADD3 R2, R2, 0x4, RZ ;  /* 0x0000000402027810 */ /* 0x001fc80007ffe0ff */
[----:B------:R-:W-:-:S05]  /*18680*/  LOP3.LUT R2, R2, 0xffffff, RZ, 0xc0, !PT ;  /* 0x00ffffff02027812 */ /* 0x000fca00078ec0ff */
.L_x_989:
[----:B------:R-:W0:Y:S02]  /*18690*/  LDS R4, [R2] ;  /* 0x0000000002047984 */ /* 0x000e240000000800 */
[----:B0-----:R-:W-:-:S10]  /*186a0*/  HFMA2.MMA R5, R4, 1, 1, R21 ;  /* 0x3c003c0004057835 */ /* 0x001fd40000000015 */
[----:B------:R-:W0:Y:S02]  /*186b0*/  ATOMS.CAST.SPIN R5, [R2], R4, R5 ;  /* 0x000000040205738d */ /* 0x000e240001800005 */
[----:B0-----:R-:W-:-:S13]  /*186c0*/  ISETP.EQ.U32.AND P0, PT, R5, 0x1, PT ;  /* 0x000000010500780c */ /* 0x001fda0003f02070 */
[----:B------:R-:W-:Y:S05]  /*186d0*/  @!P0 BRA `(.L_x_989) ;  /* 0xffffffb000008947 */ /* 0x000fea000383ffff */
[----:B------:R-:W-:Y:S05]  /*186e0*/  EXIT ;  /* 0x000000000000794d */ /* 0x000fea0003800000 */
.L_x_988:
[----:B------:R-:W2:Y:S02]  /*186f0*/  LD.E R0, [R2.64+0x4] ;  /* 0x0000040602007980 */ /* 0x000ea4000c101900 */
[----:B0-2---:R-:W-:-:S05]  /*18700*/  IMAD.IADD R5, R21, 0x1, R0 ;  /* 0x0000000115057824 */ /* 0x005fca00078e0200 */
[----:B------:R-:W-:Y:S01]  /*18710*/  ST.E [R2.64+0x4], R5 ;  /* 0x0000040502007985 */ /* 0x000fe2000c101906 */
[----:B------:R-:W-:Y:S05]  /*18720*/  EXIT ;  /* 0x000000000000794d */ /* 0x000fea0003800000 */
.L_x_990:
        /* <DEDUP_REMOVED lines=13> */
.L_x_4755:


//--------------------- .text._Z23gemm_half_q_half_kernelILi4ELi160ELb1ELb0ELi32EEvPK6__halfPKjS4_S2_PS0_iiiiPKtS7_iiiiiibS2_i --------------------------
	.section	.text._Z23gemm_half_q_half_kernelILi4ELi160ELb1ELb0ELi32EEvPK6__halfPKjS4_S2_PS0_iiiiPKtS7_iiiiiibS2_i,"ax",@progbits
	.sectioninfo	@"SHI_REGISTERS=76"
	.align	128
        .global         _Z23gemm_half_q_half_kernelILi4ELi160ELb1ELb0ELi32EEvPK6__halfPKjS4_S2_PS0_iiiiPKtS7_iiiiiibS2_i
        .type           _Z23gemm_half_q_half_kernelILi4ELi160ELb1ELb0ELi32EEvPK6__halfPKjS4_S2_PS0_iiiiPKtS7_iiiiiibS2_i,@function
        .size           _Z23gemm_half_q_half_kernelILi4ELi160ELb1ELb0ELi32EEvPK6__halfPKjS4_S2_PS0_iiiiPKtS7_iiiiiibS2_i,(.L_x_4756 - _Z23gemm_half_q_half_kernelILi4ELi160ELb1ELb0ELi32EEvPK6__halfPKjS4_S2_PS0_iiiiPKtS7_iiiiiibS2_i)
        .other          _Z23gemm_half_q_half_kernelILi4ELi160ELb1ELb0ELi32EEvPK6__halfPKjS4_S2_PS0_iiiiPKtS7_iiiiiibS2_i,@"STO_CUDA_ENTRY STV_DEFAULT"
_Z23gemm_half_q_half_kernelILi4ELi160ELb1ELb0ELi32EEvPK6__halfPKjS4_S2_PS0_iiiiPKtS7_iiiiiibS2_i:
.text._Z23gemm_half_q_half_kernelILi4ELi160ELb1ELb0ELi32EEvPK6__halfPKjS4_S2_PS0_iiiiPKtS7_iiiiiibS2_i:
        /* <DEDUP_REMOVED lines=25> */
[----:B------:R-:W-:Y:S02]  /*0190*/  PRMT R14, RZ, 0x7610, R14 ;  /* 0x00007610ff0e7816 */ /* 0x000fe4000000000e */
[----:B--2---:R-:W-:-:S09]  /*01a0*/  PRMT R3, R13, 0x7610, R3 ;  /* 0x000076100d037816 */ /* 0x004fd20000000003 */
        /* <DEDUP_REMOVED lines=10> */
[----:B------:R-:W-:Y:S02]  /*0250*/  PRMT R55, RZ, 0x7610, R55 ;  /* 0x00007610ff377816 */ /* 0x000fe40000000037 */
[----:B--2---:R-:W-:-:S07]  /*0260*/  LOP3.LUT R3, R54, R13, RZ, 0xfc, !PT ;  /* 0x0000000d36037212 */ /* 0x004fce00078efcff */
        /* <DEDUP_REMOVED lines=12> */
.L_x_991:
        /* <DEDUP_REMOVED lines=21> */
.L_x_996:
        /* <DEDUP_REMOVED lines=36> */
.L_x_995:
        /* <DEDUP_REMOVED lines=22> */
.L_x_997:
        /* <DEDUP_REMOVED lines=12> */
.L_x_994:
[----:B------:R-:W-:Y:S01]  /*08e0*/  ISETP.GT.AND P2, PT, R58, 0x3, PT ;  /* 0x000000033a00780c */ /* 0x000fe20003f44270 */
[----:B------:R-:W-:Y:S01]  /*08f0*/  IMAD.SHL.U32 R22, R9, 0x2, RZ ;  /* 0x0000000209167824 */ /* 0x000fe200078e00ff */
[----:B------:R-:W-:Y:S01]  /*0900*/  PLOP3.LUT P0, PT, PT, PT, PT, 0x80, 0x0 ;  /* 0x000000000000781c */ /* 0x000fe20003f0f070 */
[----:B------:R-:W-:-:S10]  /*0910*/  IMAD.MOV.U32 R3, RZ, RZ, RZ ;  /* 0x000000ffff037224 */ /* 0x000fd400078e00ff */
[----:B------:R-:W-:Y:S05]  /*0920*/  @!P2 BRA `(.L_x_998) ;  /* 0x000002600000a947 */ /* 0x000fea0003800000 */
[----:B------:R-:W-:Y:S02]  /*0930*/  PLOP3.LUT P0, PT, PT, PT, PT, 0x8, 0x0 ;  /* 0x000000000000781c */ /* 0x000fe40003f0e170 */
[----:B------:R-:W-:Y:S02]  /*0940*/  IADD3 R24, R58, -0x3, RZ ;  /* 0xfffffffd3a187810 */ /* 0x000fe40007ffe0ff */
.L_x_999:
        /* <DEDUP_REMOVED lines=36> */
.L_x_998:
        /* <DEDUP_REMOVED lines=22> */
.L_x_1000:
        /* <DEDUP_REMOVED lines=11> */
.L_x_993:
[----:B------:R-:W-:Y:S05]  /*0da0*/  BSYNC B0 ;  /* 0x0000000000007941 */ /* 0x000fea0003800000 */
.L_x_992:
        /* <DEDUP_REMOVED lines=14> */
.L_x_1003:
        /* <DEDUP_REMOVED lines=19> */
.L_x_1002:
        /* <DEDUP_REMOVED lines=14> */
.L_x_1004:
[----:B------:R-:W-:-:S13]  /*10a0*/  ISETP.LT.OR P0, PT, R3, R58, P0 ;  /* 0x0000003a0300720c */ /* 0x000fda0000701670 */
[----:B------:R-:W-:Y:S02]  /*10b0*/  @P0 IMAD R3, R2, 0x4, R3 ;  /* 0x0000000402030824 */ /* 0x000fe400078e0203 */
[----:B------:R-:W-:Y:S02]  /*10c0*/  @P0 IMAD.MOV.U32 R2, RZ, RZ, 0x2 ;  /* 0x00000002ff020424 */ /* 0x000fe400078e00ff */
[----:B------:R-:W-:-:S04]  /*10d0*/  @P0 IMAD R3, R3, c[0x0][0x18c], R16 ;  /* 0x0000630003030a24 */ /* 0x000fc800078e0210 */
[----:B------:R-:W-:-:S05]  /*10e0*/  @P0 IMAD.WIDE R2, R3, R2, c[0x0][0x180] ;  /* 0x0000600003020625 */ /* 0x000fca00078e0202 */
[----:B------:R1:W-:Y:S02]  /*10f0*/  @P0 STG.E.64 [R2.64], RZ ;  /* 0x000000ff02000986 */ /* 0x0003e4000c101b08 */
.L_x_1001:
        /* <DEDUP_REMOVED lines=21> */
[----:B------:R-:W-:Y:S02]  /*1250*/  @P3 LEA.HI R6, R3, R6, RZ, 0x5 ;  /* 0x0000000603063211 */ /* 0x000fe400078f28ff */
[----:B------:R-:W-:Y:S02]  /*1260*/  @P2 SHF.R.S32.HI R2, RZ, 0x1f, R5 ;  /* 0x0000001fff022819 */ /* 0x000fe40000011405 */
[----:B------:R-:W-:Y:S02]  /*1270*/  @P5 IADD3 R9, R9, -c[0x0][0x1b8], RZ ;  /* 0x80006e0009095a10 */ /* 0x000fe40007ffe0ff */
[----:B------:R-:W-:-:S02]  /*1280*/  @P4 SHF.R.S32.HI R8, RZ, 0x1f, R7 ;  /* 0x0000001fff084819 */ /* 0x000fc40000011407 */
[----:B------:R-:W-:Y:S02]  /*1290*/  @P3 SHF.R.S32.HI R6, RZ, 0x5, R6 ;  /* 0x00000005ff063819 */ /* 0x000fe40000011406 */
[----:B------:R-:W-:Y:S02]  /*12a0*/  @P2 LEA.HI R5, R2, R5, RZ, 0x5 ;  /* 0x0000000502052211 */ /* 0x000fe400078f28ff */
[----:B------:R-:W-:Y:S01]  /*12b0*/  @P5 SHF.R.S32.HI R10, RZ, 0x1f, R9 ;  /* 0x0000001fff0a5819 */ /* 0x000fe20000011409 */
[----:B------:R-:W-:Y:S01]  /*12c0*/  CS2R R2, SRZ ;  /* 0x0000000000027805 */ /* 0x000fe2000001ff00 */
        /* <DEDUP_REMOVED lines=10> */
[----:B------:R-:W-:Y:S01]  /*1370*/  CS2R R4, SRZ ;  /* 0x0000000000047805 */ /* 0x000fe2000001ff00 */
[----:B------:R-:W-:Y:S01]  /*1380*/  @P5 SHF.R.S32.HI R10, RZ, 0x5, R10 ;  /* 0x00000005ff0a5819 */ /* 0x000fe2000001140a */
[----:B------:R-:W-:Y:S01]  /*1390*/  IMAD R3, R6, 0x8, R3 ;  /* 0x0000000806037824 */ /* 0x000fe200078e0203 */
[----:B------:R-:W-:Y:S01]  /*13a0*/  ISETP.GE.AND P0, PT, R56, R57, PT ;  /* 0x000000393800720c */ /* 0x000fe20003f06270 */
[----:B------:R-:W-:Y:S01]  /*13b0*/  @P4 IMAD R4, R8, 0x3, RZ ;  /* 0x0000000308044824 */ /* 0x000fe200078e02ff */
[----:B------:R-:W-:Y:S01]  /*13c0*/  SHF.R.S32.HI R17, RZ, 0x1f, R16 ;  /* 0x0000001fff117819 */ /* 0x000fe20000011410 */
[----:B------:R-:W-:Y:S01]  /*13d0*/  @P5 IMAD.SHL.U32 R5, R10, 0x2, RZ ;  /* 0x000000020a055824 */ /* 0x000fe200078e00ff */
[----:B------:R-:W-:-:S04]  /*13e0*/  IADD3 R2, R7, R3, R2 ;  /* 0x0000000307027210 */ /* 0x000fc80007ffe002 */
[----:B------:R-:W-:-:S05]  /*13f0*/  IADD3 R2, R5, R2, R4 ;  /* 0x0000000205027210 */ /* 0x000fca0007ffe004 */
[----:B------:R-:W-:-:S05]  /*1400*/  IMAD R25, R2, c[0x0][0x18c], RZ ;  /* 0x0000630002197a24 */ /* 0x000fca00078e02ff */
        /* <DEDUP_REMOVED lines=11> */
[----:B-----5:R-:W-:Y:S01]  /*14c0*/  IMAD.MOV.U32 R21, RZ, RZ, RZ ;  /* 0x000000ffff157224 */ /* 0x020fe200078e00ff */
[----:B------:R-:W-:Y:S01]  /*14d0*/  LEA.HI R5, R5, R16, RZ, 0x3 ;  /* 0x0000001005057211 */ /* 0x000fe200078f18ff */
[----:B------:R-:W-:Y:S01]  /*14e0*/  IMAD.MOV.U32 R20, RZ, RZ, R56 ;  /* 0x000000ffff147224 */ /* 0x000fe200078e0038 */
[----:B------:R-:W-:Y:S02]  /*14f0*/  LOP3.LUT R8, R4, 0x10, RZ, 0xc0, !PT ;  /* 0x0000001004087812 */ /* 0x000fe400078ec0ff */
[----:B------:R-:W-:Y:S02]  /*1500*/  SHF.R.S32.HI R19, RZ, 0x3, R5 ;  /* 0x00000003ff137819 */ /* 0x000fe40000011405 */
.L_x_1006:
[----:B------:R-:W-:-:S04]  /*1510*/  IMAD.IADD R4, R0, 0x1, R21 ;  /* 0x0000000100047824 */ /* 0x000fc800078e0215 */
        /* <DEDUP_REMOVED lines=8> */
[----:B------:R-:W-:-:S05]  /*15a0*/  IMAD.WIDE R6, R6, R27, c[0x0][0x198] ;  /* 0x0000660006067625 */ /* 0x000fca00078e021b */
        /* <DEDUP_REMOVED lines=8> */
[----:B------:R-:W-:Y:S01]  /*1630*/  SHF.R.U32.HI R9, RZ, 0xc, R9 ;  /* 0x0000000cff097819 */ /* 0x000fe20000011609 */
[----:B---3--:R-:W-:Y:S01]  /*1640*/  IMAD.IADD R20, R23, 0x1, R20 ;  /* 0x0000000117147824 */ /* 0x008fe200078e0214 */
        /* <DEDUP_REMOVED lines=8> */
[----:B0-----:R-:W-:Y:S01]  /*16d0*/  IMAD R5, R11, R11, RZ ;  /* 0x0000000b0b057224 */ /* 0x001fe200078e02ff */
[----:B------:R-:W-:Y:S01]  /*16e0*/  ISETP.GE.AND P2, PT, R20, R57, PT ;  /* 0x000000391400720c */ /* 0x000fe20003f46270 */
[----:B------:R-:W-:Y:S01]  /*16f0*/  IMAD R2, R2, R2, RZ ;  /* 0x0000000202027224 */ /* 0x000fe200078e02ff */
[----:B------:R-:W4:Y:S01]  /*1700*/  I2F.F16 R3, R10 ;  /* 0x0000000a00037306 */ /* 0x000f220000200c00 */
[----:B------:R-:W-:-:S07]  /*1710*/  IMAD R6, R9, R9, RZ ;  /* 0x0000000909067224 */ /* 0x000fce00078e02ff */
[----:B------:R-:W0:Y:S08]  /*1720*/  I2F.F16 R11, R5 ;  /* 0x00000005000b7306 */ /* 0x000e300000200c00 */
[----:B------:R-:W1:Y:S01]  /*1730*/  I2F.F16 R7, R2 ;  /* 0x0000000200077306 */ /* 0x000e620000200c00 */
[----:B----4-:R-:W-:-:S07]  /*1740*/  HMUL2 R12, R3.H0_H0, R4.H0_H0 ;  /* 0x20000004030c7232 */ /* 0x010fce0000000800 */
[----:B------:R-:W2:Y:S01]  /*1750*/  I2F.F16 R9, R6 ;  /* 0x0000000600097306 */ /* 0x000ea20000200c00 */
[-C--:B0-----:R-:W-:Y:S02]  /*1760*/  HMUL2 R11, R11.H0_H0, R4.reuse.H0_H0 ;  /* 0x200000040b0b7232 */ /* 0x081fe40000000800 */
[-C--:B-1----:R-:W-:Y:S02]  /*1770*/  HMUL2 R10, R7.H0_H0, R4.reuse.H0_H0 ;  /* 0x20000004070a7232 */ /* 0x082fe40000000800 */
[----:B--2---:R-:W-:Y:S01]  /*1780*/  HMUL2 R9, R9.H0_H0, R4.H0_H0 ;  /* 0x2000000409097232 */ /* 0x004fe20000000800 */
[----:B------:R-:W-:Y:S05]  /*1790*/  @!P2 BRA `(.L_x_1006) ;  /* 0xfffffd700000a947 */ /* 0x000fea000383ffff */
.L_x_1005:
        /* <DEDUP_REMOVED lines=16> */
[----:B------:R-:W-:Y:S01]  /*18a0*/  PRMT R8, R8, 0x5410, RZ ;  /* 0x0000541008087816 */ /* 0x000fe200000000ff */
[----:B------:R-:W-:Y:S01]  /*18b0*/  HADD2.F32 R25, -RZ, R11.H0_H0 ;  /* 0x2000000bff197230 */ /* 0x000fe20000004100 */
[----:B------:R-:W-:Y:S01]  /*18c0*/  LEA R28, P3, R16, c[0x0][0x168], 0x2 ;  /* 0x00005a00101c7a11 */ /* 0x000fe200078610ff */
[----:B------:R-:W-:Y:S01]  /*18d0*/  HADD2.F32 R26, -RZ, R10.H0_H0 ;  /* 0x2000000aff1a7230 */ /* 0x000fe20000004100 */
[----:B------:R-:W-:Y:S01]  /*18e0*/  IADD3.X R17, R17, UR4, R18, P0, P2 ;  /* 0x0000000411117c10 */ /* 0x000fe200087e4412 */
[----:B------:R-:W-:Y:S01]  /*18f0*/  HADD2.F32 R27, -RZ, R9.H0_H0 ;  /* 0x20000009ff1b7230 */ /* 0x000fe20000004100 */
[----:B------:R-:W-:-:S02]  /*1900*/  UMOV UR4, URZ ;  /* 0x0000003f00047c82 */ /* 0x000fc40008000000 */
[----:B------:R-:W-:Y:S02]  /*1910*/  LEA.HI.X R29, R16, c[0x0][0x16c], R17, 0x2, P3 ;  /* 0x00005b00101d7a11 */ /* 0x000fe400018f1411 */
.L_x_1024:
[----:B-----5:R-:W-:Y:S05]  /*1920*/  @!P1 BRA `(.L_x_1008) ;  /* 0x00001d3000009947 */ /* 0x020fea0003800000 */
[----:B------:R-:W2:Y:S04]  /*1930*/  LDG.E.128.CONSTANT R16, [R32.64] ;  /* 0x0000000820107981 */ /* 0x000ea8000c1e9d00 */
[----:B-----5:R-:W3:Y:S01]  /*1940*/  LDG.E.128.CONSTANT R20, [R28.64] ;  /* 0x000000081c147981 */ /* 0x020ee2000c1e9d00 */
[----:B------:R-:W-:Y:S02]  /*1950*/  PRMT R64, R13, 0x9910, RZ ;  /* 0x000099100d407816 */ /* 0x000fe400000000ff */
[----:B------:R-:W-:Y:S02]  /*1960*/  ISETP.GE.AND P2, PT, R58, 0x2, PT ;  /* 0x000000023a00780c */ /* 0x000fe40003f46270 */
[----:B------:R-:W-:Y:S02]  /*1970*/  ISETP.NE.AND P0, PT, R64, RZ, PT ;  /* 0x000000ff4000720c */ /* 0x000fe40003f05270 */
[----:B--2---:R-:W-:-:S02]  /*1980*/  LOP3.LUT R31, R17, 0xff, RZ, 0xc0, !PT ;  /* 0x000000ff111f7812 */ /* 0x004fc400078ec0ff */
        /* <DEDUP_REMOVED lines=12> */
[----:B------:R-:W-:Y:S02]  /*1a50*/  IADD3 R35, R31, -0x80, RZ ;  /* 0xffffff801f237810 */ /* 0x000fe40007ffe0ff */
        /* <DEDUP_REMOVED lines=19> */
[----:B------:R-:W-:Y:S02]  /*1b90*/  SHF.R.U32.HI R17, RZ, 0x10, R17 ;  /* 0x00000010ff117819 */ /* 0x000fe40000011611 */
[----:B------:R-:W-:Y:S02]  /*1ba0*/  LOP3.LUT R50, R48, 0xff, RZ, 0xc0, !PT ;  /* 0x000000ff30327812 */ /* 0x000fe400078ec0ff */
[----:B------:R-:W-:Y:S01]  /*1bb0*/  LOP3.LUT R17, R17, 0xff, RZ, 0xc0, !PT ;  /* 0x000000ff11117812 */ /* 0x000fe200078ec0ff */
[----:B------:R0:W1:Y:S01]  /*1bc0*/  I2F.F16 R48, R16 ;  /* 0x0000001000307306 */ /* 0x0000620000200c00 */
[----:B------:R-:W-:-:S02]  /*1bd0*/  IADD3 R51, R50, -0x80, RZ ;  /* 0xffffff8032337810 */ /* 0x000fc40007ffe0ff */
[--C-:B------:R-:W-:Y:S02]  /*1be0*/  SHF.R.U32.HI R50, RZ, 0x8, R18.reuse ;  /* 0x00000008ff327819 */ /* 0x100fe40000011612 */
[----:B------:R-:W-:Y:S02]  /*1bf0*/  IADD3 R17, R17, -0x80, RZ ;  /* 0xffffff8011117810 */ /* 0x000fe40007ffe0ff */
[----:B------:R-:W-:Y:S01]  /*1c00*/  SHF.R.U32.HI R18, RZ, 0x10, R18 ;  /* 0x00000010ff127819 */ /* 0x000fe20000011612 */
[----:B------:R-:W1:Y:S01]  /*1c10*/  I2F.F16 R44, R44 ;  /* 0x0000002c002c7306 */ /* 0x000e620000200c00 */
[--C-:B0-----:R-:W-:Y:S02]  /*1c20*/  SHF.R.U32.HI R16, RZ, 0x8, R19.reuse ;  /* 0x00000008ff107819 */ /* 0x101fe40000011613 */
[----:B------:R-:W-:Y:S02]  /*1c30*/  SHF.R.U32.HI R19, RZ, 0x10, R19 ;  /* 0x00000010ff137819 */ /* 0x000fe40000011613 */
[----:B------:R-:W-:-:S02]  /*1c40*/  LOP3.LUT R16, R16, 0xff, RZ, 0xc0, !PT ;  /* 0x000000ff10107812 */ /* 0x000fc400078ec0ff */
[----:B------:R-:W-:Y:S01]  /*1c50*/  LOP3.LUT R52, R50, 0xff, RZ, 0xc0, !PT ;  /* 0x000000ff32347812 */ /* 0x000fe200078ec0ff */
[----:B------:R-:W0:Y:S01]  /*1c60*/  I2F.F16 R37, R37 ;  /* 0x0000002500257306 */ /* 0x000e220000200c00 */
[----:B------:R-:W-:Y:S02]  /*1c70*/  LOP3.LUT R18, R18, 0xff, RZ, 0xc0, !PT ;  /* 0x000000ff12127812 */ /* 0x000fe400078ec0ff */
[----:B------:R-:W-:Y:S02]  /*1c80*/  IADD3 R60, R16, -0x80, RZ ;  /* 0xffffff80103c7810 */ /* 0x000fe40007ffe0ff */
[----:B------:R-:W-:Y:S02]  /*1c90*/  LOP3.LUT R19, R19, 0xff, RZ, 0xc0, !PT ;  /* 0x000000ff13137812 */ /* 0x000fe400078ec0ff */
[----:B------:R-:W-:Y:S01]  /*1ca0*/  SHF.R.U32.HI R16, RZ, 0x8, R20 ;  /* 0x00000008ff107819 */ /* 0x000fe20000011614 */
[----:B------:R0:W1:Y:S01]  /*1cb0*/  I2F.F16 R50, R17 ;  /* 0x0000001100327306 */ /* 0x0000620000200c00 */
[----:B------:R-:W-:-:S02]  /*1cc0*/  IADD3 R18, R18, -0x80, RZ ;  /* 0xffffff8012127810 */ /* 0x000fc40007ffe0ff */
[----:B------:R-:W-:Y:S02]  /*1cd0*/  IADD3 R19, R19, -0x80, RZ ;  /* 0xffffff8013137810 */ /* 0x000fe40007ffe0ff */
[----:B------:R-:W-:Y:S02]  /*1ce0*/  LOP3.LUT R16, R16, 0xff, RZ, 0xc0, !PT ;  /* 0x000000ff10107812 */ /* 0x000fe400078ec0ff */
[----:B------:R-:W-:Y:S01]  /*1cf0*/  LEA.HI R43, R20, 0xffffff80, RZ, 0x8 ;  /* 0xffffff80142b7811 */ /* 0x000fe200078f40ff */
[----:B------:R1:W1:Y:S01]  /*1d00*/  I2F.F16 R59, R19 ;  /* 0x00000013003b7306 */ /* 0x0002620000200c00 */
[----:B0-----:R-:W-:Y:S02]  /*1d10*/  SHF.R.U32.HI R17, RZ, 0x8, R21 ;  /* 0x00000008ff117819 */ /* 0x001fe40000011615 */
[----:B------:R-:W-:Y:S02]  /*1d20*/  LEA.HI R42, R21, 0xffffff80, RZ, 0x8 ;  /* 0xffffff80152a7811 */ /* 0x000fe400078f40ff */
[----:B------:R-:W-:-:S02]  /*1d30*/  LOP3.LUT R17, R17, 0xff, RZ, 0xc0, !PT ;  /* 0x000000ff11117812 */ /* 0x000fc400078ec0ff */
[----:B------:R-:W-:Y:S01]  /*1d40*/  IADD3 R53, R52, -0x80, RZ ;  /* 0xffffff8034357810 */ /* 0x000fe20007ffe0ff */
[----:B------:R-:W0:Y:S01]  /*1d50*/  I2F.F16 R43, R43 ;  /* 0x0000002b002b7306 */ /* 0x000e220000200c00 */
[----:B------:R-:W-:Y:S02]  /*1d60*/  SHF.R.U32.HI R20, RZ, 0x10, R20 ;  /* 0x00000010ff147819 */ /* 0x000fe40000011614 */
[----:B------:R-:W-:Y:S02]  /*1d70*/  SHF.R.U32.HI R21, RZ, 0x10, R21 ;  /* 0x00000010ff157819 */ /* 0x000fe40000011615 */
[----:B------:R-:W-:Y:S02]  /*1d80*/  LEA.HI R41, R22, 0xffffff80, RZ, 0x8 ;  /* 0xffffff8016297811 */ /* 0x000fe400078f40ff */
[----:B------:R-:W-:Y:S01]  /*1d90*/  LEA.HI R40, R23, 0xffffff80, RZ, 0x8 ;  /* 0xffffff8017287811 */ /* 0x000fe200078f40ff */
[----:B------:R0:W2:Y:S01]  /*1da0*/  I2F.F16 R52, R18 ;  /* 0x0000001200347306 */ /* 0x0000a20000200c00 */
[----:B------:R-:W-:-:S02]  /*1db0*/  IADD3 R16, R16, -0x80, RZ ;  /* 0xffffff8010107810 */ /* 0x000fc40007ffe0ff */
[----:B------:R-:W-:Y:S02]  /*1dc0*/  IADD3 R17, R17, -0x80, RZ ;  /* 0xffffff8011117810 */ /* 0x000fe40007ffe0ff */
[--C-:B-1----:R-:W-:Y:S02]  /*1dd0*/  SHF.R.U32.HI R19, RZ, 0x8, R23.reuse ;  /* 0x00000008ff137819 */ /* 0x102fe40000011617 */
[----:B------:R-:W-:Y:S01]  /*1de0*/  SHF.R.U32.HI R23, RZ, 0x10, R23 ;  /* 0x00000010ff177819 */ /* 0x000fe20000011617 */
[----:B------:R1:W2:Y:S01]  /*1df0*/  I2F.F16 R61, R16 ;  /* 0x00000010003d7306 */ /* 0x0002a20000200c00 */
[--C-:B0-----:R-:W-:Y:S02]  /*1e00*/  SHF.R.U32.HI R18, RZ, 0x8, R22.reuse ;  /* 0x00000008ff127819 */ /* 0x101fe40000011616 */
[----:B------:R-:W-:Y:S02]  /*1e10*/  SHF.R.U32.HI R22, RZ, 0x10, R22 ;  /* 0x00000010ff167819 */ /* 0x000fe40000011616 */
[----:B------:R-:W-:-:S02]  /*1e20*/  LOP3.LUT R20, R20, 0xff, RZ, 0xc0, !PT ;  /* 0x000000ff14147812 */ /* 0x000fc400078ec0ff */
[----:B------:R-:W-:Y:S01]  /*1e30*/  LOP3.LUT R21, R21, 0xff, RZ, 0xc0, !PT ;  /* 0x000000ff15157812 */ /* 0x000fe200078ec0ff */
[----:B------:R0:W2:Y:S01]  /*1e40*/  I2F.F16 R62, R17 ;  /* 0x00000011003e7306 */ /* 0x0000a20000200c00 */
[----:B------:R-:W-:Y:S02]  /*1e50*/  LOP3.LUT R18, R18, 0xff, RZ, 0xc0, !PT ;  /* 0x000000ff12127812 */ /* 0x000fe400078ec0ff */
[----:B-1----:R-:W-:Y:S02]  /*1e60*/  LOP3.LUT R16, R22, 0xff, RZ, 0xc0, !PT ;  /* 0x000000ff16107812 */ /* 0x002fe400078ec0ff */
[----:B------:R-:W-:Y:S02]  /*1e70*/  LOP3.LUT R19, R19, 0xff, RZ, 0xc0, !PT ;  /* 0x000000ff13137812 */ /* 0x000fe400078ec0ff */
[----:B------:R-:W-:Y:S01]  /*1e80*/  IADD3 R20, R20, -0x80, RZ ;  /* 0xffffff8014147810 */ /* 0x000fe20007ffe0ff */
[----:B------:R-:W1:Y:S01]  /*1e90*/  I2F.F16 R42, R42 ;  /* 0x0000002a002a7306 */ /* 0x000e620000200c00 */
[----:B0-----:R-:W-:-:S02]  /*1ea0*/  LOP3.LUT R17, R23, 0xff, RZ, 0xc0, !PT ;  /* 0x000000ff17117812 */ /* 0x001fc400078ec0ff */
[----:B------:R-:W-:Y:S02]  /*1eb0*/  IADD3 R21, R21, -0x80, RZ ;  /* 0xffffff8015157810 */ /* 0x000fe40007ffe0ff */
[----:B------:R-:W-:Y:S02]  /*1ec0*/  IADD3 R18, R18, -0x80, RZ ;  /* 0xffffff8012127810 */ /* 0x000fe40007ffe0ff */
[----:B------:R-:W-:Y:S01]  /*1ed0*/  IADD3 R16, R16, -0x80, RZ ;  /* 0xffffff8010107810 */ /* 0x000fe20007ffe0ff */
[----:B------:R-:W0:Y:S01]  /*1ee0*/  I2F.F16 R41, R41 ;  /* 0x0000002900297306 */ /* 0x000e220000200c00 */
[----:B------:R-:W-:Y:S02]  /*1ef0*/  IADD3 R19, R19, -0x80, RZ ;  /* 0xffffff8013137810 */ /* 0x000fe40007ffe0ff */
        /* <DEDUP_REMOVED lines=23> */
[--C-:B0-----:R-:W-:Y:S02]  /*2070*/  HADD2.F32 R66, -RZ, R16.reuse.H0_H0 ;  /* 0x20000010ff427230 */ /* 0x101fe40000004100 */
[----:B------:R-:W-:Y:S02]  /*2080*/  HADD2.F32 R68, -RZ, R16.H1_H1 ;  /* 0x30000010ff447230 */ /* 0x000fe40000004100 */
[----:B------:R-:W-:Y:S01]  /*2090*/  HADD2.F32 R16, -RZ, R17.H0_H0 ;  /* 0x20000011ff107230 */ /* 0x000fe20000004100 */
[C---:B------:R-:W-:Y:S01]  /*20a0*/  FFMA.FTZ R70, R66.reuse, R69, RZ ;  /* 0x0000004542467223 */ /* 0x040fe200000100ff */
[----:B------:R-:W-:Y:S01]  /*20b0*/  HADD2.F32 R69, -RZ, R51.H0_H0 ;  /* 0x20000033ff457230 */ /* 0x000fe20000004100 */
[----:B------:R-:W-:Y:S01]  /*20c0*/  FFMA.FTZ R67, R65, R66, RZ ;  /* 0x0000004241437223 */ /* 0x000fe200000100ff */
[----:B------:R-:W-:Y:S01]  /*20d0*/  HADD2.F32 R17, -RZ, R17.H1_H1 ;  /* 0x30000011ff117230 */ /* 0x000fe20000004100 */
[----:B------:R-:W-:-:S02]  /*20e0*/  FFMA.FTZ R72, R66, R71, RZ ;  /* 0x0000004742487223 */ /* 0x000fc400000100ff */
[----:B------:R-:W-:Y:S01]  /*20f0*/  FFMA.FTZ R65, R66, R73, RZ ;  /* 0x0000004942417223 */ /* 0x000fe200000100ff */
        /* <DEDUP_REMOVED lines=11> */
[----:B------:R-:W-:-:S02]  /*21b0*/  HADD2.F32 R65, -RZ, R52.H0_H0 ;  /* 0x20000034ff417230 */ /* 0x000fc40000004100 */
[----:B------:R-:W-:Y:S01]  /*21c0*/  HADD2.F32 R70, -RZ, R59.H0_H0 ;  /* 0x2000003bff467230 */ /* 0x000fe20000004100 */
[C---:B------:R-:W-:Y:S01]  /*21d0*/  FFMA.FTZ R68, R16.reuse, R68, R69 ;  /* 0x0000004410447223 */ /* 0x040fe20000010045 */
[----:B------:R-:W-:Y:S01]  /*21e0*/  HADD2.F32 R71, -RZ, R23.H0_H0 ;  /* 0x20000017ff477230 */ /* 0x000fe20000004100 */
[C---:B------:R-:W-:Y:S01]  /*21f0*/  FFMA.FTZ R67, R16.reuse, R65, R67 ;  /* 0x0000004110437223 */ /* 0x040fe20000010043 */
[----:B------:R-:W-:Y:S01]  /*2200*/  HADD2.F32 R65, -RZ, R46.H0_H0 ;  /* 0x2000002eff417230 */ /* 0x000fe20000004100 */
[----:B------:R-:W-:Y:S01]  /*2210*/  FFMA.FTZ R73, R16, R70, R73 ;  /* 0x0000004610497223 */ /* 0x000fe20000010049 */
[----:B------:R-:W-:Y:S02]  /*2220*/  HADD2.F32 R16, -RZ, R47.H0_H0 ;  /* 0x2000002fff107230 */ /* 0x000fe40000004100 */
[----:B------:R-:W-:Y:S01]  /*2230*/  HADD2.F32 R70, -RZ, R45.H0_H0 ;  /* 0x2000002dff467230 */ /* 0x000fe20000004100 */
[C---:B------:R-:W-:Y:S01]  /*2240*/  FFMA.FTZ R65, R17.reuse, R65, R68 ;  /* 0x0000004111417223 */ /* 0x040fe20000010044 */
[----:B------:R-:W-:Y:S01]  /*2250*/  HADD2.F32 R68, -RZ, R31.H0_H0 ;  /* 0x2000001fff447230 */ /* 0x000fe20000004100 */
[----:B------:R-:W-:Y:S01]  /*2260*/  FFMA.FTZ R66, R16, R17, R66 ;  /* 0x0000001110427223 */ /* 0x000fe20000010042 */
[----:B-1----:R-:W-:Y:S01]  /*2270*/  HADD2.F32 R16, -RZ, R18.H0_H0 ;  /* 0x20000012ff107230 */ /* 0x002fe20000004100 */
[C---:B------:R-:W-:Y:S01]  /*2280*/  FFMA.FTZ R69, R17.reuse, R70, R67 ;  /* 0x0000004611457223 */ /* 0x040fe20000010043 */
[----:B------:R-:W-:Y:S01]  /*2290*/  HADD2.F32 R67, -RZ, R34.H0_H0 ;  /* 0x20000022ff437230 */ /* 0x000fe20000004100 */
[----:B------:R-:W-:Y:S01]  /*22a0*/  FFMA.FTZ R73, R17, R72, R73 ;  /* 0x0000004811497223 */ /* 0x000fe20000010049 */
[----:B------:R-:W-:Y:S01]  /*22b0*/  HADD2.F32 R17, -RZ, R35.H0_H0 ;  /* 0x20000023ff117230 */ /* 0x000fe20000004100 */
[C---:B------:R-:W-:Y:S01]  /*22c0*/  FFMA.FTZ R68, R16.reuse, R68, R69 ;  /* 0x0000004410447223 */ /* 0x040fe20000010045 */
[----:B------:R-:W-:Y:S01]  /*22d0*/  HADD2.F32 R70, -RZ, R30.H0_H0 ;  /* 0x2000001eff467230 */ /* 0x000fe20000004100 */
[C---:B------:R-:W-:Y:S01]  /*22e0*/  FFMA.FTZ R67, R16.reuse, R67, R65 ;  /* 0x0000004310437223 */ /* 0x040fe20000010041 */
[----:B------:R-:W-:Y:S01]  /*22f0*/  HADD2.F32 R18, -RZ, R18.H1_H1 ;  /* 0x30000012ff127230 */ /* 0x000fe20000004100 */
[----:B------:R-:W-:Y:S01]  /*2300*/  FFMA.FTZ R66, R17, R16, R66 ;  /* 0x0000001011427223 */ /* 0x000fe20000010042 */
        /* <DEDUP_REMOVED lines=19> */
[----:B------:R-:W-:-:S02]  /*2440*/  HADD2.F32 R16, -RZ, R43.H0_H0 ;  /* 0x2000002bff107230 */ /* 0x000fc40000004100 */
[----:B------:R-:W-:Y:S01]  /*2450*/  HADD2.F32 R66, -RZ, R41.H0_H0 ;  /* 0x20000029ff427230 */ /* 0x000fe20000004100 */
[C---:B------:R-:W-:Y:S01]  /*2460*/  FFMA.FTZ R18, R19.reuse, R18, R65 ;  /* 0x0000001213127223 */ /* 0x040fe20000010041 */
[----:B------:R-:W-:Y:S01]  /*2470*/  HADD2.F32 R68, -RZ, R40.H0_H0 ;  /* 0x20000028ff447230 */ /* 0x000fe20000004100 */
[----:B------:R-:W-:Y:S02]  /*2480*/  FFMA.FTZ R17, R16, R19, R17 ;  /* 0x0000001310117223 */ /* 0x000fe40000010011 */
[C---:B------:R-:W-:Y:S02]  /*2490*/  FFMA.FTZ R67, R19.reuse, R66, R67 ;  /* 0x0000004213437223 */ /* 0x040fe40000010043 */
        /* <DEDUP_REMOVED lines=13> */
.L_x_1009:
        /* <DEDUP_REMOVED lines=12> */
[----:B0-----:R-:W-:-:S05]  /*2630*/  HADD2.F32 R65, -RZ, R16.H0_H0 ;  /* 0x20000010ff417230 */ /* 0x001fca0000004100 */
[-C--:B------:R-:W-:Y:S01]  /*2640*/  FFMA.FTZ R67, R66, R65.reuse, RZ ;  /* 0x0000004142437223 */ /* 0x080fe200000100ff */
[----:B------:R-:W-:Y:S01]  /*2650*/  HADD2.F32 R66, -RZ, R16.H1_H1 ;  /* 0x30000010ff427230 */ /* 0x000fe20000004100 */
[-C--:B------:R-:W-:Y:S01]  /*2660*/  FFMA.FTZ R69, R68, R65.reuse, RZ ;  /* 0x0000004144457223 */ /* 0x080fe200000100ff */
[----:B------:R-:W-:Y:S01]  /*2670*/  HADD2.F32 R68, -RZ, R53.H0_H0 ;  /* 0x20000035ff447230 */ /* 0x000fe20000004100 */
[-C--:B------:R-:W-:Y:S01]  /*2680*/  FFMA.FTZ R73, R70, R65.reuse, RZ ;  /* 0x0000004146497223 */ /* 0x080fe200000100ff */
[----:B------:R-:W-:Y:S01]  /*2690*/  HADD2.F32 R16, -RZ, R51.H0_H0 ;  /* 0x20000033ff107230 */ /* 0x000fe20000004100 */
[-C--:B------:R-:W-:Y:S01]  /*26a0*/  FFMA.FTZ R71, R71, R66.reuse, R67 ;  /* 0x0000004247477223 */ /* 0x080fe20000010043 */
[----:B------:R-:W-:Y:S01]  /*26b0*/  HADD2.F32 R70, -RZ, R59.H0_H0 ;  /* 0x2000003bff467230 */ /* 0x000fe20000004100 */
[-C--:B------:R-:W-:Y:S01]  /*26c0*/  FFMA.FTZ R67, R68, R66.reuse, R73 ;  /* 0x0000004244437223 */ /* 0x080fe20000010049 */
[----:B------:R-:W-:Y:S01]  /*26d0*/  HADD2.F32 R73, -RZ, R60.H0_H0 ;  /* 0x2000003cff497230 */ /* 0x000fe20000004100 */
[----:B------:R-:W-:Y:S01]  /*26e0*/  FFMA.FTZ R69, R16, R66, R69 ;  /* 0x0000004210457223 */ /* 0x000fe20000010045 */
[----:B------:R-:W-:Y:S01]  /*26f0*/  HADD2.F32 R68, -RZ, R48.H0_H0 ;  /* 0x20000030ff447230 */ /* 0x000fe20000004100 */
[----:B------:R-:W-:Y:S01]  /*2700*/  FFMA.FTZ R65, R72, R65, RZ ;  /* 0x0000004148417223 */ /* 0x000fe200000100ff */
[----:B------:R-:W-:-:S03]  /*2710*/  HADD2.F32 R16, -RZ, R17.H0_H0 ;  /* 0x20000011ff107230 */ /* 0x000fc60000004100 */
        /* <DEDUP_REMOVED lines=9> */
[----:B------:R-:W-:Y:S02]  /*27b0*/  HADD2.F32 R16, -RZ, R47.H0_H0 ;  /* 0x2000002fff107230 */ /* 0x000fe40000004100 */
[----:B------:R-:W-:Y:S01]  /*27c0*/  HADD2.F32 R17, -RZ, R46.H0_H0 ;  /* 0x2000002eff117230 */ /* 0x000fe20000004100 */
[-C--:B------:R-:W-:Y:S01]  /*27d0*/  FFMA.FTZ R73, R70, R66.reuse, R73 ;  /* 0x0000004246497223 */ /* 0x080fe20000010049 */
[----:B------:R-:W-:Y:S01]  /*27e0*/  HADD2.F32 R68, -RZ, R45.H0_H0 ;  /* 0x2000002dff447230 */ /* 0x000fe20000004100 */
[-C--:B------:R-:W-:Y:S01]  /*27f0*/  FFMA.FTZ R65, R16, R66.reuse, R65 ;  /* 0x0000004210417223 */ /* 0x080fe20000010041 */
[----:B-1----:R-:W-:Y:S01]  /*2800*/  HADD2.F32 R16, -RZ, R18.H0_H0 ;  /* 0x20000012ff107230 */ /* 0x002fe20000004100 */
[-C--:B------:R-:W-:Y:S01]  /*2810*/  FFMA.FTZ R69, R17, R66.reuse, R69 ;  /* 0x0000004211457223 */ /* 0x080fe20000010045 */
        /* <DEDUP_REMOVED lines=48> */
.L_x_1010:
        /* <DEDUP_REMOVED lines=93> */
.L_x_1011:
        /* <DEDUP_REMOVED lines=49> */
[----:B------:R-:W-:Y:S01]  /*3400*/  HADD2.F32 R40, -RZ, R40.H0_H0 ;  /* 0x20000028ff287230 */ /* 0x000fe20000004100 */
[----:B------:R-:W-:-:S02]  /*3410*/  FFMA.FTZ R36, R47, R17, R36 ;  /* 0x000000112f247223 */ /* 0x000fc40000010024 */
[-C--:B------:R-:W-:Y:S02]  /*3420*/  FFMA.FTZ R38, R46, R17.reuse, R38 ;  /* 0x000000112e267223 */ /* 0x080fe40000010026 */
[-C--:B------:R-:W-:Y:S02]  /*3430*/  FFMA.FTZ R48, R45, R17.reuse, R48 ;  /* 0x000000112d307223 */ /* 0x080fe40000010030 */
[----:B------:R-:W-:Y:S01]  /*3440*/  FFMA.FTZ R44, R44, R17, R16 ;  /* 0x000000112c2c7223 */ /* 0x000fe20000010010 */
[----:B------:R-:W-:Y:S01]  /*3450*/  HADD2.F32 R16, -RZ, R19.H0_H0 ;  /* 0x20000013ff107230 */ /* 0x000fe20000004100 */
[-C--:B------:R-:W-:Y:S01]  /*3460*/  FFMA.FTZ R17, R37, R35.reuse, R36 ;  /* 0x0000002325117223 */ /* 0x080fe20000010024 */
[----:B------:R-:W-:Y:S01]  /*3470*/  HADD2.F32 R37, -RZ, R31.H0_H0 ;  /* 0x2000001fff257230 */ /* 0x000fe20000004100 */
[----:B------:R-:W-:Y:S01]  /*3480*/  FFMA.FTZ R31, R34, R35, R38 ;  /* 0x00000023221f7223 */ /* 0x000fe20000010026 */
[----:B------:R-:W-:Y:S01]  /*3490*/  HADD2.F32 R19, -RZ, R19.H1_H1 ;  /* 0x30000013ff137230 */ /* 0x000fe20000004100 */
[----:B------:R-:W-:-:S02]  /*34a0*/  FFMA.FTZ R17, R61, R18, R17 ;  /* 0x000000123d117223 */ /* 0x000fc40000010011 */
[-C--:B------:R-:W-:Y:S02]  /*34b0*/  FFMA.FTZ R37, R37, R35.reuse, R48 ;  /* 0x0000002325257223 */ /* 0x080fe40000010030 */
[----:B------:R-:W-:Y:S02]  /*34c0*/  FFMA.FTZ R35, R30, R35, R44 ;  /* 0x000000231e237223 */ /* 0x000fe4000001002c */
[-C--:B------:R-:W-:Y:S02]  /*34d0*/  FFMA.FTZ R31, R62, R18.reuse, R31 ;  /* 0x000000123e1f7223 */ /* 0x080fe4000001001f */
[-C--:B------:R-:W-:Y:S02]  /*34e0*/  FFMA.FTZ R37, R22, R18.reuse, R37 ;  /* 0x0000001216257223 */ /* 0x080fe40000010025 */
[----:B------:R-:W-:Y:S02]  /*34f0*/  FFMA.FTZ R35, R23, R18, R35 ;  /* 0x0000001217237223 */ /* 0x000fe40000010023 */
[-C--:B------:R-:W-:Y:S01]  /*3500*/  FFMA.FTZ R18, R20, R16.reuse, R17 ;  /* 0x0000001014127223 */ /* 0x080fe20000010011 */
[----:B------:R-:W-:Y:S01]  /*3510*/  HADD2.F32 R17, -RZ, R43.H0_H0 ;  /* 0x2000002bff117230 */ /* 0x000fe20000004100 */
        /* <DEDUP_REMOVED lines=20> */
.L_x_1008:
[----:B0-----:R-:W-:-:S04]  /*3660*/  IMAD.MOV.U32 R31, RZ, RZ, c[0x0][0x18c] ;  /* 0x00006300ff1f7624 */ /* 0x001fc800078e00ff */
[----:B------:R-:W-:-:S05]  /*3670*/  IMAD.WIDE R32, R31, 0x8, R32 ;  /* 0x000000081f207825 */ /* 0x000fca00078e0220 */
[----:B------:R0:W5:Y:S01]  /*3680*/  LDG.E.128.CONSTANT R16, [R32.64] ;  /* 0x0000000820107981 */ /* 0x000162000c1e9d00 */
[----:B------:R-:W-:Y:S01]  /*3690*/  IMAD.WIDE R28, R31, 0x8, R28 ;  /* 0x000000081f1c7825 */ /* 0x000fe200078e021c */
[----:B------:R-:W-:Y:S05]  /*36a0*/  @!P1 BRA `(.L_x_1012) ;  /* 0x00001d2000009947 */ /* 0x000fea0003800000 */
[----:B-----5:R-:W2:Y:S01]  /*36b0*/  LDG.E.128.CONSTANT R20, [R28.64] ;  /* 0x000000081c147981 */ /* 0x020ea2000c1e9d00 */
[----:B------:R-:W-:Y:S02]  /*36c0*/  LOP3.LUT R30, R16, 0xff, RZ, 0xc0, !PT ;  /* 0x000000ff101e7812 */ /* 0x000fe400078ec0ff */
        /* <DEDUP_REMOVED lines=117> */
[----:B------:R-:W-:-:S03]  /*3e20*/  HADD2.F32 R16, -RZ, R16.H1_H1 ;  /* 0x30000010ff107230 */ /* 0x000fc60000004100 */
[----:B------:R-:W-:Y:S02]  /*3e30*/  FFMA.FTZ R66, R66, R69, RZ ;  /* 0x0000004542427223 */ /* 0x000fe400000100ff */
[C---:B------:R-:W-:Y:S02]  /*3e40*/  FFMA.FTZ R68, R69.reuse, R68, RZ ;  /* 0x0000004445447223 */ /* 0x040fe400000100ff */
[C---:B------:R-:W-:Y:S02]  /*3e50*/  FFMA.FTZ R70, R69.reuse, R70, RZ ;  /* 0x0000004645467223 */ /* 0x040fe400000100ff */
[----:B------:R-:W-:Y:S01]  /*3e60*/  FFMA.FTZ R72, R69, R72, RZ ;  /* 0x0000004845487223 */ /* 0x000fe200000100ff */
[----:B------:R-:W-:Y:S01]  /*3e70*/  HADD2.F32 R69, -RZ, R48.H0_H0 ;  /* 0x20000030ff457230 */ /* 0x000fe20000004100 */
[----:B------:R-:W-:Y:S02]  /*3e80*/  FFMA.FTZ R67, R67, R16, R66 ;  /* 0x0000001043437223 */ /* 0x000fe40000010042 */
[C---:B------:R-:W-:Y:S01]  /*3e90*/  FFMA.FTZ R66, R16.reuse, R71, R70 ;  /* 0x0000004710427223 */ /* 0x040fe20000010046 */
        /* <DEDUP_REMOVED lines=9> */
[----:B------:R-:W-:Y:S02]  /*3f30*/  HADD2.F32 R17, -RZ, R17.H1_H1 ;  /* 0x30000011ff117230 */ /* 0x000fe40000004100 */
        /* <DEDUP_REMOVED lines=10> */
[----:B-1----:R-:W-:Y:S01]  /*3fe0*/  HADD2.F32 R69, -RZ, R18.H0_H0 ;  /* 0x20000012ff457230 */ /* 0x002fe20000004100 */
        /* <DEDUP_REMOVED lines=47> */
.L_x_1013:
        /* <DEDUP_REMOVED lines=16> */
[-C--:B------:R-:W-:Y:S02]  /*43e0*/  FFMA.FTZ R67, R67, R66.reuse, RZ ;  /* 0x0000004243437223 */ /* 0x080fe400000100ff */
[-C--:B------:R-:W-:Y:S02]  /*43f0*/  FFMA.FTZ R69, R69, R66.reuse, RZ ;  /* 0x0000004245457223 */ /* 0x080fe400000100ff */
[-C--:B------:R-:W-:Y:S02]  /*4400*/  FFMA.FTZ R71, R71, R66.reuse, RZ ;  /* 0x0000004247477223 */ /* 0x080fe400000100ff */
[----:B------:R-:W-:Y:S01]  /*4410*/  FFMA.FTZ R73, R73, R66, RZ ;  /* 0x0000004249497223 */ /* 0x000fe200000100ff */
[----:B------:R-:W-:Y:S01]  /*4420*/  HADD2.F32 R66, -RZ, R50.H0_H0 ;  /* 0x20000032ff427230 */ /* 0x000fe20000004100 */
[----:B------:R-:W-:Y:S01]  /*4430*/  FFMA.FTZ R67, R68, R16, R67 ;  /* 0x0000001044437223 */ /* 0x000fe20000010043 */
[----:B------:R-:W-:-:S03]  /*4440*/  HADD2.F32 R68, -RZ, R48.H0_H0 ;  /* 0x20000030ff447230 */ /* 0x000fc60000004100 */
[-C--:B------:R-:W-:Y:S01]  /*4450*/  FFMA.FTZ R66, R66, R16.reuse, R71 ;  /* 0x0000001042427223 */ /* 0x080fe20000010047 */
[----:B------:R-:W-:Y:S01]  /*4460*/  HADD2.F32 R71, -RZ, R47.H0_H0 ;  /* 0x2000002fff477230 */ /* 0x000fe20000004100 */
[-C--:B------:R-:W-:Y:S01]  /*4470*/  FFMA.FTZ R68, R68, R16.reuse, R69 ;  /* 0x0000001044447223 */ /* 0x080fe20000010045 */
[----:B------:R-:W-:Y:S01]  /*4480*/  HADD2.F32 R69, -RZ, R17.H0_H0 ;  /* 0x20000011ff457230 */ /* 0x000fe20000004100 */
[----:B------:R-:W-:Y:S01]  /*4490*/  FFMA.FTZ R16, R70, R16, R73 ;  /* 0x0000001046107223 */ /* 0x000fe20000010049 */
[----:B------:R-:W-:Y:S02]  /*44a0*/  HADD2.F32 R70, -RZ, R45.H0_H0 ;  /* 0x2000002dff467230 */ /* 0x000fe40000004100 */
[----:B------:R-:W-:Y:S01]  /*44b0*/  HADD2.F32 R17, -RZ, R17.H1_H1 ;  /* 0x30000011ff117230 */ /* 0x000fe20000004100 */
[-C--:B------:R-:W-:Y:S01]  /*44c0*/  FFMA.FTZ R68, R71, R69.reuse, R68 ;  /* 0x0000004547447223 */ /* 0x080fe20000010044 */
[----:B------:R-:W-:Y:S01]  /*44d0*/  HADD2.F32 R71, -RZ, R49.H0_H0 ;  /* 0x20000031ff477230 */ /* 0x000fe20000004100 */
[-C--:B------:R-:W-:Y:S01]  /*44e0*/  FFMA.FTZ R70, R70, R69.reuse, R67 ;  /* 0x0000004546467223 */ /* 0x080fe20000010043 */
[----:B------:R-:W-:Y:S01]  /*44f0*/  HADD2.F32 R67, -RZ, R44.H0_H0 ;  /* 0x2000002cff437230 */ /* 0x000fe20000004100 */
[----:B------:R-:W-:-:S02]  /*4500*/  FFMA.FTZ R72, R72, R69, R16 ;  /* 0x0000004548487223 */ /* 0x000fc40000010010 */
[----:B------:R-:W-:Y:S01]  /*4510*/  FFMA.FTZ R66, R71, R69, R66 ;  /* 0x0000004547427223 */ /* 0x000fe20000010042 */
[----:B------:R-:W-:Y:S01]  /*4520*/  HADD2.F32 R69, -RZ, R42.H0_H0 ;  /* 0x2000002aff457230 */ /* 0x000fe20000004100 */
[-C--:B------:R-:W-:Y:S01]  /*4530*/  FFMA.FTZ R16, R67, R17.reuse, R70 ;  /* 0x0000001143107223 */ /* 0x080fe20000010046 */
[----:B------:R-:W-:Y:S02]  /*4540*/  HADD2.F32 R67, -RZ, R43.H0_H0 ;  /* 0x2000002bff437230 */ /* 0x000fe40000004100 */
[----:B------:R-:W-:Y:S01]  /*4550*/  HADD2.F32 R70, -RZ, R41.H0_H0 ;  /* 0x20000029ff467230 */ /* 0x000fe20000004100 */
[-C--:B------:R-:W-:Y:S01]  /*4560*/  FFMA.FTZ R66, R69, R17.reuse, R66 ;  /* 0x0000001145427223 */ /* 0x080fe20000010042 */
[----:B------:R-:W-:Y:S01]  /*4570*/  HADD2.F32 R69, -RZ, R53.H0_H0 ;  /* 0x20000035ff457230 */ /* 0x000fe20000004100 */
[-C--:B------:R-:W-:Y:S01]  /*4580*/  FFMA.FTZ R68, R67, R17.reuse, R68 ;  /* 0x0000001143447223 */ /* 0x080fe20000010044 */
[----:B-1----:R-:W-:Y:S01]  /*4590*/  HADD2.F32 R67, -RZ, R18.H0_H0 ;  /* 0x20000012ff437230 */ /* 0x002fe20000004100 */
[----:B------:R-:W-:Y:S01]  /*45a0*/  FFMA.FTZ R72, R70, R17, R72 ;  /* 0x0000001146487223 */ /* 0x000fe20000010048 */
[----:B------:R-:W-:-:S02]  /*45b0*/  HADD2.F32 R17, -RZ, R59.H0_H0 ;  /* 0x2000003bff117230 */ /* 0x000fc40000004100 */
        /* <DEDUP_REMOVED lines=45> */
.L_x_1014:
        /* <DEDUP_REMOVED lines=93> */
.L_x_1015:
        /* <DEDUP_REMOVED lines=25> */
[----:B------:R-:W-:Y:S01]  /*4ff0*/  HADD2.F32 R16, -RZ, R17.H0_H0 ;  /* 0x20000011ff107230 */ /* 0x000fe20000004100 */
[-C--:B------:R-:W-:Y:S01]  /*5000*/  FFMA.FTZ R37, R40, R67.reuse, RZ ;  /* 0x0000004328257223 */ /* 0x080fe200000100ff */
[----:B------:R-:W-:Y:S01]  /*5010*/  HADD2.F32 R40, -RZ, R47.H0_H0 ;  /* 0x2000002fff287230 */ /* 0x000fe20000004100 */
[-C--:B------:R-:W-:Y:S01]  /*5020*/  FFMA.FTZ R69, R38, R67.reuse, RZ ;  /* 0x0000004326457223 */ /* 0x080fe200000100ff */
[----:B------:R-:W-:Y:S01]  /*5030*/  HADD2.F32 R38, -RZ, R45.H0_H0 ;  /* 0x2000002dff267230 */ /* 0x000fe20000004100 */
        /* <DEDUP_REMOVED lines=37> */
[-C--:B------:R-:W-:Y:S01]  /*5290*/  FFMA.FTZ R20, R21, R16.reuse, R39 ;  /* 0x0000001015147223 */ /* 0x080fe20000010027 */
[----:B------:R-:W-:Y:S01]  /*52a0*/  HADD2.F32 R21, -RZ, R34.H0_H0 ;  /* 0x20000022ff157230 */ /* 0x000fe20000004100 */
        /* <DEDUP_REMOVED lines=18> */
.L_x_1012:
        /* <DEDUP_REMOVED lines=199> */
.L_x_1017:
        /* <DEDUP_REMOVED lines=91> */
.L_x_1018:
        /* <DEDUP_REMOVED lines=93> */
.L_x_1019:
        /* <DEDUP_REMOVED lines=87> */
.L_x_1016:
        /* <DEDUP_REMOVED lines=199> */
.L_x_1021:
        /* <DEDUP_REMOVED lines=91> */
.L_x_1022:
        /* <DEDUP_REMOVED lines=93> */
.L_x_1023:
        /* <DEDUP_REMOVED lines=87> */
.L_x_1020:
[----:B------:R-:W1:Y:S01]  /*8e90*/  S2UR UR5, SR_CTAID.Z ;  /* 0x00000000000579c3 */ /* 0x000e620000002700 */
[----:B------:R-:W-:Y:S01]  /*8ea0*/  ULDC UR6, c[0x0][0x190] ;  /* 0x0000640000067ab9 */ /* 0x000fe20000000800 */
[----:B------:R-:W-:Y:S01]  /*8eb0*/  IADD3 R56, R56, 0x20, RZ ;  /* 0x0000002038387810 */ /* 0x000fe20007ffe0ff */
[----:B------:R-:W-:Y:S01]  /*8ec0*/  UIADD3 UR4, UR4, 0x40, URZ ;  /* 0x0000004004047890 */ /* 0x000fe2000fffe03f */
[C---:B------:R-:W-:Y:S02]  /*8ed0*/  IMAD.WIDE R28, R31.reuse, 0x8, R28 ;  /* 0x000000081f1c7825 */ /* 0x040fe400078e021c */
[----:B------:R-:W-:Y:S02]  /*8ee0*/  ISETP.GE.AND P0, PT, R56, c[0x0][0x1a8], PT ;  /* 0x00006a0038007a0c */ /* 0x000fe40003f06270 */
[----:B0-----:R-:W-:Y:S01]  /*8ef0*/  IMAD.WIDE R32, R31, 0x8, R32 ;  /* 0x000000081f207825 */ /* 0x001fe200078e0220 */
[----:B-1----:R-:W-:-:S04]  /*8f00*/  ULEA UR5, UR5, 0x20, 0x5 ;  /* 0x0000002005057891 */ /* 0x002fc8000f8e283f */
[----:B------:R-:W-:-:S04]  /*8f10*/  UISETP.LT.AND UP0, UPT, UR5, UR6, UPT ;  /* 0x000000060500728c */ /* 0x000fc8000bf01270 */
[----:B------:R-:W-:-:S06]  /*8f20*/  USEL UR5, UR5, UR6, UP0 ;  /* 0x0000000605057287 */ /* 0x000fcc0008000000 */
[----:B------:R-:W-:-:S13]  /*8f30*/  ISETP.LT.AND P2, PT, R56, UR5, PT ;  /* 0x0000000538007c0c */ /* 0x000fda000bf41270 */
[----:B------:R-:W-:Y:S05]  /*8f40*/  @!P0 BRA P2, `(.L_x_1024) ;  /* 0xffff89d000008947 */ /* 0x000fea000103ffff */
.L_x_1007:
        /* <DEDUP_REMOVED lines=8> */
.L_x_1034:
[----:B0-----:R-:W-:Y:S02]  /*8fd0*/  IMAD.MOV.U32 R60, RZ, RZ, R32 ;  /* 0x000000ffff3c7224 */ /* 0x001fe400078e0020 */
[----:B------:R-:W-:-:S05]  /*8fe0*/  IMAD.MOV.U32 R61, RZ, RZ, R33 ;  /* 0x000000ffff3d7224 */ /* 0x000fca00078e0021 */
[----:B-----5:R0:W5:Y:S01]  /*8ff0*/  LDG.E.128.CONSTANT R16, [R60.64] ;  /* 0x000000083c107981 */ /* 0x020162000c1e9d00 */
[----:B------:R-:W-:Y:S01]  /*9000*/  IMAD.MOV.U32 R59, RZ, RZ, c[0x0][0x18c] ;  /* 0x00006300ff3b7624 */ /* 0x000fe200078e00ff */
[----:B------:R-:W-:Y:S05]  /*9010*/  @!P1 BRA `(.L_x_1026) ;  /* 0x0000146000009947 */ /* 0x000fea0003800000 */
[----:B------:R-:W-:-:S06]  /*9020*/  IMAD.WIDE R24, R59, 0x4, R60 ;  /* 0x000000043b187825 */ /* 0x000fcc00078e023c */
[----:B------:R-:W-:Y:S02]  /*9030*/  IMAD.WIDE R20, R59, 0x4, R24 ;  /* 0x000000043b147825 */ /* 0x000fe400078e0218 */
[----:B------:R-:W2:Y:S04]  /*9040*/  LDG.E.128.CONSTANT R24, [R24.64] ;  /* 0x0000000818187981 */ /* 0x000ea8000c1e9d00 */
[----:B------:R-:W3:Y:S01]  /*9050*/  LDG.E.128.CONSTANT R20, [R20.64] ;  /* 0x0000000814147981 */ /* 0x000ee2000c1e9d00 */
[----:B------:R-:W-:Y:S02]  /*9060*/  PRMT R30, R13, 0x9910, RZ ;  /* 0x000099100d1e7816 */ /* 0x000fe400000000ff */
[----:B-----5:R-:W-:Y:S02]  /*9070*/  SHF.R.U32.HI R40, RZ, 0xc, R17 ;  /* 0x0000000cff287819 */ /* 0x020fe40000011611 */
[----:B------:R-:W-:-:S02]  /*9080*/  SHF.R.U32.HI R38, RZ, 0xc, R16 ;  /* 0x0000000cff267819 */ /* 0x000fc40000011610 */
[----:B------:R-:W-:Y:S02]  /*9090*/  SHF.R.U32.HI R41, RZ, 0xc, R18 ;  /* 0x0000000cff297819 */ /* 0x000fe40000011612 */
[----:B------:R-:W-:Y:S02]  /*90a0*/  ISETP.NE.AND P2, PT, R30, RZ, PT ;  /* 0x000000ff1e00720c */ /* 0x000fe40003f45270 */
[----:B------:R-:W-:Y:S02]  /*90b0*/  SHF.R.U32.HI R43, RZ, 0xc, R19 ;  /* 0x0000000cff2b7819 */ /* 0x000fe40000011613 */
[----:B------:R-:W-:Y:S02]  /*90c0*/  LOP3.LUT R38, R38, 0xf000f, RZ, 0xc0, !PT ;  /* 0x000f000f26267812 */ /* 0x000fe400078ec0ff */
[----:B------:R-:W-:Y:S02]  /*90d0*/  LOP3.LUT R41, R41, 0xf000f, RZ, 0xc0, !PT ;  /* 0x000f000f29297812 */ /* 0x000fe400078ec0ff */
[----:B------:R-:W-:-:S02]  /*90e0*/  LOP3.LUT R43, R43, 0xf000f, RZ, 0xc0, !PT ;  /* 0x000f000f2b2b7812 */ /* 0x000fc400078ec0ff */
[----:B------:R-:W-:Y:S02]  /*90f0*/  LOP3.LUT R29, R16, 0x3f003f, RZ, 0xc0, !PT ;  /* 0x003f003f101d7812 */ /* 0x000fe400078ec0ff */
[----:B------:R-:W-:Y:S02]  /*9100*/  SHF.R.U32.HI R28, RZ, 0x6, R16 ;  /* 0x00000006ff1c7819 */ /* 0x000fe40000011610 */
[----:B------:R-:W-:Y:S02]  /*9110*/  LOP3.LUT R15, R19, 0x3f003f, RZ, 0xc0, !PT ;  /* 0x003f003f130f7812 */ /* 0x000fe400078ec0ff */
[----:B------:R-:W-:Y:S02]  /*9120*/  LOP3.LUT R16, R17, 0x3f003f, RZ, 0xc0, !PT ;  /* 0x003f003f11107812 */ /* 0x000fe400078ec0ff */
        /* <DEDUP_REMOVED lines=8> */
[----:B------:R-:W-:Y:S02]  /*91b0*/  ISETP.GE.AND P3, PT, R58, 0x2, PT ;  /* 0x000000023a00780c */ /* 0x000fe40003f66270 */
[--C-:B---3--:R-:W-:Y:S02]  /*91c0*/  SHF.R.U32.HI R42, RZ, 0x8, R22.reuse ;  /* 0x00000008ff2a7819 */ /* 0x108fe40000011616 */
[--C-:B------:R-:W-:Y:S02]  /*91d0*/  SHF.R.U32.HI R46, RZ, 0xa, R22.reuse ;  /* 0x0000000aff2e7819 */ /* 0x100fe40000011616 */
[----:B------:R-:W-:Y:S02]  /*91e0*/  LOP3.LUT R31, R22, 0x3f003f, RZ, 0xc0, !PT ;  /* 0x003f003f161f7812 */ /* 0x000fe400078ec0ff */
[----:B------:R-:W-:Y:S02]  /*91f0*/  SHF.R.U32.HI R34, RZ, 0x6, R22 ;  /* 0x00000006ff227819 */ /* 0x000fe40000011616 */
        /* <DEDUP_REMOVED lines=9> */
[----:B------:R-:W-:Y:S02]  /*9290*/  LOP3.LUT R23, R40, 0xf000f, RZ, 0xc0, !PT ;  /* 0x000f000f28177812 */ /* 0x000fe400078ec0ff */
[--C-:B------:R-:W-:Y:S02]  /*92a0*/  SHF.R.U32.HI R48, RZ, 0xa, R21.reuse ;  /* 0x0000000aff307819 */ /* 0x100fe40000011615 */
[----:B------:R-:W-:Y:S02]  /*92b0*/  LOP3.LUT R32, R21, 0x3f003f, RZ, 0xc0, !PT ;  /* 0x003f003f15207812 */ /* 0x000fe400078ec0ff */
[----:B------:R-:W-:-:S02]  /*92c0*/  SHF.R.U32.HI R33, RZ, 0x6, R21 ;  /* 0x00000006ff217819 */ /* 0x000fc40000011615 */
[----:B------:R-:W-:Y:S02]  /*92d0*/  LOP3.LUT R23, R23, 0x300030, R20, 0xf8, !PT ;  /* 0x0030003017177812 */ /* 0x000fe400078ef814 */
[----:B------:R-:W-:Y:S02]  /*92e0*/  LOP3.LUT R21, R38, 0x300030, R39, 0xf8, !PT ;  /* 0x0030003026157812 */ /* 0x000fe400078ef827 */
[----:B------:R-:W-:Y:S02]  /*92f0*/  LOP3.LUT R20, R41, 0x300030, R42, 0xf8, !PT ;  /* 0x0030003029147812 */ /* 0x000fe400078ef82a */
[----:B--2---:R-:W-:Y:S02]  /*9300*/  SHF.R.U32.HI R50, RZ, 0xc, R24 ;  /* 0x0000000cff327819 */ /* 0x004fe40000011618 */
[----:B------:R-:W-:Y:S02]  /*9310*/  SHF.R.U32.HI R52, RZ, 0xc, R26 ;  /* 0x0000000cff347819 */ /* 0x000fe4000001161a */
[----:B------:R-:W-:-:S02]  /*9320*/  LOP3.LUT R38, R26, 0x3f003f, RZ, 0xc0, !PT ;  /* 0x003f003f1a267812 */ /* 0x000fc400078ec0ff */
[----:B------:R-:W-:Y:S02]  /*9330*/  SHF.R.U32.HI R42, RZ, 0x6, R26 ;  /* 0x00000006ff2a7819 */ /* 0x000fe4000001161a */
[----:B------:R-:W-:Y:S02]  /*9340*/  SHF.R.U32.HI R26, RZ, 0xc, R27 ;  /* 0x0000000cff1a7819 */ /* 0x000fe4000001161b */
[----:B------:R-:W-:Y:S02]  /*9350*/  LOP3.LUT R22, R43, 0x300030, R22, 0xf8, !PT ;  /* 0x003000302b167812 */ /* 0x000fe400078ef816 */
[----:B------:R-:W-:Y:S02]  /*9360*/  LOP3.LUT R43, R24, 0x3f003f, RZ, 0xc0, !PT ;  /* 0x003f003f182b7812 */ /* 0x000fe400078ec0ff */
[----:B------:R-:W-:Y:S02]  /*9370*/  SHF.R.U32.HI R44, RZ, 0x6, R24 ;  /* 0x00000006ff2c7819 */ /* 0x000fe40000011618 */
[----:B------:R-:W-:-:S02]  /*9380*/  LOP3.LUT R39, R27, 0x3f003f, RZ, 0xc0, !PT ;  /* 0x003f003f1b277812 */ /* 0x000fc400078ec0ff */
[----:B------:R-:W-:Y:S02]  /*9390*/  SHF.R.U32.HI R45, RZ, 0x6, R27 ;  /* 0x00000006ff2d7819 */ /* 0x000fe4000001161b */
[----:B------:R-:W-:Y:S02]  /*93a0*/  LOP3.LUT R24, R50, 0xf000f, RZ, 0xc0, !PT ;  /* 0x000f000f32187812 */ /* 0x000fe400078ec0ff */
[----:B------:R-:W-:Y:S02]  /*93b0*/  LOP3.LUT R27, R52, 0xf000f, RZ, 0xc0, !PT ;  /* 0x000f000f341b7812 */ /* 0x000fe400078ec0ff */
[----:B------:R-:W-:Y:S02]  /*93c0*/  LOP3.LUT R50, R26, 0xf000f, RZ, 0xc0, !PT ;  /* 0x000f000f1a327812 */ /* 0x000fe400078ec0ff */
[----:B------:R-:W-:Y:S02]  /*93d0*/  SHF.R.U32.HI R51, RZ, 0xc, R25 ;  /* 0x0000000cff337819 */ /* 0x000fe40000011619 */
[----:B------:R-:W-:-:S02]  /*93e0*/  LOP3.LUT R26, R27, 0x300030, R46, 0xf8, !PT ;  /* 0x003000301b1a7812 */ /* 0x000fc400078ef82e */
[----:B------:R-:W-:Y:S02]  /*93f0*/  LOP3.LUT R40, R25, 0x3f003f, RZ, 0xc0, !PT ;  /* 0x003f003f19287812 */ /* 0x000fe400078ec0ff */
[----:B------:R-:W-:Y:S02]  /*9400*/  SHF.R.U32.HI R41, RZ, 0x6, R25 ;  /* 0x00000006ff297819 */ /* 0x000fe40000011619 */
[----:B------:R-:W-:Y:S02]  /*9410*/  LOP3.LUT R27, R50, 0x300030, R47, 0xf8, !PT ;  /* 0x00300030321b7812 */ /* 0x000fe400078ef82f */
[----:B------:R-:W-:Y:S02]  /*9420*/  LOP3.LUT R25, R51, 0xf000f, RZ, 0xc0, !PT ;  /* 0x000f000f33197812 */ /* 0x000fe400078ec0ff */
[----:B------:R-:W-:Y:S02]  /*9430*/  LOP3.LUT R47, R15, 0x64006400, RZ, 0xfc, !PT ;  /* 0x640064000f2f7812 */ /* 0x000fe400078efcff */
[----:B------:R-:W-:-:S02]  /*9440*/  LOP3.LUT R15, R19, 0x3f003f, RZ, 0xc0, !PT ;  /* 0x003f003f130f7812 */ /* 0x000fc400078ec0ff */
[----:B------:R-:W-:Y:S02]  /*9450*/  LOP3.LUT R46, R14, 0x64006400, RZ, 0xfc, !PT ;  /* 0x640064000e2e7812 */ /* 0x000fe400078efcff */
[----:B------:R-:W-:Y:S02]  /*9460*/  LOP3.LUT R25, R25, 0x300030, R48, 0xf8, !PT ;  /* 0x0030003019197812 */ /* 0x000fe400078ef830 */
[----:B------:R-:W-:Y:S02]  /*9470*/  LOP3.LUT R14, R18, 0x3f003f, RZ, 0xc0, !PT ;  /* 0x003f003f120e7812 */ /* 0x000fe400078ec0ff */
[----:B------:R-:W-:Y:S01]  /*9480*/  LOP3.LUT R48, R15, 0x64006400, RZ, 0xfc, !PT ;  /* 0x640064000f307812 */ /* 0x000fe200078efcff */
[----:B------:R-:W-:Y:S01]  /*9490*/  HADD2 R15, R16, -1056, -1056 ;  /* 0xe420e420100f7430 */ /* 0x000fe20000000000 */
[----:B------:R-:W-:Y:S01]  /*94a0*/  LOP3.LUT R24, R24, 0x300030, R49, 0xf8, !PT ;  /* 0x0030003018187812 */ /* 0x000fe200078ef831 */
        /* <DEDUP_REMOVED lines=67> */
[----:B------:R-:W1:Y:S01]  /*98e0*/  LDS.128 R20, [UR4] ;  /* 0x00000004ff147984 */ /* 0x000e620008000c00 */
        /* <DEDUP_REMOVED lines=17> */
[-C--:B--2---:R-:W-:Y:S01]  /*9a00*/  HFMA2 R63, R35, R24.reuse, R63 ;  /* 0x00000018233f7231 */ /* 0x084fe2000000003f */
        /* <DEDUP_REMOVED lines=25> */
.L_x_1027:
        /* <DEDUP_REMOVED lines=49> */
.L_x_1028:
        /* <DEDUP_REMOVED lines=48> */
.L_x_1029:
        /* <DEDUP_REMOVED lines=45> */
.L_x_1026:
[----:B------:R-:W-:Y:S05]  /*a480*/  @!P1 BRA `(.L_x_1030) ;  /* 0x000014a000009947 */ /* 0x000fea0003800000 */
        /* <DEDUP_REMOVED lines=15> */
[----:B------:R-:W-:Y:S02]  /*a580*/  SHF.R.U32.HI R40, RZ, 0xc, R17 ;  /* 0x0000000cff287819 */ /* 0x000fe40000011611 */
[----:B------:R-:W-:Y:S02]  /*a590*/  SHF.R.U32.HI R43, RZ, 0xc, R19 ;  /* 0x0000000cff2b7819 */ /* 0x000fe40000011613 */
[--C-:B----4-:R-:W-:Y:S02]  /*a5a0*/  SHF.R.U32.HI R39, RZ, 0x8, R20.reuse ;  /* 0x00000008ff277819 */ /* 0x110fe40000011614 */
        /* <DEDUP_REMOVED lines=16> */
[----:B------:R-:W-:Y:S02]  /*a6b0*/  LOP3.LUT R42, R42, 0xf000f, RZ, 0xc0, !PT ;  /* 0x000f000f2a2a7812 */ /* 0x000fe400078ec0ff */
[----:B------:R-:W-:Y:S02]  /*a6c0*/  SHF.R.U32.HI R44, RZ, 0x8, R23 ;  /* 0x00000008ff2c7819 */ /* 0x000fe40000011617 */
[----:B------:R-:W-:Y:S02]  /*a6d0*/  LOP3.LUT R22, R40, 0xf000f, RZ, 0xc0, !PT ;  /* 0x000f000f28167812 */ /* 0x000fe400078ec0ff */
[----:B------:R-:W-:Y:S02]  /*a6e0*/  LOP3.LUT R43, R43, 0xf000f, RZ, 0xc0, !PT ;  /* 0x000f000f2b2b7812 */ /* 0x000fe400078ec0ff */
[----:B------:R-:W-:-:S02]  /*a6f0*/  LOP3.LUT R20, R20, 0x300030, R39, 0xf8, !PT ;  /* 0x0030003014147812 */ /* 0x000fc400078ef827 */
[--C-:B------:R-:W-:Y:S02]  /*a700*/  SHF.R.U32.HI R47, RZ, 0xa, R23.reuse ;  /* 0x0000000aff2f7819 */ /* 0x100fe40000011617 */
[----:B------:R-:W-:Y:S02]  /*a710*/  LOP3.LUT R31, R23, 0x3f003f, RZ, 0xc0, !PT ;  /* 0x003f003f171f7812 */ /* 0x000fe400078ec0ff */
[----:B------:R-:W-:Y:S02]  /*a720*/  SHF.R.U32.HI R32, RZ, 0x6, R23 ;  /* 0x00000006ff207819 */ /* 0x000fe40000011617 */
[----:B---3--:R-:W-:Y:S02]  /*a730*/  SHF.R.U32.HI R50, RZ, 0xc, R24 ;  /* 0x0000000cff327819 */ /* 0x008fe40000011618 */
[----:B------:R-:W-:Y:S02]  /*a740*/  SHF.R.U32.HI R52, RZ, 0xc, R26 ;  /* 0x0000000cff347819 */ /* 0x000fe4000001161a */
[----:B------:R-:W-:-:S02]  /*a750*/  LOP3.LUT R39, R26, 0x3f003f, RZ, 0xc0, !PT ;  /* 0x003f003f1a277812 */ /* 0x000fc400078ec0ff */
[----:B------:R-:W-:Y:S02]  /*a760*/  SHF.R.U32.HI R40, RZ, 0x6, R26 ;  /* 0x00000006ff287819 */ /* 0x000fe4000001161a */
[----:B------:R-:W-:Y:S02]  /*a770*/  LOP3.LUT R23, R42, 0x300030, R21, 0xf8, !PT ;  /* 0x003000302a177812 */ /* 0x000fe400078ef815 */
[----:B------:R-:W-:Y:S02]  /*a780*/  SHF.R.U32.HI R26, RZ, 0xc, R27 ;  /* 0x0000000cff1a7819 */ /* 0x000fe4000001161b */
[----:B------:R-:W-:Y:S02]  /*a790*/  LOP3.LUT R22, R22, 0x300030, R41, 0xf8, !PT ;  /* 0x0030003016167812 */ /* 0x000fe400078ef829 */
[----:B------:R-:W-:Y:S02]  /*a7a0*/  LOP3.LUT R21, R43, 0x300030, R44, 0xf8, !PT ;  /* 0x003000302b157812 */ /* 0x000fe400078ef82c */
[----:B------:R-:W-:-:S02]  /*a7b0*/  LOP3.LUT R44, R24, 0x3f003f, RZ, 0xc0, !PT ;  /* 0x003f003f182c7812 */ /* 0x000fc400078ec0ff */
[----:B------:R-:W-:Y:S02]  /*a7c0*/  SHF.R.U32.HI R45, RZ, 0x6, R24 ;  /* 0x00000006ff2d7819 */ /* 0x000fe40000011618 */
[----:B------:R-:W-:Y:S02]  /*a7d0*/  LOP3.LUT R38, R27, 0x3f003f, RZ, 0xc0, !PT ;  /* 0x003f003f1b267812 */ /* 0x000fe400078ec0ff */
[----:B------:R-:W-:Y:S02]  /*a7e0*/  SHF.R.U32.HI R41, RZ, 0x6, R27 ;  /* 0x00000006ff297819 */ /* 0x000fe4000001161b */
[----:B------:R-:W-:Y:S02]  /*a7f0*/  LOP3.LUT R24, R50, 0xf000f, RZ, 0xc0, !PT ;  /* 0x000f000f32187812 */ /* 0x000fe400078ec0ff */
[----:B------:R-:W-:Y:S02]  /*a800*/  LOP3.LUT R27, R52, 0xf000f, RZ, 0xc0, !PT ;  /* 0x000f000f341b7812 */ /* 0x000fe400078ec0ff */
[----:B------:R-:W-:-:S02]  /*a810*/  LOP3.LUT R34, R17, 0x3f003f, RZ, 0xc0, !PT ;  /* 0x003f003f11227812 */ /* 0x000fc400078ec0ff */
[----:B------:R-:W-:Y:S02]  /*a820*/  SHF.R.U32.HI R51, RZ, 0xc, R25 ;  /* 0x0000000cff337819 */ /* 0x000fe40000011619 */
[----:B------:R-:W-:Y:S02]  /*a830*/  LOP3.LUT R50, R26, 0xf000f, RZ, 0xc0, !PT ;  /* 0x000f000f1a327812 */ /* 0x000fe400078ec0ff */
[----:B------:R-:W-:Y:S02]  /*a840*/  SHF.R.U32.HI R17, RZ, 0x6, R17 ;  /* 0x00000006ff117819 */ /* 0x000fe40000011611 */
[----:B------:R-:W-:Y:S02]  /*a850*/  LOP3.LUT R42, R25, 0x3f003f, RZ, 0xc0, !PT ;  /* 0x003f003f192a7812 */ /* 0x000fe400078ec0ff */
[----:B------:R-:W-:Y:S02]  /*a860*/  SHF.R.U32.HI R43, RZ, 0x6, R25 ;  /* 0x00000006ff2b7819 */ /* 0x000fe40000011619 */
        /* <DEDUP_REMOVED lines=9> */
[----:B------:R-:W-:Y:S02]  /*a900*/  LOP3.LUT R25, R25, 0x300030, R48, 0xf8, !PT ;  /* 0x0030003019197812 */ /* 0x000fe400078ef830 */
        /* <DEDUP_REMOVED lines=116> */
.L_x_1031:
        /* <DEDUP_REMOVED lines=49> */
.L_x_1032:
        /* <DEDUP_REMOVED lines=48> */
.L_x_1033:
        /* <DEDUP_REMOVED lines=45> */
.L_x_1030:
        /* <DEDUP_REMOVED lines=8> */
.L_x_1025:
[----:B------:R-:W-:Y:S05]  /*b9b0*/  @!P1 EXIT ;  /* 0x000000000000994d */ /* 0x000fea0003800000 */
[----:B------:R-:W1:Y:S01]  /*b9c0*/  S2R R9, SR_CTAID.X ;  /* 0x0000000000097919 */ /* 0x000e620000002500 */
[----:B------:R-:W-:-:S03]  /*b9d0*/  IMAD.MOV.U32 R12, RZ, RZ, 0x2 ;  /* 0x00000002ff0c7424 */ /* 0x000fc600078e00ff */
[----:B------:R-:W1:Y:S04]  /*b9e0*/  S2R R10, SR_TID.X ;  /* 0x00000000000a7919 */ /* 0x000e680000002100 */
[----:B------:R-:W2:Y:S01]  /*b9f0*/  S2R R11, SR_CTAID.Y ;  /* 0x00000000000b7919 */ /* 0x000ea20000002600 */
[----:B-1----:R-:W-:Y:S02]  /*ba00*/  IMAD R10, R9, 0x20, R10 ;  /* 0x00000020090a7824 */ /* 0x002fe400078e020a */
[----:B--2---:R-:W-:Y:S02]  /*ba10*/  IMAD.SHL.U32 R9, R11, 0x4, RZ ;  /* 0x000000040b097824 */ /* 0x004fe400078e00ff */
[----:B------:R-:W-:-:S04]  /*ba20*/  IMAD.SHL.U32 R10, R10, 0x4, RZ ;  /* 0x000000040a0a7824 */ /* 0x000fc800078e00ff */
[----:B------:R-:W-:-:S04]  /*ba30*/  IMAD R9, R9, c[0x0][0x18c], R10 ;  /* 0x0000630009097a24 */ /* 0x000fc800078e020a */
[----:B------:R-:W-:-:S04]  /*ba40*/  IMAD.WIDE R10, R9, R12, c[0x0][0x180] ;  /* 0x00006000090a7625 */ /* 0x000fc800078e020c */
[----:B------:R-:W-:-:S05]  /*ba50*/  IMAD.MOV.U32 R9, RZ, RZ, R0 ;  /* 0x000000ffff097224 */ /* 0x000fca00078e0000 */
[----:B------:R-:W2:Y:S01]  /*ba60*/  ATOM.E.ADD.F16x2.RN.STRONG.GPU P0, RZ, [R10.64], R9 ;  /* 0x000000090aff798a */ /* 0x000ea2000810e9c8 */
[----:B------:R-:W-:Y:S01]  /*ba70*/  BSSY B0, `(.L_x_1035) ;  /* 0x000000e000007945 */ /* 0x000fe20003800000 */
[----:B--2---:R-:W-:Y:S05]  /*ba80*/  @P0 BRA `(.L_x_1036) ;  /* 0x000000c000000947 */ /* 0x004fea0003800000 */
[----:B------:R-:W1:Y:S02]  /*ba90*/  QSPC.E.S P0, RZ, [R10] ;  /* 0x000000000aff73aa */ /* 0x000e640000000500 */
[----:B-1----:R-:W-:Y:S05]  /*baa0*/  @!P0 BRA `(.L_x_1037) ;  /* 0x0000007000008947 */ /* 0x002fea0003800000 */
[----:B------:R-:W-:-:S05]  /*bab0*/  LOP3.LUT R9, R10, 0xffffff, RZ, 0xc0, !PT ;  /* 0x00ffffff0a097812 */ /* 0x000fca00078ec0ff */
.L_x_1038:
[----:B------:R-:W1:Y:S02]  /*bac0*/  LDS R12, [R9] ;  /* 0x00000000090c7984 */ /* 0x000e640000000800 */
[----:B-1----:R-:W-:-:S06]  /*bad0*/  HADD2 R13, R12, R0 ;  /* 0x000000000c0d7230 */ /* 0x002fcc0000000000 */
[----:B------:R-:W1:Y:S02]  /*bae0*/  ATOMS.CAST.SPIN R13, [R9], R12, R13 ;  /* 0x0000000c090d738d */ /* 0x000e64000180000d */
[----:B-1----:R-:W-:-:S13]  /*baf0*/  ISETP.EQ.U32.AND P0, PT, R13, 0x1, PT ;  /* 0x000000010d00780c */ /* 0x002fda0003f02070 */
[----:B------:R-:W-:Y:S05]  /*bb00*/  @!P0 BRA `(.L_x_1038) ;  /* 0xffffffb000008947 */ /* 0x000fea000383ffff */
[----:B------:R-:W-:Y:S05]  /*bb10*/  BRA `(.L_x_1036) ;  /* 0x0000003000007947 */ /* 0x000fea0003800000 */
.L_x_1037:
[----:B------:R-:W2:Y:S02]  /*bb20*/  LD.E R0, [R10.64] ;  /* 0x000000080a007980 */ /* 0x000ea4000c101900 */
[----:B--2---:R-:W-:-:S05]  /*bb30*/  IMAD.IADD R9, R9, 0x1, R0 ;  /* 0x0000000109097824 */ /* 0x004fca00078e0200 */
[----:B------:R1:W-:Y:S02]  /*bb40*/  ST.E [R10.64], R9 ;  /* 0x000000090a007985 */ /* 0x0003e4000c101908 */
.L_x_1036:
[----:B------:R-:W-:Y:S05]  /*bb50*/  BSYNC B0 ;  /* 0x0000000000007941 */ /* 0x000fea0003800000 */
.L_x_1035:
[----:B------:R-:W2:Y:S01]  /*bb60*/  ATOM.E.ADD.F16x2.RN.STRONG.GPU P0, RZ, [R10.64+0x4], R2 ;  /* 0x000004020aff798a */ /* 0x000ea2000810e9c8 */
[----:B------:R-:W-:Y:S01]  /*bb70*/  BSSY B0, `(.L_x_1039) ;  /* 0x000000f000007945 */ /* 0x000fe20003800000 */
[----:B--2---:R-:W-:Y:S05]  /*bb80*/  @P0 BRA `(.L_x_1040) ;  /* 0x000000d000000947 */ /* 0x004fea0003800000 */
[----:B------:R-:W2:Y:S02]  /*bb90*/  QSPC.E.S P0, RZ, [R10+0x4] ;  /* 0x000004000aff73aa */ /* 0x000ea40000000500 */
[----:B--2---:R-:W-:Y:S05]  /*bba0*/  @!P0 BRA `(.L_x_1041) ;  /* 0x0000008000008947 */ /* 0x004fea0003800000 */
[----:B------:R-:W-:-:S04]  /*bbb0*/  IADD3 R0, R10, 0x4, RZ ;  /* 0x000000040a007810 */ /* 0x000fc80007ffe0ff */
[----:B------:R-:W-:-:S05]  /*bbc0*/  LOP3.LUT R0, R0, 0xffffff, RZ, 0xc0, !PT ;  /* 0x00ffffff00007812 */ /* 0x000fca00078ec0ff */
.L_x_1042:
[----:B------:R-:W2:Y:S02]  /*bbd0*/  LDS R12, [R0] ;  /* 0x00000000000c7984 */ /* 0x000ea40000000800 */
[----:B--2---:R-:W-:-:S10]  /*bbe0*/  HFMA2.MMA R13, R12, 1, 1, R2 ;  /* 0x3c003c000c0d7835 */ /* 0x004fd40000000002 */
[----:B------:R-:W2:Y:S02]  /*bbf0*/  ATOMS.CAST.SPIN R13, [R0], R12, R13 ;  /* 0x0000000c000d738d */ /* 0x000ea4000180000d */
[----:B--2---:R-:W-:-:S13]  /*bc00*/  ISETP.EQ.U32.AND P0, PT, R13, 0x1, PT ;  /* 0x000000010d00780c */ /* 0x004fda0003f02070 */
[----:B------:R-:W-:Y:S05]  /*bc10*/  @!P0 BRA `(.L_x_1042) ;  /* 0xffffffb000008947 */ /* 0x000fea000383ffff */
[----:B------:R-:W-:Y:S05]  /*bc20*/  BRA `(.L_x_1040) ;  /* 0x0000003000007947 */ /* 0x000fea0003800000 */
.L_x_1041:
[----:B------:R-:W2:Y:S02]  /*bc30*/  LD.E R0, [R10.64+0x4] ;  /* 0x000004080a007980 */ /* 0x000ea4000c101900 */
[----:B-12---:R-:W-:-:S05]  /*bc40*/  IMAD.IADD R9, R2, 0x1, R0 ;  /* 0x0000000102097824 */ /* 0x006fca00078e0200 */
[----:B------:R1:W-:Y:S02]  /*bc50*/  ST.E [R10.64+0x4], R9 ;  /* 0x000004090a007985 */ /* 0x0003e4000c101908 */
.L_x_1040:
[----:B------:R-:W-:Y:S05]  /*bc60*/  BSYNC B0 ;  /* 0x0000000000007941 */ /* 0x000fea0003800000 */
.L_x_1039:
[----:B------:R-:W-:-:S13]  /*bc70*/  ISETP.GE.AND P0, PT, R58, 0x2, PT ;  /* 0x000000023a00780c */ /* 0x000fda0003f06270 */
[----:B------:R-:W-:Y:S05]  /*bc80*/  @!P0 EXIT ;  /* 0x000000000000894d */ /* 0x000fea0003800000 */
[----:B------:R-:W-:-:S04]  /*bc90*/  IMAD.MOV.U32 R13, RZ, RZ, c[0x0][0x18c] ;  /* 0x00006300ff0d7624 */ /* 0x000fc800078e00ff */
[----:B-1----:R-:W-:-:S05]  /*bca0*/  IMAD.WIDE R10, R13, 0x2, R10 ;  /* 0x000000020d0a7825 */ /* 0x002fca00078e020a */
[----:B------:R-:W2:Y:S01]  /*bcb0*/  ATOM.E.ADD.F16x2.RN.STRONG.GPU P0, RZ, [R10.64], R3 ;  /* 0x000000030aff798a */ /* 0x000ea2000810e9c8 */
[----:B------:R-:W-:Y:S01]  /*bcc0*/  BSSY B0, `(.L_x_1043) ;  /* 0x000000f000007945 */ /* 0x000fe20003800000 */
[----:B--2---:R-:W-:Y:S05]  /*bcd0*/  @P0 BRA `(.L_x_1044) ;  /* 0x000000d000000947 */ /* 0x004fea0003800000 */
[----:B------:R-:W1:Y:S02]  /*bce0*/  QSPC.E.S P0, RZ, [R10] ;  /* 0x000000000aff73aa */ /* 0x000e640000000500 */
[----:B-1----:R-:W-:Y:S05]  /*bcf0*/  @!P0 BRA `(.L_x_1045) ;  /* 0x0000008000008947 */ /* 0x002fea0003800000 */
[----:B------:R-:W-:Y:S01]  /*bd00*/  LOP3.LUT R0, R10, 0xffffff, RZ, 0xc0, !PT ;  /* 0x00ffffff0a007812 */ /* 0x000fe200078ec0ff */
[----:B------:R-:W-:-:S04]  /*bd10*/  IMAD.MOV.U32 R9, RZ, RZ, R3 ;  /* 0x000000ffff097224 */ /* 0x000fc800078e0003 */
.L_x_1046:
[----:B------:R-:W1:Y:S02]  /*bd20*/  LDS R2, [R0] ;  /* 0x0000000000027984 */ /* 0x000e640000000800 */
[----:B-1----:R-:W-:-:S06]  /*bd30*/  HADD2 R3, R2, R9 ;  /* 0x0000000902037230 */ /* 0x002fcc0000000000 */
[----:B------:R-:W1:Y:S02]  /*bd40*/  ATOMS.CAST.SPIN R3, [R0], R2, R3 ;  /* 0x000000020003738d */ /* 0x000e640001800003 */
[----:B-1----:R-:W-:-:S13]  /*bd50*/  ISETP.EQ.U32.AND P0, PT, R3, 0x1, PT ;  /* 0x000000010300780c */ /* 0x002fda0003f02070 */
[----:B------:R-:W-:Y:S05]  /*bd60*/  @!P0 BRA `(.L_x_1046) ;  /* 0xffffffb000008947 */ /* 0x000fea000383ffff */
[----:B------:R-:W-:Y:S05]  /*bd70*/  BRA `(.L_x_1044) ;  /* 0x0000003000007947 */ /* 0x000fea0003800000 */
.L_x_1045:
[----:B------:R-:W2:Y:S02]  /*bd80*/  LD.E R0, [R10.64] ;  /* 0x000000080a007980 */ /* 0x000ea4000c101900 */
[----:B--2---:R-:W-:-:S05]  /*bd90*/  IMAD.IADD R3, R3, 0x1, R0 ;  /* 0x0000000103037824 */ /* 0x004fca00078e0200 */
[----:B------:R1:W-:Y:S02]  /*bda0*/  ST.E [R10.64], R3 ;  /* 0x000000030a007985 */ /* 0x0003e4000c101908 */
.L_x_1044:
[----:B------:R-:W-:Y:S05]  /*bdb0*/  BSYNC B0 ;  /* 0x0000000000007941 */ /* 0x000fea0003800000 */
.L_x_1043:
[----:B------:R-:W2:Y:S01]  /*bdc0*/  ATOM.E.ADD.F16x2.RN.STRONG.GPU P0, RZ, [R10.64+0x4], R4 ;  /* 0x000004040aff798a */ /* 0x000ea2000810e9c8 */
[----:B------:R-:W-:Y:S01]  /*bdd0*/  BSSY B0, `(.L_x_1047) ;  /* 0x000000f000007945 */ /* 0x000fe20003800000 */
[----:B--2---:R-:W-:Y:S05]  /*bde0*/  @P0 BRA `(.L_x_1048) ;  /* 0x000000d000000947 */ /* 0x004fea0003800000 */
[----:B------:R-:W2:Y:S02]  /*bdf0*/  QSPC.E.S P0, RZ, [R10+0x4] ;  /* 0x000004000aff73aa */ /* 0x000ea40000000500 */
[----:B--2---:R-:W-:Y:S05]  /*be00*/  @!P0 BRA `(.L_x_1049) ;  /* 0x0000008000008947 */ /* 0x004fea0003800000 */
[----:B------:R-:W-:-:S04]  /*be10*/  IADD3 R0, R10, 0x4, RZ ;  /* 0x000000040a007810 */ /* 0x000fc80007ffe0ff */
[----:B------:R-:W-:-:S05]  /*be20*/  LOP3.LUT R0, R0, 0xffffff, RZ, 0xc0, !PT ;  /* 0x00ffffff00007812 */ /* 0x000fca00078ec0ff */
.L_x_1050:
[----:B------:R-:W2:Y:S02]  /*be30*/  LDS R2, [R0] ;  /* 0x0000000000027984 */ /* 0x000ea40000000800 */
[----:B-12---:R-:W-:-:S10]  /*be40*/  HFMA2.MMA R3, R2, 1, 1, R4 ;  /* 0x3c003c0002037835 */ /* 0x006fd40000000004 */
[----:B------:R-:W1:Y:S02]  /*be50*/  ATOMS.CAST.SPIN R3, [R0], R2, R3 ;  /* 0x000000020003738d */ /* 0x000e640001800003 */
[----:B-1----:R-:W-:-:S13]  /*be60*/  ISETP.EQ.U32.AND P0, PT, R3, 0x1, PT ;  /* 0x000000010300780c */ /* 0x002fda0003f02070 */
[----:B------:R-:W-:Y:S05]  /*be70*/  @!P0 BRA `(.L_x_1050) ;  /* 0xffffffb000008947 */ /* 0x000fea000383ffff */
[----:B------:R-:W-:Y:S05]  /*be80*/  BRA `(.L_x_1048) ;  /* 0x0000003000007947 */ /* 0x000fea0003800000 */
.L_x_1049:
[----:B------:R-:W2:Y:S02]  /*be90*/  LD.E R0, [R10.64+0x4] ;  /* 0x000004080a007980 */ /* 0x000ea4000c101900 */
[----:B-12---:R-:W-:-:S05]  /*bea0*/  IMAD.IADD R3, R4, 0x1, R0 ;  /* 0x0000000104037824 */ /* 0x006fca00078e0200 */
[----:B------:R1:W-:Y:S02]  /*beb0*/  ST.E [R10.64+0x4], R3 ;  /* 0x000004030a007985 */ /* 0x0003e4000c101908 */
.L_x_1048:
[----:B------:R-:W-:Y:S05]  /*bec0*/  BSYNC B0 ;  /* 0x0000000000007941 */ /* 0x000fea0003800000 */
.L_x_1047:
[----:B------:R-:W-:-:S13]  /*bed0*/  ISETP.NE.AND P0, PT, R58, 0x2, PT ;  /* 0x000000023a00780c */ /* 0x000fda0003f05270 */
[----:B------:R-:W-:Y:S05]  /*bee0*/  @!P0 EXIT ;  /* 0x000000000000894d */ /* 0x000fea0003800000 */
[----:B-1----:R-:W-:-:S05]  /*bef0*/  IMAD.WIDE R10, R13, 0x2, R10 ;  /* 0x000000020d0a7825 */ /* 0x002fca00078e020a */
[----:B------:R-:W2:Y:S01]  /*bf00*/  ATOM.E.ADD.F16x2.RN.STRONG.GPU P0, RZ, [R10.64], R5 ;  /* 0x000000050aff798a */ /* 0x000ea2000810e9c8 */
[----:B------:R-:W-:Y:S01]  /*bf10*/  BSSY B0, `(.L_x_1051) ;  /* 0x000000e000007945 */ /* 0x000fe20003800000 */
[----:B--2---:R-:W-:Y:S05]  /*bf20*/  @P0 BRA `(.L_x_1052) ;  /* 0x000000c000000947 */ /* 0x004fea0003800000 */
[----:B------:R-:W1:Y:S02]  /*bf30*/  QSPC.E.S P0, RZ, [R10] ;  /* 0x000000000aff73aa */ /* 0x000e640000000500 */
[----:B-1----:R-:W-:Y:S05]  /*bf40*/  @!P0 BRA `(.L_x_1053) ;  /* 0x0000007000008947 */ /* 0x002fea0003800000 */
[----:B------:R-:W-:-:S05]  /*bf50*/  LOP3.LUT R0, R10, 0xffffff, RZ, 0xc0, !PT ;  /* 0x00ffffff0a007812 */ /* 0x000fca00078ec0ff */
.L_x_1054:
[----:B------:R-:W1:Y:S02]  /*bf60*/  LDS R2, [R0] ;  /* 0x0000000000027984 */ /* 0x000e640000000800 */
[----:B-1----:R-:W-:-:S06]  /*bf70*/  HADD2 R3, R2, R5 ;  /* 0x0000000502037230 */ /* 0x002fcc0000000000 */
[----:B------:R-:W1:Y:S02]  /*bf80*/  ATOMS.CAST.SPIN R3, [R0], R2, R3 ;  /* 0x000000020003738d */ /* 0x000e640001800003 */
[----:B-1----:R-:W-:-:S13]  /*bf90*/  ISETP.EQ.U32.AND P0, PT, R3, 0x1, PT ;  /* 0x000000010300780c */ /* 0x002fda0003f02070 */
[----:B------:R-:W-:Y:S05]  /*bfa0*/  @!P0 BRA `(.L_x_1054) ;  /* 0xffffffb000008947 */ /* 0x000fea000383ffff */
[----:B------:R-:W-:Y:S05]  /*bfb0*/  BRA `(.L_x_1052) ;  /* 0x0000003000007947 */ /* 0x000fea0003800000 */
.L_x_1053:
[----:B------:R-:W2:Y:S02]  /*bfc0*/  LD.E R0, [R10.64] ;  /* 0x000000080a007980 */ /* 0x000ea4000c101900 */
[----:B--2---:R-:W-:-:S05]  /*bfd0*/  IMAD.IADD R3, R5, 0x1, R0 ;  /* 0x0000000105037824 */ /* 0x004fca00078e0200 */
[----:B------:R1:W-:Y:S02]  /*bfe0*/  ST.E [R10.64], R3 ;  /* 0x000000030a007985 */ /* 0x0003e4000c101908 */
.L_x_1052:
[----:B------:R-:W-:Y:S05]  /*bff0*/  BSYNC B0 ;  /* 0x0000000000007941 */ /* 0x000fea0003800000 */
.L_x_1051:
[----:B------:R-:W2:Y:S01]  /*c000*/  ATOM.E.ADD.F16x2.RN.STRONG.GPU P0, RZ, [R10.64+0x4], R6 ;  /* 0x000004060aff798a */ /* 0x000ea2000810e9c8 */
[----:B------:R-:W-:Y:S01]  /*c010*/  BSSY B0, `(.L_x_1055) ;  /* 0x000000f000007945 */ /* 0x000fe20003800000 */
[----:B--2---:R-:W-:Y:S05]  /*c020*/  @P0 BRA `(.L_x_1056) ;  /* 0x000000d000000947 */ /* 0x004fea0003800000 */
[----:B------:R-:W2:Y:S02]  /*c030*/  QSPC.E.S P0, RZ, [R10+0x4] ;  /* 0x000004000aff73aa */ /* 0x000ea40000000500 */
[----:B--2---:R-:W-:Y:S05]  /*c040*/  @!P0 BRA `(.L_x_1057) ;  /* 0x0000008000008947 */ /* 0x004fea0003800000 */
[----:B------:R-:W-:-:S04]  /*c050*/  IADD3 R0, R10, 0x4, RZ ;  /* 0x000000040a007810 */ /* 0x000fc80007ffe0ff */
[----:B------:R-:W-:-:S05]  /*c060*/  LOP3.LUT R0, R0, 0xffffff, RZ, 0xc0, !PT ;  /* 0x00ffffff00007812 */ /* 0x000fca00078ec0ff */
.L_x_1058:
[----:B------:R-:W2:Y:S02]  /*c070*/  LDS R2, [R0] ;  /* 0x0000000000027984 */ /* 0x000ea40000000800 */
[----:B-12---:R-:W-:-:S10]  /*c080*/  HFMA2.MMA R3, R2, 1, 1, R6 ;  /* 0x3c003c0002037835 */ /* 0x006fd40000000006 */
[----:B------:R-:W1:Y:S02]  /*c090*/  ATOMS.CAST.SPIN R3, [R0], R2, R3 ;  /* 0x000000020003738d */ /* 0x000e640001800003 */
[----:B-1----:R-:W-:-:S13]  /*c0a0*/  ISETP.EQ.U32.AND P0, PT, R3, 0x1, PT ;  /* 0x000000010300780c */ /* 0x002fda0003f02070 */
[----:B------:R-:W-:Y:S05]  /*c0b0*/  @!P0 BRA `(.L_x_1058) ;  /* 0xffffffb000008947 */ /* 0x000fea000383ffff */
[----:B------:R-:W-:Y:S05]  /*c0c0*/  BRA `(.L_x_1056) ;  /* 0x0000003000007947 */ /* 0x000fea0003800000 */
.L_x_1057:
[----:B------:R-:W2:Y:S02]  /*c0d0*/  LD.E R0, [R10.64+0x4] ;  /* 0x000004080a007980 */ /* 0x000ea4000c101900 */
[----:B-12---:R-:W-:-:S05]  /*c0e0*/  IMAD.IADD R3, R6, 0x1, R0 ;  /* 0x0000000106037824 */ /* 0x006fca00078e0200 */
[----:B------:R1:W-:Y:S02]  /*c0f0*/  ST.E [R10.64+0x4], R3 ;  /* 0x000004030a007985 */ /* 0x0003e4000c101908 */
.L_x_1056:
[----:B------:R-:W-:Y:S05]  /*c100*/  BSYNC B0 ;  /* 0x0000000000007941 */ /* 0x000fea0003800000 */
.L_x_1055:
[----:B------:R-:W-:-:S13]  /*c110*/  ISETP.GE.AND P0, PT, R58, 0x4, PT ;  /* 0x000000043a00780c */ /* 0x000fda0003f06270 */
        /* <DEDUP_REMOVED lines=8> */
.L_x_1062:
[----:B------:R-:W1:Y:S02]  /*c1a0*/  LDS R2, [R0] ;  /* 0x0000000000027984 */ /* 0x000e640000000800 */
[----:B-1----:R-:W-:-:S06]  /*c1b0*/  HADD2 R3, R2, R7 ;  /* 0x0000000702037230 */ /* 0x002fcc0000000000 */
[----:B------:R-:W1:Y:S02]  /*c1c0*/  ATOMS.CAST.SPIN R3, [R0], R2, R3 ;  /* 0x000000020003738d */ /* 0x000e640001800003 */
[----:B-1----:R-:W-:-:S13]  /*c1d0*/  ISETP.EQ.U32.AND P0, PT, R3, 0x1, PT ;  /* 0x000000010300780c */ /* 0x002fda0003f02070 */
[----:B------:R-:W-:Y:S05]  /*c1e0*/  @!P0 BRA `(.L_x_1062) ;  /* 0xffffffb000008947 */ /* 0x000fea000383ffff */
[----:B------:R-:W-:Y:S05]  /*c1f0*/  BRA `(.L_x_1060) ;  /* 0x0000003000007947 */ /* 0x000fea0003800000 */
.L_x_1061:
[----:B------:R-:W2:Y:S02]  /*c200*/  LD.E R0, [R10.64] ;  /* 0x000000080a007980 */ /* 0x000ea4000c101900 */
[----:B--2---:R-:W-:-:S05]  /*c210*/  IMAD.IADD R3, R7, 0x1, R0 ;  /* 0x0000000107037824 */ /* 0x004fca00078e0200 */
[----:B------:R1:W-:Y:S02]  /*c220*/  ST.E [R10.64], R3 ;  /* 0x000000030a007985 */ /* 0x0003e4000c101908 */
.L_x_1060:
[----:B------:R-:W-:Y:S05]  /*c230*/  BSYNC B0 ;  /* 0x0000000000007941 */ /* 0x000fea0003800000 */
.L_x_1059:
[----:B------:R-:W2:Y:S02]  /*c240*/  ATOM.E.ADD.F16x2.RN.STRONG.GPU P0, RZ, [R10.64+0x4], R8 ;  /* 0x000004080aff798a */ /* 0x000ea4000810e9c8 */
[----:B--2---:R-:W-:Y:S05]  /*c250*/  @P0 EXIT ;  /* 0x000000000000094d */ /* 0x004fea0003800000 */
[----:B------:R-:W2:Y:S02]  /*c260*/  QSPC.E.S P0, RZ, [R10+0x4] ;  /* 0x000004000aff73aa */ /* 0x000ea40000000500 */
[----:B--2---:R-:W-:Y:S05]  /*c270*/  @!P0 BRA `(.L_x_1063) ;  /* 0x0000008000008947 */ /* 0x004fea0003800000 */
[----:B-1----:R-:W-:-:S04]  /*c280*/  IADD3 R10, R10, 0x4, RZ ;  /* 0x000000040a0a7810 */ /* 0x002fc80007ffe0ff */
[----:B------:R-:W-:-:S05]  /*c290*/  LOP3.LUT R10, R10, 0xffffff, RZ, 0xc0, !PT ;  /* 0x00ffffff0a0a7812 */ /* 0x000fca00078ec0ff */
.L_x_1064:
[----:B------:R-:W1:Y:S02]  /*c2a0*/  LDS R2, [R10] ;  /* 0x000000000a027984 */ /* 0x000e640000000800 */
[----:B-1----:R-:W-:-:S10]  /*c2b0*/  HFMA2.MMA R3, R2, 1, 1, R8 ;  /* 0x3c003c0002037835 */ /* 0x002fd40000000008 */
[----:B------:R-:W1:Y:S02]  /*c2c0*/  ATOMS.CAST.SPIN R3, [R10], R2, R3 ;  /* 0x000000020a03738d */ /* 0x000e640001800003 */
[----:B-1----:R-:W-:-:S13]  /*c2d0*/  ISETP.EQ.U32.AND P0, PT, R3, 0x1, PT ;  /* 0x000000010300780c */ /* 0x002fda0003f02070 */
[----:B------:R-:W-:Y:S05]  /*c2e0*/  @!P0 BRA `(.L_x_1064) ;  /* 0xffffffb000008947 */ /* 0x000fea000383ffff */
[----:B------:R-:W-:Y:S05]  /*c2f0*/  EXIT ;  /* 0x000000000000794d */ /* 0x000fea0003800000 */
.L_x_1063:
[----:B------:R-:W2:Y:S02]  /*c300*/  LD.E R0, [R10.64+0x4] ;  /* 0x000004080a007980 */ /* 0x000ea4000c101900 */
[----:B-12---:R-:W-:-:S05]  /*c310*/  IMAD.IADD R3, R8, 0x1, R0 ;  /* 0x0000000108037824 */ /* 0x006fca00078e0200 */
[----:B------:R-:W-:Y:S01]  /*c320*/  ST.E [R10.64+0x4], R3 ;  /* 0x000004030a007985 */ /* 0x000fe2000c101908 */
[----:B------:R-:W-:Y:S05]  /*c330*/  EXIT ;  /* 0x000000000000794d */ /* 0x000fea0003800000 */
.L_x_1065:
        /* <DEDUP_REMOVED lines=12> */
.L_x_4756:


//--------------------- .text._Z23gemm_half_q_half_kernelILi4ELi40ELb1ELb0ELi32EEvPK6__halfPKjS4_S2_PS0_iiiiPKtS7_iiiiiibS2_i --------------------------
	.section	.text._Z23gemm_half_q_half_kernelILi4ELi40ELb1ELb0ELi32EEvPK6__halfPKjS4_S2_PS0_iiiiPKtS7_iiiiiibS2_i,"ax",@progbits
	.sectioninfo	@"SHI_REGISTERS=72"
	.align	128
        .global         _Z23gemm_half_q_half_kernelILi4ELi40ELb1ELb0ELi32EEvPK6__halfPKjS4_S2_PS0_iiiiPKtS7_iiiiiibS2_i
        .type           _Z23gemm_half_q_half_kernelILi4ELi40ELb1ELb0ELi32EEvPK6__halfPKjS4_S2_PS0_iiiiPKtS7_iiiiiibS2_i,@function
        .size           _Z23gemm_half_q_half_kernelILi4ELi40ELb1ELb0ELi32EEvPK6__halfPKjS4_S2_PS0_iiiiPKtS7_iiiiiibS2_i,(.L_x_4757 - _Z23gemm_half_q_half_kernelILi4ELi40ELb1ELb0ELi32EEvPK6__halfPKjS4_S2_PS0_iiiiPKtS7_iiiiiibS2_i)
        .other          _Z23gemm_half_q_half_kernelILi4ELi40ELb1ELb0ELi32EEvPK6__halfPKjS4_S2_PS0_iiiiPKtS7_iiiiiibS2_i,@"STO_CUDA_ENTRY STV_DEFAULT"
_Z23gemm_half_q_half_kernelILi4ELi40ELb1ELb0ELi32EEvPK6__halfPKjS4_S2_PS0_iiiiPKtS7_iiiiiibS2_i:
.text._Z23gemm_half_q_half_kernelILi4ELi40ELb1ELb0ELi32EEvPK6__halfPKjS4_S2_PS0_iiiiPKtS7_iiiiiibS2_i:
        /* <DEDUP_REMOVED lines=48> */
.L_x_1066:
        /* <DEDUP_REMOVED lines=21> */
.L_x_1071:
        /* <DEDUP_REMOVED lines=36> */
.L_x_1070:
        /* <DEDUP_REMOVED lines=22> */
.L_x_1072:
        /* <DEDUP_REMOVED lines=12> */
.L_x_1069:
[----:B------:R-:W-:Y:S01]  /*08b0*/  ISETP.GT.AND P2, PT, R60, 0x3, PT ;  /* 0x000000033c00780c */ /* 0x000fe20003f44270 */
[----:B------:R-:W-:Y:S01]  /*08c0*/  IMAD.SHL.U32 R18, R9, 0x2, RZ ;  /* 0x0000000209127824 */ /* 0x000fe200078e00ff */
[----:B------:R-:W-:Y:S01]  /*08d0*/  PLOP3.LUT P0, PT, PT, PT, PT, 0x80, 0x0 ;  /* 0x000000000000781c */ /* 0x000fe20003f0f070 */
[----:B------:R-:W-:-:S10]  /*08e0*/  IMAD.MOV.U32 R3, RZ, RZ, RZ ;  /* 0x000000ffff037224 */ /* 0x000fd400078e00ff */
[----:B------:R-:W-:Y:S05]  /*08f0*/  @!P2 BRA `(.L_x_1073) ;  /* 0x000002600000a947 */ /* 0x000fea0003800000 */
[----:B------:R-:W-:Y:S02]  /*0900*/  PLOP3.LUT P0, PT, PT, PT, PT, 0x8, 0x0 ;  /* 0x000000000000781c */ /* 0x000fe40003f0e170 */
[----:B------:R-:W-:Y:S02]  /*0910*/  IADD3 R20, R60, -0x3, RZ ;  /* 0xfffffffd3c147810 */ /* 0x000fe40007ffe0ff */
.L_x_1074:
        /* <DEDUP_REMOVED lines=36> */
.L_x_1073:
        /* <DEDUP_REMOVED lines=22> */
.L_x_1075:
        /* <DEDUP_REMOVED lines=11> */
.L_x_1068:
[----:B------:R-:W-:Y:S05]  /*0d70*/  BSYNC B0 ;  /* 0x0000000000007941 */ /* 0x000fea0003800000 */
.L_x_1067:
        /* <DEDUP_REMOVED lines=14> */
.L_x_1078:
        /* <DEDUP_REMOVED lines=19> */
.L_x_1077:
        /* <DEDUP_REMOVED lines=14> */
.L_x_1079:
[----:B------:R-:W-:-:S13]  /*1070*/  ISETP.LT.OR P0, PT, R3, R60, P0 ;  /* 0x0000003c0300720c */ /* 0x000fda0000701670 */
[----:B------:R-:W-:Y:S02]  /*1080*/  @P0 IMAD R3, R2, 0x4, R3 ;  /* 0x0000000402030824 */ /* 0x000fe400078e0203 */
[----:B------:R-:W-:Y:S02]  /*1090*/  @P0 IMAD.MOV.U32 R2, RZ, RZ, 0x2 ;  /* 0x00000002ff020424 */ /* 0x000fe400078e00ff */
[----:B------:R-:W-:-:S04]  /*10a0*/  @P0 IMAD R3, R3, c[0x0][0x18c], R0 ;  /* 0x0000630003030a24 */ /* 0x000fc800078e0200 */
[----:B------:R-:W-:-:S05]  /*10b0*/  @P0 IMAD.WIDE R2, R3, R2, c[0x0][0x180] ;  /* 0x0000600003020625 */ /* 0x000fca00078e0202 */
[----:B------:R1:W-:Y:S02]  /*10c0*/  @P0 STG.E.64 [R2.64], RZ ;  /* 0x000000ff02000986 */ /* 0x0003e4000c101b06 */
.L_x_1076:
        /* <DEDUP_REMOVED lines=43> */
[----:B------:R-:W-:-:S02]  /*1380*/  @P4 IMAD R4, R8, 0x3, RZ ;  /* 0x0000000308044824 */ /* 0x000fc400078e02ff */
[----:B------:R-:W-:Y:S01]  /*1390*/  @P5 IMAD.SHL.U32 R5, R10, 0x2, RZ ;  /* 0x000000020a055824 */ /* 0x000fe200078e00ff */
[----:B------:R-:W-:-:S04]  /*13a0*/  IADD3 R2, R7, R3, R2 ;  /* 0x0000000307027210 */ /* 0x000fc80007ffe002 */
[----:B------:R-:W-:-:S05]  /*13b0*/  IADD3 R2, R5, R2, R4 ;  /* 0x0000000205027210 */ /* 0x000fca0007ffe004 */
[----:B------:R-:W-:Y:S01]  /*13c0*/  IMAD R3, R2, c[0x0][0x18c], RZ ;  /* 0x0000630002037a24 */ /* 0x000fe200078e02ff */
[----:B------:R-:W-:-:S04]  /*13d0*/  SHF.R.S32.HI R2, RZ, 0x1f, R0 ;  /* 0x0000001fff027819 */ /* 0x000fc80000011400 */
[----:B------:R-:W-:-:S04]  /*13e0*/  IADD3 R63, P2, R0, R3, RZ ;  /* 0x00000003003f7210 */ /* 0x000fc80007f5e0ff */
[----:B------:R-:W-:Y:S02]  /*13f0*/  LEA R62, P3, R63, c[0x0][0x168], 0x2 ;  /* 0x00005a003f3e7a11 */ /* 0x000fe400078610ff */
[----:B------:R-:W-:Y:S01]  /*1400*/  LEA.HI.X.SX32 R16, R3, R2, 0x1, P2 ;  /* 0x0000000203107211 */ /* 0x000fe200010f0eff */
        /* <DEDUP_REMOVED lines=12> */
.L_x_1081:
[----:B-----5:R-:W-:Y:S02]  /*14d0*/  IMAD.IADD R4, R8, 0x1, R11 ;  /* 0x0000000108047824 */ /* 0x020fe400078e020b */
[----:B0-----:R-:W-:-:S02]  /*14e0*/  IMAD.MOV.U32 R2, RZ, RZ, 0x4 ;  /* 0x00000004ff027424 */ /* 0x001fc400078e00ff */
[----:B------:R-:W-:-:S05]  /*14f0*/  IMAD R0, R4, c[0x0][0x18c], RZ ;  /* 0x0000630004007a24 */ /* 0x000fca00078e02ff */
[----:B------:R-:W-:-:S04]  /*1500*/  SHF.R.S32.HI R3, RZ, 0x1f, R0 ;  /* 0x0000001fff037819 */ /* 0x000fc80000011400 */
[----:B------:R-:W-:-:S04]  /*1510*/  LEA.HI R3, R3, R0, RZ, 0x3 ;  /* 0x0000000003037211 */ /* 0x000fc800078f18ff */
[----:B------:R-:W-:-:S05]  /*1520*/  LEA.HI.SX32 R3, R3, R10, 0x1d ;  /* 0x0000000a03037211 */ /* 0x000fca00078feaff */
[----:B------:R-:W-:-:S06]  /*1530*/  IMAD.WIDE R2, R3, R2, c[0x0][0x170] ;  /* 0x00005c0003027625 */ /* 0x000fcc00078e0202 */
[----:B------:R-:W2:Y:S01]  /*1540*/  LDG.E.CONSTANT R2, [R2.64] ;  /* 0x0000000602027981 */ /* 0x000ea2000c1e9900 */
[----:B------:R-:W-:-:S05]  /*1550*/  LEA R6, R12, 0x1, 0x1 ;  /* 0x000000010c067811 */ /* 0x000fca00078e08ff */
[----:B------:R-:W-:-:S05]  /*1560*/  IMAD.WIDE R6, R6, R19, c[0x0][0x198] ;  /* 0x0000660006067625 */ /* 0x000fca00078e0213 */
[----:B------:R-:W3:Y:S01]  /*1570*/  LDG.E.U16.CONSTANT R17, [R6.64] ;  /* 0x0000000606117981 */ /* 0x000ee2000c1e9500 */
[----:B------:R-:W-:-:S06]  /*1580*/  IMAD.WIDE R4, R4, R19, c[0x0][0x178] ;  /* 0x00005e0004047625 */ /* 0x000fcc00078e0213 */
[----:B------:R-:W4:Y:S01]  /*1590*/  LDG.E.U16.CONSTANT R5, [R4.64] ;  /* 0x0000000604057981 */ /* 0x000f22000c1e9500 */
[----:B------:R-:W-:Y:S02]  /*15a0*/  IADD3 R11, R11, 0x1, RZ ;  /* 0x000000010b0b7810 */ /* 0x000fe40007ffe0ff */
[----:B--2---:R-:W-:-:S04]  /*15b0*/  SHF.R.U32.HI R0, RZ, R9, R2 ;  /* 0x00000009ff007219 */ /* 0x004fc80000011602 */
[--C-:B------:R-:W-:Y:S02]  /*15c0*/  SHF.R.U32.HI R14, RZ, 0x4, R0.reuse ;  /* 0x00000004ff0e7819 */ /* 0x100fe40000011600 */
[----:B------:R-:W-:Y:S02]  /*15d0*/  LOP3.LUT R13, R0, 0xf, RZ, 0xc0, !PT ;  /* 0x0000000f000d7812 */ /* 0x000fe400078ec0ff */
        /* <DEDUP_REMOVED lines=13> */
[----:B------:R-:W-:-:S02]  /*16b0*/  IMAD R7, R2, R2, RZ ;  /* 0x0000000202077224 */ /* 0x000fc400078e02ff */
[----:B------:R-:W-:Y:S01]  /*16c0*/  IMAD R15, R0, R0, RZ ;  /* 0x00000000000f7224 */ /* 0x000fe200078e02ff */
[----:B------:R-:W4:Y:S08]  /*16d0*/  I2F.F16 R6, R13 ;  /* 0x0000000d00067306 */ /* 0x000f300000200c00 */
        /* <DEDUP_REMOVED lines=8> */
.L_x_1080:
        /* <DEDUP_REMOVED lines=12> */
[----:B------:R-:W-:Y:S01]  /*1820*/  PRMT R52, R52, 0x5410, RZ ;  /* 0x0000541034347816 */ /* 0x000fe200000000ff */
[----:B------:R-:W-:Y:S02]  /*1830*/  UMOV UR4, URZ ;  /* 0x0000003f00047c82 */ /* 0x000fe40008000000 */
.L_x_1091:
        /* <DEDUP_REMOVED lines=10> */
[--C-:B--2---:R-:W-:Y:S02]  /*18e0*/  SHF.R.U32.HI R29, RZ, 0xc, R9.reuse ;  /* 0x0000000cff1d7819 */ /* 0x104fe40000011609 */
[----:B------:R-:W-:Y:S02]  /*18f0*/  SHF.R.U32.HI R28, RZ, 0xc, R8 ;  /* 0x0000000cff1c7819 */ /* 0x000fe40000011608 */
[----:B------:R-:W-:Y:S02]  /*1900*/  LOP3.LUT R21, R9, 0x3f003f, RZ, 0xc0, !PT ;  /* 0x003f003f09157812 */ /* 0x000fe400078ec0ff */
[----:B------:R-:W-:-:S02]  /*1910*/  SHF.R.U32.HI R23, RZ, 0x6, R9 ;  /* 0x00000006ff177819 */ /* 0x000fc40000011609 */
[----:B------:R-:W-:Y:S02]  /*1920*/  LOP3.LUT R29, R29, 0xf000f, RZ, 0xc0, !PT ;  /* 0x000f000f1d1d7812 */ /* 0x000fe400078ec0ff */
[--C-:B------:R-:W-:Y:S02]  /*1930*/  SHF.R.U32.HI R9, RZ, 0xc, R10.reuse ;  /* 0x0000000cff097819 */ /* 0x100fe4000001160a */
[----:B------:R-:W-:Y:S02]  /*1940*/  LOP3.LUT R24, R10, 0x3f003f, RZ, 0xc0, !PT ;  /* 0x003f003f0a187812 */ /* 0x000fe400078ec0ff */
[----:B------:R-:W-:Y:S02]  /*1950*/  SHF.R.U32.HI R25, RZ, 0x6, R10 ;  /* 0x00000006ff197819 */ /* 0x000fe4000001160a */
[----:B----4-:R-:W-:Y:S02]  /*1960*/  SHF.R.U32.HI R30, RZ, 0x8, R13 ;  /* 0x00000008ff1e7819 */ /* 0x010fe4000001160d */
[----:B------:R-:W-:-:S02]  /*1970*/  SHF.R.U32.HI R39, RZ, 0x8, R12 ;  /* 0x00000008ff277819 */ /* 0x000fc4000001160c */
[----:B------:R-:W-:Y:S02]  /*1980*/  LOP3.LUT R28, R28, 0xf000f, RZ, 0xc0, !PT ;  /* 0x000f000f1c1c7812 */ /* 0x000fe400078ec0ff */
[--C-:B------:R-:W-:Y:S02]  /*1990*/  SHF.R.U32.HI R10, RZ, 0xc, R11.reuse ;  /* 0x0000000cff0a7819 */ /* 0x100fe4000001160b */
[----:B------:R-:W-:Y:S02]  /*19a0*/  LOP3.LUT R30, R29, 0x300030, R30, 0xf8, !PT ;  /* 0x003000301d1e7812 */ /* 0x000fe400078ef81e */
[----:B------:R-:W-:Y:S02]  /*19b0*/  LOP3.LUT R26, R11, 0x3f003f, RZ, 0xc0, !PT ;  /* 0x003f003f0b1a7812 */ /* 0x000fe400078ec0ff */
[----:B------:R-:W-:Y:S02]  /*19c0*/  SHF.R.U32.HI R27, RZ, 0x6, R11 ;  /* 0x00000006ff1b7819 */ /* 0x000fe4000001160b */
[----:B------:R-:W-:-:S02]  /*19d0*/  LOP3.LUT R39, R28, 0x300030, R39, 0xf8, !PT ;  /* 0x003000301c277812 */ /* 0x000fc400078ef827 */
[----:B---3--:R-:W-:Y:S02]  /*19e0*/  SHF.R.U32.HI R29, RZ, 0xc, R17 ;  /* 0x0000000cff1d7819 */ /* 0x008fe40000011611 */
[----:B------:R-:W-:Y:S02]  /*19f0*/  LOP3.LUT R20, R8, 0x3f003f, RZ, 0xc0, !PT ;  /* 0x003f003f08147812 */ /* 0x000fe400078ec0ff */
[----:B------:R-:W-:Y:S02]  /*1a00*/  SHF.R.U32.HI R32, RZ, 0x8, R14 ;  /* 0x00000008ff207819 */ /* 0x000fe4000001160e */
[----:B------:R-:W-:Y:S02]  /*1a10*/  SHF.R.U32.HI R34, RZ, 0x8, R15 ;  /* 0x00000008ff227819 */ /* 0x000fe4000001160f */
[----:B------:R-:W-:Y:S02]  /*1a20*/  LOP3.LUT R9, R9, 0xf000f, RZ, 0xc0, !PT ;  /* 0x000f000f09097812 */ /* 0x000fe400078ec0ff */
[----:B------:R-:W-:-:S02]  /*1a30*/  LOP3.LUT R11, R10, 0xf000f, RZ, 0xc0, !PT ;  /* 0x000f000f0a0b7812 */ /* 0x000fc400078ec0ff */
[----:B------:R-:W-:Y:S02]  /*1a40*/  SHF.R.U32.HI R28, RZ, 0xc, R16 ;  /* 0x0000000cff1c7819 */ /* 0x000fe40000011610 */
[----:B------:R-:W-:Y:S02]  /*1a50*/  SHF.R.U32.HI R22, RZ, 0x6, R8 ;  /* 0x00000006ff167819 */ /* 0x000fe40000011608 */
[----:B------:R-:W-:Y:S02]  /*1a60*/  SHF.R.U32.HI R31, RZ, 0xc, R18 ;  /* 0x0000000cff1f7819 */ /* 0x000fe40000011612 */
[----:B------:R-:W-:Y:S02]  /*1a70*/  SHF.R.U32.HI R33, RZ, 0xc, R19 ;  /* 0x0000000cff217819 */ /* 0x000fe40000011613 */
[----:B------:R-:W-:Y:S02]  /*1a80*/  SHF.R.U32.HI R36, RZ, 0xa, R13 ;  /* 0x0000000aff247819 */ /* 0x000fe4000001160d */
[----:B------:R-:W-:-:S02]  /*1a90*/  LOP3.LUT R29, R29, 0xf000f, RZ, 0xc0, !PT ;  /* 0x000f000f1d1d7812 */ /* 0x000fc400078ec0ff */
[----:B------:R-:W-:Y:S02]  /*1aa0*/  SHF.R.U32.HI R35, RZ, 0xa, R12 ;  /* 0x0000000aff237819 */ /* 0x000fe4000001160c */
        /* <DEDUP_REMOVED lines=8> */
[----:B------:R-:W-:Y:S02]  /*1b30*/  SHF.R.U32.HI R37, RZ, 0xa, R14 ;  /* 0x0000000aff257819 */ /* 0x000fe4000001160e */
[----:B------:R-:W-:Y:S02]  /*1b40*/  LOP3.LUT R6, R14, 0x3f003f, RZ, 0xc0, !PT ;  /* 0x003f003f0e067812 */ /* 0x000fe400078ec0ff */
[----:B------:R-:W-:-:S02]  /*1b50*/  SHF.R.U32.HI R38, RZ, 0xa, R15 ;  /* 0x0000000aff267819 */ /* 0x000fc4000001160f */
[----:B------:R-:W-:Y:S02]  /*1b60*/  LOP3.LUT R8, R15, 0x3f003f, RZ, 0xc0, !PT ;  /* 0x003f003f0f087812 */ /* 0x000fe400078ec0ff */
[----:B------:R-:W-:Y:S02]  /*1b70*/  SHF.R.U32.HI R16, RZ, 0x6, R16 ;  /* 0x00000006ff107819 */ /* 0x000fe40000011610 */
[----:B------:R-:W-:Y:S02]  /*1b80*/  LOP3.LUT R11, R17, 0x3f003f, RZ, 0xc0, !PT ;  /* 0x003f003f110b7812 */ /* 0x000fe400078ec0ff */
[----:B------:R-:W-:Y:S02]  /*1b90*/  LOP3.LUT R10, R18, 0x3f003f, RZ, 0xc0, !PT ;  /* 0x003f003f120a7812 */ /* 0x000fe400078ec0ff */
[----:B------:R-:W-:Y:S02]  /*1ba0*/  LOP3.LUT R9, R19, 0x3f003f, RZ, 0xc0, !PT ;  /* 0x003f003f13097812 */ /* 0x000fe400078ec0ff */
[----:B------:R-:W-:-:S02]  /*1bb0*/  LOP3.LUT R22, R22, 0x3f003f, RZ, 0xc0, !PT ;  /* 0x003f003f16167812 */ /* 0x000fc400078ec0ff */
[----:B------:R-:W-:Y:S02]  /*1bc0*/  SHF.R.U32.HI R12, RZ, 0x6, R12 ;  /* 0x00000006ff0c7819 */ /* 0x000fe4000001160c */
[----:B------:R-:W-:Y:S02]  /*1bd0*/  SHF.R.U32.HI R13, RZ, 0x6, R13 ;  /* 0x00000006ff0d7819 */ /* 0x000fe4000001160d */
[----:B------:R-:W-:Y:S02]  /*1be0*/  SHF.R.U32.HI R14, RZ, 0x6, R14 ;  /* 0x00000006ff0e7819 */ /* 0x000fe4000001160e */
[----:B------:R-:W-:Y:S02]  /*1bf0*/  SHF.R.U32.HI R15, RZ, 0x6, R15 ;  /* 0x00000006ff0f7819 */ /* 0x000fe4000001160f */
[----:B------:R-:W-:Y:S02]  /*1c00*/  SHF.R.U32.HI R17, RZ, 0x6, R17 ;  /* 0x00000006ff117819 */ /* 0x000fe40000011611 */
[----:B------:R-:W-:-:S02]  /*1c10*/  SHF.R.U32.HI R18, RZ, 0x6, R18 ;  /* 0x00000006ff127819 */ /* 0x000fc40000011612 */
[----:B------:R-:W-:Y:S02]  /*1c20*/  SHF.R.U32.HI R19, RZ, 0x6, R19 ;  /* 0x00000006ff137819 */ /* 0x000fe40000011613 */
[----:B------:R-:W-:Y:S02]  /*1c30*/  LOP3.LUT R40, R31, 0xf000f, RZ, 0xc0, !PT ;  /* 0x000f000f1f287812 */ /* 0x000fe400078ec0ff */
[----:B------:R-:W-:Y:S02]  /*1c40*/  LOP3.LUT R33, R33, 0xf000f, RZ, 0xc0, !PT ;  /* 0x000f000f21217812 */ /* 0x000fe400078ec0ff */
[----:B------:R-:W-:Y:S02]  /*1c50*/  LOP3.LUT R36, R29, 0x300030, R36, 0xf8, !PT ;  /* 0x003000301d247812 */ /* 0x000fe400078ef824 */
[----:B------:R-:W-:Y:S01]  /*1c60*/  LOP3.LUT R23, R23, 0x3f003f, RZ, 0xc0, !PT ;  /* 0x003f003f17177812 */ /* 0x000fe200078ec0ff */
[----:B------:R-:W-:Y:S01]  /*1c70*/  HADD2 R45, R20, -1056, -1056 ;  /* 0xe420e420142d7430 */ /* 0x000fe20000000000 */
[----:B------:R-:W-:Y:S01]  /*1c80*/  LOP3.LUT R35, R28, 0x300030, R35, 0xf8, !PT ;  /* 0x003000301c237812 */ /* 0x000fe200078ef823 */
[----:B------:R-:W-:Y:S01]  /*1c90*/  HADD2 R28, R21, -1056, -1056 ;  /* 0xe420e420151c7430 */ /* 0x000fe20000000000 */
[----:B------:R-:W-:-:S02]  /*1ca0*/  LOP3.LUT R29, R24, 0x64006400, RZ, 0xfc, !PT ;  /* 0x64006400181d7812 */ /* 0x000fc400078efcff */
[----:B------:R-:W-:Y:S02]  /*1cb0*/  LOP3.LUT R27, R27, 0x3f003f, RZ, 0xc0, !PT ;  /* 0x003f003f1b1b7812 */ /* 0x000fe400078ec0ff */
[----:B------:R-:W-:Y:S02]  /*1cc0*/  LOP3.LUT R44, R22, 0x64006400, RZ, 0xfc, !PT ;  /* 0x64006400162c7812 */ /* 0x000fe400078efcff */
[----:B------:R-:W-:Y:S02]  /*1cd0*/  LOP3.LUT R16, R16, 0x3f003f, RZ, 0xc0, !PT ;  /* 0x003f003f10107812 */ /* 0x000fe400078ec0ff */
        /* <DEDUP_REMOVED lines=113> */
.L_x_1084:
        /* <DEDUP_REMOVED lines=49> */
.L_x_1085:
[----:B------:R-:W-:Y:S05]  /*2700*/  @!P2 BRA `(.L_x_1083) ;  /* 0x000006100000a947 */ /* 0x000fea0003800000 */
[----:B------:R-:W-:Y:S02]  /*2710*/  PRMT R8, R56, 0x9910, RZ ;  /* 0x0000991038087816 */ /* 0x000fe400000000ff */
[----:B------:R-:W-:Y:S02]  /*2720*/  PRMT R9, R57, 0x9910, RZ ;  /* 0x0000991039097816 */ /* 0x000fe400000000ff */
[----:B------:R-:W-:Y:S02]  /*2730*/  ISETP.NE.AND P2, PT, R8, RZ, PT ;  /* 0x000000ff0800720c */ /* 0x000fe40003f45270 */
[----:B------:R-:W-:-:S04]  /*2740*/  ISETP.NE.AND P0, PT, R9, RZ, PT ;  /* 0x000000ff0900720c */ /* 0x000fc80003f05270 */
[----:B------:R-:W-:-:S07]  /*2750*/  ISETP.LT.OR P0, PT, R61, 0x4, !P0 ;  /* 0x000000043d00780c */ /* 0x000fce0004701670 */
[----:B------:R-:W-:Y:S06]  /*2760*/  @!P2 BRA `(.L_x_1086) ;  /* 0x000002c00000a947 */ /* 0x000fec0003800000 */
        /* <DEDUP_REMOVED lines=44> */
.L_x_1086:
[----:B------:R-:W-:Y:S05]  /*2a30*/  @P0 BRA `(.L_x_1083) ;  /* 0x000002e000000947 */ /* 0x000fea0003800000 */
[----:B------:R-:W0:Y:S01]  /*2a40*/  LDS.128 R8, [UR4+0xc0] ;  /* 0x0000c004ff087984 */ /* 0x000e220008000c00 */
[----:B------:R-:W-:Y:S01]  /*2a50*/  IMAD.MOV.U32 R65, RZ, RZ, R27 ;  /* 0x000000ffff417224 */ /* 0x000fe200078e001b */
[----:B------:R-:W-:Y:S01]  /*2a60*/  PRMT R4, R4, 0x5410, R3 ;  /* 0x0000541004047816 */ /* 0x000fe20000000003 */
[----:B------:R-:W-:Y:S01]  /*2a70*/  IMAD.MOV.U32 R67, RZ, RZ, R26 ;  /* 0x000000ffff437224 */ /* 0x000fe200078e001a */
        /* <DEDUP_REMOVED lines=30> */
[----:B------:R-:W-:-:S03]  /*2c60*/  HADD2 R27, R27.H0_H0, R27.H1_H1 ;  /* 0x3000001b1b1b7230 */ /* 0x000fc60000000800 */
        /* <DEDUP_REMOVED lines=10> */
[----:B------:R-:W-:-:S03]  /*2d10*/  HFMA2 R52, R28, R2, R52 ;  /* 0x000000021c347231 */ /* 0x000fc60000000034 */
.L_x_1083:
[----:B------:R-:W-:Y:S01]  /*2d20*/  IMAD.MOV.U32 R65, RZ, RZ, c[0x0][0x18c] ;  /* 0x00006300ff417624 */ /* 0x000fe200078e00ff */
[----:B------:R-:W-:Y:S06]  /*2d30*/  @!P1 BRA `(.L_x_1087) ;  /* 0x000014d000009947 */ /* 0x000fec0003800000 */
[----:B------:R-:W-:-:S05]  /*2d40*/  IMAD.WIDE R20, R65, 0xc, R62 ;  /* 0x0000000c41147825 */ /* 0x000fca00078e023e */
[----:B------:R-:W2:Y:S01]  /*2d50*/  LDG.E.128.CONSTANT R8, [R20.64] ;  /* 0x0000000614087981 */ /* 0x000ea2000c1e9d00 */
[----:B-----5:R-:W-:-:S06]  /*2d60*/  IMAD.WIDE R16, R65, 0x4, R20 ;  /* 0x0000000441107825 */ /* 0x020fcc00078e0214 */
        /* <DEDUP_REMOVED lines=139> */
[----:B------:R-:W0:Y:S01]  /*3620*/  LDS.128 R16, [UR4+0x20] ;  /* 0x00002004ff107984 */ /* 0x000e220008000c00 */
[----:B------:R-:W-:Y:S02]  /*3630*/  PRMT R4, R4, 0x5410, R3 ;  /* 0x0000541004047816 */ /* 0x000fe40000000003 */
[----:B------:R-:W-:Y:S01]  /*3640*/  PRMT R2, R2, 0x5410, R0 ;  /* 0x0000541002027816 */ /* 0x000fe20000000000 */
        /* <DEDUP_REMOVED lines=41> */
.L_x_1088:
        /* <DEDUP_REMOVED lines=49> */
.L_x_1089:
        /* <DEDUP_REMOVED lines=51> */
.L_x_1090:
[----:B------:R-:W-:Y:S05]  /*3f20*/  @P0 BRA `(.L_x_1087) ;  /* 0x000002e000000947 */ /* 0x000fea0003800000 */
[----:B------:R-:W0:Y:S01]  /*3f30*/  LDS.128 R16, [UR4+0xe0] ;  /* 0x0000e004ff107984 */ /* 0x000e220008000c00 */
[----:B------:R-:W-:Y:S01]  /*3f40*/  IMAD.MOV.U32 R69, RZ, RZ, R8 ;  /* 0x000000ffff457224 */ /* 0x000fe200078e0008 */
[----:B------:R-:W-:Y:S01]  /*3f50*/  PRMT R4, R4, 0x5410, R3 ;  /* 0x0000541004047816 */ /* 0x000fe20000000003 */
[----:B------:R-:W-:Y:S01]  /*3f60*/  IMAD.MOV.U32 R67, RZ, RZ, R7 ;  /* 0x000000ffff437224 */ /* 0x000fe200078e0007 */
[----:B------:R-:W1:Y:S01]  /*3f70*/  LDS.128 R20, [UR4+0xf0] ;  /* 0x0000f004ff147984 */ /* 0x000e620008000c00 */
[----:B------:R-:W-:Y:S01]  /*3f80*/  PRMT R2, R2, 0x5410, R0 ;  /* 0x0000541002027816 */ /* 0x000fe20000000000 */
        /* <DEDUP_REMOVED lines=40> */
.L_x_1087:
[----:B------:R-:W-:Y:S01]  /*4210*/  LEA R6, R53, 0x20, 0x5 ;  /* 0x0000002035067811 */ /* 0x000fe200078e28ff */
[----:B------:R-:W-:Y:S01]  /*4220*/  UIADD3 UR4, UR4, 0x40, URZ ;  /* 0x0000004004047890 */ /* 0x000fe2000fffe03f */
[----:B------:R-:W-:Y:S01]  /*4230*/  IADD3 R58, R58, 0x20, RZ ;  /* 0x000000203a3a7810 */ /* 0x000fe20007ffe0ff */
[----:B------:R-:W-:Y:S01]  /*4240*/  IMAD.WIDE R62, R65, 0x18, R62 ;  /* 0x00000018413e7825 */ /* 0x000fe200078e023e */
[----:B------:R-:W-:Y:S02]  /*4250*/  IMNMX R7, R6, c[0x0][0x190], PT ;  /* 0x0000640006077a17 */ /* 0x000fe40003800200 */
[C---:B------:R-:W-:Y:S02]  /*4260*/  ISETP.GE.AND P0, PT, R58.reuse, c[0x0][0x1ac], PT ;  /* 0x00006b003a007a0c */ /* 0x040fe40003f06270 */
[----:B------:R-:W-:-:S13]  /*4270*/  ISETP.LT.AND P2, PT, R58, R7, PT ;  /* 0x000000073a00720c */ /* 0x000fda0003f41270 */
[----:B------:R-:W-:Y:S05]  /*4280*/  @!P0 BRA P2, `(.L_x_1091) ;  /* 0xffffd5b000008947 */ /* 0x000fea000103ffff */
.L_x_1082:
[----:B------:R-:W-:-:S04]  /*4290*/  ISETP.GE.AND P0, PT, R58, R59, PT ;  /* 0x0000003b3a00720c */ /* 0x000fc80003f06270 */
[----:B------:R-:W-:-:S13]  /*42a0*/  ISETP.GE.OR P0, PT, R58, c[0x0][0x1b4], P0 ;  /* 0x00006d003a007a0c */ /* 0x000fda0000706670 */
[----:B------:R-:W-:Y:S05]  /*42b0*/  @P0 BRA `(.L_x_1092) ;  /* 0x0000677000000947 */ /* 0x000fea0003800000 */
[----:B------:R-:W-:Y:S01]  /*42c0*/  PRMT R6, R57, 0x9910, RZ ;  /* 0x0000991039067816 */ /* 0x000fe200000000ff */
[----:B------:R-:W-:Y:S02]  /*42d0*/  HADD2.F32 R4, -RZ, R4.H0_H0 ;  /* 0x20000004ff047230 */ /* 0x000fe40000004100 */
[----:B------:R-:W-:Y:S01]  /*42e0*/  HADD2.F32 R3, -RZ, R3.H0_H0 ;  /* 0x20000003ff037230 */ /* 0x000fe20000004100 */
[----:B------:R-:W-:Y:S01]  /*42f0*/  ISETP.NE.AND P0, PT, R6, RZ, PT ;  /* 0x000000ff0600720c */ /* 0x000fe20003f05270 */
[----:B------:R-:W-:Y:S02]  /*4300*/  HADD2.F32 R2, -RZ, R2.H0_H0 ;  /* 0x20000002ff027230 */ /* 0x000fe40000004100 */
[----:B------:R-:W-:Y:S01]  /*4310*/  HADD2.F32 R6, -RZ, R0.H0_H0 ;  /* 0x20000000ff067230 */ /* 0x000fe20000004100 */
[----:B------:R-:W-:-:S08]  /*4320*/  ISETP.LT.OR P0, PT, R61, 0x4, !P0 ;  /* 0x000000043d00780c */ /* 0x000fd00004701670 */
.L_x_1109:
[----:B------:R-:W-:Y:S05]  /*4330*/  @!P1 BRA `(.L_x_1093) ;  /* 0x0000668000009947 */ /* 0x000fea0003800000 */
[----:B------:R-:W2:Y:S01]  /*4340*/  LDG.E.128.CONSTANT R8, [R62.64] ;  /* 0x000000063e087981 */ /* 0x000ea2000c1e9d00 */
[----:B------:R-:W-:Y:S01]  /*4350*/  PRMT R12, R54, 0x9910, RZ ;  /* 0x00009910360c7816 */ /* 0x000fe200000000ff */
[----:B------:R-:W-:Y:S01]  /*4360*/  IMAD.MOV.U32 R0, RZ, RZ, 0x2c00 ;  /* 0x00002c00ff007424 */ /* 0x000fe200078e00ff */
[----:B------:R-:W-:-:S02]  /*4370*/  ISETP.GE.AND P3, PT, R60, 0x2, PT ;  /* 0x000000023c00780c */ /* 0x000fc40003f66270 */
[----:B------:R-:W-:Y:S02]  /*4380*/  ISETP.NE.AND P2, PT, R12, RZ, PT ;  /* 0x000000ff0c00720c */ /* 0x000fe40003f45270 */
[----:B--2---:R-:W-:Y:S02]  /*4390*/  LOP3.LUT R14, R9, 0xf000f0, RZ, 0xc0, !PT ;  /* 0x00f000f0090e7812 */ /* 0x004fe400078ec0ff */
[C---:B------:R-:W-:Y:S02]  /*43a0*/  LOP3.LUT R7, R8.reuse, 0xf000f, RZ, 0xc0, !PT ;  /* 0x000f000f08077812 */ /* 0x040fe400078ec0ff */
        /* <DEDUP_REMOVED lines=10> */
[----:B-----5:R-:W-:Y:S02]  /*4450*/  LOP3.LUT R17, R10, 0xf000f, RZ, 0xc0, !PT ;  /* 0x000f000f0a117812 */ /* 0x020fe400078ec0ff */
        /* <DEDUP_REMOVED lines=35> */
[----:B------:R-:W-:Y:S02]  /*4690*/  HFMA2 R20, R11, R0.H0_H0, -72, -72 ;  /* 0xd480d4800b147431 */ /* 0x000fe40000040000 */
[----:B------:R-:W-:Y:S02]  /*46a0*/  HADD2 R21, R21, -1032, -1032 ;  /* 0xe408e40815157430 */ /* 0x000fe40000000000 */
[----:B------:R-:W-:-:S02]  /*46b0*/  HADD2 R23, R8, -1032, -1032 ;  /* 0xe408e40808177430 */ /* 0x000fc40000000000 */
[----:B------:R-:W-:Y:S01]  /*46c0*/  HFMA2 R26, R29, R0.H0_H0, -72, -72 ;  /* 0xd480d4801d1a7431 */ /* 0x000fe20000040000 */
[----:B------:R-:W-:Y:S05]  /*46d0*/  @!P2 BRA `(.L_x_1094) ;  /* 0x000005600000a947 */ /* 0x000fea0003800000 */
[----:B------:R-:W0:Y:S01]  /*46e0*/  LDS.64 R8, [UR4] ;  /* 0x00000004ff087984 */ /* 0x000e220008000a00 */
        /* <DEDUP_REMOVED lines=10> */
[----:B------:R-:W-:Y:S02]  /*4790*/  HADD2.F32 R29, -RZ, R8.H1_H1 ;  /* 0x30000008ff1d7230 */ /* 0x000fe40000004100 */
[--C-:B------:R-:W-:Y:S01]  /*47a0*/  HADD2.F32 R8, -RZ, R9.reuse.H0_H0 ;  /* 0x20000009ff087230 */ /* 0x100fe20000004100 */
[----:B------:R-:W-:Y:S01]  /*47b0*/  FFMA.FTZ R27, R27, R30, RZ ;  /* 0x0000001e1b1b7223 */ /* 0x000fe200000100ff */
[----:B------:R-:W-:Y:S01]  /*47c0*/  HADD2.F32 R9, -RZ, R9.H1_H1 ;  /* 0x30000009ff097230 */ /* 0x000fe20000004100 */
[----:B------:R-:W-:-:S02]  /*47d0*/  FFMA.FTZ R31, R30, R31, RZ ;  /* 0x0000001f1e1f7223 */ /* 0x000fc400000100ff */
[C---:B------:R-:W-:Y:S02]  /*47e0*/  FFMA.FTZ R33, R30.reuse, R33, RZ ;  /* 0x000000211e217223 */ /* 0x040fe400000100ff */
[----:B------:R-:W-:Y:S01]  /*47f0*/  FFMA.FTZ R35, R30, R35, RZ ;  /* 0x000000231e237223 */ /* 0x000fe200000100ff */
        /* <DEDUP_REMOVED lines=16> */
[----:B------:R-:W-:Y:S01]  /*4900*/  HADD2.F32 R28, -RZ, R19.H0_H0 ;  /* 0x20000013ff1c7230 */ /* 0x000fe20000004100 */
[C---:B------:R-:W-:Y:S01]  /*4910*/  FFMA.FTZ R32, R9.reuse, R32, R29 ;  /* 0x0000002009207223 */ /* 0x040fe2000001001d */
[----:B-1----:R-:W-:Y:S01]  /*4920*/  HADD2.F32 R29, -RZ, R10.H0_H0 ;  /* 0x2000000aff1d7230 */ /* 0x002fe20000004100 */
        /* <DEDUP_REMOVED lines=13> */
[----:B------:R-:W-:Y:S01]  /*4a00*/  HADD2.F32 R8, -RZ, R11.H0_H0 ;  /* 0x2000000bff087230 */ /* 0x000fe20000004100 */
[----:B------:R-:W-:Y:S01]  /*4a10*/  FFMA.FTZ R9, R9, R10, R27 ;  /* 0x0000000a09097223 */ /* 0x000fe2000001001b */
[----:B------:R-:W-:Y:S01]  /*4a20*/  HADD2.F32 R29, -RZ, R23.H1_H1 ;  /* 0x30000017ff1d7230 */ /* 0x000fe20000004100 */
[----:B------:R-:W-:Y:S01]  /*4a30*/  FFMA.FTZ R31, R10, R31, R28 ;  /* 0x0000001f0a1f7223 */ /* 0x000fe2000001001c */
[----:B------:R-:W-:-:S02]  /*4a40*/  HADD2.F32 R27, -RZ, R20.H0_H0 ;  /* 0x20000014ff1b7230 */ /* 0x000fc40000004100 */
[----:B------:R-:W-:Y:S01]  /*4a50*/  HADD2.F32 R33, -RZ, R25.H1_H1 ;  /* 0x30000019ff217230 */ /* 0x000fe20000004100 */
        /* <DEDUP_REMOVED lines=15> */
[C---:B------:R-:W-:Y:S02]  /*4b50*/  FFMA.FTZ R28, R11.reuse, R28, R31 ;  /* 0x0000001c0b1c7223 */ /* 0x040fe4000001001f */
        /* <DEDUP_REMOVED lines=14> */
.L_x_1094:
        /* <DEDUP_REMOVED lines=11> */
[----:B------:R-:W-:Y:S02]  /*4cf0*/  HADD2.F32 R32, -RZ, R7.H1_H1 ;  /* 0x30000007ff207230 */ /* 0x000fe40000004100 */
        /* <DEDUP_REMOVED lines=30> */
[--C-:B-1----:R-:W-:Y:S01]  /*4ee0*/  HADD2.F32 R27, -RZ, R10.reuse.H0_H0 ;  /* 0x2000000aff1b7230 */ /* 0x102fe20000004100 */
[-C--:B------:R-:W-:Y:S01]  /*4ef0*/  FFMA.FTZ R32, R33, R9.reuse, R32 ;  /* 0x0000000921207223 */ /* 0x080fe20000010020 */
[----:B------:R-:W-:Y:S01]  /*4f00*/  HADD2.F32 R31, -RZ, R23.H0_H0 ;  /* 0x20000017ff1f7230 */ /* 0x000fe20000004100 */
[----:B------:R-:W-:Y:S01]  /*4f10*/  FFMA.FTZ R34, R34, R9, R8 ;  /* 0x0000000922227223 */ /* 0x000fe20000010008 */
[----:B------:R-:W-:Y:S01]  /*4f20*/  HADD2.F32 R35, -RZ, R25.H0_H0 ;  /* 0x20000019ff237230 */ /* 0x000fe20000004100 */
[-C--:B------:R-:W-:Y:S01]  /*4f30*/  FFMA.FTZ R9, R29, R27.reuse, R28 ;  /* 0x0000001b1d097223 */ /* 0x080fe2000001001c */
[----:B------:R-:W-:Y:S01]  /*4f40*/  HADD2.F32 R29, -RZ, R21.H0_H0 ;  /* 0x20000015ff1d7230 */ /* 0x000fe20000004100 */
[----:B------:R-:W-:Y:S01]  /*4f50*/  FFMA.FTZ R31, R31, R27, R32 ;  /* 0x0000001b1f1f7223 */ /* 0x000fe20000010020 */
[----:B------:R-:W-:-:S02]  /*4f60*/  HADD2.F32 R10, -RZ, R10.H1_H1 ;  /* 0x3000000aff0a7230 */ /* 0x000fc40000004100 */
        /* <DEDUP_REMOVED lines=40> */
.L_x_1096:
        /* <DEDUP_REMOVED lines=90> */
.L_x_1097:
[----:B------:R-:W-:Y:S05]  /*5790*/  @P0 BRA `(.L_x_1095) ;  /* 0x0000056000000947 */ /* 0x000fea0003800000 */
[----:B------:R-:W0:Y:S01]  /*57a0*/  LDS.64 R8, [UR4+0xc0] ;  /* 0x0000c004ff087984 */ /* 0x000e220008000a00 */
[----:B------:R-:W-:Y:S02]  /*57b0*/  HADD2.F32 R30, -RZ, R7.H0_H0 ;  /* 0x20000007ff1e7230 */ /* 0x000fe40000004100 */
        /* <DEDUP_REMOVED lines=19> */
[----:B------:R-:W-:Y:S01]  /*58f0*/  HADD2.F32 R18, -RZ, R18.H1_H1 ;  /* 0x30000012ff127230 */ /* 0x000fe20000004100 */
[----:B------:R-:W-:-:S02]  /*5900*/  FFMA.FTZ R13, R33, R28, R13 ;  /* 0x0000001c210d7223 */ /* 0x000fc4000001000d */
        /* <DEDUP_REMOVED lines=11> */
[--C-:B-1----:R-:W-:Y:S01]  /*59c0*/  HADD2.F32 R7, -RZ, R10.reuse.H0_H0 ;  /* 0x2000000aff077230 */ /* 0x102fe20000004100 */
[----:B------:R-:W-:Y:S01]  /*59d0*/  FFMA.FTZ R8, R13, R8, R27 ;  /* 0x000000080d087223 */ /* 0x000fe2000001001b */
        /* <DEDUP_REMOVED lines=50> */
.L_x_1095:
[----:B------:R-:W-:-:S04]  /*5d00*/  IMAD.MOV.U32 R7, RZ, RZ, c[0x0][0x18c] ;  /* 0x00006300ff077624 */ /* 0x000fc800078e00ff */
[----:B------:R-:W-:-:S05]  /*5d10*/  IMAD.WIDE R12, R7, 0x4, R62 ;  /* 0x00000004070c7825 */ /* 0x000fca00078e023e */
[----:B------:R-:W2:Y:S02]  /*5d20*/  LDG.E.128.CONSTANT R8, [R12.64] ;  /* 0x000000060c087981 */ /* 0x000ea4000c1e9d00 */
[C---:B--2---:R-:W-:Y:S02]  /*5d30*/  LOP3.LUT R14, R8.reuse, 0xf000f, RZ, 0xc0, !PT ;  /* 0x000f000f080e7812 */ /* 0x044fe400078ec0ff */
        /* <DEDUP_REMOVED lines=29> */
[-C--:B------:R-:W-:Y:S01]  /*5f10*/  HFMA2 R16, R21, R0.reuse.H0_H0, -72, -72 ;  /* 0xd480d48015107431 */ /* 0x080fe20000040000 */
[----:B------:R-:W-:Y:S01]  /*5f20*/  LOP3.LUT R19, R19, 0x64006400, RZ, 0xfc, !PT ;  /* 0x6400640013137812 */ /* 0x000fe200078efcff */
[----:B------:R-:W-:Y:S01]  /*5f30*/  HADD2 R28, R14, -1032, -1032 ;  /* 0xe408e4080e1c7430 */ /* 0x000fe20000000000 */
        /* <DEDUP_REMOVED lines=13> */
[----:B------:R-:W-:-:S02]  /*6010*/  HFMA2 R26, R11, R0.H0_H0, -72, -72 ;  /* 0xd480d4800b1a7431 */ /* 0x000fc40000040000 */
[----:B------:R-:W-:Y:S02]  /*6020*/  HADD2 R19, R9, -1032, -1032 ;  /* 0xe408e40809137430 */ /* 0x000fe40000000000 */
        /* <DEDUP_REMOVED lines=18> */
[----:B------:R-:W-:Y:S01]  /*6150*/  FFMA.FTZ R30, R30, R33, RZ ;  /* 0x000000211e1e7223 */ /* 0x000fe200000100ff */
[----:B------:R-:W-:Y:S01]  /*6160*/  HADD2.F32 R9, -RZ, R9.H1_H1 ;  /* 0x30000009ff097230 */ /* 0x000fe20000004100 */
[C---:B------:R-:W-:Y:S02]  /*6170*/  FFMA.FTZ R34, R33.reuse, R34, RZ ;  /* 0x0000002221227223 */ /* 0x040fe400000100ff */
[----:B------:R-:W-:-:S02]  /*6180*/  FFMA.FTZ R36, R33, R36, RZ ;  /* 0x0000002421247223 */ /* 0x000fc400000100ff */
[----:B------:R-:W-:Y:S01]  /*6190*/  FFMA.FTZ R38, R33, R38, RZ ;  /* 0x0000002621267223 */ /* 0x000fe200000100ff */
[----:B------:R-:W-:Y:S01]  /*61a0*/  HADD2.F32 R33, -RZ, R26.H0_H0 ;  /* 0x2000001aff217230 */ /* 0x000fe20000004100 */
[----:B------:R-:W-:Y:S01]  /*61b0*/  FFMA.FTZ R31, R31, R32, R30 ;  /* 0x000000201f1f7223 */ /* 0x000fe2000001001e */
[----:B------:R-:W-:Y:S01]  /*61c0*/  HADD2.F32 R30, -RZ, R24.H0_H0 ;  /* 0x20000018ff1e7230 */ /* 0x000fe20000004100 */
[C---:B------:R-:W-:Y:S01]  /*61d0*/  FFMA.FTZ R35, R32.reuse, R35, R34 ;  /* 0x0000002320237223 */ /* 0x040fe20000010022 */
[--C-:B------:R-:W-:Y:S01]  /*61e0*/  HADD2.F32 R34, -RZ, R23.reuse.H1_H1 ;  /* 0x30000017ff227230 */ /* 0x100fe20000004100 */
        /* <DEDUP_REMOVED lines=15> */
[--C-:B-1----:R-:W-:Y:S01]  /*62e0*/  HADD2.F32 R32, -RZ, R10.reuse.H0_H0 ;  /* 0x2000000aff207230 */ /* 0x102fe20000004100 */
[C---:B------:R-:W-:Y:S01]  /*62f0*/  FFMA.FTZ R37, R9.reuse, R34, R37 ;  /* 0x0000002209257223 */ /* 0x040fe20000010025 */
[----:B------:R-:W-:Y:S01]  /*6300*/  HADD2.F32 R10, -RZ, R10.H1_H1 ;  /* 0x3000000aff0a7230 */ /* 0x000fe20000004100 */
[----:B------:R-:W-:Y:S01]  /*6310*/  FFMA.FTZ R39, R9, R8, R35 ;  /* 0x0000000809277223 */ /* 0x000fe20000010023 */
[----:B------:R-:W-:Y:S01]  /*6320*/  HADD2.F32 R34, -RZ, R21.H0_H0 ;  /* 0x20000015ff227230 */ /* 0x000fe20000004100 */
[----:B------:R-:W-:Y:S01]  /*6330*/  FFMA.FTZ R30, R31, R32, R30 ;  /* 0x000000201f1e7223 */ /* 0x000fe2000001001e */
[--C-:B------:R-:W-:Y:S01]  /*6340*/  HADD2.F32 R31, -RZ, R18.reuse.H0_H0 ;  /* 0x20000012ff1f7230 */ /* 0x100fe20000004100 */
        /* <DEDUP_REMOVED lines=9> */
[----:B------:R-:W-:Y:S01]  /*63e0*/  HADD2.F32 R37, -RZ, R20.H1_H1 ;  /* 0x30000014ff257230 */ /* 0x000fe20000004100 */
[----:B------:R-:W-:Y:S01]  /*63f0*/  FFMA.FTZ R33, R10, R33, R34 ;  /* 0x000000210a217223 */ /* 0x000fe20000010022 */
[----:B------:R-:W-:-:S02]  /*6400*/  HADD2.F32 R30, -RZ, R17.H0_H0 ;  /* 0x20000011ff1e7230 */ /* 0x000fc40000004100 */
        /* <DEDUP_REMOVED lines=29> */
.L_x_1098:
        /* <DEDUP_REMOVED lines=46> */
[----:B------:R-:W-:Y:S01]  /*68c0*/  HADD2.F32 R10, -RZ, R10.H1_H1 ;  /* 0x3000000aff0a7230 */ /* 0x000fe20000004100 */
[-C--:B------:R-:W-:Y:S01]  /*68d0*/  FFMA.FTZ R9, R33, R31.reuse, R30 ;  /* 0x0000001f21097223 */ /* 0x080fe2000001001e */
[--C-:B------:R-:W-:Y:S01]  /*68e0*/  HADD2.F32 R33, -RZ, R18.reuse.H0_H0 ;  /* 0x20000012ff217230 */ /* 0x100fe20000004100 */
[----:B------:R-:W-:Y:S01]  /*68f0*/  FFMA.FTZ R35, R35, R31, R34 ;  /* 0x0000001f23237223 */ /* 0x000fe20000010022 */
[----:B------:R-:W-:-:S02]  /*6900*/  HADD2.F32 R37, -RZ, R18.H1_H1 ;  /* 0x30000012ff257230 */ /* 0x000fc40000004100 */
[----:B------:R-:W-:Y:S01]  /*6910*/  HADD2.F32 R30, -RZ, R19.H1_H1 ;  /* 0x30000013ff1e7230 */ /* 0x000fe20000004100 */
[-C--:B------:R-:W-:Y:S01]  /*6920*/  FFMA.FTZ R33, R33, R31.reuse, R32 ;  /* 0x0000001f21217223 */ /* 0x080fe20000010020 */
[--C-:B------:R-:W-:Y:S02]  /*6930*/  HADD2.F32 R38, -RZ, R20.reuse.H0_H0 ;  /* 0x20000014ff267230 */ /* 0x100fe40000004100 */
        /* <DEDUP_REMOVED lines=37> */
.L_x_1100:
[----:B------:R-:W-:Y:S05]  /*6b90*/  @!P5 BRA `(.L_x_1099) ;  /* 0x00000b000000d947 */ /* 0x000fea0003800000 */
[----:B------:R-:W-:-:S04]  /*6ba0*/  PRMT R8, R56, 0x9910, RZ ;  /* 0x0000991038087816 */ /* 0x000fc800000000ff */
        /* <DEDUP_REMOVED lines=88> */
.L_x_1101:
        /* <DEDUP_REMOVED lines=8> */
[----:B------:R-:W-:Y:S02]  /*71b0*/  HADD2.F32 R41, -RZ, R27.H0_H0 ;  /* 0x2000001bff297230 */ /* 0x000fe40000004100 */
[--C-:B0-----:R-:W-:Y:S02]  /*71c0*/  HADD2.F32 R30, -RZ, R8.reuse.H0_H0 ;  /* 0x20000008ff1e7230 */ /* 0x101fe40000004100 */
[----:B------:R-:W-:Y:S02]  /*71d0*/  HADD2.F32 R31, -RZ, R8.H1_H1 ;  /* 0x30000008ff1f7230 */ /* 0x000fe40000004100 */
[----:B------:R-:W-:Y:S01]  /*71e0*/  HADD2.F32 R8, -RZ, R9.H0_H0 ;  /* 0x20000009ff087230 */ /* 0x000fe20000004100 */
[-C--:B------:R-:W-:Y:S01]  /*71f0*/  FFMA.FTZ R28, R33, R30.reuse, RZ ;  /* 0x0000001e211c7223 */ /* 0x080fe200000100ff */
[----:B------:R-:W-:Y:S01]  /*7200*/  HADD2.F32 R33, -RZ, R25.H1_H1 ;  /* 0x30000019ff217230 */ /* 0x000fe20000004100 */
[-C--:B------:R-:W-:Y:S01]  /*7210*/  FFMA.FTZ R32, R37, R30.reuse, RZ ;  /* 0x0000001e25207223 */ /* 0x080fe200000100ff */
[----:B------:R-:W-:Y:S01]  /*7220*/  HADD2.F32 R9, -RZ, R9.H1_H1 ;  /* 0x30000009ff097230 */ /* 0x000fe20000004100 */
[----:B------:R-:W-:-:S02]  /*7230*/  FFMA.FTZ R34, R39, R30, RZ ;  /* 0x0000001e27227223 */ /* 0x000fc400000100ff */
[-C--:B------:R-:W-:Y:S01]  /*7240*/  FFMA.FTZ R29, R35, R31.reuse, R28 ;  /* 0x0000001f231d7223 */ /* 0x080fe2000001001c */
[----:B------:R-:W-:Y:S01]  /*7250*/  HADD2.F32 R35, -RZ, R27.H1_H1 ;  /* 0x3000001bff237230 */ /* 0x000fe20000004100 */
[-C--:B------:R-:W-:Y:S01]  /*7260*/  FFMA.FTZ R25, R36, R31.reuse, R32 ;  /* 0x0000001f24197223 */ /* 0x080fe20000010020 */
[----:B------:R-:W-:Y:S01]  /*7270*/  HADD2.F32 R32, -RZ, R26.H0_H0 ;  /* 0x2000001aff207230 */ /* 0x000fe20000004100 */
[----:B------:R-:W-:Y:S01]  /*7280*/  FFMA.FTZ R30, R41, R30, RZ ;  /* 0x0000001e291e7223 */ /* 0x000fe200000100ff */
        /* <DEDUP_REMOVED lines=16> */
[--C-:B-1----:R-:W-:Y:S01]  /*7390*/  HADD2.F32 R23, -RZ, R10.reuse.H0_H0 ;  /* 0x2000000aff177230 */ /* 0x102fe20000004100 */
[-C--:B------:R-:W-:Y:S01]  /*73a0*/  FFMA.FTZ R30, R26, R9.reuse, R30 ;  /* 0x000000091a1e7223 */ /* 0x080fe2000001001e */
[----:B------:R-:W-:Y:S01]  /*73b0*/  HADD2.F32 R27, -RZ, R21.H0_H0 ;  /* 0x20000015ff1b7230 */ /* 0x000fe20000004100 */
[----:B------:R-:W-:Y:S01]  /*73c0*/  FFMA.FTZ R22, R22, R9, R8 ;  /* 0x0000000916167223 */ /* 0x000fe20000010008 */
[----:B------:R-:W-:Y:S01]  /*73d0*/  HADD2.F32 R10, -RZ, R10.H1_H1 ;  /* 0x3000000aff0a7230 */ /* 0x000fe20000004100 */
[----:B------:R-:W-:Y:S01]  /*73e0*/  FFMA.FTZ R9, R25, R23, R28 ;  /* 0x0000001719097223 */ /* 0x000fe2000001001c */
[----:B------:R-:W-:-:S02]  /*73f0*/  HADD2.F32 R25, -RZ, R18.H0_H0 ;  /* 0x20000012ff197230 */ /* 0x000fc40000004100 */
[----:B------:R-:W-:Y:S02]  /*7400*/  HADD2.F32 R26, -RZ, R19.H1_H1 ;  /* 0x30000013ff1a7230 */ /* 0x000fe40000004100 */
        /* <DEDUP_REMOVED lines=41> */
.L_x_1099:
        /* <DEDUP_REMOVED lines=141> */
.L_x_1102:
        /* <DEDUP_REMOVED lines=91> */
.L_x_1104:
        /* <DEDUP_REMOVED lines=90> */
.L_x_1105:
        /* <DEDUP_REMOVED lines=87> */
.L_x_1103:
[----:B------:R-:W-:-:S06]  /*9030*/  IMAD.WIDE R8, R7, 0x4, R12 ;  /* 0x0000000407087825 */ /* 0x000fcc00078e020c */
[----:B------:R-:W2:Y:S02]  /*9040*/  LDG.E.128.CONSTANT R8, [R8.64] ;  /* 0x0000000608087981 */ /* 0x000ea4000c1e9d00 */
[----:B--2---:R-:W-:Y:S02]  /*9050*/  SHF.R.U32.HI R21, RZ, 0x8, R9 ;  /* 0x00000008ff157819 */ /* 0x004fe40000011609 */
[C---:B------:R-:W-:Y:S02]  /*9060*/  LOP3.LUT R18, R8.reuse, 0xf000f, RZ, 0xc0, !PT ;  /* 0x000f000f08127812 */ /* 0x040fe400078ec0ff */
[----:B------:R-:W-:Y:S02]  /*9070*/  LOP3.LUT R7, R8, 0xf000f0, RZ, 0xc0, !PT ;  /* 0x00f000f008077812 */ /* 0x000fe400078ec0ff */
[----:B------:R-:W-:Y:S02]  /*9080*/  SHF.R.U32.HI R19, RZ, 0x8, R8 ;  /* 0x00000008ff137819 */ /* 0x000fe40000011608 */
[----:B------:R-:W-:-:S02]  /*9090*/  LOP3.LUT R20, R9, 0xf000f, RZ, 0xc0, !PT ;  /* 0x000f000f09147812 */ /* 0x000fc400078ec0ff */
[----:B------:R-:W-:Y:S02]  /*90a0*/  LOP3.LUT R12, R9, 0xf000f0, RZ, 0xc0, !PT ;  /* 0x00f000f0090c7812 */ /* 0x000fe400078ec0ff */
[C---:B------:R-:W-:Y:S02]  /*90b0*/  LOP3.LUT R14, R10.reuse, 0xf000f0, RZ, 0xc0, !PT ;  /* 0x00f000f00a0e7812 */ /* 0x040fe400078ec0ff */
        /* <DEDUP_REMOVED lines=12> */
[C---:B------:R-:W-:Y:S01]  /*9180*/  LOP3.LUT R8, R19.reuse, 0xf000f0, RZ, 0xc0, !PT ;  /* 0x00f000f013087812 */ /* 0x040fe200078ec0ff */
        /* <DEDUP_REMOVED lines=35> */
[----:B------:R-:W-:Y:S01]  /*93c0*/  HADD2.F32 R26, -RZ, R18.H1_H1 ;  /* 0x30000012ff1a7230 */ /* 0x000fe20000004100 */
[----:B------:R-:W1:Y:S01]  /*93d0*/  LDS.64 R10, [UR4+0x38] ;  /* 0x00003804ff0a7984 */ /* 0x000e620008000a00 */
[----:B------:R-:W-:Y:S02]  /*93e0*/  HADD2.F32 R34, -RZ, R20.H0_H0 ;  /* 0x20000014ff227230 */ /* 0x000fe40000004100 */
[----:B------:R-:W-:-:S02]  /*93f0*/  HADD2.F32 R36, -RZ, R21.H0_H0 ;  /* 0x20000015ff247230 */ /* 0x000fc40000004100 */
        /* <DEDUP_REMOVED lines=11> */
[----:B------:R-:W-:Y:S01]  /*94b0*/  HADD2.F32 R36, -RZ, R21.H1_H1 ;  /* 0x30000015ff247230 */ /* 0x000fe20000004100 */
        /* <DEDUP_REMOVED lines=9> */
[----:B------:R-:W-:Y:S01]  /*9550*/  HADD2.F32 R26, -RZ, R13.H1_H1 ;  /* 0x3000000dff1a7230 */ /* 0x000fe20000004100 */
[----:B------:R-:W-:Y:S01]  /*9560*/  FFMA.FTZ R27, R27, R28, R8 ;  /* 0x0000001c1b1b7223 */ /* 0x000fe20000010008 */
[----:B------:R-:W-:Y:S01]  /*9570*/  HADD2.F32 R8, -RZ, R14.H1_H1 ;  /* 0x3000000eff087230 */ /* 0x000fe20000004100 */
[C---:B------:R-:W-:Y:S01]  /*9580*/  FFMA.FTZ R29, R28.reuse, R29, R33 ;  /* 0x0000001d1c1d7223 */ /* 0x040fe20000010021 */
[----:B------:R-:W-:Y:S01]  /*9590*/  HADD2.F32 R30, -RZ, R12.H1_H1 ;  /* 0x3000000cff1e7230 */ /* 0x000fe20000004100 */
[----:B------:R-:W-:Y:S01]  /*95a0*/  FFMA.FTZ R32, R28, R32, R35 ;  /* 0x000000201c207223 */ /* 0x000fe20000010023 */
[----:B-1----:R-:W-:Y:S01]  /*95b0*/  HADD2.F32 R28, -RZ, R10.H0_H0 ;  /* 0x2000000aff1c7230 */ /* 0x002fe20000004100 */
[C---:B------:R-:W-:Y:S01]  /*95c0*/  FFMA.FTZ R31, R9.reuse, R26, R31 ;  /* 0x0000001a091f7223 */ /* 0x040fe2000001001f */
[----:B------:R-:W-:Y:S01]  /*95d0*/  HADD2.F32 R26, -RZ, R22.H0_H0 ;  /* 0x20000016ff1a7230 */ /* 0x000fe20000004100 */
[----:B------:R-:W-:Y:S01]  /*95e0*/  FFMA.FTZ R27, R8, R9, R27 ;  /* 0x00000009081b7223 */ /* 0x000fe2000001001b */
[----:B------:R-:W-:Y:S01]  /*95f0*/  HADD2.F32 R8, -RZ, R7.H1_H1 ;  /* 0x30000007ff087230 */ /* 0x000fe20000004100 */
[C---:B------:R-:W-:Y:S01]  /*9600*/  FFMA.FTZ R33, R9.reuse, R30, R29 ;  /* 0x0000001e09217223 */ /* 0x040fe2000001001d */
[----:B------:R-:W-:Y:S01]  /*9610*/  HADD2.F32 R10, -RZ, R10.H1_H1 ;  /* 0x3000000aff0a7230 */ /* 0x000fe20000004100 */
[----:B------:R-:W-:Y:S01]  /*9620*/  FFMA.FTZ R26, R26, R28, R27 ;  /* 0x0000001c1a1a7223 */ /* 0x000fe2000001001b */
[--C-:B------:R-:W-:Y:S01]  /*9630*/  HADD2.F32 R27, -RZ, R23.reuse.H0_H0 ;  /* 0x20000017ff1b7230 */ /* 0x100fe20000004100 */
[----:B------:R-:W-:Y:S01]  /*9640*/  FFMA.FTZ R35, R9, R8, R32 ;  /* 0x0000000809237223 */ /* 0x000fe20000010020 */
[----:B------:R-:W-:-:S02]  /*9650*/  HADD2.F32 R29, -RZ, R23.H1_H1 ;  /* 0x30000017ff1d7230 */ /* 0x000fc40000004100 */
[----:B------:R-:W-:Y:S01]  /*9660*/  HADD2.F32 R30, -RZ, R24.H0_H0 ;  /* 0x20000018ff1e7230 */ /* 0x000fe20000004100 */
[----:B------:R-:W-:Y:S01]  /*9670*/  FFMA.FTZ R27, R28, R27, R31 ;  /* 0x0000001b1c1b7223 */ /* 0x000fe2000001001f */
[----:B------:R-:W-:Y:S02]  /*9680*/  HADD2.F32 R9, -RZ, R22.H1_H1 ;  /* 0x30000016ff097230 */ /* 0x000fe40000004100 */
        /* <DEDUP_REMOVED lines=39> */
.L_x_1106:
        /* <DEDUP_REMOVED lines=39> */
[-C--:B------:R-:W-:Y:S01]  /*9b70*/  FFMA.FTZ R30, R27, R9.reuse, R30 ;  /* 0x000000091b1e7223 */ /* 0x080fe2000001001e */
[----:B-1----:R-:W-:Y:S01]  /*9b80*/  HADD2.F32 R27, -RZ, R10.H0_H0 ;  /* 0x2000000aff1b7230 */ /* 0x002fe20000004100 */
[----:B------:R-:W-:Y:S01]  /*9b90*/  FFMA.FTZ R32, R29, R9, R32 ;  /* 0x000000091d207223 */ /* 0x000fe20000010020 */
[----:B------:R-:W-:Y:S01]  /*9ba0*/  HADD2.F32 R29, -RZ, R22.H0_H0 ;  /* 0x20000016ff1d7230 */ /* 0x000fe20000004100 */
[----:B------:R-:W-:Y:S01]  /*9bb0*/  FFMA.FTZ R28, R34, R28, R33 ;  /* 0x0000001c221c7223 */ /* 0x000fe20000010021 */
[----:B------:R-:W-:-:S02]  /*9bc0*/  HADD2.F32 R10, -RZ, R10.H1_H1 ;  /* 0x3000000aff0a7230 */ /* 0x000fc40000004100 */
[--C-:B------:R-:W-:Y:S01]  /*9bd0*/  HADD2.F32 R33, -RZ, R23.reuse.H1_H1 ;  /* 0x30000017ff217230 */ /* 0x100fe20000004100 */
[----:B------:R-:W-:Y:S01]  /*9be0*/  FFMA.FTZ R28, R8, R9, R28 ;  /* 0x00000009081c7223 */ /* 0x000fe2000001001c */
[----:B------:R-:W-:Y:S01]  /*9bf0*/  HADD2.F32 R31, -RZ, R24.H0_H0 ;  /* 0x20000018ff1f7230 */ /* 0x000fe20000004100 */
[-C--:B------:R-:W-:Y:S01]  /*9c00*/  FFMA.FTZ R9, R29, R27.reuse, R26 ;  /* 0x0000001b1d097223 */ /* 0x080fe2000001001a */
[----:B------:R-:W-:Y:S02]  /*9c10*/  HADD2.F32 R29, -RZ, R23.H0_H0 ;  /* 0x20000017ff1d7230 */ /* 0x000fe40000004100 */
[----:B------:R-:W-:Y:S01]  /*9c20*/  HADD2.F32 R26, -RZ, R22.H1_H1 ;  /* 0x30000016ff1a7230 */ /* 0x000fe20000004100 */
[-C--:B------:R-:W-:Y:S01]  /*9c30*/  FFMA.FTZ R31, R31, R27.reuse, R32 ;  /* 0x0000001b1f1f7223 */ /* 0x080fe20000010020 */
[----:B------:R-:W-:Y:S01]  /*9c40*/  HADD2.F32 R34, -RZ, R25.H0_H0 ;  /* 0x20000019ff227230 */ /* 0x000fe20000004100 */
[-C--:B------:R-:W-:Y:S01]  /*9c50*/  FFMA.FTZ R29, R29, R27.reuse, R30 ;  /* 0x0000001b1d1d7223 */ /* 0x080fe2000001001e */
[----:B------:R-:W-:Y:S01]  /*9c60*/  HADD2.F32 R30, -RZ, R24.H1_H1 ;  /* 0x30000018ff1e7230 */ /* 0x000fe20000004100 */
        /* <DEDUP_REMOVED lines=36> */
.L_x_1107:
        /* <DEDUP_REMOVED lines=90> */
.L_x_1108:
        /* <DEDUP_REMOVED lines=22> */
[--C-:B------:R-:W-:Y:S01]  /*a5b0*/  HADD2.F32 R20, -RZ, R13.reuse.H0_H0 ;  /* 0x2000000dff147230 */ /* 0x100fe20000004100 */
[-C--:B------:R-:W-:Y:S01]  /*a5c0*/  FFMA.FTZ R29, R26, R8.reuse, R29 ;  /* 0x000000081a1d7223 */ /* 0x080fe2000001001d */
[----:B------:R-:W-:Y:S01]  /*a5d0*/  HADD2.F32 R13, -RZ, R13.H1_H1 ;  /* 0x3000000dff0d7230 */ /* 0x000fe20000004100 */
[----:B------:R-:W-:Y:S01]  /*a5e0*/  FFMA.FTZ R31, R21, R8, R31 ;  /* 0x00000008151f7223 */ /* 0x000fe2000001001f */
[----:B------:R-:W-:Y:S01]  /*a5f0*/  HADD2.F32 R21, -RZ, R12.H0_H0 ;  /* 0x2000000cff157230 */ /* 0x000fe20000004100 */
[-C--:B------:R-:W-:Y:S01]  /*a600*/  FFMA.FTZ R8, R18, R28.reuse, R19 ;  /* 0x0000001c12087223 */ /* 0x080fe20000010013 */
[----:B------:R-:W-:Y:S01]  /*a610*/  HADD2.F32 R19, -RZ, R14.H1_H1 ;  /* 0x3000000eff137230 */ /* 0x000fe20000004100 */
[-C--:B------:R-:W-:Y:S01]  /*a620*/  FFMA.FTZ R18, R20, R28.reuse, R27 ;  /* 0x0000001c14127223 */ /* 0x080fe2000001001b */
        /* <DEDUP_REMOVED lines=57> */
.L_x_1093:
[----:B------:R-:W-:Y:S01]  /*a9c0*/  IADD3 R58, R58, 0x20, RZ ;  /* 0x000000203a3a7810 */ /* 0x000fe20007ffe0ff */
[----:B------:R-:W-:Y:S01]  /*a9d0*/  IMAD.MOV.U32 R7, RZ, RZ, c[0x0][0x18c] ;  /* 0x00006300ff077624 */ /* 0x000fe200078e00ff */
[----:B------:R-:W-:Y:S02]  /*a9e0*/  UIADD3 UR4, UR4, 0x40, URZ ;  /* 0x0000004004047890 */ /* 0x000fe4000fffe03f */
[C---:B------:R-:W-:Y:S01]  /*a9f0*/  ISETP.GE.AND P2, PT, R58.reuse, c[0x0][0x1b4], PT ;  /* 0x00006d003a007a0c */ /* 0x040fe20003f46270 */
[----:B------:R-:W-:Y:S01]  /*aa00*/  IMAD.WIDE R62, R7, 0x10, R62 ;  /* 0x00000010073e7825 */ /* 0x000fe200078e023e */
[----:B------:R-:W-:-:S13]  /*aa10*/  ISETP.LT.AND P3, PT, R58, R59, PT ;  /* 0x0000003b3a00720c */ /* 0x000fda0003f61270 */
[----:B------:R-:W-:Y:S05]  /*aa20*/  @!P2 BRA P3, `(.L_x_1109) ;  /* 0xffff99000000a947 */ /* 0x000fea000183ffff */
.L_x_1092:
        /* <DEDUP_REMOVED lines=15> */
[----:B------:R-:W-:Y:S01]  /*ab20*/  LOP3.LUT R0, R2, 0xffffff, RZ, 0xc0, !PT ;  /* 0x00ffffff02007812 */ /* 0x000fe200078ec0ff */
[----:B------:R-:W-:-:S04]  /*ab30*/  IMAD.MOV.U32 R7, RZ, RZ, R5 ;  /* 0x000000ffff077224 */ /* 0x000fc800078e0005 */
.L_x_1113:
[----:B------:R-:W0:Y:S02]  /*ab40*/  LDS R4, [R0] ;  /* 0x0000000000047984 */ /* 0x000e240000000800 */
[----:B0-----:R-:W-:-:S10]  /*ab50*/  HFMA2.MMA R5, R4, 1, 1, R7 ;  /* 0x3c003c0004057835 */ /* 0x001fd40000000007 */
[----:B------:R-:W0:Y:S02]  /*ab60*/  ATOMS.CAST.SPIN R5, [R0], R4, R5 ;  /* 0x000000040005738d */ /* 0x000e240001800005 */
[----:B0-----:R-:W-:-:S13]  /*ab70*/  ISETP.EQ.U32.AND P0, PT, R5, 0x1, PT ;  /* 0x000000010500780c */ /* 0x001fda0003f02070 */
[----:B------:R-:W-:Y:S05]  /*ab80*/  @!P0 BRA `(.L_x_1113) ;  /* 0xffffffb000008947 */ /* 0x000fea000383ffff */
[----:B------:R-:W-:Y:S05]  /*ab90*/  BRA `(.L_x_1111) ;  /* 0x0000003000007947 */ /* 0x000fea0003800000 */
.L_x_1112:
[----:B------:R-:W2:Y:S02]  /*aba0*/  LD.E R0, [R2.64] ;  /* 0x0000000602007980 */ /* 0x000ea4000c101900 */
[----:B--2---:R-:W-:-:S05]  /*abb0*/  IMAD.IADD R5, R5, 0x1, R0 ;  /* 0x0000000105057824 */ /* 0x004fca00078e0200 */
[----:B------:R0:W-:Y:S02]  /*abc0*/  ST.E [R2.64], R5 ;  /* 0x0000000502007985 */ /* 0x0001e4000c101906 */
.L_x_1111:
[----:B------:R-:W-:Y:S05]  /*abd0*/  BSYNC B0 ;  /* 0x0000000000007941 */ /* 0x000fea0003800000 */
.L_x_1110:
[----:B------:R-:W2:Y:S01]  /*abe0*/  ATOM.E.ADD.F16x2.RN.STRONG.GPU P0, RZ, [R2.64+0x4], R46 ;  /* 0x0000042e02ff798a */ /* 0x000ea2000810e9c6 */
[----:B------:R-:W-:Y:S01]  /*abf0*/  BSSY B0, `(.L_x_1114) ;  /* 0x000000f000007945 */ /* 0x000fe20003800000 */
[----:B--2---:R-:W-:Y:S05]  /*ac00*/  @P0 BRA `(.L_x_1115) ;  /* 0x000000d000000947 */ /* 0x004fea0003800000 */
[----:B------:R-:W1:Y:S02]  /*ac10*/  QSPC.E.S P0, RZ, [R2+0x4] ;  /* 0x0000040002ff73aa */ /* 0x000e640000000500 */
[----:B-1----:R-:W-:Y:S05]  /*ac20*/  @!P0 BRA `(.L_x_1116) ;  /* 0x0000008000008947 */ /* 0x002fea0003800000 */
[----:B------:R-:W-:-:S04]  /*ac30*/  IADD3 R0, R2, 0x4, RZ ;  /* 0x0000000402007810 */ /* 0x000fc80007ffe0ff */
[----:B------:R-:W-:-:S05]  /*ac40*/  LOP3.LUT R0, R0, 0xffffff, RZ, 0xc0, !PT ;  /* 0x00ffffff00007812 */ /* 0x000fca00078ec0ff */
.L_x_1117:
[----:B------:R-:W1:Y:S02]  /*ac50*/  LDS R4, [R0] ;  /* 0x0000000000047984 */ /* 0x000e640000000800 */
[----:B01----:R-:W-:-:S06]  /*ac60*/  HADD2 R5, R4, R46 ;  /* 0x0000002e04057230 */ /* 0x003fcc0000000000 */
[----:B------:R-:W0:Y:S02]  /*ac70*/  ATOMS.CAST.SPIN R5, [R0], R4, R5 ;  /* 0x000000040005738d */ /* 0x000e240001800005 */
[----:B0-----:R-:W-:-:S13]  /*ac80*/  ISETP.EQ.U32.AND P0, PT, R5, 0x1, PT ;  /* 0x000000010500780c */ /* 0x001fda0003f02070 */
[----:B------:R-:W-:Y:S05]  /*ac90*/  @!P0 BRA `(.L_x_1117) ;  /* 0xffffffb000008947 */ /* 0x000fea000383ffff */
[----:B------:R-:W-:Y:S05]  /*aca0*/  BRA `(.L_x_1115) ;  /* 0x0000003000007947 */ /* 0x000fea0003800000 */
.L_x_1116:
[----:B------:R-:W2:Y:S02]  /*acb0*/  LD.E R0, [R2.64+0x4] ;  /* 0x0000040602007980 */ /* 0x000ea4000c101900 */
[----:B0-2---:R-:W-:-:S05]  /*acc0*/  IMAD.IADD R5, R46, 0x1, R0 ;  /* 0x000000012e057824 */ /* 0x005fca00078e0200 */
[----:B------:R0:W-:Y:S02]  /*acd0*/  ST.E [R2.64+0x4], R5 ;  /* 0x0000040502007985 */ /* 0x0001e4000c101906 */
.L_x_1115:
[----:B------:R-:W-:Y:S05]  /*ace0*/  BSYNC B0 ;  /* 0x0000000000007941 */ /* 0x000fea0003800000 */
.L_x_1114:
        /* <DEDUP_REMOVED lines=10> */
.L_x_1121:
[----:B------:R-:W0:Y:S02]  /*ad90*/  LDS R4, [R0] ;  /* 0x0000000000047984 */ /* 0x000e240000000800 */
[----:B0-----:R-:W-:-:S10]  /*ada0*/  HFMA2.MMA R5, R4, 1, 1, R47 ;  /* 0x3c003c0004057835 */ /* 0x001fd4000000002f */
[----:B------:R-:W0:Y:S02]  /*adb0*/  ATOMS.CAST.SPIN R5, [R0], R4, R5 ;  /* 0x000000040005738d */ /* 0x000e240001800005 */
[----:B0-----:R-:W-:-:S13]  /*adc0*/  ISETP.EQ.U32.AND P0, PT, R5, 0x1, PT ;  /* 0x000000010500780c */ /* 0x001fda0003f02070 */
[----:B------:R-:W-:Y:S05]  /*add0*/  @!P0 BRA `(.L_x_1121) ;  /* 0xffffffb000008947 */ /* 0x000fea000383ffff */
[----:B------:R-:W-:Y:S05]  /*ade0*/  BRA `(.L_x_1119) ;  /* 0x0000003000007947 */ /* 0x000fea0003800000 */
.L_x_1120:
[----:B------:R-:W2:Y:S02]  /*adf0*/  LD.E R0, [R2.64] ;  /* 0x0000000602007980 */ /* 0x000ea4000c101900 */
[----:B--2---:R-:W-:-:S05]  /*ae00*/  IMAD.IADD R5, R47, 0x1, R0 ;  /* 0x000000012f057824 */ /* 0x004fca00078e0200 */
[----:B------:R0:W-:Y:S02]  /*ae10*/  ST.E [R2.64], R5 ;  /* 0x0000000502007985 */ /* 0x0001e4000c101906 */
.L_x_1119:
[----:B------:R-:W-:Y:S05]  /*ae20*/  BSYNC B0 ;  /* 0x0000000000007941 */ /* 0x000fea0003800000 */
.L_x_1118:
[----:B------:R-:W2:Y:S01]  /*ae30*/  ATOM.E.ADD.F16x2.RN.STRONG.GPU P0, RZ, [R2.64+0x4], R48 ;  /* 0x0000043002ff798a */ /* 0x000ea2000810e9c6 */
[----:B------:R-:W-:Y:S01]  /*ae40*/  BSSY B0, `(.L_x_1122) ;  /* 0x000000f000007945 */ /* 0x000fe20003800000 */
[----:B--2---:R-:W-:Y:S05]  /*ae50*/  @P0 BRA `(.L_x_1123) ;  /* 0x000000d000000947 */ /* 0x004fea0003800000 */
[----:B------:R-:W1:Y:S02]  /*ae60*/  QSPC.E.S P0, RZ, [R2+0x4] ;  /* 0x0000040002ff73aa */ /* 0x000e640000000500 */
[----:B-1----:R-:W-:Y:S05]  /*ae70*/  @!P0 BRA `(.L_x_1124) ;  /* 0x0000008000008947 */ /* 0x002fea0003800000 */
[----:B------:R-:W-:-:S04]  /*ae80*/  IADD3 R0, R2, 0x4, RZ ;  /* 0x0000000402007810 */ /* 0x000fc80007ffe0ff */
[----:B------:R-:W-:-:S05]  /*ae90*/  LOP3.LUT R0, R0, 0xffffff, RZ, 0xc0, !PT ;  /* 0x00ffffff00007812 */ /* 0x000fca00078ec0ff */
.L_x_1125:
[----:B------:R-:W1:Y:S02]  /*aea0*/  LDS R4, [R0] ;  /* 0x0000000000047984 */ /* 0x000e640000000800 */
[----:B01----:R-:W-:-:S06]  /*aeb0*/  HADD2 R5, R4, R48 ;  /* 0x0000003004057230 */ /* 0x003fcc0000000000 */
[----:B------:R-:W0:Y:S02]  /*aec0*/  ATOMS.CAST.SPIN R5, [R0], R4, R5 ;  /* 0x000000040005738d */ /* 0x000e240001800005 */
[----:B0-----:R-:W-:-:S13]  /*aed0*/  ISETP.EQ.U32.AND P0, PT, R5, 0x1, PT ;  /* 0x000000010500780c */ /* 0x001fda0003f02070 */
[----:B------:R-:W-:Y:S05]  /*aee0*/  @!P0 BRA `(.L_x_1125) ;  /* 0xffffffb000008947 */ /* 0x000fea000383ffff */
[----:B------:R-:W-:Y:S05]  /*aef0*/  BRA `(.L_x_1123) ;  /* 0x0000003000007947 */ /* 0x000fea0003800000 */
.L_x_1124:
[----:B------:R-:W2:Y:S02]  /*af00*/  LD.E R0, [R2.64+0x4] ;  /* 0x0000040602007980 */ /* 0x000ea4000c101900 */
[----:B0-2---:R-:W-:-:S05]  /*af10*/  IMAD.IADD R5, R48, 0x1, R0 ;  /* 0x0000000130057824 */ /* 0x005fca00078e0200 */
[----:B------:R0:W-:Y:S02]  /*af20*/  ST.E [R2.64+0x4], R5 ;  /* 0x0000040502007985 */ /* 0x0001e4000c101906 */
.L_x_1123:
[----:B------:R-:W-:Y:S05]  /*af30*/  BSYNC B0 ;  /* 0x0000000000007941 */ /* 0x000fea0003800000 */
.L_x_1122:
        /* <DEDUP_REMOVED lines=9> */
.L_x_1129:
[----:B------:R-:W0:Y:S02]  /*afd0*/  LDS R4, [R0] ;  /* 0x0000000000047984 */ /* 0x000e240000000800 */
[----:B0-----:R-:W-:-:S10]  /*afe0*/  HFMA2.MMA R5, R4, 1, 1, R49 ;  /* 0x3c003c0004057835 */ /* 0x001fd40000000031 */
[----:B------:R-:W0:Y:S02]  /*aff0*/  ATOMS.CAST.SPIN R5, [R0], R4, R5 ;  /* 0x000000040005738d */ /* 0x000e240001800005 */
[----:B0-----:R-:W-:-:S13]  /*b000*/  ISETP.EQ.U32.AND P0, PT, R5, 0x1, PT ;  /* 0x000000010500780c */ /* 0x001fda0003f02070 */
[----:B------:R-:W-:Y:S05]  /*b010*/  @!P0 BRA `(.L_x_1129) ;  /* 0xffffffb000008947 */ /* 0x000fea000383ffff */
[----:B------:R-:W-:Y:S05]  /*b020*/  BRA `(.L_x_1127) ;  /* 0x0000003000007947 */ /* 0x000fea0003800000 */
.L_x_1128:
[----:B------:R-:W2:Y:S02]  /*b030*/  LD.E R0, [R2.64] ;  /* 0x0000000602007980 */ /* 0x000ea4000c101900 */
[----:B--2---:R-:W-:-:S05]  /*b040*/  IMAD.IADD R5, R49, 0x1, R0 ;  /* 0x0000000131057824 */ /* 0x004fca00078e0200 */
[----:B------:R0:W-:Y:S02]  /*b050*/  ST.E [R2.64], R5 ;  /* 0x0000000502007985 */ /* 0x0001e4000c101906 */
.L_x_1127:
[----:B------:R-:W-:Y:S05]  /*b060*/  BSYNC B0 ;  /* 0x0000000000007941 */ /* 0x000fea0003800000 */
.L_x_1126:
[----:B------:R-:W2:Y:S01]  /*b070*/  ATOM.E.ADD.F16x2.RN.STRONG.GPU P0, RZ, [R2.64+0x4], R50 ;  /* 0x0000043202ff798a */ /* 0x000ea2000810e9c6 */
[----:B------:R-:W-:Y:S01]  /*b080*/  BSSY B0, `(.L_x_1130) ;  /* 0x000000f000007945 */ /* 0x000fe20003800000 */
[----:B--2---:R-:W-:Y:S05]  /*b090*/  @P0 BRA `(.L_x_1131) ;  /* 0x000000d000000947 */ /* 0x004fea0003800000 */
[----:B------:R-:W1:Y:S02]  /*b0a0*/  QSPC.E.S P0, RZ, [R2+0x4] ;  /* 0x0000040002ff73aa */ /* 0x000e640000000500 */
[----:B-1----:R-:W-:Y:S05]  /*b0b0*/  @!P0 BRA `(.L_x_1132) ;  /* 0x0000008000008947 */ /* 0x002fea0003800000 */
[----:B------:R-:W-:-:S04]  /*b0c0*/  IADD3 R0, R2, 0x4, RZ ;  /* 0x0000000402007810 */ /* 0x000fc80007ffe0ff */
[----:B------:R-:W-:-:S05]  /*b0d0*/  LOP3.LUT R0, R0, 0xffffff, RZ, 0xc0, !PT ;  /* 0x00ffffff00007812 */ /* 0x000fca00078ec0ff */
.L_x_1133:
[----:B------:R-:W1:Y:S02]  /*b0e0*/  LDS R4, [R0] ;  /* 0x0000000000047984 */ /* 0x000e640000000800 */
[----:B01----:R-:W-:-:S06]  /*b0f0*/  HADD2 R5, R4, R50 ;  /* 0x0000003204057230 */ /* 0x003fcc0000000000 */
[----:B------:R-:W0:Y:S02]  /*b100*/  ATOMS.CAST.SPIN R5, [R0], R4, R5 ;  /* 0x000000040005738d */ /* 0x000e240001800005 */
[----:B0-----:R-:W-:-:S13]  /*b110*/  ISETP.EQ.U32.AND P0, PT, R5, 0x1, PT ;  /* 0x000000010500780c */ /* 0x001fda0003f02070 */
[----:B------:R-:W-:Y:S05]  /*b120*/  @!P0 BRA `(.L_x_1133) ;  /* 0xffffffb000008947 */ /* 0x000fea000383ffff */
[----:B------:R-:W-:Y:S05]  /*b130*/  BRA `(.L_x_1131) ;  /* 0x0000003000007947 */ /* 0x000fea0003800000 */
.L_x_1132:
[----:B------:R-:W2:Y:S02]  /*b140*/  LD.E R0, [R2.64+0x4] ;  /* 0x0000040602007980 */ /* 0x000ea4000c101900 */
[----:B0-2---:R-:W-:-:S05]  /*b150*/  IMAD.IADD R5, R50, 0x1, R0 ;  /* 0x0000000132057824 */ /* 0x005fca00078e0200 */
[----:B------:R0:W-:Y:S02]  /*b160*/  ST.E [R2.64+0x4], R5 ;  /* 0x0000040502007985 */ /* 0x0001e4000c101906 */
.L_x_1131:
[----:B------:R-:W-:Y:S05]  /*b170*/  BSYNC B0 ;  /* 0x0000000000007941 */ /* 0x000fea0003800000 */
.L_x_1130:
        /* <DEDUP_REMOVED lines=9> */
.L_x_1137:
[----:B------:R-:W0:Y:S02]  /*b210*/  LDS R4, [R0] ;  /* 0x0000000000047984 */ /* 0x000e240000000800 */
[----:B0-----:R-:W-:-:S10]  /*b220*/  HFMA2.MMA R5, R4, 1, 1, R51 ;  /* 0x3c003c0004057835 */ /* 0x001fd40000000033 */
[----:B------:R-:W0:Y:S02]  /*b230*/  ATOMS.CAST.SPIN R5, [R0], R4, R5 ;  /* 0x000000040005738d */ /* 0x000e240001800005 */
[----:B0-----:R-:W-:-:S13]  /*b240*/  ISETP.EQ.U32.AND P0, PT, R5, 0x1, PT ;  /* 0x000000010500780c */ /* 0x001fda0003f02070 */
[----:B------:R-:W-:Y:S05]  /*b250*/  @!P0 BRA `(.L_x_1137) ;  /* 0xffffffb000008947 */ /* 0x000fea000383ffff */
[----:B------:R-:W-:Y:S05]  /*b260*/  BRA `(.L_x_1135) ;  /* 0x0000003000007947 */ /* 0x000fea0003800000 */
.L_x_1136:
[----:B------:R-:W2:Y:S02]  /*b270*/  LD.E R0, [R2.64] ;  /* 0x0000000602007980 */ /* 0x000ea4000c101900 */
[----:B--2---:R-:W-:-:S05]  /*b280*/  IMAD.IADD R5, R51, 0x1, R0 ;  /* 0x0000000133057824 */ /* 0x004fca00078e0200 */
[----:B------:R0:W-:Y:S02]  /*b290*/  ST.E [R2.64], R5 ;  /* 0x0000000502007985 */ /* 0x0001e4000c101906 */
.L_x_1135:
[----:B------:R-:W-:Y:S05]  /*b2a0*/  BSYNC B0 ;  /* 0x0000000000007941 */ /* 0x000fea0003800000 */
.L_x_1134:
[----:B------:R-:W2:Y:S02]  /*b2b0*/  ATOM.E.ADD.F16x2.RN.STRONG.GPU P0, RZ, [R2.64+0x4], R52 ;  /* 0x0000043402ff798a */ /* 0x000ea4000810e9c6 */
[----:B--2---:R-:W-:Y:S05]  /*b2c0*/  @P0 EXIT ;  /* 0x000000000000094d */ /* 0x004fea0003800000 */
[----:B------:R-:W1:Y:S02]  /*b2d0*/  QSPC.E.S P0, RZ, [R2+0x4] ;  /* 0x0000040002ff73aa */ /* 0x000e640000000500 */
[----:B-1----:R-:W-:Y:S05]  /*b2e0*/  @!P0 BRA `(.L_x_1138) ;  /* 0x0000008000008947 */ /* 0x002fea0003800000 */
[----:B0-----:R-:W-:-:S04]  /*b2f0*/  IADD3 R2, R2, 0x4, RZ ;  /* 0x0000000402027810 */ /* 0x001fc80007ffe0ff */
[----:B------:R-:W-:-:S05]  /*b300*/  LOP3.LUT R2, R2, 0xffffff, RZ, 0xc0, !PT ;  /* 0x00ffffff02027812 */ /* 0x000fca00078ec0ff */
.L_x_1139:
[----:B------:R-:W0:Y:S02]  /*b310*/  LDS R4, [R2] ;  /* 0x0000000002047984 */ /* 0x000e240000000800 */
[----:B0-----:R-:W-:-:S06]  /*b320*/  HADD2 R5, R4, R52 ;  /* 0x0000003404057230 */ /* 0x001fcc0000000000 */
[----:B------:R-:W0:Y:S02]  /*b330*/  ATOMS.CAST.SPIN R5, [R2], R4, R5 ;  /* 0x000000040205738d */ /* 0x000e240001800005 */
[----:B0-----:R-:W-:-:S13]  /*b340*/  ISETP.EQ.U32.AND P0, PT, R5, 0x1, PT ;  /* 0x000000010500780c */ /* 0x001fda0003f02070 */
[----:B------:R-:W-:Y:S05]  /*b350*/  @!P0 BRA `(.L_x_1139) ;  /* 0xffffffb000008947 */ /* 0x000fea000383ffff */
[----:B------:R-:W-:Y:S05]  /*b360*/  EXIT ;  /* 0x000000000000794d */ /* 0x000fea0003800000 */
.L_x_1138:
[----:B------:R-:W2:Y:S02]  /*b370*/  LD.E R0, [R2.64+0x4] ;  /* 0x0000040602007980 */ /* 0x000ea4000c101900 */
[----:B0-2---:R-:W-:-:S05]  /*b380*/  IMAD.IADD R5, R52, 0x1, R0 ;  /* 0x0000000134057824 */ /* 0x005fca00078e0200 */
[----:B------:R-:W-:Y:S01]  /*b390*/  ST.E [R2.64+0x4], R5 ;  /* 0x0000040502007985 */ /* 0x000fe2000c101906 */
[----:B------:R-:W-:Y:S05]  /*b3a0*/  EXIT ;  /* 0x000000000000794d */ /* 0x000fea0003800000 */
.L_x_1140:
        /* <DEDUP_REMOVED lines=13> */
.L_x_4757:


//--------------------- .text._Z23gemm_half_q_half_kernelILi4ELi10ELb1ELb0ELi32EEvPK6__halfPKjS4_S2_PS0_iiiiPKtS7_iiiiiibS2_i --------------------------
	.section	.text._Z23gemm_half_q_half_kernelILi4ELi10ELb1ELb0ELi32EEvPK6__halfPKjS4_S2_PS0_iiiiPKtS7_iiiiiibS2_i,"ax",@progbits
	.sectioninfo	@"SHI_REGISTERS=69"
	.align	128
        .global         _Z23gemm_half_q_half_kernelILi4ELi10ELb1ELb0ELi32EEvPK6__halfPKjS4_S2_PS0_iiiiPKtS7_iiiiiibS2_i
        .type           _Z23gemm_half_q_half_kernelILi4ELi10ELb1ELb0ELi32EEvPK6__halfPKjS4_S2_PS0_iiiiPKtS7_iiiiiibS2_i,@function
        .size           _Z23gemm_half_q_half_kernelILi4ELi10ELb1ELb0ELi32EEvPK6__halfPKjS4_S2_PS0_iiiiPKtS7_iiiiiibS2_i,(.L_x_4758 - _Z23gemm_half_q_half_kernelILi4ELi10ELb1ELb0ELi32EEvPK6__halfPKjS4_S2_PS0_iiiiPKtS7_iiiiiibS2_i)
        .other          _Z23gemm_half_q_half_kernelILi4ELi10ELb1ELb0ELi32EEvPK6__halfPKjS4_S2_PS0_iiiiPKtS7_iiiiiibS2_i,@"STO_CUDA_ENTRY STV_DEFAULT"
_Z23gemm_half_q_half_kernelILi4ELi10ELb1ELb0ELi32EEvPK6__halfPKjS4_S2_PS0_iiiiPKtS7_iiiiiibS2_i:
.text._Z23gemm_half_q_half_kernelILi4ELi10ELb1ELb0ELi32EEvPK6__halfPKjS4_S2_PS0_iiiiPKtS7_iiiiiibS2_i:
[----:B------:R-:W-:Y:S02]  /*0000*/  MOV R1, c[0x0][0x28] ;  /* 0x00000a0000017a02 */ /* 0x000fe40000000f00 */
        /* <DEDUP_REMOVED lines=12> */
[----:B-1----:R-:W-:-:S04]  /*00d0*/  SHF.L.U32 R56, R2, 0x5, RZ ;  /* 0x0000000502387819 */ /* 0x002fc800000006ff */
[----:B------:R-:W-:Y:S02]  /*00e0*/  ISETP.GE.AND P1, PT, R6, 0x1, PT ;  /* 0x000000010600780c */ /* 0x000fe40003f26270 */
        /* <DEDUP_REMOVED lines=33> */
.L_x_1141:
        /* <DEDUP_REMOVED lines=21> */
.L_x_1146:
        /* <DEDUP_REMOVED lines=36> */
.L_x_1145:
        /* <DEDUP_REMOVED lines=22> */
.L_x_1147:
        /* <DEDUP_REMOVED lines=12> */
.L_x_1144:
[----:B------:R-:W-:Y:S01]  /*08b0*/  ISETP.GT.AND P2, PT, R58, 0x3, PT ;  /* 0x000000033a00780c */ /* 0x000fe20003f44270 */
[----:B------:R-:W-:Y:S01]  /*08c0*/  IMAD.MOV.U32 R14, RZ, RZ, RZ ;  /* 0x000000ffff0e7224 */ /* 0x000fe200078e00ff */
[----:B------:R-:W-:Y:S02]  /*08d0*/  SHF.L.U32 R21, R13, 0x1, RZ ;  /* 0x000000010d157819 */ /* 0x000fe400000006ff */
[----:B------:R-:W-:-:S09]  /*08e0*/  PLOP3.LUT P0, PT, PT, PT, PT, 0x80, 0x0 ;  /* 0x000000000000781c */ /* 0x000fd20003f0f070 */
[----:B------:R-:W-:Y:S05]  /*08f0*/  @!P2 BRA `(.L_x_1148) ;  /* 0x000002600000a947 */ /* 0x000fea0003800000 */
[----:B------:R-:W-:Y:S02]  /*0900*/  PLOP3.LUT P0, PT, PT, PT, PT, 0x8, 0x0 ;  /* 0x000000000000781c */ /* 0x000fe40003f0e170 */
[----:B------:R-:W-:Y:S02]  /*0910*/  IADD3 R23, R58, -0x3, RZ ;  /* 0xfffffffd3a177810 */ /* 0x000fe40007ffe0ff */
.L_x_1149:
        /* <DEDUP_REMOVED lines=36> */
.L_x_1148:
        /* <DEDUP_REMOVED lines=22> */
.L_x_1150:
        /* <DEDUP_REMOVED lines=11> */
.L_x_1143:
[----:B------:R-:W-:Y:S05]  /*0d70*/  BSYNC B0 ;  /* 0x0000000000007941 */ /* 0x000fea0003800000 */
.L_x_1142:
        /* <DEDUP_REMOVED lines=11> */
[----:B------:R-:W-:Y:S01]  /*0e30*/  HFMA2.MMA R16, -RZ, RZ, 0, 1.1920928955078125e-07 ;  /* 0x00000002ff107435 */ /* 0x000fe200000001ff */
[----:B------:R-:W-:Y:S02]  /*0e40*/  PLOP3.LUT P0, PT, PT, PT, PT, 0x8, 0x0 ;  /* 0x000000000000781c */ /* 0x000fe40003f0e170 */
[----:B------:R-:W-:Y:S02]  /*0e50*/  IADD3 R15, R58, -0x3, RZ ;  /* 0xfffffffd3a0f7810 */ /* 0x000fe40007ffe0ff */
.L_x_1153:
        /* <DEDUP_REMOVED lines=19> */
.L_x_1152:
[----:B0-----:R-:W-:-:S04]  /*0f90*/  IADD3 R4, R58, -R14, RZ ;  /* 0x8000000e3a047210 */ /* 0x001fc80007ffe0ff */
[----:B------:R-:W-:-:S13]  /*0fa0*/  ISETP.GT.AND P2, PT, R4, 0x1, PT ;  /* 0x000000010400780c */ /* 0x000fda0003f44270 */
[----:B------:R-:W-:Y:S05]  /*0fb0*/  @!P2 BRA `(.L_x_1154) ;  /* 0x000000b00000a947 */ /* 0x000fea0003800000 */
[----:B------:R-:W-:Y:S01]  /*0fc0*/  IMAD R5, R3, 0x4, R14 ;  /* 0x0000000403057824 */ /* 0x000fe200078e020e */
[----:B------:R-:W-:Y:S02]  /*0fd0*/  MOV R8, 0x2 ;  /* 0x0000000200087802 */ /* 0x000fe40000000f00 */
[----:B------:R-:W-:Y:S02]  /*0fe0*/  PLOP3.LUT P0, PT, PT, PT, PT, 0x8, 0x0 ;  /* 0x000000000000781c */ /* 0x000fe40003f0e170 */
[C---:B------:R-:W-:Y:S01]  /*0ff0*/  IADD3 R9, R5.reuse, 0x1, RZ ;  /* 0x0000000105097810 */ /* 0x040fe20007ffe0ff */
[----:B------:R-:W-:Y:S01]  /*1000*/  IMAD R5, R5, c[0x0][0x18c], R0 ;  /* 0x0000630005057a24 */ /* 0x000fe200078e0200 */
[----:B------:R-:W-:-:S03]  /*1010*/  IADD3 R14, R14, 0x2, RZ ;  /* 0x000000020e0e7810 */ /* 0x000fc60007ffe0ff */
[----:B------:R-:W-:Y:S02]  /*1020*/  IMAD R9, R9, c[0x0][0x18c], R0 ;  /* 0x0000630009097a24 */ /* 0x000fe400078e0200 */
[----:B------:R-:W-:-:S04]  /*1030*/  IMAD.WIDE R4, R5, R8, c[0x0][0x180] ;  /* 0x0000600005047625 */ /* 0x000fc800078e0208 */
[----:B------:R-:W-:Y:S01]  /*1040*/  IMAD.WIDE R8, R9, R8, c[0x0][0x180] ;  /* 0x0000600009087625 */ /* 0x000fe200078e0208 */
[----:B------:R0:W-:Y:S04]  /*1050*/  STG.E.64 [R4.64], RZ ;  /* 0x000000ff04007986 */ /* 0x0001e8000c101b08 */
[----:B------:R0:W-:Y:S02]  /*1060*/  STG.E.64 [R8.64], RZ ;  /* 0x000000ff08007986 */ /* 0x0001e4000c101b08 */
.L_x_1154:
[----:B------:R-:W-:-:S13]  /*1070*/  ISETP.LT.OR P0, PT, R14, R58, P0 ;  /* 0x0000003a0e00720c */ /* 0x000fda0000701670 */
[----:B------:R-:W-:Y:S01]  /*1080*/  @P0 IMAD R3, R3, 0x4, R14 ;  /* 0x0000000403030824 */ /* 0x000fe200078e020e */
[----:B0-----:R-:W-:-:S03]  /*1090*/  @P0 MOV R4, 0x2 ;  /* 0x0000000200040802 */ /* 0x001fc60000000f00 */
[----:B------:R-:W-:-:S04]  /*10a0*/  @P0 IMAD R3, R3, c[0x0][0x18c], R0 ;  /* 0x0000630003030a24 */ /* 0x000fc800078e0200 */
[----:B------:R-:W-:-:S05]  /*10b0*/  @P0 IMAD.WIDE R4, R3, R4, c[0x0][0x180] ;  /* 0x0000600003040625 */ /* 0x000fca00078e0204 */
[----:B------:R0:W-:Y:S02]  /*10c0*/  @P0 STG.E.64 [R4.64], RZ ;  /* 0x000000ff04000986 */ /* 0x0001e4000c101b08 */
.L_x_1151:
[----:B------:R-:W-:Y:S01]  /*10d0*/  BAR.SYNC.DEFER_BLOCKING 0x0 ;  /* 0x0000000000007b1d */ /* 0x000fe20000010000 */
[C---:B------:R-:W-:Y:S02]  /*10e0*/  ISETP.GT.AND P0, PT, R56.reuse, c[0x0][0x1a8], PT ;  /* 0x00006a0038007a0c */ /* 0x040fe40003f04270 */
[C---:B------:R-:W-:Y:S02]  /*10f0*/  ISETP.GT.AND P3, PT, R56.reuse, c[0x0][0x1b0], PT ;  /* 0x00006c0038007a0c */ /* 0x040fe40003f64270 */
[C---:B------:R-:W-:Y:S02]  /*1100*/  ISETP.GT.AND P2, PT, R56.reuse, c[0x0][0x1ac], PT ;  /* 0x00006b0038007a0c */ /* 0x040fe40003f44270 */
[C---:B------:R-:W-:Y:S02]  /*1110*/  ISETP.GT.AND P4, PT, R56.reuse, c[0x0][0x1b4], PT ;  /* 0x00006d0038007a0c */ /* 0x040fe40003f84270 */
[C---:B0-----:R-:W-:Y:S02]  /*1120*/  IMNMX R4, R56.reuse, c[0x0][0x1a8], PT ;  /* 0x00006a0038047a17 */ /* 0x041fe40003800200 */
[----:B------:R-:W-:-:S02]  /*1130*/  ISETP.GT.AND P5, PT, R56, c[0x0][0x1b8], PT ;  /* 0x00006e0038007a0c */ /* 0x000fc40003fa4270 */
[----:B------:R-:W-:Y:S02]  /*1140*/  SHF.R.S32.HI R5, RZ, 0x1f, R4 ;  /* 0x0000001fff057819 */ /* 0x000fe40000011404 */
[C---:B------:R-:W-:Y:S02]  /*1150*/  @P0 IMNMX R3, R56.reuse, c[0x0][0x1ac], PT ;  /* 0x00006b0038030a17 */ /* 0x040fe40003800200 */
[C---:B------:R-:W-:Y:S02]  /*1160*/  @P3 IMNMX R9, R56.reuse, c[0x0][0x1b4], PT ;  /* 0x00006d0038093a17 */ /* 0x040fe40003800200 */
[----:B------:R-:W-:Y:S02]  /*1170*/  @P0 IADD3 R3, R3, -c[0x0][0x1a8], RZ ;  /* 0x80006a0003030a10 */ /* 0x000fe40007ffe0ff */
[----:B------:R-:W-:Y:S02]  /*1180*/  LEA.HI R14, R5, R4, RZ, 0x5 ;  /* 0x00000004050e7211 */ /* 0x000fe400078f28ff */
[----:B------:R-:W-:-:S02]  /*1190*/  @P2 IMNMX R5, R56, c[0x0][0x1b0], PT ;  /* 0x00006c0038052a17 */ /* 0x000fc40003800200 */
[----:B------:R-:W-:Y:S02]  /*11a0*/  @P0 SHF.R.S32.HI R4, RZ, 0x1f, R3 ;  /* 0x0000001fff040819 */ /* 0x000fe40000011403 */
[----:B------:R-:W-:Y:S02]  /*11b0*/  @P3 IADD3 R9, R9, -c[0x0][0x1b0], RZ ;  /* 0x80006c0009093a10 */ /* 0x000fe40007ffe0ff */
[----:B------:R-:W-:Y:S02]  /*11c0*/  @P4 IMNMX R10, R56, c[0x0][0x1b8], PT ;  /* 0x00006e00380a4a17 */ /* 0x000fe40003800200 */
[----:B------:R-:W-:Y:S02]  /*11d0*/  @P2 IADD3 R8, R5, -c[0x0][0x1ac], RZ ;  /* 0x80006b0005082a10 */ /* 0x000fe40007ffe0ff */
[----:B------:R-:W-:Y:S02]  /*11e0*/  @P0 LEA.HI R5, R4, R3, RZ, 0x5 ;  /* 0x0000000304050211 */ /* 0x000fe400078f28ff */
[----:B------:R-:W-:-:S02]  /*11f0*/  @P3 SHF.R.S32.HI R4, RZ, 0x1f, R9 ;  /* 0x0000001fff043819 */ /* 0x000fc40000011409 */
[----:B------:R-:W-:Y:S02]  /*1200*/  @P5 IMNMX R12, R56, c[0x0][0x1bc], PT ;  /* 0x00006f00380c5a17 */ /* 0x000fe40003800200 */
[----:B------:R-:W-:Y:S02]  /*1210*/  @P4 IADD3 R10, R10, -c[0x0][0x1b4], RZ ;  /* 0x80006d000a0a4a10 */ /* 0x000fe40007ffe0ff */
[----:B------:R-:W-:Y:S02]  /*1220*/  @P2 SHF.R.S32.HI R3, RZ, 0x1f, R8 ;  /* 0x0000001fff032819 */ /* 0x000fe40000011408 */
[----:B------:R-:W-:Y:S01]  /*1230*/  @P3 LEA.HI R9, R4, R9, RZ, 0x5 ;  /* 0x0000000904093211 */ /* 0x000fe200078f28ff */
[----:B------:R-:W-:Y:S01]  /*1240*/  IMAD.MOV.U32 R4, RZ, RZ, RZ ;  /* 0x000000ffff047224 */ /* 0x000fe200078e00ff */
[----:B------:R-:W-:Y:S02]  /*1250*/  @P5 IADD3 R12, R12, -c[0x0][0x1b8], RZ ;  /* 0x80006e000c0c5a10 */ /* 0x000fe40007ffe0ff */
[----:B------:R-:W-:-:S02]  /*1260*/  @P4 SHF.R.S32.HI R11, RZ, 0x1f, R10 ;  /* 0x0000001fff0b4819 */ /* 0x000fc4000001140a */
[----:B------:R-:W-:Y:S01]  /*1270*/  @P2 LEA.HI R8, R3, R8, RZ, 0x5 ;  /* 0x0000000803082211 */ /* 0x000fe200078f28ff */
[----:B------:R-:W-:Y:S01]  /*1280*/  HFMA2.MMA R3, -RZ, RZ, 0, 0 ;  /* 0x00000000ff037435 */ /* 0x000fe200000001ff */
[----:B------:R-:W-:Y:S02]  /*1290*/  @P0 SHF.R.S32.HI R5, RZ, 0x5, R5 ;  /* 0x00000005ff050819 */ /* 0x000fe40000011405 */
[----:B------:R-:W-:Y:S02]  /*12a0*/  @P3 SHF.R.S32.HI R9, RZ, 0x5, R9 ;  /* 0x00000005ff093819 */ /* 0x000fe40000011409 */
[----:B------:R-:W-:Y:S01]  /*12b0*/  @P5 SHF.R.S32.HI R13, RZ, 0x1f, R12 ;  /* 0x0000001fff0d5819 */ /* 0x000fe2000001140c */
[----:B------:R-:W-:Y:S01]  /*12c0*/  @P0 IMAD R4, R5, 0x6, RZ ;  /* 0x0000000605040824 */ /* 0x000fe200078e02ff */
[----:B------:R-:W-:Y:S01]  /*12d0*/  @P4 LEA.HI R11, R11, R10, RZ, 0x5 ;  /* 0x0000000a0b0b4211 */ /* 0x000fe200078f28ff */
[----:B------:R-:W-:Y:S01]  /*12e0*/  IMAD.MOV.U32 R10, RZ, RZ, RZ ;  /* 0x000000ffff0a7224 */ /* 0x000fe200078e00ff */
[----:B------:R-:W-:-:S02]  /*12f0*/  @P2 SHF.R.S32.HI R8, RZ, 0x5, R8 ;  /* 0x00000005ff082819 */ /* 0x000fc40000011408 */
[----:B------:R-:W-:Y:S02]  /*1300*/  @P3 SHF.L.U32 R10, R9, 0x2, RZ ;  /* 0x00000002090a3819 */ /* 0x000fe400000006ff */
[----:B------:R-:W-:Y:S01]  /*1310*/  @P5 LEA.HI R13, R13, R12, RZ, 0x5 ;  /* 0x0000000c0d0d5211 */ /* 0x000fe200078f28ff */
[----:B------:R-:W-:Y:S01]  /*1320*/  @P2 IMAD R3, R8, 0x5, RZ ;  /* 0x0000000508032824 */ /* 0x000fe200078e02ff */
[----:B------:R-:W-:Y:S01]  /*1330*/  SHF.R.S32.HI R9, RZ, 0x5, R14 ;  /* 0x00000005ff097819 */ /* 0x000fe2000001140e */
[----:B------:R-:W-:Y:S01]  /*1340*/  IMAD.MOV.U32 R8, RZ, RZ, RZ ;  /* 0x000000ffff087224 */ /* 0x000fe200078e00ff */
[----:B------:R-:W-:Y:S02]  /*1350*/  @P4 SHF.R.S32.HI R11, RZ, 0x5, R11 ;  /* 0x00000005ff0b4819 */ /* 0x000fe4000001140b */
[----:B------:R-:W-:Y:S02]  /*1360*/  @P5 SHF.R.S32.HI R13, RZ, 0x5, R13 ;  /* 0x00000005ff0d5819 */ /* 0x000fe4000001140d */
[----:B------:R-:W-:-:S02]  /*1370*/  LEA R4, R9, R4, 0x3 ;  /* 0x0000000409047211 */ /* 0x000fc400078e18ff */
[----:B------:R-:W-:Y:S01]  /*1380*/  MOV R5, RZ ;  /* 0x000000ff00057202 */ /* 0x000fe20000000f00 */
[----:B------:R-:W-:Y:S01]  /*1390*/  @P4 IMAD R5, R11, 0x3, RZ ;  /* 0x000000030b054824 */ /* 0x000fe200078e02ff */
[----:B------:R-:W-:Y:S02]  /*13a0*/  @P5 SHF.L.U32 R8, R13, 0x1, RZ ;  /* 0x000000010d085819 */ /* 0x000fe400000006ff */
[----:B------:R-:W-:Y:S02]  /*13b0*/  IADD3 R3, R10, R4, R3 ;  /* 0x000000040a037210 */ /* 0x000fe40007ffe003 */
[----:B------:R-:W-:Y:S02]  /*13c0*/  ISETP.GE.AND P0, PT, R56, R57, PT ;  /* 0x000000393800720c */ /* 0x000fe40003f06270 */
[----:B------:R-:W-:Y:S02]  /*13d0*/  IADD3 R3, R8, R3, R5 ;  /* 0x0000000308037210 */ /* 0x000fe40007ffe005 */
[----:B------:R-:W-:-:S03]  /*13e0*/  SHF.R.S32.HI R4, RZ, 0x1f, R0 ;  /* 0x0000001fff047819 */ /* 0x000fc60000011400 */
[----:B------:R-:W-:-:S05]  /*13f0*/  IMAD R3, R3, c[0x0][0x18c], RZ ;  /* 0x0000630003037a24 */ /* 0x000fca00078e02ff */
[----:B------:R-:W-:-:S04]  /*1400*/  IADD3 R61, P2, R0, R3, RZ ;  /* 0x00000003003d7210 */ /* 0x000fc80007f5e0ff */
[----:B------:R-:W-:Y:S02]  /*1410*/  LEA R60, P3, R61, c[0x0][0x168], 0x2 ;  /* 0x00005a003d3c7a11 */ /* 0x000fe400078610ff */
[----:B------:R-:W-:Y:S01]  /*1420*/  LEA.HI.X.SX32 R18, R3, R4, 0x1, P2 ;  /* 0x0000000403127211 */ /* 0x000fe200010f0eff */
[----:B------:R-:W-:Y:S05]  /*1430*/  @P0 BRA `(.L_x_1155) ;  /* 0x0000034000000947 */ /* 0x000fea0003800000 */
[----:B------:R-:W-:Y:S01]  /*1440*/  MOV R21, 0x2 ;  /* 0x0000000200157802 */ /* 0x000fe20000000f00 */
[----:B------:R-:W-:-:S04]  /*1450*/  IMAD.SHL.U32 R2, R2, 0x40, RZ ;  /* 0x0000004002027824 */ /* 0x000fc800078e00ff */
[----:B------:R-:W-:-:S05]  /*1460*/  IMAD.WIDE R2, R2, R21, c[0x0][0x198] ;  /* 0x0000660002027625 */ /* 0x000fca00078e0215 */
[----:B------:R0:W5:Y:S01]  /*1470*/  LDG.E.U16.CONSTANT R10, [R2.64] ;  /* 0x00000008020a7981 */ /* 0x000162000c1e9500 */
[----:B------:R-:W-:Y:S01]  /*1480*/  SHF.R.S32.HI R5, RZ, 0x1f, R0 ;  /* 0x0000001fff057819 */ /* 0x000fe20000011400 */
[----:B------:R-:W-:Y:S01]  /*1490*/  IMAD.MOV.U32 R13, RZ, RZ, RZ ;  /* 0x000000ffff0d7224 */ /* 0x000fe200078e00ff */
[----:B------:R-:W-:Y:S02]  /*14a0*/  SHF.L.U32 R4, R0, 0x2, RZ ;  /* 0x0000000200047819 */ /* 0x000fe400000006ff */
[----:B------:R-:W-:Y:S02]  /*14b0*/  LEA.HI R5, R5, R0, RZ, 0x3 ;  /* 0x0000000005057211 */ /* 0x000fe400078f18ff */
[----:B------:R-:W-:Y:S02]  /*14c0*/  MOV R14, R56 ;  /* 0x00000038000e7202 */ /* 0x000fe40000000f00 */
[----:B------:R-:W-:Y:S02]  /*14d0*/  LOP3.LUT R11, R4, 0x10, RZ, 0xc0, !PT ;  /* 0x00000010040b7812 */ /* 0x000fe400078ec0ff */
[----:B0-----:R-:W-:-:S02]  /*14e0*/  SHF.R.S32.HI R12, RZ, 0x3, R5 ;  /* 0x00000003ff0c7819 */ /* 0x001fc40000011405 */
.L_x_1156:
[----:B-----5:R-:W-:Y:S01]  /*14f0*/  IADD3 R4, R10, R13, RZ ;  /* 0x0000000d0a047210 */ /* 0x020fe20007ffe0ff */
[----:B------:R-:W-:-:S04]  /*1500*/  IMAD.MOV.U32 R2, RZ, RZ, 0x4 ;  /* 0x00000004ff027424 */ /* 0x000fc800078e00ff */
        /* <DEDUP_REMOVED lines=26> */
[----:B---3--:R-:W-:Y:S01]  /*16b0*/  IADD3 R14, R19, R14, RZ ;  /* 0x0000000e130e7210 */ /* 0x008fe20007ffe0ff */
[----:B------:R-:W-:-:S02]  /*16c0*/  IMAD R9, R2, R2, RZ ;  /* 0x0000000202097224 */ /* 0x000fc400078e02ff */
[----:B------:R-:W-:Y:S01]  /*16d0*/  IMAD R17, R0, R0, RZ ;  /* 0x0000000000117224 */ /* 0x000fe200078e02ff */
[----:B------:R-:W4:Y:S01]  /*16e0*/  I2F.F16 R8, R15 ;  /* 0x0000000f00087306 */ /* 0x000f220000200c00 */
[----:B------:R-:W-:-:S07]  /*16f0*/  ISETP.GE.AND P2, PT, R14, R57, PT ;  /* 0x000000390e00720c */ /* 0x000fce0003f46270 */
        /* <DEDUP_REMOVED lines=8> */
.L_x_1155:
        /* <DEDUP_REMOVED lines=12> */
[----:B------:R-:W-:Y:S01]  /*1840*/  HADD2.F32 R12, -RZ, R4.H0_H0 ;  /* 0x20000004ff0c7230 */ /* 0x000fe20000004100 */
[----:B------:R-:W-:Y:S01]  /*1850*/  PRMT R52, RZ, 0x7610, R52 ;  /* 0x00007610ff347816 */ /* 0x000fe20000000034 */
[----:B------:R-:W-:Y:S01]  /*1860*/  HADD2.F32 R13, -RZ, R3.H0_H0 ;  /* 0x20000003ff0d7230 */ /* 0x000fe20000004100 */
[----:B------:R-:W-:Y:S01]  /*1870*/  UMOV UR4, URZ ;  /* 0x0000003f00047c82 */ /* 0x000fe20008000000 */
[----:B------:R-:W-:Y:S02]  /*1880*/  HADD2.F32 R14, -RZ, R2.H0_H0 ;  /* 0x20000002ff0e7230 */ /* 0x000fe40000004100 */
[----:B------:R-:W-:Y:S02]  /*1890*/  HADD2.F32 R15, -RZ, R0.H0_H0 ;  /* 0x20000000ff0f7230 */ /* 0x000fe40000004100 */
.L_x_1174:
[----:B------:R-:W-:Y:S05]  /*18a0*/  @!P1 BRA `(.L_x_1158) ;  /* 0x0000675000009947 */ /* 0x000fea0003800000 */
[----:B------:R-:W2:Y:S01]  /*18b0*/  LDG.E.128.CONSTANT R8, [R60.64] ;  /* 0x000000083c087981 */ /* 0x000ea2000c1e9d00 */
[----:B------:R-:W-:Y:S01]  /*18c0*/  HFMA2.MMA R16, -RZ, RZ, 0, 0.0625 ;  /* 0x00002c00ff107435 */ /* 0x000fe200000001ff */
[----:B------:R-:W-:Y:S02]  /*18d0*/  PRMT R17, R55, 0x9910, RZ ;  /* 0x0000991037117816 */ /* 0x000fe400000000ff */
[----:B------:R-:W-:-:S02]  /*18e0*/  ISETP.GE.AND P2, PT, R58, 0x2, PT ;  /* 0x000000023a00780c */ /* 0x000fc40003f46270 */
[----:B------:R-:W-:-:S05]  /*18f0*/  ISETP.NE.AND P3, PT, R17, RZ, PT ;  /* 0x000000ff1100720c */ /* 0x000fca0003f65270 */
[----:B------:R-:W-:Y:S02]  /*1900*/  PRMT R0, R0, 0x5410, R16 ;  /* 0x0000541000007816 */ /* 0x000fe40000000010 */
        /* <DEDUP_REMOVED lines=13> */
[----:B-----5:R-:W-:Y:S02]  /*19e0*/  LOP3.LUT R19, R18, 0x64006400, RZ, 0xfc, !PT ;  /* 0x6400640012137812 */ /* 0x020fe400078efcff */
        /* <DEDUP_REMOVED lines=17> */
[-C--:B------:R-:W-:Y:S01]  /*1b00*/  HFMA2 R22, R25, R0.reuse.H1_H1, -72, -72 ;  /* 0xd480d48019167431 */ /* 0x080fe20000060000 */
[----:B------:R-:W-:Y:S01]  /*1b10*/  LOP3.LUT R31, R26, 0x64006400, RZ, 0xfc, !PT ;  /* 0x640064001a1f7812 */ /* 0x000fe200078efcff */
[-C--:B------:R-:W-:Y:S01]  /*1b20*/  HFMA2 R26, R11, R0.reuse.H1_H1, -72, -72 ;  /* 0xd480d4800b1a7431 */ /* 0x080fe20000060000 */
[----:B------:R-:W-:Y:S02]  /*1b30*/  LOP3.LUT R10, R10, 0x64006400, RZ, 0xfc, !PT ;  /* 0x640064000a0a7812 */ /* 0x000fe400078efcff */
[----:B------:R-:W-:Y:S01]  /*1b40*/  LOP3.LUT R27, R17, 0x64006400, RZ, 0xfc, !PT ;  /* 0x64006400111b7812 */ /* 0x000fe200078efcff */
[----:B------:R-:W-:Y:S01]  /*1b50*/  HADD2 R17, R16, -1032, -1032 ;  /* 0xe408e40810117430 */ /* 0x000fe20000000000 */
[----:B------:R-:W-:Y:S01]  /*1b60*/  LOP3.LUT R8, R18, 0x64006400, RZ, 0xfc, !PT ;  /* 0x6400640012087812 */ /* 0x000fe200078efcff */
[-C--:B------:R-:W-:Y:S01]  /*1b70*/  HFMA2 R30, R31, R0.reuse.H1_H1, -72, -72 ;  /* 0xd480d4801f1e7431 */ /* 0x080fe20000060000 */
[----:B------:R-:W-:Y:S01]  /*1b80*/  LOP3.LUT R32, R20, 0x64006400, RZ, 0xfc, !PT ;  /* 0x6400640014207812 */ /* 0x000fe200078efcff */
[----:B------:R-:W-:Y:S01]  /*1b90*/  HFMA2 R20, R21, R0.H1_H1, -72, -72 ;  /* 0xd480d48015147431 */ /* 0x000fe20000060000 */
[----:B------:R-:W-:Y:S01]  /*1ba0*/  LOP3.LUT R35, R28, 0x64006400, RZ, 0xfc, !PT ;  /* 0x640064001c237812 */ /* 0x000fe200078efcff */
[----:B------:R-:W-:-:S02]  /*1bb0*/  HADD2 R21, R23, -1032, -1032 ;  /* 0xe408e40817157430 */ /* 0x000fc40000000000 */
[----:B------:R-:W-:Y:S02]  /*1bc0*/  HADD2 R23, R24, -1032, -1032 ;  /* 0xe408e40818177430 */ /* 0x000fe40000000000 */
[-C--:B------:R-:W-:Y:S02]  /*1bd0*/  HFMA2 R28, R29, R0.reuse.H1_H1, -72, -72 ;  /* 0xd480d4801d1c7431 */ /* 0x080fe40000060000 */
[-C--:B------:R-:W-:Y:S02]  /*1be0*/  HFMA2 R18, R9, R0.reuse.H1_H1, -72, -72 ;  /* 0xd480d48009127431 */ /* 0x080fe40000060000 */
[----:B------:R-:W-:Y:S02]  /*1bf0*/  HFMA2 R24, R33, R0.H1_H1, -72, -72 ;  /* 0xd480d48021187431 */ /* 0x000fe40000060000 */
[----:B------:R-:W-:Y:S02]  /*1c00*/  HADD2 R25, R10, -1032, -1032 ;  /* 0xe408e4080a197430 */ /* 0x000fe40000000000 */
[----:B------:R-:W-:-:S02]  /*1c10*/  HADD2 R27, R27, -1032, -1032 ;  /* 0xe408e4081b1b7430 */ /* 0x000fc40000000000 */
[----:B------:R-:W-:Y:S02]  /*1c20*/  HADD2 R29, R8, -1032, -1032 ;  /* 0xe408e408081d7430 */ /* 0x000fe40000000000 */
[----:B------:R-:W-:Y:S02]  /*1c30*/  HADD2 R31, R32, -1032, -1032 ;  /* 0xe408e408201f7430 */ /* 0x000fe40000000000 */
[----:B------:R-:W-:Y:S01]  /*1c40*/  HFMA2 R16, R35, R0.H1_H1, -72, -72 ;  /* 0xd480d48023107431 */ /* 0x000fe20000060000 */
[----:B------:R-:W-:Y:S05]  /*1c50*/  @!P3 BRA `(.L_x_1159) ;  /* 0x000005600000b947 */ /* 0x000fea0003800000 */
[----:B------:R-:W0:Y:S01]  /*1c60*/  LDS.64 R8, [UR4] ;  /* 0x00000004ff087984 */ /* 0x000e220008000a00 */
        /* <DEDUP_REMOVED lines=12> */
[----:B------:R-:W-:Y:S01]  /*1d30*/  FFMA.FTZ R32, R32, R35, RZ ;  /* 0x0000002320207223 */ /* 0x000fe200000100ff */
[----:B------:R-:W-:Y:S01]  /*1d40*/  HADD2.F32 R9, -RZ, R9.H1_H1 ;  /* 0x30000009ff097230 */ /* 0x000fe20000004100 */
[C---:B------:R-:W-:Y:S02]  /*1d50*/  FFMA.FTZ R36, R35.reuse, R36, RZ ;  /* 0x0000002423247223 */ /* 0x040fe400000100ff */
[C---:B------:R-:W-:Y:S02]  /*1d60*/  FFMA.FTZ R38, R35.reuse, R38, RZ ;  /* 0x0000002623267223 */ /* 0x040fe400000100ff */
        /* <DEDUP_REMOVED lines=69> */
.L_x_1159:
        /* <DEDUP_REMOVED lines=53> */
[----:B------:R-:W-:Y:S02]  /*2510*/  HADD2.F32 R40, -RZ, R31.H0_H0 ;  /* 0x2000001fff287230 */ /* 0x000fe40000004100 */
        /* <DEDUP_REMOVED lines=37> */
.L_x_1161:
        /* <DEDUP_REMOVED lines=93> */
.L_x_1162:
        /* <DEDUP_REMOVED lines=23> */
[----:B------:R-:W-:-:S02]  /*2eb0*/  FFMA.FTZ R19, R19, R33, R36 ;  /* 0x0000002113137223 */ /* 0x000fc40000010024 */
[-C--:B------:R-:W-:Y:S02]  /*2ec0*/  FFMA.FTZ R21, R21, R33.reuse, R38 ;  /* 0x0000002115157223 */ /* 0x080fe40000010026 */
        /* <DEDUP_REMOVED lines=62> */
.L_x_1160:
[----:B------:R-:W-:-:S04]  /*32b0*/  IMAD.MOV.U32 R19, RZ, RZ, 0x4 ;  /* 0x00000004ff137424 */ /* 0x000fc800078e00ff */
[----:B------:R-:W-:-:S05]  /*32c0*/  IMAD.WIDE R16, R19, c[0x0][0x18c], R60 ;  /* 0x0000630013107a25 */ /* 0x000fca00078e023c */
[----:B------:R-:W2:Y:S02]  /*32d0*/  LDG.E.128.CONSTANT R8, [R16.64] ;  /* 0x0000000810087981 */ /* 0x000ea4000c1e9d00 */
[----:B--2---:R-:W-:Y:S02]  /*32e0*/  LOP3.LUT R26, R10, 0xf000f0, RZ, 0xc0, !PT ;  /* 0x00f000f00a1a7812 */ /* 0x004fe400078ec0ff */
[C---:B------:R-:W-:Y:S02]  /*32f0*/  LOP3.LUT R18, R8.reuse, 0xf000f, RZ, 0xc0, !PT ;  /* 0x000f000f08127812 */ /* 0x040fe400078ec0ff */
        /* <DEDUP_REMOVED lines=14> */
[----:B------:R-:W-:Y:S01]  /*33e0*/  HFMA2 R21, R21, R0.H1_H1, -72, -72 ;  /* 0xd480d48015157431 */ /* 0x000fe20000060000 */
        /* <DEDUP_REMOVED lines=16> */
[----:B------:R-:W-:Y:S01]  /*34f0*/  HFMA2 R23, R23, R0.H1_H1, -72, -72 ;  /* 0xd480d48017177431 */ /* 0x000fe20000060000 */
[----:B------:R-:W-:-:S02]  /*3500*/  LOP3.LUT R10, R10, 0x64006400, RZ, 0xfc, !PT ;  /* 0x640064000a0a7812 */ /* 0x000fc400078efcff */
[----:B------:R-:W-:Y:S01]  /*3510*/  LOP3.LUT R31, R24, 0x64006400, RZ, 0xfc, !PT ;  /* 0x64006400181f7812 */ /* 0x000fe200078efcff */
[----:B------:R-:W-:Y:S01]  /*3520*/  HADD2 R24, R25, -1032, -1032 ;  /* 0xe408e40819187430 */ /* 0x000fe20000000000 */
[----:B------:R-:W-:Y:S01]  /*3530*/  LOP3.LUT R32, R20, 0x64006400, RZ, 0xfc, !PT ;  /* 0x6400640014207812 */ /* 0x000fe200078efcff */
[----:B------:R-:W-:Y:S01]  /*3540*/  HADD2 R20, R18, -1032, -1032 ;  /* 0xe408e40812147430 */ /* 0x000fe20000000000 */
[----:B------:R-:W-:Y:S01]  /*3550*/  LOP3.LUT R33, R27, 0x64006400, RZ, 0xfc, !PT ;  /* 0x640064001b217812 */ /* 0x000fe200078efcff */
[-C--:B------:R-:W-:Y:S01]  /*3560*/  HFMA2 R25, R11, R0.reuse.H1_H1, -72, -72 ;  /* 0xd480d4800b197431 */ /* 0x080fe20000060000 */
[----:B------:R-:W-:Y:S01]  /*3570*/  LOP3.LUT R34, R28, 0x64006400, RZ, 0xfc, !PT ;  /* 0x640064001c227812 */ /* 0x000fe200078efcff */
[-C--:B------:R-:W-:Y:S01]  /*3580*/  HFMA2 R27, R35, R0.reuse.H1_H1, -72, -72 ;  /* 0xd480d480231b7431 */ /* 0x080fe20000060000 */
[----:B------:R-:W-:Y:S01]  /*3590*/  LOP3.LUT R37, R30, 0x64006400, RZ, 0xfc, !PT ;  /* 0x640064001e257812 */ /* 0x000fe200078efcff */
[----:B------:R-:W-:Y:S02]  /*35a0*/  HADD2 R28, R9, -1032, -1032 ;  /* 0xe408e408091c7430 */ /* 0x000fe40000000000 */
[----:B------:R-:W-:-:S02]  /*35b0*/  HFMA2 R29, R29, R0.H1_H1, -72, -72 ;  /* 0xd480d4801d1d7431 */ /* 0x000fc40000060000 */
[----:B------:R-:W-:Y:S02]  /*35c0*/  HADD2 R30, R10, -1032, -1032 ;  /* 0xe408e4080a1e7430 */ /* 0x000fe40000000000 */
[-C--:B------:R-:W-:Y:S02]  /*35d0*/  HFMA2 R31, R31, R0.reuse.H1_H1, -72, -72 ;  /* 0xd480d4801f1f7431 */ /* 0x080fe40000060000 */
[----:B------:R-:W-:Y:S02]  /*35e0*/  HADD2 R32, R32, -1032, -1032 ;  /* 0xe408e40820207430 */ /* 0x000fe40000000000 */
[-C--:B------:R-:W-:Y:S02]  /*35f0*/  HFMA2 R33, R33, R0.reuse.H1_H1, -72, -72 ;  /* 0xd480d48021217431 */ /* 0x080fe40000060000 */
[----:B------:R-:W-:Y:S02]  /*3600*/  HADD2 R34, R34, -1032, -1032 ;  /* 0xe408e40822227430 */ /* 0x000fe40000000000 */
[----:B------:R-:W-:Y:S01]  /*3610*/  HFMA2 R18, R37, R0.H1_H1, -72, -72 ;  /* 0xd480d48025127431 */ /* 0x000fe20000060000 */
        /* <DEDUP_REMOVED lines=9> */
[----:B0-----:R-:W-:-:S02]  /*36b0*/  HADD2.F32 R37, -RZ, R8.H0_H0 ;  /* 0x20000008ff257230 */ /* 0x001fc40000004100 */
[----:B------:R-:W-:Y:S02]  /*36c0*/  HADD2.F32 R35, -RZ, R8.H1_H1 ;  /* 0x30000008ff237230 */ /* 0x000fe40000004100 */
[--C-:B------:R-:W-:Y:S01]  /*36d0*/  HADD2.F32 R8, -RZ, R9.reuse.H0_H0 ;  /* 0x20000009ff087230 */ /* 0x100fe20000004100 */
[----:B------:R-:W-:Y:S01]  /*36e0*/  FFMA.FTZ R36, R36, R37, RZ ;  /* 0x0000002524247223 */ /* 0x000fe200000100ff */
[----:B------:R-:W-:Y:S01]  /*36f0*/  HADD2.F32 R9, -RZ, R9.H1_H1 ;  /* 0x30000009ff097230 */ /* 0x000fe20000004100 */
[C---:B------:R-:W-:Y:S01]  /*3700*/  FFMA.FTZ R41, R37.reuse, R44, RZ ;  /* 0x0000002c25297223 */ /* 0x040fe200000100ff */
[----:B------:R-:W-:Y:S01]  /*3710*/  HADD2.F32 R44, -RZ, R24.H1_H1 ;  /* 0x30000018ff2c7230 */ /* 0x000fe20000004100 */
[C---:B------:R-:W-:Y:S01]  /*3720*/  FFMA.FTZ R43, R37.reuse, R62, RZ ;  /* 0x0000003e252b7223 */ /* 0x040fe200000100ff */
[----:B------:R-:W-:Y:S01]  /*3730*/  HADD2.F32 R62, -RZ, R26.H1_H1 ;  /* 0x3000001aff3e7230 */ /* 0x000fe20000004100 */
[----:B------:R-:W-:Y:S02]  /*3740*/  FFMA.FTZ R40, R37, R40, RZ ;  /* 0x0000002825287223 */ /* 0x000fe400000100ff */
        /* <DEDUP_REMOVED lines=15> */
[----:B-1----:R-:W-:Y:S01]  /*3840*/  HADD2.F32 R37, -RZ, R10.H0_H0 ;  /* 0x2000000aff257230 */ /* 0x002fe20000004100 */
[C---:B------:R-:W-:Y:S01]  /*3850*/  FFMA.FTZ R40, R9.reuse, R40, R35 ;  /* 0x0000002809287223 */ /* 0x040fe20000010023 */
[----:B------:R-:W-:Y:S01]  /*3860*/  HADD2.F32 R35, -RZ, R28.H0_H0 ;  /* 0x2000001cff237230 */ /* 0x000fe20000004100 */
[----:B------:R-:W-:Y:S01]  /*3870*/  FFMA.FTZ R42, R8, R42, R43 ;  /* 0x0000002a082a7223 */ /* 0x000fe2000001002b */
[----:B------:R-:W-:Y:S01]  /*3880*/  HADD2.F32 R8, -RZ, R27.H1_H1 ;  /* 0x3000001bff087230 */ /* 0x000fe20000004100 */
[----:B------:R-:W-:Y:S01]  /*3890*/  FFMA.FTZ R38, R9, R38, R39 ;  /* 0x0000002609267223 */ /* 0x000fe20000010027 */
[----:B------:R-:W-:Y:S01]  /*38a0*/  HADD2.F32 R10, -RZ, R10.H1_H1 ;  /* 0x3000000aff0a7230 */ /* 0x000fe20000004100 */
[----:B------:R-:W-:Y:S01]  /*38b0*/  FFMA.FTZ R35, R35, R37, R36 ;  /* 0x0000002523237223 */ /* 0x000fe20000010024 */
[----:B------:R-:W-:Y:S01]  /*38c0*/  HADD2.F32 R36, -RZ, R30.H0_H0 ;  /* 0x2000001eff247230 */ /* 0x000fe20000004100 */
[----:B------:R-:W-:Y:S01]  /*38d0*/  FFMA.FTZ R42, R9, R8, R42 ;  /* 0x00000008092a7223 */ /* 0x000fe2000001002a */
[----:B------:R-:W-:-:S02]  /*38e0*/  HADD2.F32 R41, -RZ, R32.H0_H0 ;  /* 0x20000020ff297230 */ /* 0x000fc40000004100 */
        /* <DEDUP_REMOVED lines=42> */
.L_x_1163:
        /* <DEDUP_REMOVED lines=9> */
[----:B------:R-:W-:Y:S02]  /*3c20*/  HADD2.F32 R39, -RZ, R20.H1_H1 ;  /* 0x30000014ff277230 */ /* 0x000fe40000004100 */
        /* <DEDUP_REMOVED lines=11> */
[----:B------:R-:W-:-:S02]  /*3ce0*/  FFMA.FTZ R42, R45, R36, RZ ;  /* 0x000000242d2a7223 */ /* 0x000fc400000100ff */
[-C--:B------:R-:W-:Y:S01]  /*3cf0*/  FFMA.FTZ R37, R39, R35.reuse, R38 ;  /* 0x0000002327257223 */ /* 0x080fe20000010026 */
[----:B------:R-:W-:Y:S01]  /*3d00*/  HADD2.F32 R38, -RZ, R21.H0_H0 ;  /* 0x20000015ff267230 */ /* 0x000fe20000004100 */
[----:B------:R-:W-:Y:S02]  /*3d10*/  FFMA.FTZ R36, R59, R36, RZ ;  /* 0x000000243b247223 */ /* 0x000fe400000100ff */
        /* <DEDUP_REMOVED lines=66> */
.L_x_1165:
        /* <DEDUP_REMOVED lines=93> */
.L_x_1166:
        /* <DEDUP_REMOVED lines=31> */
[----:B------:R-:W-:-:S02]  /*4900*/  FFMA.FTZ R22, R22, R8, R39 ;  /* 0x0000000816167223 */ /* 0x000fc40000010027 */
[-C--:B------:R-:W-:Y:S02]  /*4910*/  FFMA.FTZ R24, R24, R8.reuse, R41 ;  /* 0x0000000818187223 */ /* 0x080fe40000010029 */
        /* <DEDUP_REMOVED lines=54> */
.L_x_1164:
        /* <DEDUP_REMOVED lines=141> */
.L_x_1167:
        /* <DEDUP_REMOVED lines=91> */
.L_x_1169:
        /* <DEDUP_REMOVED lines=93> */
.L_x_1170:
        /* <DEDUP_REMOVED lines=87> */
.L_x_1168:
[----:B------:R-:W-:-:S06]  /*6640*/  IMAD.WIDE R8, R19, c[0x0][0x18c], R16 ;  /* 0x0000630013087a25 */ /* 0x000fcc00078e0210 */
        /* <DEDUP_REMOVED lines=8> */
[C---:B------:R-:W-:Y:S02]  /*66d0*/  LOP3.LUT R26, R9.reuse, 0xf000f, RZ, 0xc0, !PT ;  /* 0x000f000f091a7812 */ /* 0x040fe400078ec0ff */
        /* <DEDUP_REMOVED lines=16> */
[----:B------:R-:W-:Y:S02]  /*67e0*/  LOP3.LUT R32, R32, 0xf000f, RZ, 0xc0, !PT ;  /* 0x000f000f20207812 */ /* 0x000fe400078ec0ff */
[----:B------:R-:W-:Y:S01]  /*67f0*/  LOP3.LUT R31, R16, 0x64006400, RZ, 0xfc, !PT ;  /* 0x64006400101f7812 */ /* 0x000fe200078efcff */
[-C--:B------:R-:W-:Y:S01]  /*6800*/  HFMA2 R16, R9, R0.reuse.H1_H1, -72, -72 ;  /* 0xd480d48009107431 */ /* 0x080fe20000060000 */
[----:B------:R-:W-:Y:S02]  /*6810*/  LOP3.LUT R23, R23, 0x64006400, RZ, 0xfc, !PT ;  /* 0x6400640017177812 */ /* 0x000fe400078efcff */
[----:B------:R-:W-:Y:S01]  /*6820*/  LOP3.LUT R28, R28, 0x64006400, RZ, 0xfc, !PT ;  /* 0x640064001c1c7812 */ /* 0x000fe200078efcff */
[----:B------:R-:W-:Y:S01]  /*6830*/  HFMA2 R22, R31, R0.H1_H1, -72, -72 ;  /* 0xd480d4801f167431 */ /* 0x000fe20000060000 */
[----:B------:R-:W-:Y:S02]  /*6840*/  LOP3.LUT R9, R30, 0x64006400, RZ, 0xfc, !PT ;  /* 0x640064001e097812 */ /* 0x000fe400078efcff */
[----:B------:R-:W-:-:S02]  /*6850*/  LOP3.LUT R17, R17, 0x64006400, RZ, 0xfc, !PT ;  /* 0x6400640011117812 */ /* 0x000fc400078efcff */
[----:B------:R-:W-:Y:S02]  /*6860*/  LOP3.LUT R21, R10, 0x64006400, RZ, 0xfc, !PT ;  /* 0x640064000a157812 */ /* 0x000fe400078efcff */
[----:B------:R-:W-:Y:S01]  /*6870*/  LOP3.LUT R35, R18, 0x64006400, RZ, 0xfc, !PT ;  /* 0x6400640012237812 */ /* 0x000fe200078efcff */
[-C--:B------:R-:W-:Y:S01]  /*6880*/  HFMA2 R18, R19, R0.reuse.H1_H1, -72, -72 ;  /* 0xd480d48013127431 */ /* 0x080fe20000060000 */
[----:B------:R-:W-:Y:S01]  /*6890*/  LOP3.LUT R26, R26, 0x64006400, RZ, 0xfc, !PT ;  /* 0x640064001a1a7812 */ /* 0x000fe200078efcff */
[-C--:B------:R-:W-:Y:S01]  /*68a0*/  HFMA2 R17, R17, R0.reuse.H1_H1, -72, -72 ;  /* 0xd480d48011117431 */ /* 0x080fe20000060000 */
[----:B------:R-:W-:Y:S01]  /*68b0*/  LOP3.LUT R29, R25, 0x64006400, RZ, 0xfc, !PT ;  /* 0x64006400191d7812 */ /* 0x000fe200078efcff */
[----:B------:R-:W-:Y:S01]  /*68c0*/  HADD2 R25, R23, -1032, -1032 ;  /* 0xe408e40817197430 */ /* 0x000fe20000000000 */
[----:B------:R-:W-:Y:S01]  /*68d0*/  LOP3.LUT R30, R27, 0x64006400, RZ, 0xfc, !PT ;  /* 0x640064001b1e7812 */ /* 0x000fe200078efcff */
[----:B------:R-:W-:Y:S01]  /*68e0*/  HADD2 R27, R28, -1032, -1032 ;  /* 0xe408e4081c1b7430 */ /* 0x000fe20000000000 */
[----:B------:R-:W-:Y:S01]  /*68f0*/  LOP3.LUT R8, R8, 0x64006400, RZ, 0xfc, !PT ;  /* 0x6400640008087812 */ /* 0x000fe200078efcff */
[-C--:B------:R-:W-:Y:S01]  /*6900*/  HFMA2 R19, R33, R0.reuse.H1_H1, -72, -72 ;  /* 0xd480d48021137431 */ /* 0x080fe20000060000 */
[----:B------:R-:W-:Y:S01]  /*6910*/  LOP3.LUT R32, R32, 0x64006400, RZ, 0xfc, !PT ;  /* 0x6400640020207812 */ /* 0x000fe200078efcff */
[----:B------:R-:W-:-:S02]  /*6920*/  HFMA2 R21, R21, R0.H1_H1, -72, -72 ;  /* 0xd480d48015157431 */ /* 0x000fc40000060000 */
[----:B------:R-:W-:Y:S02]  /*6930*/  HFMA2 R24, R35, R0.H1_H1, -72, -72 ;  /* 0xd480d48023187431 */ /* 0x000fe40000060000 */
[----:B------:R-:W-:Y:S02]  /*6940*/  HADD2 R26, R26, -1032, -1032 ;  /* 0xe408e4081a1a7430 */ /* 0x000fe40000000000 */
[----:B------:R-:W-:Y:S02]  /*6950*/  HADD2 R28, R9, -1032, -1032 ;  /* 0xe408e408091c7430 */ /* 0x000fe40000000000 */
[----:B------:R-:W-:Y:S02]  /*6960*/  HADD2 R29, R29, -1032, -1032 ;  /* 0xe408e4081d1d7430 */ /* 0x000fe40000000000 */
[----:B------:R-:W-:Y:S02]  /*6970*/  HADD2 R30, R30, -1032, -1032 ;  /* 0xe408e4081e1e7430 */ /* 0x000fe40000000000 */
[----:B------:R-:W-:-:S02]  /*6980*/  HADD2 R31, R8, -1032, -1032 ;  /* 0xe408e408081f7430 */ /* 0x000fc40000000000 */
[----:B------:R-:W-:Y:S01]  /*6990*/  HADD2 R23, R32, -1032, -1032 ;  /* 0xe408e40820177430 */ /* 0x000fe20000000000 */
[----:B------:R-:W-:Y:S05]  /*69a0*/  @!P3 BRA `(.L_x_1171) ;  /* 0x000005600000b947 */ /* 0x000fea0003800000 */
        /* <DEDUP_REMOVED lines=86> */
.L_x_1171:
        /* <DEDUP_REMOVED lines=91> */
.L_x_1172:
        /* <DEDUP_REMOVED lines=93> */
.L_x_1173:
[----:B------:R-:W-:Y:S05]  /*7a90*/  @P0 BRA `(.L_x_1158) ;  /* 0x0000056000000947 */ /* 0x000fea0003800000 */
[----:B------:R-:W0:Y:S01]  /*7aa0*/  LDS.64 R8, [UR4+0xf0] ;  /* 0x0000f004ff087984 */ /* 0x000e220008000a00 */
[--C-:B------:R-:W-:Y:S02]  /*7ab0*/  HADD2.F32 R35, -RZ, R25.reuse.H0_H0 ;  /* 0x20000019ff237230 */ /* 0x100fe40000004100 */
[----:B------:R-:W-:Y:S01]  /*7ac0*/  HADD2.F32 R25, -RZ, R25.H1_H1 ;  /* 0x30000019ff197230 */ /* 0x000fe20000004100 */
[----:B------:R-:W1:Y:S01]  /*7ad0*/  LDS.64 R10, [UR4+0xf8] ;  /* 0x0000f804ff0a7984 */ /* 0x000e620008000a00 */
[--C-:B------:R-:W-:Y:S02]  /*7ae0*/  HADD2.F32 R37, -RZ, R26.reuse.H0_H0 ;  /* 0x2000001aff257230 */ /* 0x100fe40000004100 */
[----:B------:R-:W-:Y:S02]  /*7af0*/  HADD2.F32 R38, -RZ, R26.H1_H1 ;  /* 0x3000001aff267230 */ /* 0x000fe40000004100 */
[----:B------:R-:W-:-:S02]  /*7b00*/  HADD2.F32 R39, -RZ, R27.H0_H0 ;  /* 0x2000001bff277230 */ /* 0x000fc40000004100 */
        /* <DEDUP_REMOVED lines=8> */
[-C--:B------:R-:W-:Y:S01]  /*7b90*/  FFMA.FTZ R25, R25, R33.reuse, R26 ;  /* 0x0000002119197223 */ /* 0x080fe2000001001a */
[----:B------:R-:W-:Y:S01]  /*7ba0*/  HADD2.F32 R26, -RZ, R16.H0_H0 ;  /* 0x20000010ff1a7230 */ /* 0x000fe20000004100 */
[-C--:B------:R-:W-:Y:S01]  /*7bb0*/  FFMA.FTZ R36, R39, R32.reuse, RZ ;  /* 0x0000002027247223 */ /* 0x080fe200000100ff */
[----:B------:R-:W-:Y:S01]  /*7bc0*/  HADD2.F32 R28, -RZ, R17.H0_H0 ;  /* 0x20000011ff1c7230 */ /* 0x000fe20000004100 */
[----:B------:R-:W-:Y:S01]  /*7bd0*/  FFMA.FTZ R32, R41, R32, RZ ;  /* 0x0000002029207223 */ /* 0x000fe200000100ff */
[----:B------:R-:W-:Y:S01]  /*7be0*/  HADD2.F32 R9, -RZ, R9.H1_H1 ;  /* 0x30000009ff097230 */ /* 0x000fe20000004100 */
[-C--:B------:R-:W-:Y:S01]  /*7bf0*/  FFMA.FTZ R27, R38, R33.reuse, R34 ;  /* 0x00000021261b7223 */ /* 0x080fe20000010022 */
[----:B------:R-:W-:Y:S01]  /*7c00*/  HADD2.F32 R17, -RZ, R17.H1_H1 ;  /* 0x30000011ff117230 */ /* 0x000fe20000004100 */
[----:B------:R-:W-:-:S02]  /*7c10*/  FFMA.FTZ R35, R35, R33, R36 ;  /* 0x0000002123237223 */ /* 0x000fc40000010024 */
[-C--:B------:R-:W-:Y:S01]  /*7c20*/  FFMA.FTZ R26, R26, R8.reuse, R25 ;  /* 0x000000081a1a7223 */ /* 0x080fe20000010019 */
[----:B------:R-:W-:Y:S01]  /*7c30*/  HADD2.F32 R25, -RZ, R16.H1_H1 ;  /* 0x30000010ff197230 */ /* 0x000fe20000004100 */
[----:B------:R-:W-:Y:S01]  /*7c40*/  FFMA.FTZ R33, R37, R33, R32 ;  /* 0x0000002125217223 */ /* 0x000fe20000010020 */
[--C-:B------:R-:W-:Y:S01]  /*7c50*/  HADD2.F32 R32, -RZ, R18.reuse.H0_H0 ;  /* 0x20000012ff207230 */ /* 0x100fe20000004100 */
        /* <DEDUP_REMOVED lines=58> */
.L_x_1158:
[----:B------:R-:W0:Y:S01]  /*8000*/  S2UR UR5, SR_CTAID.Z ;  /* 0x00000000000579c3 */ /* 0x000e220000002700 */
[----:B------:R-:W-:Y:S01]  /*8010*/  ULDC UR6, c[0x0][0x190] ;  /* 0x0000640000067ab9 */ /* 0x000fe20000000800 */
[----:B------:R-:W-:Y:S01]  /*8020*/  IADD3 R56, R56, 0x20, RZ ;  /* 0x0000002038387810 */ /* 0x000fe20007ffe0ff */
[----:B------:R-:W-:Y:S01]  /*8030*/  UIADD3 UR4, UR4, 0x40, URZ ;  /* 0x0000004004047890 */ /* 0x000fe2000fffe03f */
[----:B------:R-:W-:Y:S02]  /*8040*/  MOV R9, c[0x0][0x18c] ;  /* 0x0000630000097a02 */ /* 0x000fe40000000f00 */
[----:B------:R-:W-:-:S03]  /*8050*/  ISETP.GE.AND P0, PT, R56, c[0x0][0x1b4], PT ;  /* 0x00006d0038007a0c */ /* 0x000fc60003f06270 */
[----:B------:R-:W-:Y:S01]  /*8060*/  IMAD.WIDE R60, R9, 0x10, R60 ;  /* 0x00000010093c7825 */ /* 0x000fe200078e023c */
[----:B0-----:R-:W-:-:S04]  /*8070*/  ULEA UR5, UR5, 0x20, 0x5 ;  /* 0x0000002005057891 */ /* 0x001fc8000f8e283f */
[----:B------:R-:W-:-:S04]  /*8080*/  UISETP.LT.AND UP0, UPT, UR5, UR6, UPT ;  /* 0x000000060500728c */ /* 0x000fc8000bf01270 */
[----:B------:R-:W-:-:S06]  /*8090*/  USEL UR5, UR5, UR6, UP0 ;  /* 0x0000000605057287 */ /* 0x000fcc0008000000 */
[----:B------:R-:W-:-:S13]  /*80a0*/  ISETP.LT.AND P2, PT, R56, UR5, PT ;  /* 0x0000000538007c0c */ /* 0x000fda000bf41270 */
[----:B------:R-:W-:Y:S05]  /*80b0*/  @!P0 BRA P2, `(.L_x_1174) ;  /* 0xffff97e000008947 */ /* 0x000fea000103ffff */
.L_x_1157:
[----:B------:R-:W-:-:S04]  /*80c0*/  ISETP.GE.AND P0, PT, R56, R57, PT ;  /* 0x000000393800720c */ /* 0x000fc80003f06270 */
[----:B------:R-:W-:-:S13]  /*80d0*/  ISETP.GE.OR P0, PT, R56, c[0x0][0x1bc], P0 ;  /* 0x00006f0038007a0c */ /* 0x000fda0000706670 */
[----:B------:R-:W-:Y:S05]  /*80e0*/  @P0 BRA `(.L_x_1175) ;  /* 0x0000135000000947 */ /* 0x000fea0003800000 */
[----:B------:R-:W-:Y:S02]  /*80f0*/  PRMT R7, R7, 0x9910, RZ ;  /* 0x0000991007077816 */ /* 0x000fe400000000ff */
[----:B------:R-:W-:Y:S02]  /*8100*/  MOV R59, c[0x0][0x18c] ;  /* 0x00006300003b7a02 */ /* 0x000fe40000000f00 */
[----:B------:R-:W-:Y:S02]  /*8110*/  ISETP.NE.AND P0, PT, R7, RZ, PT ;  /* 0x000000ff0700720c */ /* 0x000fe40003f05270 */
[----:B------:R-:W-:Y:S02]  /*8120*/  SHF.R.S32.HI R62, RZ, 0x1f, R59 ;  /* 0x0000001fff3e7819 */ /* 0x000fe4000001143b */
[----:B------:R-:W-:Y:S02]  /*8130*/  ISETP.LT.OR P0, PT, R6, 0x4, !P0 ;  /* 0x000000040600780c */ /* 0x000fe40004701670 */
[----:B------:R-:W-:-:S06]  /*8140*/  SHF.L.U64.HI R62, R59, 0x2, R62 ;  /* 0x000000023b3e7819 */ /* 0x000fcc000001023e */
.L_x_1180:
[----:B------:R-:W-:Y:S05]  /*8150*/  @!P1 BRA `(.L_x_1176) ;  /* 0x0000127000009947 */ /* 0x000fea0003800000 */
[----:B------:R-:W2:Y:S01]  /*8160*/  LDG.E.128.CONSTANT R8, [R60.64] ;  /* 0x000000083c087981 */ /* 0x000ea2000c1e9d00 */
[----:B------:R-:W-:Y:S01]  /*8170*/  PRMT R6, R55, 0x9910, RZ ;  /* 0x0000991037067816 */ /* 0x000fe200000000ff */
[----:B------:R-:W-:Y:S01]  /*8180*/  IMAD.MOV.U32 R13, RZ, RZ, 0x3400 ;  /* 0x00003400ff0d7424 */ /* 0x000fe200078e00ff */
[----:B------:R-:W-:Y:S01]  /*8190*/  HFMA2.MMA R29, -RZ, RZ, 0, 0.0625 ;  /* 0x00002c00ff1d7435 */ /* 0x000fe200000001ff */
[----:B------:R-:W-:-:S02]  /*81a0*/  MOV R37, 0x2400 ;  /* 0x0000240000257802 */ /* 0x000fc40000000f00 */
[----:B------:R-:W-:Y:S02]  /*81b0*/  ISETP.NE.AND P2, PT, R6, RZ, PT ;  /* 0x000000ff0600720c */ /* 0x000fe40003f45270 */
[----:B------:R-:W-:Y:S02]  /*81c0*/  ISETP.GE.AND P3, PT, R58, 0x2, PT ;  /* 0x000000023a00780c */ /* 0x000fe40003f66270 */
[C---:B--2---:R-:W-:Y:S02]  /*81d0*/  LOP3.LUT R7, R9.reuse, 0xc000c, RZ, 0xc0, !PT ;  /* 0x000c000c09077812 */ /* 0x044fe400078ec0ff */
[----:B------:R-:W-:Y:S02]  /*81e0*/  SHF.R.U32.HI R17, RZ, 0x8, R9 ;  /* 0x00000008ff117819 */ /* 0x000fe40000011609 */
[C---:B------:R-:W-:Y:S02]  /*81f0*/  LOP3.LUT R15, R9.reuse, 0x300030, RZ, 0xc0, !PT ;  /* 0x00300030090f7812 */ /* 0x040fe400078ec0ff */
[----:B------:R-:W-:-:S02]  /*8200*/  LOP3.LUT R30, R9, 0xc000c0, RZ, 0xc0, !PT ;  /* 0x00c000c0091e7812 */ /* 0x000fc400078ec0ff */
[----:B-----5:R-:W-:Y:S02]  /*8210*/  LOP3.LUT R19, R9, 0x30003, RZ, 0xc0, !PT ;  /* 0x0003000309137812 */ /* 0x020fe400078ec0ff */
[----:B------:R-:W-:Y:S02]  /*8220*/  LOP3.LUT R9, R10, 0xc000c, RZ, 0xc0, !PT ;  /* 0x000c000c0a097812 */ /* 0x000fe400078ec0ff */
[----:B------:R-:W-:Y:S02]  /*8230*/  SHF.R.U32.HI R16, RZ, 0x8, R8 ;  /* 0x00000008ff107819 */ /* 0x000fe40000011608 */
[----:B------:R-:W-:Y:S02]  /*8240*/  SHF.R.U32.HI R18, RZ, 0x8, R10 ;  /* 0x00000008ff127819 */ /* 0x000fe4000001160a */
[----:B------:R-:W-:Y:S02]  /*8250*/  SHF.R.U32.HI R20, RZ, 0x8, R11 ;  /* 0x00000008ff147819 */ /* 0x000fe4000001160b */
[----:B------:R-:W-:-:S02]  /*8260*/  LOP3.LUT R6, R8, 0xc000c, RZ, 0xc0, !PT ;  /* 0x000c000c08067812 */ /* 0x000fc400078ec0ff */
[C---:B------:R-:W-:Y:S02]  /*8270*/  LOP3.LUT R14, R8.reuse, 0x300030, RZ, 0xc0, !PT ;  /* 0x00300030080e7812 */ /* 0x040fe400078ec0ff */
[C---:B------:R-:W-:Y:S02]  /*8280*/  LOP3.LUT R31, R8.reuse, 0xc000c0, RZ, 0xc0, !PT ;  /* 0x00c000c0081f7812 */ /* 0x040fe400078ec0ff */
[----:B------:R-:W-:Y:S02]  /*8290*/  LOP3.LUT R21, R8, 0x30003, RZ, 0xc0, !PT ;  /* 0x0003000308157812 */ /* 0x000fe400078ec0ff */
[C---:B------:R-:W-:Y:S02]  /*82a0*/  LOP3.LUT R25, R10.reuse, 0x300030, RZ, 0xc0, !PT ;  /* 0x003000300a197812 */ /* 0x040fe400078ec0ff */
[C---:B------:R-:W-:Y:S02]  /*82b0*/  LOP3.LUT R32, R10.reuse, 0xc000c0, RZ, 0xc0, !PT ;  /* 0x00c000c00a207812 */ /* 0x040fe400078ec0ff */
        /* <DEDUP_REMOVED lines=130> */
.L_x_1177:
        /* <DEDUP_REMOVED lines=49> */
.L_x_1178:
        /* <DEDUP_REMOVED lines=48> */
.L_x_1179:
        /* <DEDUP_REMOVED lines=46> */
.L_x_1176:
[----:B------:R-:W-:Y:S01]  /*93d0*/  IADD3 R56, R56, 0x10, RZ ;  /* 0x0000001038387810 */ /* 0x000fe20007ffe0ff */
[----:B------:R-:W-:Y:S01]  /*93e0*/  UIADD3 UR4, UR4, 0x20, URZ ;  /* 0x0000002004047890 */ /* 0x000fe2000fffe03f */
[----:B------:R-:W-:Y:S02]  /*93f0*/  LEA R60, P3, R59, R60, 0x2 ;  /* 0x0000003c3b3c7211 */ /* 0x000fe400078610ff */
[C---:B------:R-:W-:Y:S02]  /*9400*/  ISETP.GE.AND P2, PT, R56.reuse, c[0x0][0x1bc], PT ;  /* 0x00006f0038007a0c */ /* 0x040fe40003f46270 */
[----:B------:R-:W-:Y:S02]  /*9410*/  ISETP.LT.AND P4, PT, R56, R57, PT ;  /* 0x000000393800720c */ /* 0x000fe40003f81270 */
[----:B------:R-:W-:-:S11]  /*9420*/  IADD3.X R61, R61, R62, RZ, P3, !PT ;  /* 0x0000003e3d3d7210 */ /* 0x000fd60001ffe4ff */
[----:B------:R-:W-:Y:S05]  /*9430*/  @!P2 BRA P4, `(.L_x_1180) ;  /* 0xffffed100000a947 */ /* 0x000fea000203ffff */
.L_x_1175:
[----:B------:R-:W-:Y:S05]  /*9440*/  @!P1 EXIT ;  /* 0x000000000000994d */ /* 0x000fea0003800000 */
[----:B------:R-:W0:Y:S04]  /*9450*/  S2R R0, SR_CTAID.X ;  /* 0x0000000000007919 */ /* 0x000e280000002500 */
[----:B------:R-:W0:Y:S04]  /*9460*/  S2R R3, SR_TID.X ;  /* 0x0000000000037919 */ /* 0x000e280000002100 */
[----:B------:R-:W1:Y:S01]  /*9470*/  S2R R2, SR_CTAID.Y ;  /* 0x0000000000027919 */ /* 0x000e620000002600 */
[----:B0-----:R-:W-:-:S04]  /*9480*/  LEA R0, R0, R3, 0x5 ;  /* 0x0000000300007211 */ /* 0x001fc800078e28ff */
[----:B------:R-:W-:Y:S01]  /*9490*/  SHF.L.U32 R3, R0, 0x2, RZ ;  /* 0x0000000200037819 */ /* 0x000fe200000006ff */
[----:B-1----:R-:W-:Y:S01]  /*94a0*/  IMAD.SHL.U32 R2, R2, 0x4, RZ ;  /* 0x0000000402027824 */ /* 0x002fe200078e00ff */
        /* <DEDUP_REMOVED lines=9> */
.L_x_1184:
[----:B------:R-:W0:Y:S02]  /*9540*/  LDS R6, [R4] ;  /* 0x0000000004067984 */ /* 0x000e240000000800 */
[----:B0-----:R-:W-:-:S06]  /*9550*/  HADD2 R7, R6, R52 ;  /* 0x0000003406077230 */ /* 0x001fcc0000000000 */
[----:B------:R-:W0:Y:S02]  /*9560*/  ATOMS.CAST.SPIN R7, [R4], R6, R7 ;  /* 0x000000060407738d */ /* 0x000e240001800007 */
[----:B0-----:R-:W-:-:S13]  /*9570*/  ISETP.EQ.U32.AND P0, PT, R7, 0x1, PT ;  /* 0x000000010700780c */ /* 0x001fda0003f02070 */
[----:B------:R-:W-:Y:S05]  /*9580*/  @!P0 BRA `(.L_x_1184) ;  /* 0xffffffb000008947 */ /* 0x000fea000383ffff */
[----:B------:R-:W-:Y:S05]  /*9590*/  BRA `(.L_x_1182) ;  /* 0x0000003000007947 */ /* 0x000fea0003800000 */
.L_x_1183:
[----:B------:R-:W2:Y:S02]  /*95a0*/  LD.E R4, [R2.64] ;  /* 0x0000000802047980 */ /* 0x000ea4000c101900 */
[----:B--2---:R-:W-:-:S05]  /*95b0*/  IMAD.IADD R7, R52, 0x1, R4 ;  /* 0x0000000134077824 */ /* 0x004fca00078e0204 */
[----:B------:R0:W-:Y:S02]  /*95c0*/  ST.E [R2.64], R7 ;  /* 0x0000000702007985 */ /* 0x0001e4000c101908 */
.L_x_1182:
[----:B------:R-:W-:Y:S05]  /*95d0*/  BSYNC B0 ;  /* 0x0000000000007941 */ /* 0x000fea0003800000 */
.L_x_1181:
[----:B------:R-:W2:Y:S01]  /*95e0*/  ATOM.E.ADD.F16x2.RN.STRONG.GPU P0, RZ, [R2.64+0x4], R51 ;  /* 0x0000043302ff798a */ /* 0x000ea2000810e9c8 */
[----:B------:R-:W-:Y:S01]  /*95f0*/  BSSY B0, `(.L_x_1185) ;  /* 0x000000f000007945 */ /* 0x000fe20003800000 */
[----:B--2---:R-:W-:Y:S05]  /*9600*/  @P0 BRA `(.L_x_1186) ;  /* 0x000000d000000947 */ /* 0x004fea0003800000 */
[----:B------:R-:W1:Y:S02]  /*9610*/  QSPC.E.S P0, RZ, [R2+0x4] ;  /* 0x0000040002ff73aa */ /* 0x000e640000000500 */
[----:B-1----:R-:W-:Y:S05]  /*9620*/  @!P0 BRA `(.L_x_1187) ;  /* 0x0000008000008947 */ /* 0x002fea0003800000 */
[----:B------:R-:W-:-:S04]  /*9630*/  IADD3 R4, R2, 0x4, RZ ;  /* 0x0000000402047810 */ /* 0x000fc80007ffe0ff */
[----:B------:R-:W-:-:S05]  /*9640*/  LOP3.LUT R4, R4, 0xffffff, RZ, 0xc0, !PT ;  /* 0x00ffffff04047812 */ /* 0x000fca00078ec0ff */
.L_x_1188:
[----:B------:R-:W1:Y:S02]  /*9650*/  LDS R6, [R4] ;  /* 0x0000000004067984 */ /* 0x000e640000000800 */
[----:B01----:R-:W-:-:S10]  /*9660*/  HFMA2.MMA R7, R6, 1, 1, R51 ;  /* 0x3c003c0006077835 */ /* 0x003fd40000000033 */
[----:B------:R-:W0:Y:S02]  /*9670*/  ATOMS.CAST.SPIN R7, [R4], R6, R7 ;  /* 0x000000060407738d */ /* 0x000e240001800007 */
[----:B0-----:R-:W-:-:S13]  /*9680*/  ISETP.EQ.U32.AND P0, PT, R7, 0x1, PT ;  /* 0x000000010700780c */ /* 0x001fda0003f02070 */
[----:B------:R-:W-:Y:S05]  /*9690*/  @!P0 BRA `(.L_x_1188) ;  /* 0xffffffb000008947 */ /* 0x000fea000383ffff */
[----:B------:R-:W-:Y:S05]  /*96a0*/  BRA `(.L_x_1186) ;  /* 0x0000003000007947 */ /* 0x000fea0003800000 */
.L_x_1187:
[----:B------:R-:W2:Y:S02]  /*96b0*/  LD.E R4, [R2.64+0x4] ;  /* 0x0000040802047980 */ /* 0x000ea4000c101900 */
[----:B0-2---:R-:W-:-:S05]  /*96c0*/  IADD3 R7, R51, R4, RZ ;  /* 0x0000000433077210 */ /* 0x005fca0007ffe0ff */
[----:B------:R0:W-:Y:S02]  /*96d0*/  ST.E [R2.64+0x4], R7 ;  /* 0x0000040702007985 */ /* 0x0001e4000c101908 */
.L_x_1186:
[----:B------:R-:W-:Y:S05]  /*96e0*/  BSYNC B0 ;  /* 0x0000000000007941 */ /* 0x000fea0003800000 */
.L_x_1185:
        /* <DEDUP_REMOVED lines=9> */
.L_x_1192:
[----:B------:R-:W0:Y:S02]  /*9780*/  LDS R6, [R4] ;  /* 0x0000000004067984 */ /* 0x000e240000000800 */
[----:B0-----:R-:W-:-:S06]  /*9790*/  HADD2 R7, R6, R50 ;  /* 0x0000003206077230 */ /* 0x001fcc0000000000 */
[----:B------:R-:W0:Y:S02]  /*97a0*/  ATOMS.CAST.SPIN R7, [R4], R6, R7 ;  /* 0x000000060407738d */ /* 0x000e240001800007 */
[----:B0-----:R-:W-:-:S13]  /*97b0*/  ISETP.EQ.U32.AND P0, PT, R7, 0x1, PT ;  /* 0x000000010700780c */ /* 0x001fda0003f02070 */
[----:B------:R-:W-:Y:S05]  /*97c0*/  @!P0 BRA `(.L_x_1192) ;  /* 0xffffffb000008947 */ /* 0x000fea000383ffff */
[----:B------:R-:W-:Y:S05]  /*97d0*/  BRA `(.L_x_1190) ;  /* 0x0000003000007947 */ /* 0x000fea0003800000 */
.L_x_1191:
[----:B------:R-:W2:Y:S02]  /*97e0*/  LD.E R4, [R2.64] ;  /* 0x0000000802047980 */ /* 0x000ea4000c101900 */
[----:B--2---:R-:W-:-:S05]  /*97f0*/  IADD3 R7, R50, R4, RZ ;  /* 0x0000000432077210 */ /* 0x004fca0007ffe0ff */
[----:B------:R0:W-:Y:S02]  /*9800*/  ST.E [R2.64], R7 ;  /* 0x0000000702007985 */ /* 0x0001e4000c101908 */
.L_x_1190:
[----:B------:R-:W-:Y:S05]  /*9810*/  BSYNC B0 ;  /* 0x0000000000007941 */ /* 0x000fea0003800000 */
.L_x_1189:
[----:B------:R-:W2:Y:S01]  /*9820*/  ATOM.E.ADD.F16x2.RN.STRONG.GPU P0, RZ, [R2.64+0x4], R49 ;  /* 0x0000043102ff798a */ /* 0x000ea2000810e9c8 */
[----:B------:R-:W-:Y:S01]  /*9830*/  BSSY B0, `(.L_x_1193) ;  /* 0x000000f000007945 */ /* 0x000fe20003800000 */
[----:B--2---:R-:W-:Y:S05]  /*9840*/  @P0 BRA `(.L_x_1194) ;  /* 0x000000d000000947 */ /* 0x004fea0003800000 */
[----:B------:R-:W1:Y:S02]  /*9850*/  QSPC.E.S P0, RZ, [R2+0x4] ;  /* 0x0000040002ff73aa */ /* 0x000e640000000500 */
[----:B-1----:R-:W-:Y:S05]  /*9860*/  @!P0 BRA `(.L_x_1195) ;  /* 0x0000008000008947 */ /* 0x002fea0003800000 */
[----:B------:R-:W-:-:S04]  /*9870*/  IADD3 R4, R2, 0x4, RZ ;  /* 0x0000000402047810 */ /* 0x000fc80007ffe0ff */
[----:B------:R-:W-:-:S05]  /*9880*/  LOP3.LUT R4, R4, 0xffffff, RZ, 0xc0, !PT ;  /* 0x00ffffff04047812 */ /* 0x000fca00078ec0ff */
.L_x_1196:
[----:B------:R-:W1:Y:S02]  /*9890*/  LDS R6, [R4] ;  /* 0x0000000004067984 */ /* 0x000e640000000800 */
[----:B01----:R-:W-:-:S10]  /*98a0*/  HFMA2.MMA R7, R6, 1, 1, R49 ;  /* 0x3c003c0006077835 */ /* 0x003fd40000000031 */
[----:B------:R-:W0:Y:S02]  /*98b0*/  ATOMS.CAST.SPIN R7, [R4], R6, R7 ;  /* 0x000000060407738d */ /* 0x000e240001800007 */
[----:B0-----:R-:W-:-:S13]  /*98c0*/  ISETP.EQ.U32.AND P0, PT, R7, 0x1, PT ;  /* 0x000000010700780c */ /* 0x001fda0003f02070 */
[----:B------:R-:W-:Y:S05]  /*98d0*/  @!P0 BRA `(.L_x_1196) ;  /* 0xffffffb000008947 */ /* 0x000fea000383ffff */
[----:B------:R-:W-:Y:S05]  /*98e0*/  BRA `(.L_x_1194) ;  /* 0x0000003000007947 */ /* 0x000fea0003800000 */
.L_x_1195:
[----:B------:R-:W2:Y:S02]  /*98f0*/  LD.E R4, [R2.64+0x4] ;  /* 0x0000040802047980 */ /* 0x000ea4000c101900 */
[----:B0-2---:R-:W-:-:S05]  /*9900*/  IMAD.IADD R7, R49, 0x1, R4 ;  /* 0x0000000131077824 */ /* 0x005fca00078e0204 */
[----:B------:R0:W-:Y:S02]  /*9910*/  ST.E [R2.64+0x4], R7 ;  /* 0x0000040702007985 */ /* 0x0001e4000c101908 */
.L_x_1194:
[----:B------:R-:W-:Y:S05]  /*9920*/  BSYNC B0 ;  /* 0x0000000000007941 */ /* 0x000fea0003800000 */
.L_x_1193:
        /* <DEDUP_REMOVED lines=9> */
.L_x_1200:
[----:B------:R-:W0:Y:S02]  /*99c0*/  LDS R6, [R4] ;  /* 0x0000000004067984 */ /* 0x000e240000000800 */
[----:B0-----:R-:W-:-:S06]  /*99d0*/  HADD2 R7, R6, R48 ;  /* 0x0000003006077230 */ /* 0x001fcc0000000000 */
[----:B------:R-:W0:Y:S02]  /*99e0*/  ATOMS.CAST.SPIN R7, [R4], R6, R7 ;  /* 0x000000060407738d */ /* 0x000e240001800007 */
[----:B0-----:R-:W-:-:S13]  /*99f0*/  ISETP.EQ.U32.AND P0, PT, R7, 0x1, PT ;  /* 0x000000010700780c */ /* 0x001fda0003f02070 */
[----:B------:R-:W-:Y:S05]  /*9a00*/  @!P0 BRA `(.L_x_1200) ;  /* 0xffffffb000008947 */ /* 0x000fea000383ffff */
[----:B------:R-:W-:Y:S05]  /*9a10*/  BRA `(.L_x_1198) ;  /* 0x0000003000007947 */ /* 0x000fea0003800000 */
.L_x_1199:
[----:B------:R-:W2:Y:S02]  /*9a20*/  LD.E R4, [R2.64] ;  /* 0x0000000802047980 */ /* 0x000ea4000c101900 */
[----:B--2---:R-:W-:-:S05]  /*9a30*/  IADD3 R7, R48, R4, RZ ;  /* 0x0000000430077210 */ /* 0x004fca0007ffe0ff */
[----:B------:R0:W-:Y:S02]  /*9a40*/  ST.E [R2.64], R7 ;  /* 0x0000000702007985 */ /* 0x0001e4000c101908 */
.L_x_1198:
[----:B------:R-:W-:Y:S05]  /*9a50*/  BSYNC B0 ;  /* 0x0000000000007941 */ /* 0x000fea0003800000 */
.L_x_1197:
[----:B------:R-:W2:Y:S01]  /*9a60*/  ATOM.E.ADD.F16x2.RN.STRONG.GPU P0, RZ, [R2.64+0x4], R47 ;  /* 0x0000042f02ff798a */ /* 0x000ea2000810e9c8 */
[----:B------:R-:W-:Y:S01]  /*9a70*/  BSSY B0, `(.L_x_1201) ;  /* 0x000000f000007945 */ /* 0x000fe20003800000 */
[----:B--2---:R-:W-:Y:S05]  /*9a80*/  @P0 BRA `(.L_x_1202) ;  /* 0x000000d000000947 */ /* 0x004fea0003800000 */
[----:B------:R-:W1:Y:S02]  /*9a90*/  QSPC.E.S P0, RZ, [R2+0x4] ;  /* 0x0000040002ff73aa */ /* 0x000e640000000500 */
[----:B-1----:R-:W-:Y:S05]  /*9aa0*/  @!P0 BRA `(.L_x_1203) ;  /* 0x0000008000008947 */ /* 0x002fea0003800000 */
[----:B------:R-:W-:-:S04]  /*9ab0*/  IADD3 R4, R2, 0x4, RZ ;  /* 0x0000000402047810 */ /* 0x000fc80007ffe0ff */
[----:B------:R-:W-:-:S05]  /*9ac0*/  LOP3.LUT R4, R4, 0xffffff, RZ, 0xc0, !PT ;  /* 0x00ffffff04047812 */ /* 0x000fca00078ec0ff */
.L_x_1204:
[----:B------:R-:W1:Y:S02]  /*9ad0*/  LDS R6, [R4] ;  /* 0x0000000004067984 */ /* 0x000e640000000800 */
[----:B01----:R-:W-:-:S10]  /*9ae0*/  HFMA2.MMA R7, R6, 1, 1, R47 ;  /* 0x3c003c0006077835 */ /* 0x003fd4000000002f */
[----:B------:R-:W0:Y:S02]  /*9af0*/  ATOMS.CAST.SPIN R7, [R4], R6, R7 ;  /* 0x000000060407738d */ /* 0x000e240001800007 */
[----:B0-----:R-:W-:-:S13]  /*9b00*/  ISETP.EQ.U32.AND P0, PT, R7, 0x1, PT ;  /* 0x000000010700780c */ /* 0x001fda0003f02070 */
[----:B------:R-:W-:Y:S05]  /*9b10*/  @!P0 BRA `(.L_x_1204) ;  /* 0xffffffb000008947 */ /* 0x000fea000383ffff */
[----:B------:R-:W-:Y:S05]  /*9b20*/  BRA `(.L_x_1202) ;  /* 0x0000003000007947 */ /* 0x000fea0003800000 */
.L_x_1203:
[----:B------:R-:W2:Y:S02]  /*9b30*/  LD.E R4, [R2.64+0x4] ;  /* 0x0000040802047980 */ /* 0x000ea4000c101900 */
[----:B0-2---:R-:W-:-:S05]  /*9b40*/  IADD3 R7, R47, R4, RZ ;  /* 0x000000042f077210 */ /* 0x005fca0007ffe0ff */
[----:B------:R0:W-:Y:S02]  /*9b50*/  ST.E [R2.64+0x4], R7 ;  /* 0x0000040702007985 */ /* 0x0001e4000c101908 */
.L_x_1202:
[----:B------:R-:W-:Y:S05]  /*9b60*/  BSYNC B0 ;  /* 0x0000000000007941 */ /* 0x000fea0003800000 */
.L_x_1201:
        /* <DEDUP_REMOVED lines=9> */
.L_x_1208:
[----:B------:R-:W0:Y:S02]  /*9c00*/  LDS R6, [R0] ;  /* 0x0000000000067984 */ /* 0x000e240000000800 */
[----:B0-----:R-:W-:-:S06]  /*9c10*/  HADD2 R7, R6, R46 ;  /* 0x0000002e06077230 */ /* 0x001fcc0000000000 */
[----:B------:R-:W0:Y:S02]  /*9c20*/  ATOMS.CAST.SPIN R7, [R0], R6, R7 ;  /* 0x000000060007738d */ /* 0x000e240001800007 */
[----:B0-----:R-:W-:-:S13]  /*9c30*/  ISETP.EQ.U32.AND P0, PT, R7, 0x1, PT ;  /* 0x000000010700780c */ /* 0x001fda0003f02070 */
[----:B------:R-:W-:Y:S05]  /*9c40*/  @!P0 BRA `(.L_x_1208) ;  /* 0xffffffb000008947 */ /* 0x000fea000383ffff */
[----:B------:R-:W-:Y:S05]  /*9c50*/  BRA `(.L_x_1206) ;  /* 0x0000003000007947 */ /* 0x000fea0003800000 */
.L_x_1207:
[----:B------:R-:W2:Y:S02]  /*9c60*/  LD.E R0, [R2.64] ;  /* 0x0000000802007980 */ /* 0x000ea4000c101900 */
[----:B--2---:R-:W-:-:S05]  /*9c70*/  IMAD.IADD R7, R46, 0x1, R0 ;  /* 0x000000012e077824 */ /* 0x004fca00078e0200 */
[----:B------:R0:W-:Y:S02]  /*9c80*/  ST.E [R2.64], R7 ;  /* 0x0000000702007985 */ /* 0x0001e4000c101908 */
.L_x_1206:
[----:B------:R-:W-:Y:S05]  /*9c90*/  BSYNC B0 ;  /* 0x0000000000007941 */ /* 0x000fea0003800000 */
.L_x_1205:
[----:B------:R-:W2:Y:S02]  /*9ca0*/  ATOM.E.ADD.F16x2.RN.STRONG.GPU P0, RZ, [R2.64+0x4], R5 ;  /* 0x0000040502ff798a */ /* 0x000ea4000810e9c8 */
[----:B--2---:R-:W-:Y:S05]  /*9cb0*/  @P0 EXIT ;  /* 0x000000000000094d */ /* 0x004fea0003800000 */
[----:B------:R-:W1:Y:S02]  /*9cc0*/  QSPC.E.S P0, RZ, [R2+0x4] ;  /* 0x0000040002ff73aa */ /* 0x000e640000000500 */
[----:B-1----:R-:W-:Y:S05]  /*9cd0*/  @!P0 BRA `(.L_x_1209) ;  /* 0x0000009000008947 */ /* 0x002fea0003800000 */
[----:B0-----:R-:W-:Y:S02]  /*9ce0*/  IADD3 R2, R2, 0x4, RZ ;  /* 0x0000000402027810 */ /* 0x001fe40007ffe0ff */
[----:B------:R-:W-:Y:S02]  /*9cf0*/  MOV R3, R5 ;  /* 0x0000000500037202 */ /* 0x000fe40000000f00 */
[----:B------:R-:W-:-:S05]  /*9d00*/  LOP3.LUT R2, R2, 0xffffff, RZ, 0xc0, !PT ;  /* 0x00ffffff02027812 */ /* 0x000fca00078ec0ff */
.L_x_1210:
[----:B------:R-:W0:Y:S02]  /*9d10*/  LDS R4, [R2] ;  /* 0x0000000002047984 */ /* 0x000e240000000800 */
[----:B0-----:R-:W-:-:S10]  /*9d20*/  HFMA2.MMA R5, R4, 1, 1, R3 ;  /* 0x3c003c0004057835 */ /* 0x001fd40000000003 */
[----:B------:R-:W0:Y:S02]  /*9d30*/  ATOMS.CAST.SPIN R5, [R2], R4, R5 ;  /* 0x000000040205738d */ /* 0x000e240001800005 */
[----:B0-----:R-:W-:-:S13]  /*9d40*/  ISETP.EQ.U32.AND P0, PT, R5, 0x1, PT ;  /* 0x000000010500780c */ /* 0x001fda0003f02070 */
[----:B------:R-:W-:Y:S05]  /*9d50*/  @!P0 BRA `(.L_x_1210) ;  /* 0xffffffb000008947 */ /* 0x000fea000383ffff */
[----:B------:R-:W-:Y:S05]  /*9d60*/  EXIT ;  /* 0x000000000000794d */ /* 0x000fea0003800000 */
.L_x_1209:
[----:B------:R-:W2:Y:S02]  /*9d70*/  LD.E R0, [R2.64+0x4] ;  /* 0x0000040802007980 */ /* 0x000ea4000c101900 */
[----:B--2---:R-:W-:-:S05]  /*9d80*/  IADD3 R5, R5, R0, RZ ;  /* 0x0000000005057210 */ /* 0x004fca0007ffe0ff */
[----:B------:R-:W-:Y:S01]  /*9d90*/  ST.E [R2.64+0x4], R5 ;  /* 0x0000040502007985 */ /* 0x000fe2000c101908 */
[----:B------:R-:W-:Y:S05]  /*9da0*/  EXIT ;  /* 0x000000000000794d */ /* 0x000fea0003800000 */
.L_x_1211:
        /* <DEDUP_REMOVED lines=13> */
.L_x_4758:


//--------------------- .text._Z23gemm_half_q_half_kernelILi4ELi172ELb1ELb0ELi32EEvPK6__halfPKjS4_S2_PS0_iiiiPKtS7_iiiiiibS2_i --------------------------
	.section	.text._Z23gemm_half_q_half_kernelILi4ELi172ELb1ELb0ELi32EEvPK6__halfPKjS4_S2_PS0_iiiiPKtS7_iiiiiibS2_i,"ax",@progbits
	.sectioninfo	@"SHI_REGISTERS=106"
	.align	128
        .global         _Z23gemm_half_q_half_kernelILi4ELi172ELb1ELb0ELi32EEvPK6__halfPKjS4_S2_PS0_iiiiPKtS7_iiiiiibS2_i
        .type           _Z23gemm_half_q_half_kernelILi4ELi172ELb1ELb0ELi32EEvPK6__halfPKjS4_S2_PS0_iiiiPKtS7_iiiiiibS2_i,@function
        .size           _Z23gemm_half_q_half_kernelILi4ELi172ELb1ELb0ELi32EEvPK6__halfPKjS4_S2_PS0_iiiiPKtS7_iiiiiibS2_i,(.L_x_4759 - _Z23gemm_half_q_half_kernelILi4ELi172ELb1ELb0ELi32EEvPK6__halfPKjS4_S2_PS0_iiiiPKtS7_iiiiiibS2_i)
        .other          _Z23gemm_half_q_half_kernelILi4ELi172ELb1ELb0ELi32EEvPK6__halfPKjS4_S2_PS0_iiiiPKtS7_iiiiiibS2_i,@"STO_CUDA_ENTRY STV_DEFAULT"
_Z23gemm_half_q_half_kernelILi4ELi172ELb1ELb0ELi32EEvPK6__halfPKjS4_S2_PS0_iiiiPKtS7_iiiiiibS2_i:
.text._Z23gemm_half_q_half_kernelILi4ELi172ELb1ELb0ELi32EEvPK6__halfPKjS4_S2_PS0_iiiiPKtS7_iiiiiibS2_i:
        /* <DEDUP_REMOVED lines=9> */
[----:B------:R-:W-:-:S03]  /*0090*/  PRMT R10, RZ, 0x7610, R10 ;  /* 0x00007610ff0a7816 */ /* 0x000fc6000000000a */
[----:B------:R-:W2:Y:S01]  /*00a0*/  S2R R3, SR_CTAID.X ;  /* 0x0000000000037919 */ /* 0x000ea20000002500 */
[----:B0-----:R-:W-:Y:S02]  /*00b0*/  IMAD R2, R5, R2, c[0x0][0x188] ;  /* 0x0000620005027624 */ /* 0x001fe400078e0202 */
[----:B-1----:R-:W-:-:S03]  /*00c0*/  IMAD.SHL.U32 R93, R0, 0x20, RZ ;  /* 0x00000020005d7824 */ /* 0x002fc600078e00ff */
[C---:B------:R-:W-:Y:S02]  /*00d0*/  ISETP.GE.AND P1, PT, R2.reuse, 0x1, PT ;  /* 0x000000010200780c */ /* 0x040fe40003f26270 */
[----:B------:R-:W-:Y:S02]  /*00e0*/  IMNMX R95, R2, 0x4, PT ;  /* 0x00000004025f7817 */ /* 0x000fe40003800200 */
[----:B------:R-:W-:Y:S01]  /*00f0*/  IADD3 R94, R93, 0x20, RZ ;  /* 0x000000205d5e7810 */ /* 0x000fe20007ffe0ff */
[----:B--2---:R-:W-:Y:S01]  /*0100*/  IMAD R4, R3, 0x20, R14 ;  /* 0x0000002003047824 */ /* 0x004fe200078e020e */
[----:B------:R-:W-:Y:S02]  /*0110*/  PRMT R3, RZ, 0x7610, R3 ;  /* 0x00007610ff037816 */ /* 0x000fe40000000003 */
        /* <DEDUP_REMOVED lines=31> */
.L_x_1212:
        /* <DEDUP_REMOVED lines=21> */
.L_x_1217:
        /* <DEDUP_REMOVED lines=36> */
.L_x_1216:
        /* <DEDUP_REMOVED lines=22> */
.L_x_1218:
        /* <DEDUP_REMOVED lines=12> */
.L_x_1215:
[----:B------:R-:W-:Y:S01]  /*08c0*/  ISETP.GT.AND P2, PT, R95, 0x3, PT ;  /* 0x000000035f00780c */ /* 0x000fe20003f44270 */
[----:B------:R-:W-:Y:S01]  /*08d0*/  IMAD.SHL.U32 R21, R14, 0x2, RZ ;  /* 0x000000020e157824 */ /* 0x000fe200078e00ff */
[----:B------:R-:W-:Y:S01]  /*08e0*/  PLOP3.LUT P0, PT, PT, PT, PT, 0x80, 0x0 ;  /* 0x000000000000781c */ /* 0x000fe20003f0f070 */
[----:B------:R-:W-:-:S10]  /*08f0*/  IMAD.MOV.U32 R14, RZ, RZ, RZ ;  /* 0x000000ffff0e7224 */ /* 0x000fd400078e00ff */
[----:B------:R-:W-:Y:S05]  /*0900*/  @!P2 BRA `(.L_x_1219) ;  /* 0x000002600000a947 */ /* 0x000fea0003800000 */
[----:B------:R-:W-:Y:S02]  /*0910*/  PLOP3.LUT P0, PT, PT, PT, PT, 0x8, 0x0 ;  /* 0x000000000000781c */ /* 0x000fe40003f0e170 */
[----:B------:R-:W-:Y:S02]  /*0920*/  IADD3 R23, R95, -0x3, RZ ;  /* 0xfffffffd5f177810 */ /* 0x000fe40007ffe0ff */
.L_x_1220:
        /* <DEDUP_REMOVED lines=36> */
.L_x_1219:
        /* <DEDUP_REMOVED lines=22> */
.L_x_1221:
        /* <DEDUP_REMOVED lines=11> */
.L_x_1214:
[----:B------:R-:W-:Y:S05]  /*0d80*/  BSYNC B0 ;  /* 0x0000000000007941 */ /* 0x000fea0003800000 */
.L_x_1213:
        /* <DEDUP_REMOVED lines=14> */
.L_x_1224:
        /* <DEDUP_REMOVED lines=19> */
.L_x_1223:
        /* <DEDUP_REMOVED lines=14> */
.L_x_1225:
[----:B------:R-:W-:-:S13]  /*1080*/  ISETP.LT.OR P0, PT, R14, R95, P0 ;  /* 0x0000005f0e00720c */ /* 0x000fda0000701670 */
[----:B------:R-:W-:Y:S02]  /*1090*/  @P0 IMAD R5, R5, 0x4, R14 ;  /* 0x0000000405050824 */ /* 0x000fe400078e020e */
[----:B0-----:R-:W-:Y:S02]  /*10a0*/  @P0 IMAD.MOV.U32 R6, RZ, RZ, 0x2 ;  /* 0x00000002ff060424 */ /* 0x001fe400078e00ff */
[----:B------:R-:W-:-:S04]  /*10b0*/  @P0 IMAD R5, R5, c[0x0][0x18c], R4 ;  /* 0x0000630005050a24 */ /* 0x000fc800078e0204 */
[----:B------:R-:W-:-:S05]  /*10c0*/  @P0 IMAD.WIDE R6, R5, R6, c[0x0][0x180] ;  /* 0x0000600005060625 */ /* 0x000fca00078e0206 */
[----:B------:R0:W-:Y:S02]  /*10d0*/  @P0 STG.E.64 [R6.64], RZ ;  /* 0x000000ff06000986 */ /* 0x0001e4000c101b06 */
.L_x_1222:
[C---:B------:R-:W-:Y:S01]  /*10e0*/  ISETP.GT.AND P0, PT, R93.reuse, c[0x0][0x1a8], PT ;  /* 0x00006a005d007a0c */ /* 0x040fe20003f04270 */
[----:B------:R-:W-:Y:S01]  /*10f0*/  BAR.SYNC.DEFER_BLOCKING 0x0 ;  /* 0x0000000000007b1d */ /* 0x000fe20000010000 */
        /* <DEDUP_REMOVED lines=43> */
[----:B-----5:R-:W-:Y:S01]  /*13b0*/  SHF.R.S32.HI R19, RZ, 0x1f, R4 ;  /* 0x0000001fff137819 */ /* 0x020fe20000011404 */
        /* <DEDUP_REMOVED lines=9> */
[----:B------:R-:W-:Y:S02]  /*1450*/  PRMT R40, RZ, 0x5410, RZ ;  /* 0x00005410ff287816 */ /* 0x000fe400000000ff */
[----:B------:R-:W-:-:S02]  /*1460*/  PRMT R27, RZ, 0x5410, RZ ;  /* 0x00005410ff1b7816 */ /* 0x000fc400000000ff */
[----:B------:R-:W-:Y:S02]  /*1470*/  SHF.R.S32.HI R28, RZ, 0x1f, R31 ;  /* 0x0000001fff1c7819 */ /* 0x000fe4000001141f */
[----:B------:R-:W-:Y:S02]  /*1480*/  IADD3 R29, P0, R4, R31, RZ ;  /* 0x0000001f041d7210 */ /* 0x000fe40007f1e0ff */
[----:B------:R-:W-:-:S03]  /*1490*/  PRMT R26, RZ, 0x5410, RZ ;  /* 0x00005410ff1a7816 */ /* 0x000fc600000000ff */
[----:B------:R-:W-:Y:S01]  /*14a0*/  IMAD.X R6, R28, 0x1, R19, P0 ;  /* 0x000000011c067824 */ /* 0x000fe200000e0613 */
[----:B------:R-:W-:-:S04]  /*14b0*/  LEA R20, P0, R29, c[0x0][0x168], 0x2 ;  /* 0x00005a001d147a11 */ /* 0x000fc800078010ff */
[----:B------:R-:W-:Y:S02]  /*14c0*/  LEA.HI.X R29, R29, c[0x0][0x16c], R6, 0x2, P0 ;  /* 0x00005b001d1d7a11 */ /* 0x000fe400000f1406 */
[----:B------:R-:W-:Y:S01]  /*14d0*/  ISETP.GE.OR P0, PT, R93, c[0x0][0x1a8], P2 ;  /* 0x00006a005d007a0c */ /* 0x000fe20001706670 */
[----:B------:R-:W-:Y:S07]  /*14e0*/  @P2 BRA `(.L_x_1226) ;  /* 0x0000034000002947 */ /* 0x000fee0003800000 */
        /* <DEDUP_REMOVED lines=11> */
.L_x_1227:
        /* <DEDUP_REMOVED lines=12> */
[----:B------:R-:W4:Y:S01]  /*1660*/  LDG.E.U16.CONSTANT R8, [R8.64] ;  /* 0x0000000608087981 */ /* 0x000f22000c1e9500 */
        /* <DEDUP_REMOVED lines=28> */
.L_x_1226:
[----:B------:R-:W-:Y:S01]  /*1830*/  UMOV UR4, URZ ;  /* 0x0000003f00047c82 */ /* 0x000fe20008000000 */
[----:B------:R-:W-:Y:S01]  /*1840*/  PRMT R21, RZ, 0x5410, RZ ;  /* 0x00005410ff157816 */ /* 0x000fe200000000ff */
[----:B------:R-:W-:Y:S02]  /*1850*/  IMAD.MOV.U32 R16, RZ, RZ, R20 ;  /* 0x000000ffff107224 */ /* 0x000fe400078e0014 */
[----:B------:R-:W-:Y:S01]  /*1860*/  IMAD.MOV.U32 R17, RZ, RZ, R29 ;  /* 0x000000ffff117224 */ /* 0x000fe200078e001d */
        /* <DEDUP_REMOVED lines=10> */
[----:B------:R-:W-:Y:S01]  /*1910*/  HADD2.F32 R12, -RZ, R22.H0_H0 ;  /* 0x20000016ff0c7230 */ /* 0x000fe20000004100 */
[----:B------:R-:W-:-:S02]  /*1920*/  UMOV UR4, URZ ;  /* 0x0000003f00047c82 */ /* 0x000fc40008000000 */
[----:B------:R-:W-:Y:S02]  /*1930*/  LEA.HI.X R19, R4, c[0x0][0x16c], R19, 0x2, P3 ;  /* 0x00005b0004137a11 */ /* 0x000fe400018f1413 */
.L_x_1245:
        /* <DEDUP_REMOVED lines=197> */
.L_x_1230:
        /* <DEDUP_REMOVED lines=91> */
.L_x_1231:
        /* <DEDUP_REMOVED lines=93> */
.L_x_1232:
        /* <DEDUP_REMOVED lines=32> */
[-C--:B------:R-:W-:Y:S01]  /*3310*/  FFMA.FTZ R35, R36, R8.reuse, R35 ;  /* 0x0000000824237223 */ /* 0x080fe20000010023 */
[----:B------:R-:W-:Y:S01]  /*3320*/  HADD2.F32 R36, -RZ, R51.H0_H0 ;  /* 0x20000033ff247230 */ /* 0x000fe20000004100 */
[----:B------:R-:W-:Y:S01]  /*3330*/  FFMA.FTZ R5, R4, R8, R5 ;  /* 0x0000000804057223 */ /* 0x000fe20000010005 */
[----:B------:R-:W-:Y:S01]  /*3340*/  HADD2.F32 R4, -RZ, R48.H0_H0 ;  /* 0x20000030ff047230 */ /* 0x000fe20000004100 */
[----:B------:R-:W-:Y:S01]  /*3350*/  FFMA.FTZ R61, R63, R60, RZ ;  /* 0x0000003c3f3d7223 */ /* 0x000fe200000100ff */
        /* <DEDUP_REMOVED lines=18> */
[--C-:B------:R-:W-:Y:S01]  /*3480*/  HADD2.F32 R8, -RZ, R7.reuse.H0_H0 ;  /* 0x20000007ff087230 */ /* 0x100fe20000004100 */
        /* <DEDUP_REMOVED lines=31> */
.L_x_1229:
[----:B0-----:R-:W-:-:S04]  /*3680*/  IMAD.MOV.U32 R29, RZ, RZ, c[0x0][0x18c] ;  /* 0x00006300ff1d7624 */ /* 0x001fc800078e00ff */
[----:B------:R-:W-:-:S05]  /*3690*/  IMAD.WIDE R16, R29, 0x8, R16 ;  /* 0x000000081d107825 */ /* 0x000fca00078e0210 */
[----:B------:R0:W5:Y:S01]  /*36a0*/  LDG.E.128.CONSTANT R4, [R16.64] ;  /* 0x0000000610047981 */ /* 0x000162000c1e9d00 */
[----:B------:R-:W-:Y:S01]  /*36b0*/  IMAD.WIDE R18, R29, 0x8, R18 ;  /* 0x000000081d127825 */ /* 0x000fe200078e0212 */
[----:B------:R-:W-:Y:S05]  /*36c0*/  @!P1 BRA `(.L_x_1233) ;  /* 0x00001d2000009947 */ /* 0x000fea0003800000 */
[----:B------:R-:W2:Y:S01]  /*36d0*/  LDG.E.128.CONSTANT R8, [R18.64] ;  /* 0x0000000612087981 */ /* 0x000ea2000c1e9d00 */
[C---:B-----5:R-:W-:Y:S02]  /*36e0*/  LEA.HI R20, R4.reuse, 0xffffff80, RZ, 0x8 ;  /* 0xffffff8004147811 */ /* 0x060fe400078f40ff */
[----:B------:R-:W-:Y:S02]  /*36f0*/  LOP3.LUT R32, R4, 0xff, RZ, 0xc0, !PT ;  /* 0x000000ff04207812 */ /* 0x000fe400078ec0ff */
[--C-:B------:R-:W-:Y:S02]  /*3700*/  SHF.R.U32.HI R39, RZ, 0x8, R4.reuse ;  /* 0x00000008ff277819 */ /* 0x100fe40000011604 */
[----:B------:R-:W-:Y:S01]  /*3710*/  SHF.R.U32.HI R4, RZ, 0x10, R4 ;  /* 0x00000010ff047819 */ /* 0x000fe20000011604 */
[----:B------:R-:W1:Y:S01]  /*3720*/  I2F.F16 R20, R20 ;  /* 0x0000001400147306 */ /* 0x000e620000200c00 */
[----:B------:R-:W-:-:S02]  /*3730*/  LEA.HI R28, R5, 0xffffff80, RZ, 0x8 ;  /* 0xffffff80051c7811 */ /* 0x000fc400078f40ff */
[----:B------:R-:W-:Y:S02]  /*3740*/  LOP3.LUT R33, R5, 0xff, RZ, 0xc0, !PT ;  /* 0x000000ff05217812 */ /* 0x000fe400078ec0ff */
[--C-:B------:R-:W-:Y:S02]  /*3750*/  SHF.R.U32.HI R46, RZ, 0x8, R5.reuse ;  /* 0x00000008ff2e7819 */ /* 0x100fe40000011605 */
[----:B------:R-:W-:Y:S01]  /*3760*/  SHF.R.U32.HI R5, RZ, 0x10, R5 ;  /* 0x00000010ff057819 */ /* 0x000fe20000011605 */
[----:B------:R-:W3:Y:S01]  /*3770*/  I2F.F16 R28, R28 ;  /* 0x0000001c001c7306 */ /* 0x000ee20000200c00 */
[----:B------:R-:W-:Y:S02]  /*3780*/  LOP3.LUT R4, R4, 0xff, RZ, 0xc0, !PT ;  /* 0x000000ff04047812 */ /* 0x000fe400078ec0ff */
[----:B------:R-:W-:Y:S02]  /*3790*/  LOP3.LUT R45, R39, 0xff, RZ, 0xc0, !PT ;  /* 0x000000ff272d7812 */ /* 0x000fe400078ec0ff */
[----:B------:R-:W-:-:S02]  /*37a0*/  LOP3.LUT R5, R5, 0xff, RZ, 0xc0, !PT ;  /* 0x000000ff05057812 */ /* 0x000fc400078ec0ff */
[C---:B------:R-:W-:Y:S02]  /*37b0*/  LEA.HI R30, R6.reuse, 0xffffff80, RZ, 0x8 ;  /* 0xffffff80061e7811 */ /* 0x040fe400078f40ff */
[----:B------:R-:W-:Y:S02]  /*37c0*/  LOP3.LUT R34, R6, 0xff, RZ, 0xc0, !PT ;  /* 0x000000ff06227812 */ /* 0x000fe400078ec0ff */
[----:B------:R-:W-:Y:S02]  /*37d0*/  IADD3 R4, R4, -0x80, RZ ;  /* 0xffffff8004047810 */ /* 0x000fe40007ffe0ff */
[----:B------:R-:W-:Y:S01]  /*37e0*/  IADD3 R5, R5, -0x80, RZ ;  /* 0xffffff8005057810 */ /* 0x000fe20007ffe0ff */
[----:B------:R-:W4:Y:S01]  /*37f0*/  I2F.F16 R30, R30 ;  /* 0x0000001e001e7306 */ /* 0x000f220000200c00 */
[----:B------:R-:W-:Y:S02]  /*3800*/  LOP3.LUT R47, R46, 0xff, RZ, 0xc0, !PT ;  /* 0x000000ff2e2f7812 */ /* 0x000fe400078ec0ff */
[----:B------:R-:W-:-:S02]  /*3810*/  LEA.HI R31, R7, 0xffffff80, RZ, 0x8 ;  /* 0xffffff80071f7811 */ /* 0x000fc400078f40ff */
[----:B------:R-:W-:Y:S02]  /*3820*/  LOP3.LUT R35, R7, 0xff, RZ, 0xc0, !PT ;  /* 0x000000ff07237812 */ /* 0x000fe400078ec0ff */
[----:B------:R-:W-:Y:S01]  /*3830*/  PRMT R60, R91, 0x9910, RZ ;  /* 0x000099105b3c7816 */ /* 0x000fe200000000ff */
[----:B------:R0:W1:Y:S01]  /*3840*/  I2F.F16 R46, R4 ;  /* 0x00000004002e7306 */ /* 0x0000620000200c00 */
[----:B------:R-:W-:Y:S02]  /*3850*/  IADD3 R32, R32, -0x80, RZ ;  /* 0xffffff8020207810 */ /* 0x000fe40007ffe0ff */
[----:B------:R-:W-:Y:S02]  /*3860*/  IADD3 R33, R33, -0x80, RZ ;  /* 0xffffff8021217810 */ /* 0x000fe40007ffe0ff */
[----:B------:R-:W-:Y:S02]  /*3870*/  IADD3 R34, R34, -0x80, RZ ;  /* 0xffffff8022227810 */ /* 0x000fe40007ffe0ff */
[----:B------:R-:W-:Y:S01]  /*3880*/  IADD3 R35, R35, -0x80, RZ ;  /* 0xffffff8023237810 */ /* 0x000fe20007ffe0ff */
[----:B------:R-:W1:Y:S01]  /*3890*/  I2F.F16 R31, R31 ;  /* 0x0000001f001f7306 */ /* 0x000e620000200c00 */
[----:B0-----:R-:W-:-:S02]  /*38a0*/  SHF.R.U32.HI R4, RZ, 0x8, R7 ;  /* 0x00000008ff047819 */ /* 0x001fc40000011607 */
[----:B------:R-:W-:Y:S02]  /*38b0*/  SHF.R.U32.HI R7, RZ, 0x10, R7 ;  /* 0x00000010ff077819 */ /* 0x000fe40000011607 */
[----:B------:R-:W-:Y:S02]  /*38c0*/  LOP3.LUT R4, R4, 0xff, RZ, 0xc0, !PT ;  /* 0x000000ff04047812 */ /* 0x000fe400078ec0ff */
[----:B------:R-:W-:Y:S01]  /*38d0*/  LOP3.LUT R7, R7, 0xff, RZ, 0xc0, !PT ;  /* 0x000000ff07077812 */ /* 0x000fe200078ec0ff */
[----:B------:R-:W0:Y:S01]  /*38e0*/  I2F.F16 R32, R32 ;  /* 0x0000002000207306 */ /* 0x000e220000200c00 */
[----:B------:R-:W-:Y:S02]  /*38f0*/  IADD3 R51, R4, -0x80, RZ ;  /* 0xffffff8004337810 */ /* 0x000fe40007ffe0ff */
[----:B------:R-:W-:Y:S02]  /*3900*/  IADD3 R7, R7, -0x80, RZ ;  /* 0xffffff8007077810 */ /* 0x000fe40007ffe0ff */
[----:B------:R-:W-:-:S02]  /*3910*/  IADD3 R45, R45, -0x80, RZ ;  /* 0xffffff802d2d7810 */ /* 0x000fc40007ffe0ff */
[----:B------:R-:W-:Y:S01]  /*3920*/  IADD3 R47, R47, -0x80, RZ ;  /* 0xffffff802f2f7810 */ /* 0x000fe20007ffe0ff */
[----:B------:R-:W0:Y:S01]  /*3930*/  I2F.F16 R52, R7 ;  /* 0x0000000700347306 */ /* 0x000e220000200c00 */
[----:B------:R-:W-:Y:S02]  /*3940*/  ISETP.NE.AND P0, PT, R60, RZ, PT ;  /* 0x000000ff3c00720c */ /* 0x000fe40003f05270 */
[----:B------:R-:W-:-:S05]  /*3950*/  ISETP.GE.AND P2, PT, R95, 0x2, PT ;  /* 0x000000025f00780c */ /* 0x000fca0003f46270 */
        /* <DEDUP_REMOVED lines=10> */
[----:B------:R-:W-:Y:S02]  /*3a00*/  LEA.HI R37, R9, 0xffffff80, RZ, 0x8 ;  /* 0xffffff8009257811 */ /* 0x000fe400078f40ff */
[----:B------:R-:W-:Y:S02]  /*3a10*/  IADD3 R4, R4, -0x80, RZ ;  /* 0xffffff8004047810 */ /* 0x000fe40007ffe0ff */
[----:B------:R-:W-:Y:S01]  /*3a20*/  SHF.R.U32.HI R58, RZ, 0x8, R10 ;  /* 0x00000008ff3a7819 */ /* 0x000fe2000001160a */
[----:B------:R-:W0:Y:S01]  /*3a30*/  I2F.F16 R36, R36 ;  /* 0x0000002400247306 */ /* 0x000e220000200c00 */
[--C-:B--2---:R-:W-:Y:S02]  /*3a40*/  SHF.R.U32.HI R48, RZ, 0x8, R6.reuse ;  /* 0x00000008ff307819 */ /* 0x104fe40000011606 */
[----:B------:R-:W-:-:S02]  /*3a50*/  SHF.R.U32.HI R6, RZ, 0x10, R6 ;  /* 0x00000010ff067819 */ /* 0x000fc40000011606 */
[----:B------:R-:W-:Y:S02]  /*3a60*/  LOP3.LUT R49, R48, 0xff, RZ, 0xc0, !PT ;  /* 0x000000ff30317812 */ /* 0x000fe400078ec0ff */
[----:B------:R-:W-:Y:S01]  /*3a70*/  LOP3.LUT R6, R6, 0xff, RZ, 0xc0, !PT ;  /* 0x000000ff06067812 */ /* 0x000fe200078ec0ff */
[----:B------:R2:W0:Y:S01]  /*3a80*/  I2F.F16 R48, R5 ;  /* 0x0000000500307306 */ /* 0x0004220000200c00 */
[----:B------:R-:W-:Y:S02]  /*3a90*/  LEA.HI R38, R10, 0xffffff80, RZ, 0x8 ;  /* 0xffffff800a267811 */ /* 0x000fe400078f40ff */
[----:B------:R-:W-:Y:S02]  /*3aa0*/  IADD3 R6, R6, -0x80, RZ ;  /* 0xffffff8006067810 */ /* 0x000fe40007ffe0ff */
[----:B------:R-:W-:Y:S02]  /*3ab0*/  SHF.R.U32.HI R59, RZ, 0x8, R11 ;  /* 0x00000008ff3b7819 */ /* 0x000fe4000001160b */
[----:B------:R-:W-:Y:S01]  /*3ac0*/  IADD3 R49, R49, -0x80, RZ ;  /* 0xffffff8031317810 */ /* 0x000fe20007ffe0ff */
[----:B------:R0:W1:Y:S01]  /*3ad0*/  I2F.F16 R50, R6 ;  /* 0x0000000600327306 */ /* 0x0000620000200c00 */
[----:B--2---:R-:W-:-:S04]  /*3ae0*/  LOP3.LUT R5, R9, 0xff, RZ, 0xc0, !PT ;  /* 0x000000ff09057812 */ /* 0x004fc800078ec0ff */
[----:B------:R-:W-:Y:S02]  /*3af0*/  IADD3 R54, R5, -0x80, RZ ;  /* 0xffffff8005367810 */ /* 0x000fe40007ffe0ff */
[----:B------:R-:W-:Y:S01]  /*3b00*/  LOP3.LUT R5, R10, 0xff, RZ, 0xc0, !PT ;  /* 0x000000ff0a057812 */ /* 0x000fe200078ec0ff */
[----:B------:R2:W1:Y:S01]  /*3b10*/  I2F.F16 R53, R4 ;  /* 0x0000000400357306 */ /* 0x0004620000200c00 */
[----:B0-----:R-:W-:Y:S02]  /*3b20*/  LOP3.LUT R6, R11, 0xff, RZ, 0xc0, !PT ;  /* 0x000000ff0b067812 */ /* 0x001fe400078ec0ff */
[----:B------:R-:W-:Y:S02]  /*3b30*/  IADD3 R55, R5, -0x80, RZ ;  /* 0xffffff8005377810 */ /* 0x000fe40007ffe0ff */
[----:B------:R-:W-:Y:S02]  /*3b40*/  SHF.R.U32.HI R5, RZ, 0x8, R8 ;  /* 0x00000008ff057819 */ /* 0x000fe40000011608 */
[----:B------:R-:W-:Y:S01]  /*3b50*/  IADD3 R56, R6, -0x80, RZ ;  /* 0xffffff8006387810 */ /* 0x000fe20007ffe0ff */
[----:B------:R-:W0:Y:S01]  /*3b60*/  I2F.F16 R37, R37 ;  /* 0x0000002500257306 */ /* 0x000e220000200c00 */
[----:B------:R-:W-:-:S02]  /*3b70*/  SHF.R.U32.HI R6, RZ, 0x8, R9 ;  /* 0x00000008ff067819 */ /* 0x000fc40000011609 */
[----:B------:R-:W-:Y:S02]  /*3b80*/  SHF.R.U32.HI R8, RZ, 0x10, R8 ;  /* 0x00000010ff087819 */ /* 0x000fe40000011608 */
[----:B------:R-:W-:Y:S02]  /*3b90*/  SHF.R.U32.HI R9, RZ, 0x10, R9 ;  /* 0x00000010ff097819 */ /* 0x000fe40000011609 */
[----:B------:R-:W-:Y:S01]  /*3ba0*/  LOP3.LUT R5, R5, 0xff, RZ, 0xc0, !PT ;  /* 0x000000ff05057812 */ /* 0x000fe200078ec0ff */
[----:B------:R-:W0:Y:S01]  /*3bb0*/  I2F.F16 R38, R38 ;  /* 0x0000002600267306 */ /* 0x000e220000200c00 */
[----:B--2---:R-:W-:Y:S02]  /*3bc0*/  LOP3.LUT R4, R8, 0xff, RZ, 0xc0, !PT ;  /* 0x000000ff08047812 */ /* 0x004fe400078ec0ff */
[----:B------:R-:W-:Y:S02]  /*3bd0*/  LOP3.LUT R6, R6, 0xff, RZ, 0xc0, !PT ;  /* 0x000000ff06067812 */ /* 0x000fe400078ec0ff */
[----:B------:R-:W-:-:S02]  /*3be0*/  LOP3.LUT R7, R9, 0xff, RZ, 0xc0, !PT ;  /* 0x000000ff09077812 */ /* 0x000fc400078ec0ff */
[----:B------:R-:W-:Y:S01]  /*3bf0*/  IADD3 R5, R5, -0x80, RZ ;  /* 0xffffff8005057810 */ /* 0x000fe20007ffe0ff */
[----:B------:R-:W2:Y:S01]  /*3c00*/  I2F.F16 R49, R49 ;  /* 0x0000003100317306 */ /* 0x000ea20000200c00 */
[----:B------:R-:W-:Y:S02]  /*3c10*/  IADD3 R4, R4, -0x80, RZ ;  /* 0xffffff8004047810 */ /* 0x000fe40007ffe0ff */
[----:B------:R-:W-:Y:S02]  /*3c20*/  IADD3 R6, R6, -0x80, RZ ;  /* 0xffffff8006067810 */ /* 0x000fe40007ffe0ff */
[----:B------:R-:W-:Y:S02]  /*3c30*/  IADD3 R7, R7, -0x80, RZ ;  /* 0xffffff8007077810 */ /* 0x000fe40007ffe0ff */
[----:B------:R-:W-:Y:S01]  /*3c40*/  SHF.R.U32.HI R10, RZ, 0x10, R10 ;  /* 0x00000010ff0a7819 */ /* 0x000fe2000001160a */
[----:B------:R0:W1:Y:S01]  /*3c50*/  I2F.F16 R8, R5 ;  /* 0x0000000500087306 */ /* 0x0000620000200c00 */
[----:B------:R-:W-:-:S07]  /*3c60*/  SHF.R.U32.HI R11, RZ, 0x10, R11 ;  /* 0x00000010ff0b7819 */ /* 0x000fce000001160b */
[----:B------:R1:W2:Y:S01]  /*3c70*/  I2F.F16 R57, R4 ;  /* 0x0000000400397306 */ /* 0x0002a20000200c00 */
[----:B0-----:R-:W-:-:S04]  /*3c80*/  LOP3.LUT R5, R58, 0xff, RZ, 0xc0, !PT ;  /* 0x000000ff3a057812 */ /* 0x001fc800078ec0ff */
[----:B------:R-:W-:-:S03]  /*3c90*/  IADD3 R5, R5, -0x80, RZ ;  /* 0xffffff8005057810 */ /* 0x000fc60007ffe0ff */
[----:B------:R0:W2:Y:S01]  /*3ca0*/  I2F.F16 R9, R6 ;  /* 0x0000000600097306 */ /* 0x0000a20000200c00 */
[----:B-1----:R-:W-:-:S04]  /*3cb0*/  LOP3.LUT R4, R10, 0xff, RZ, 0xc0, !PT ;  /* 0x000000ff0a047812 */ /* 0x002fc800078ec0ff */
[----:B------:R-:W-:-:S03]  /*3cc0*/  IADD3 R4, R4, -0x80, RZ ;  /* 0xffffff8004047810 */ /* 0x000fc60007ffe0ff */
[----:B------:R1:W2:Y:S01]  /*3cd0*/  I2F.F16 R58, R7 ;  /* 0x00000007003a7306 */ /* 0x0002a20000200c00 */
[----:B0-----:R-:W-:-:S04]  /*3ce0*/  LOP3.LUT R6, R59, 0xff, RZ, 0xc0, !PT ;  /* 0x000000ff3b067812 */ /* 0x001fc800078ec0ff */
[----:B------:R-:W-:-:S03]  /*3cf0*/  IADD3 R6, R6, -0x80, RZ ;  /* 0xffffff8006067810 */ /* 0x000fc60007ffe0ff */
[----:B------:R-:W0:Y:S01]  /*3d00*/  I2F.F16 R54, R54 ;  /* 0x0000003600367306 */ /* 0x000e220000200c00 */
[----:B-1----:R-:W-:-:S04]  /*3d10*/  LOP3.LUT R7, R11, 0xff, RZ, 0xc0, !PT ;  /* 0x000000ff0b077812 */ /* 0x002fc800078ec0ff */
[----:B------:R-:W-:-:S03]  /*3d20*/  IADD3 R7, R7, -0x80, RZ ;  /* 0xffffff8007077810 */ /* 0x000fc60007ffe0ff */
[----:B------:R-:W1:Y:S08]  /*3d30*/  I2F.F16 R55, R55 ;  /* 0x0000003700377306 */ /* 0x000e700000200c00 */
        /* <DEDUP_REMOVED lines=42> */
[--C-:B-1----:R-:W-:Y:S01]  /*3fe0*/  HADD2.F32 R63, -RZ, R6.reuse.H1_H1 ;  /* 0x30000006ff3f7230 */ /* 0x102fe20000004100 */
        /* <DEDUP_REMOVED lines=49> */
.L_x_1234:
        /* <DEDUP_REMOVED lines=91> */
.L_x_1235:
        /* <DEDUP_REMOVED lines=93> */
.L_x_1236:
        /* <DEDUP_REMOVED lines=50> */
[--C-:B------:R-:W-:Y:S01]  /*51a0*/  HADD2.F32 R28, -RZ, R7.reuse.H1_H1 ;  /* 0x30000007ff1c7230 */ /* 0x100fe20000004100 */
[-C--:B------:R-:W-:Y:S01]  /*51b0*/  FFMA.FTZ R30, R30, R63.reuse, R20 ;  /* 0x0000003f1e1e7223 */ /* 0x080fe20000010014 */
[----:B------:R-:W-:Y:S01]  /*51c0*/  HADD2.F32 R20, -RZ, R7.H0_H0 ;  /* 0x20000007ff147230 */ /* 0x000fe20000004100 */
[----:B------:R-:W-:Y:S01]  /*51d0*/  FFMA.FTZ R62, R31, R63, R62 ;  /* 0x0000003f1f3e7223 */ /* 0x000fe2000001003e */
[----:B------:R-:W-:Y:S01]  /*51e0*/  HADD2.F32 R31, -RZ, R55.H0_H0 ;  /* 0x20000037ff1f7230 */ /* 0x000fe20000004100 */
[----:B------:R-:W-:Y:S01]  /*51f0*/  FFMA.FTZ R7, R53, R5, R4 ;  /* 0x0000000535077223 */ /* 0x000fe20000010004 */
[----:B------:R-:W-:-:S02]  /*5200*/  HADD2.F32 R6, -RZ, R6.H1_H1 ;  /* 0x30000006ff067230 */ /* 0x000fc40000004100 */
[----:B------:R-:W-:Y:S01]  /*5210*/  HADD2.F32 R4, -RZ, R9.H0_H0 ;  /* 0x20000009ff047230 */ /* 0x000fe20000004100 */
[-C--:B------:R-:W-:Y:S02]  /*5220*/  FFMA.FTZ R9, R54, R5.reuse, R32 ;  /* 0x0000000536097223 */ /* 0x080fe40000010020 */
[-C--:B------:R-:W-:Y:S02]  /*5230*/  FFMA.FTZ R31, R31, R5.reuse, R30 ;  /* 0x000000051f1f7223 */ /* 0x080fe4000001001e */
[----:B------:R-:W-:Y:S02]  /*5240*/  FFMA.FTZ R5, R56, R5, R62 ;  /* 0x0000000538057223 */ /* 0x000fe4000001003e */
[-C--:B------:R-:W-:Y:S02]  /*5250*/  FFMA.FTZ R7, R8, R6.reuse, R7 ;  /* 0x0000000608077223 */ /* 0x080fe40000010007 */
[-C--:B------:R-:W-:Y:S01]  /*5260*/  FFMA.FTZ R9, R4, R6.reuse, R9 ;  /* 0x0000000604097223 */ /* 0x080fe20000010009 */
[----:B------:R-:W-:Y:S01]  /*5270*/  HADD2.F32 R4, -RZ, R36.H0_H0 ;  /* 0x20000024ff047230 */ /* 0x000fe20000004100 */
[----:B------:R-:W-:-:S02]  /*5280*/  FFMA.FTZ R31, R10, R6, R31 ;  /* 0x000000060a1f7223 */ /* 0x000fc4000001001f */
[----:B------:R-:W-:Y:S01]  /*5290*/  FFMA.FTZ R5, R11, R6, R5 ;  /* 0x000000060b057223 */ /* 0x000fe20000010005 */
[----:B------:R-:W-:Y:S01]  /*52a0*/  HADD2.F32 R6, -RZ, R38.H0_H0 ;  /* 0x20000026ff067230 */ /* 0x000fe20000004100 */
[-C--:B------:R-:W-:Y:S02]  /*52b0*/  FFMA.FTZ R7, R57, R20.reuse, R7 ;  /* 0x0000001439077223 */ /* 0x080fe40000010007 */
[-C--:B------:R-:W-:Y:S02]  /*52c0*/  FFMA.FTZ R9, R58, R20.reuse, R9 ;  /* 0x000000143a097223 */ /* 0x080fe40000010009 */
[-C--:B------:R-:W-:Y:S02]  /*52d0*/  FFMA.FTZ R31, R59, R20.reuse, R31 ;  /* 0x000000143b1f7223 */ /* 0x080fe4000001001f */
[----:B------:R-:W-:Y:S02]  /*52e0*/  FFMA.FTZ R5, R60, R20, R5 ;  /* 0x000000143c057223 */ /* 0x000fe40000010005 */
        /* <DEDUP_REMOVED lines=16> */
.L_x_1233:
[----:B0-----:R-:W-:-:S05]  /*53f0*/  IMAD.WIDE R16, R29, 0x8, R16 ;  /* 0x000000081d107825 */ /* 0x001fca00078e0210 */
[----:B-----5:R0:W5:Y:S01]  /*5400*/  LDG.E.128.CONSTANT R4, [R16.64] ;  /* 0x0000000610047981 */ /* 0x020162000c1e9d00 */
        /* <DEDUP_REMOVED lines=197> */
.L_x_1238:
        /* <DEDUP_REMOVED lines=91> */
.L_x_1239:
        /* <DEDUP_REMOVED lines=93> */
.L_x_1240:
        /* <DEDUP_REMOVED lines=87> */
.L_x_1237:
        /* <DEDUP_REMOVED lines=199> */
.L_x_1242:
        /* <DEDUP_REMOVED lines=91> */
.L_x_1243:
        /* <DEDUP_REMOVED lines=93> */
.L_x_1244:
        /* <DEDUP_REMOVED lines=87> */
.L_x_1241:
[----:B0----5:R-:W-:Y:S01]  /*8eb0*/  LEA R4, R0, 0x20, 0x5 ;  /* 0x0000002000047811 */ /* 0x021fe200078e28ff */
[----:B------:R-:W-:Y:S01]  /*8ec0*/  UIADD3 UR4, UR4, 0x40, URZ ;  /* 0x0000004004047890 */ /* 0x000fe2000fffe03f */
[----:B------:R-:W-:Y:S01]  /*8ed0*/  IADD3 R93, R93, 0x20, RZ ;  /* 0x000000205d5d7810 */ /* 0x000fe20007ffe0ff */
[----:B------:R-:W-:Y:S01]  /*8ee0*/  IMAD.WIDE R18, R29, 0x8, R18 ;  /* 0x000000081d127825 */ /* 0x000fe200078e0212 */
[----:B------:R-:W-:Y:S02]  /*8ef0*/  IMNMX R4, R4, c[0x0][0x190], PT ;  /* 0x0000640004047a17 */ /* 0x000fe40003800200 */
[----:B------:R-:W-:Y:S01]  /*8f00*/  ISETP.GE.AND P0, PT, R93, c[0x0][0x1a8], PT ;  /* 0x00006a005d007a0c */ /* 0x000fe20003f06270 */
[----:B------:R-:W-:Y:S01]  /*8f10*/  IMAD.WIDE R16, R29, 0x8, R16 ;  /* 0x000000081d107825 */ /* 0x000fe200078e0210 */
[----:B------:R-:W-:-:S13]  /*8f20*/  ISETP.LT.AND P2, PT, R93, R4, PT ;  /* 0x000000045d00720c */ /* 0x000fda0003f41270 */
[----:B------:R-:W-:Y:S05]  /*8f30*/  @!P0 BRA P2, `(.L_x_1245) ;  /* 0xffff8a0000008947 */ /* 0x000fea000103ffff */
.L_x_1228:
        /* <DEDUP_REMOVED lines=8> */
.L_x_1255:
        /* <DEDUP_REMOVED lines=11> */
[--C-:B------:R-:W-:Y:S02]  /*9070*/  SHF.R.U32.HI R37, RZ, 0xc, R7.reuse ;  /* 0x0000000cff257819 */ /* 0x100fe40000011607 */
[----:B------:R-:W-:Y:S02]  /*9080*/  LOP3.LUT R49, R7, 0x3f003f, RZ, 0xc0, !PT ;  /* 0x003f003f07317812 */ /* 0x000fe400078ec0ff */
[----:B------:R-:W-:Y:S02]  /*9090*/  SHF.R.U32.HI R50, RZ, 0x6, R7 ;  /* 0x00000006ff327819 */ /* 0x000fe40000011607 */
[----:B------:R-:W-:Y:S02]  /*90a0*/  ISETP.NE.AND P2, PT, R5, RZ, PT ;  /* 0x000000ff0500720c */ /* 0x000fe40003f45270 */
[----:B------:R-:W-:-:S02]  /*90b0*/  SHF.R.U32.HI R34, RZ, 0xc, R6 ;  /* 0x0000000cff227819 */ /* 0x000fc40000011606 */
[----:B------:R-:W-:Y:S02]  /*90c0*/  LOP3.LUT R38, R6, 0x3f003f, RZ, 0xc0, !PT ;  /* 0x003f003f06267812 */ /* 0x000fe400078ec0ff */
[----:B------:R-:W-:Y:S02]  /*90d0*/  SHF.R.U32.HI R39, RZ, 0x6, R6 ;  /* 0x00000006ff277819 */ /* 0x000fe40000011606 */
[--C-:B------:R-:W-:Y:S02]  /*90e0*/  SHF.R.U32.HI R14, RZ, 0xc, R4.reuse ;  /* 0x0000000cff0e7819 */ /* 0x100fe40000011604 */
        /* <DEDUP_REMOVED lines=22> */
[--C-:B------:R-:W-:Y:S02]  /*9250*/  SHF.R.U32.HI R28, RZ, 0x8, R30.reuse ;  /* 0x00000008ff1c7819 */ /* 0x100fe4000001161e */
[--C-:B------:R-:W-:Y:S02]  /*9260*/  SHF.R.U32.HI R48, RZ, 0xa, R30.reuse ;  /* 0x0000000aff307819 */ /* 0x100fe4000001161e */
[----:B------:R-:W-:Y:S02]  /*9270*/  LOP3.LUT R45, R30, 0x3f003f, RZ, 0xc0, !PT ;  /* 0x003f003f1e2d7812 */ /* 0x000fe400078ec0ff */
[----:B------:R-:W-:-:S02]  /*9280*/  SHF.R.U32.HI R46, RZ, 0x6, R30 ;  /* 0x00000006ff2e7819 */ /* 0x000fc4000001161e */
[----:B------:R-:W-:Y:S02]  /*9290*/  SHF.R.U32.HI R30, RZ, 0x8, R31 ;  /* 0x00000008ff1e7819 */ /* 0x000fe4000001161f */
[----:B------:R-:W-:Y:S02]  /*92a0*/  LOP3.LUT R29, R20, 0xf000f, RZ, 0xc0, !PT ;  /* 0x000f000f141d7812 */ /* 0x000fe400078ec0ff */
[----:B------:R-:W-:Y:S02]  /*92b0*/  LOP3.LUT R56, R51, 0x300030, R30, 0xf8, !PT ;  /* 0x0030003033387812 */ /* 0x000fe400078ef81e */
[----:B------:R-:W-:Y:S02]  /*92c0*/  LOP3.LUT R37, R29, 0x300030, R6, 0xf8, !PT ;  /* 0x003000301d257812 */ /* 0x000fe400078ef806 */
[----:B--2---:R-:W-:Y:S02]  /*92d0*/  SHF.R.U32.HI R20, RZ, 0xc, R10 ;  /* 0x0000000cff147819 */ /* 0x004fe4000001160a */
[----:B------:R-:W-:-:S02]  /*92e0*/  LOP3.LUT R29, R10, 0x3f003f, RZ, 0xc0, !PT ;  /* 0x003f003f0a1d7812 */ /* 0x000fc400078ec0ff */
[----:B------:R-:W-:Y:S02]  /*92f0*/  SHF.R.U32.HI R30, RZ, 0x6, R10 ;  /* 0x00000006ff1e7819 */ /* 0x000fe4000001160a */
[--C-:B------:R-:W-:Y:S02]  /*9300*/  SHF.R.U32.HI R57, RZ, 0xa, R31.reuse ;  /* 0x0000000aff397819 */ /* 0x100fe4000001161f */
[----:B------:R-:W-:Y:S02]  /*9310*/  LOP3.LUT R54, R31, 0x3f003f, RZ, 0xc0, !PT ;  /* 0x003f003f1f367812 */ /* 0x000fe400078ec0ff */
[----:B------:R-:W-:Y:S02]  /*9320*/  SHF.R.U32.HI R55, RZ, 0x6, R31 ;  /* 0x00000006ff377819 */ /* 0x000fe4000001161f */
[----:B------:R-:W-:Y:S02]  /*9330*/  SHF.R.U32.HI R10, RZ, 0xc, R11 ;  /* 0x0000000cff0a7819 */ /* 0x000fe4000001160b */
[----:B------:R-:W-:-:S02]  /*9340*/  LOP3.LUT R31, R34, 0xf000f, RZ, 0xc0, !PT ;  /* 0x000f000f221f7812 */ /* 0x000fc400078ec0ff */
[----:B------:R-:W-:Y:S02]  /*9350*/  LOP3.LUT R34, R14, 0x300030, R5, 0xf8, !PT ;  /* 0x003000300e227812 */ /* 0x000fe400078ef805 */
[----:B------:R-:W-:Y:S02]  /*9360*/  LOP3.LUT R51, R11, 0x3f003f, RZ, 0xc0, !PT ;  /* 0x003f003f0b337812 */ /* 0x000fe400078ec0ff */
[----:B------:R-:W-:Y:S02]  /*9370*/  SHF.R.U32.HI R52, RZ, 0x6, R11 ;  /* 0x00000006ff347819 */ /* 0x000fe4000001160b */
[----:B------:R-:W-:Y:S02]  /*9380*/  SHF.R.U32.HI R6, RZ, 0xc, R8 ;  /* 0x0000000cff067819 */ /* 0x000fe40000011608 */
[----:B------:R-:W-:Y:S02]  /*9390*/  SHF.R.U32.HI R14, RZ, 0xc, R9 ;  /* 0x0000000cff0e7819 */ /* 0x000fe40000011609 */
[----:B------:R-:W-:-:S02]  /*93a0*/  LOP3.LUT R11, R20, 0xf000f, RZ, 0xc0, !PT ;  /* 0x000f000f140b7812 */ /* 0x000fc400078ec0ff */
[----:B------:R-:W-:Y:S02]  /*93b0*/  LOP3.LUT R20, R10, 0xf000f, RZ, 0xc0, !PT ;  /* 0x000f000f0a147812 */ /* 0x000fe400078ec0ff */
[----:B------:R-:W-:Y:S02]  /*93c0*/  LOP3.LUT R47, R31, 0x300030, R28, 0xf8, !PT ;  /* 0x003000301f2f7812 */ /* 0x000fe400078ef81c */
[----:B------:R-:W-:Y:S02]  /*93d0*/  LOP3.LUT R5, R8, 0x3f003f, RZ, 0xc0, !PT ;  /* 0x003f003f08057812 */ /* 0x000fe400078ec0ff */
[----:B------:R-:W-:Y:S02]  /*93e0*/  LOP3.LUT R28, R9, 0x3f003f, RZ, 0xc0, !PT ;  /* 0x003f003f091c7812 */ /* 0x000fe400078ec0ff */
[----:B------:R-:W-:Y:S02]  /*93f0*/  SHF.R.U32.HI R8, RZ, 0x6, R8 ;  /* 0x00000006ff087819 */ /* 0x000fe40000011608 */
[----:B------:R-:W-:-:S02]  /*9400*/  SHF.R.U32.HI R9, RZ, 0x6, R9 ;  /* 0x00000006ff097819 */ /* 0x000fc40000011609 */
[----:B------:R-:W-:Y:S02]  /*9410*/  LOP3.LUT R6, R6, 0xf000f, RZ, 0xc0, !PT ;  /* 0x000f000f06067812 */ /* 0x000fe400078ec0ff */
[----:B------:R-:W-:Y:S02]  /*9420*/  LOP3.LUT R14, R14, 0xf000f, RZ, 0xc0, !PT ;  /* 0x000f000f0e0e7812 */ /* 0x000fe400078ec0ff */
[----:B------:R-:W-:Y:S02]  /*9430*/  LOP3.LUT R58, R20, 0x300030, R57, 0xf8, !PT ;  /* 0x00300030143a7812 */ /* 0x000fe400078ef839 */
[----:B------:R-:W-:Y:S01]  /*9440*/  LOP3.LUT R20, R19, 0x64006400, RZ, 0xfc, !PT ;  /* 0x6400640013147812 */ /* 0x000fe200078efcff */
[----:B------:R-:W-:Y:S01]  /*9450*/  HADD2 R19, R4, -1056, -1056 ;  /* 0xe420e42004137430 */ /* 0x000fe20000000000 */
[----:B------:R-:W-:Y:S02]  /*9460*/  LOP3.LUT R51, R51, 0x64006400, RZ, 0xfc, !PT ;  /* 0x6400640033337812 */ /* 0x000fe400078efcff */
[----:B------:R-:W-:-:S02]  /*9470*/  LOP3.LUT R52, R52, 0x3f003f, RZ, 0xc0, !PT ;  /* 0x003f003f34347812 */ /* 0x000fc400078ec0ff */
[----:B------:R-:W-:Y:S01]  /*9480*/  LOP3.LUT R31, R28, 0x64006400, RZ, 0xfc, !PT ;  /* 0x640064001c1f7812 */ /* 0x000fe200078efcff */
[----:B------:R-:W-:Y:S01]  /*9490*/  HADD2 R28, R39, -1056, -1056 ;  /* 0xe420e420271c7430 */ /* 0x000fe20000000000 */
        /* <DEDUP_REMOVED lines=109> */
.L_x_1248:
        /* <DEDUP_REMOVED lines=49> */
.L_x_1249:
        /* <DEDUP_REMOVED lines=48> */
.L_x_1250:
        /* <DEDUP_REMOVED lines=45> */
.L_x_1247:
        /* <DEDUP_REMOVED lines=17> */
[--C-:B----4-:R-:W-:Y:S02]  /*a560*/  SHF.R.U32.HI R6, RZ, 0x8, R29.reuse ;  /* 0x00000008ff067819 */ /* 0x110fe4000001161d */
[--C-:B------:R-:W-:Y:S02]  /*a570*/  SHF.R.U32.HI R35, RZ, 0xa, R29.reuse ;  /* 0x0000000aff237819 */ /* 0x100fe4000001161d */
[----:B------:R-:W-:Y:S02]  /*a580*/  LOP3.LUT R32, R29, 0x3f003f, RZ, 0xc0, !PT ;  /* 0x003f003f1d207812 */ /* 0x000fe400078ec0ff */
[----:B------:R-:W-:Y:S02]  /*a590*/  SHF.R.U32.HI R33, RZ, 0x6, R29 ;  /* 0x00000006ff217819 */ /* 0x000fe4000001161d */
[----:B------:R-:W-:-:S02]  /*a5a0*/  LOP3.LUT R29, R20, 0xf000f, RZ, 0xc0, !PT ;  /* 0x000f000f141d7812 */ /* 0x000fc400078ec0ff */
[----:B------:R-:W-:Y:S02]  /*a5b0*/  SHF.R.U32.HI R45, RZ, 0x8, R30 ;  /* 0x00000008ff2d7819 */ /* 0x000fe4000001161e */
[----:B------:R-:W-:Y:S02]  /*a5c0*/  LOP3.LUT R20, R34, 0xf000f, RZ, 0xc0, !PT ;  /* 0x000f000f22147812 */ /* 0x000fe400078ec0ff */
[----:B------:R-:W-:Y:S02]  /*a5d0*/  SHF.R.U32.HI R18, RZ, 0xc, R4 ;  /* 0x0000000cff127819 */ /* 0x000fe40000011604 */
[--C-:B------:R-:W-:Y:S02]  /*a5e0*/  SHF.R.U32.HI R47, RZ, 0xa, R30.reuse ;  /* 0x0000000aff2f7819 */ /* 0x100fe4000001161e */
[----:B------:R-:W-:Y:S02]  /*a5f0*/  LOP3.LUT R39, R30, 0x3f003f, RZ, 0xc0, !PT ;  /* 0x003f003f1e277812 */ /* 0x000fe400078ec0ff */
[----:B------:R-:W-:-:S02]  /*a600*/  SHF.R.U32.HI R46, RZ, 0x6, R30 ;  /* 0x00000006ff2e7819 */ /* 0x000fc4000001161e */
[--C-:B------:R-:W-:Y:S02]  /*a610*/  SHF.R.U32.HI R30, RZ, 0x8, R31.reuse ;  /* 0x00000008ff1e7819 */ /* 0x100fe4000001161f */
[--C-:B------:R-:W-:Y:S02]  /*a620*/  SHF.R.U32.HI R55, RZ, 0xa, R31.reuse ;  /* 0x0000000aff377819 */ /* 0x100fe4000001161f */
[----:B------:R-:W-:Y:S02]  /*a630*/  LOP3.LUT R54, R31, 0x3f003f, RZ, 0xc0, !PT ;  /* 0x003f003f1f367812 */ /* 0x000fe400078ec0ff */
[----:B------:R-:W-:Y:S02]  /*a640*/  SHF.R.U32.HI R56, RZ, 0x6, R31 ;  /* 0x00000006ff387819 */ /* 0x000fe4000001161f */
[----:B------:R-:W-:Y:S02]  /*a650*/  LOP3.LUT R31, R36, 0xf000f, RZ, 0xc0, !PT ;  /* 0x000f000f241f7812 */ /* 0x000fe400078ec0ff */
[----:B------:R-:W-:-:S02]  /*a660*/  LOP3.LUT R49, R20, 0x300030, R45, 0xf8, !PT ;  /* 0x0030003014317812 */ /* 0x000fc400078ef82d */
[----:B------:R-:W-:Y:S02]  /*a670*/  LOP3.LUT R15, R5, 0x3f003f, RZ, 0xc0, !PT ;  /* 0x003f003f050f7812 */ /* 0x000fe400078ec0ff */
[----:B------:R-:W-:Y:S02]  /*a680*/  SHF.R.U32.HI R19, RZ, 0x6, R5 ;  /* 0x00000006ff137819 */ /* 0x000fe40000011605 */
[----:B---3--:R-:W-:Y:S02]  /*a690*/  SHF.R.U32.HI R20, RZ, 0xc, R9 ;  /* 0x0000000cff147819 */ /* 0x008fe40000011609 */
[----:B------:R-:W-:Y:S02]  /*a6a0*/  LOP3.LUT R12, R4, 0x3f003f, RZ, 0xc0, !PT ;  /* 0x003f003f040c7812 */ /* 0x000fe400078ec0ff */
[----:B------:R-:W-:Y:S02]  /*a6b0*/  SHF.R.U32.HI R5, RZ, 0x8, R28 ;  /* 0x00000008ff057819 */ /* 0x000fe4000001161c */
[----:B------:R-:W-:-:S02]  /*a6c0*/  LOP3.LUT R18, R18, 0xf000f, RZ, 0xc0, !PT ;  /* 0x000f000f12127812 */ /* 0x000fc400078ec0ff */
[----:B------:R-:W-:Y:S02]  /*a6d0*/  SHF.R.U32.HI R4, RZ, 0x6, R4 ;  /* 0x00000006ff047819 */ /* 0x000fe40000011604 */
[----:B------:R-:W-:Y:S02]  /*a6e0*/  LOP3.LUT R36, R29, 0x300030, R6, 0xf8, !PT ;  /* 0x003000301d247812 */ /* 0x000fe400078ef806 */
[----:B------:R-:W-:Y:S02]  /*a6f0*/  SHF.R.U32.HI R50, RZ, 0x6, R7 ;  /* 0x00000006ff327819 */ /* 0x000fe40000011607 */
[----:B------:R-:W-:Y:S02]  /*a700*/  LOP3.LUT R57, R31, 0x300030, R30, 0xf8, !PT ;  /* 0x003000301f397812 */ /* 0x000fe400078ef81e */
[----:B------:R-:W-:Y:S02]  /*a710*/  SHF.R.U32.HI R6, RZ, 0xc, R8 ;  /* 0x0000000cff067819 */ /* 0x000fe40000011608 */
[----:B------:R-:W-:-:S02]  /*a720*/  SHF.R.U32.HI R31, RZ, 0xc, R10 ;  /* 0x0000000cff1f7819 */ /* 0x000fc4000001160a */
[----:B------:R-:W-:Y:S02]  /*a730*/  LOP3.LUT R20, R20, 0xf000f, RZ, 0xc0, !PT ;  /* 0x000f000f14147812 */ /* 0x000fe400078ec0ff */
[----:B------:R-:W-:Y:S02]  /*a740*/  LOP3.LUT R34, R18, 0x300030, R5, 0xf8, !PT ;  /* 0x0030003012227812 */ /* 0x000fe400078ef805 */
        /* <DEDUP_REMOVED lines=16> */
[----:B------:R-:W-:Y:S02]  /*a850*/  LOP3.LUT R11, R20, 0x300030, R35, 0xf8, !PT ;  /* 0x00300030140b7812 */ /* 0x000fe400078ef823 */
[----:B------:R-:W-:Y:S02]  /*a860*/  LOP3.LUT R37, R37, 0x64006400, RZ, 0xfc, !PT ;  /* 0x6400640025257812 */ /* 0x000fe400078efcff */
        /* <DEDUP_REMOVED lines=10> */
[----:B------:R-:W-:Y:S02]  /*a910*/  LOP3.LUT R38, R38, 0x3f003f, RZ, 0xc0, !PT ;  /* 0x003f003f26267812 */ /* 0x000fe400078ec0ff */
[----:B------:R-:W-:Y:S01]  /*a920*/  LOP3.LUT R31, R18, 0x64006400, RZ, 0xfc, !PT ;  /* 0x64006400121f7812 */ /* 0x000fe200078efcff */
[----:B------:R-:W-:Y:S01]  /*a930*/  HADD2 R18, R37, -1056, -1056 ;  /* 0xe420e42025127430 */ /* 0x000fe20000000000 */
[----:B------:R-:W-:Y:S02]  /*a940*/  LOP3.LUT R52, R52, 0x3f003f, RZ, 0xc0, !PT ;  /* 0x003f003f34347812 */ /* 0x000fe400078ec0ff */
[----:B------:R-:W-:Y:S02]  /*a950*/  LOP3.LUT R56, R56, 0x3f003f, RZ, 0xc0, !PT ;  /* 0x003f003f38387812 */ /* 0x000fe400078ec0ff */
        /* <DEDUP_REMOVED lines=108> */
.L_x_1252:
        /* <DEDUP_REMOVED lines=49> */
.L_x_1253:
        /* <DEDUP_REMOVED lines=48> */
.L_x_1254:
        /* <DEDUP_REMOVED lines=46> */
.L_x_1251:
        /* <DEDUP_REMOVED lines=8> */
.L_x_1246:
[----:B------:R-:W-:-:S04]  /*b990*/  LEA R8, R0, 0x20, 0x5 ;  /* 0x0000002000087811 */ /* 0x000fc800078e28ff */
[----:B------:R-:W-:-:S04]  /*b9a0*/  IMNMX R8, R8, c[0x0][0x190], PT ;  /* 0x0000640008087a17 */ /* 0x000fc80003800200 */
[----:B------:R-:W-:-:S04]  /*b9b0*/  ISETP.GE.AND P0, PT, R93, R8, PT ;  /* 0x000000085d00720c */ /* 0x000fc80003f06270 */
[----:B------:R-:W-:-:S13]  /*b9c0*/  ISETP.GE.OR P0, PT, R93, c[0x0][0x1b4], P0 ;  /* 0x00006d005d007a0c */ /* 0x000fda0000706670 */
[----:B------:R-:W-:Y:S05]  /*b9d0*/  @P0 BRA `(.L_x_1256) ;  /* 0x0000677000000947 */ /* 0x000fea0003800000 */
[----:B------:R-:W-:Y:S01]  /*b9e0*/  PRMT R0, R3, 0x9910, RZ ;  /* 0x0000991003007816 */ /* 0x000fe200000000ff */
[----:B-----5:R-:W-:Y:S02]  /*b9f0*/  HADD2.F32 R7, -RZ, R25.H0_H0 ;  /* 0x20000019ff077230 */ /* 0x020fe40000004100 */
[----:B------:R-:W-:Y:S01]  /*ba00*/  HADD2.F32 R6, -RZ, R24.H0_H0 ;  /* 0x20000018ff067230 */ /* 0x000fe20000004100 */
[----:B------:R-:W-:Y:S01]  /*ba10*/  ISETP.NE.AND P0, PT, R0, RZ, PT ;  /* 0x000000ff0000720c */ /* 0x000fe20003f05270 */
[----:B------:R-:W-:Y:S02]  /*ba20*/  HADD2.F32 R5, -RZ, R23.H0_H0 ;  /* 0x20000017ff057230 */ /* 0x000fe40000004100 */
[----:B------:R-:W-:Y:S01]  /*ba30*/  HADD2.F32 R4, -RZ, R22.H0_H0 ;  /* 0x20000016ff047230 */ /* 0x000fe20000004100 */
[----:B------:R-:W-:-:S08]  /*ba40*/  ISETP.LT.OR P0, PT, R2, 0x4, !P0 ;  /* 0x000000040200780c */ /* 0x000fd00004701670 */
.L_x_1273:
        /* <DEDUP_REMOVED lines=10> */
[----:B------:R-:W-:-:S02]  /*baf0*/  LOP3.LUT R18, R13, 0xf000f, RZ, 0xc0, !PT ;  /* 0x000f000f0d127812 */ /* 0x000fc400078ec0ff */
[----:B------:R-:W-:Y:S02]  /*bb00*/  SHF.R.U32.HI R20, RZ, 0x8, R13 ;  /* 0x00000008ff147819 */ /* 0x000fe4000001160d */
[----:B------:R-:W-:Y:S02]  /*bb10*/  SHF.R.U32.HI R30, RZ, 0x8, R14 ;  /* 0x00000008ff1e7819 */ /* 0x000fe4000001160e */
[----:B------:R-:W-:Y:S02]  /*bb20*/  SHF.R.U32.HI R35, RZ, 0x8, R15 ;  /* 0x00000008ff237819 */ /* 0x000fe4000001160f */
        /* <DEDUP_REMOVED lines=35> */
[----:B------:R-:W-:-:S02]  /*bd60*/  HFMA2 R12, R11, R0.H0_H0, -72, -72 ;  /* 0xd480d4800b0c7431 */ /* 0x000fc40000040000 */
[-C--:B------:R-:W-:Y:S02]  /*bd70*/  HFMA2 R20, R37, R0.reuse.H0_H0, -72, -72 ;  /* 0xd480d48025147431 */ /* 0x080fe40000040000 */
[----:B------:R-:W-:Y:S02]  /*bd80*/  HADD2 R28, R10, -1032, -1032 ;  /* 0xe408e4080a1c7430 */ /* 0x000fe40000000000 */
[-C--:B------:R-:W-:Y:S02]  /*bd90*/  HFMA2 R29, R29, R0.reuse.H0_H0, -72, -72 ;  /* 0xd480d4801d1d7431 */ /* 0x080fe40000040000 */
[----:B------:R-:W-:Y:S02]  /*bda0*/  HADD2 R30, R30, -1032, -1032 ;  /* 0xe408e4081e1e7430 */ /* 0x000fe40000000000 */
[----:B------:R-:W-:Y:S02]  /*bdb0*/  HFMA2 R31, R31, R0.H0_H0, -72, -72 ;  /* 0xd480d4801f1f7431 */ /* 0x000fe40000040000 */
[----:B------:R-:W-:-:S02]  /*bdc0*/  HADD2 R32, R32, -1032, -1032 ;  /* 0xe408e40820207430 */ /* 0x000fc40000000000 */
[----:B------:R-:W-:Y:S02]  /*bdd0*/  HADD2 R34, R36, -1032, -1032 ;  /* 0xe408e40824227430 */ /* 0x000fe40000000000 */
[----:B------:R-:W-:Y:S01]  /*bde0*/  HFMA2 R35, R39, R0.H0_H0, -72, -72 ;  /* 0xd480d48027237431 */ /* 0x000fe20000040000 */
[----:B------:R-:W-:Y:S05]  /*bdf0*/  @!P2 BRA `(.L_x_1258) ;  /* 0x000005600000a947 */ /* 0x000fea0003800000 */
[----:B------:R-:W0:Y:S01]  /*be00*/  LDS.64 R36, [UR4] ;  /* 0x00000004ff247984 */ /* 0x000e220008000a00 */
[----:B------:R-:W-:Y:S02]  /*be10*/  HADD2.F32 R46, -RZ, R13.H0_H0 ;  /* 0x2000000dff2e7230 */ /* 0x000fe40000004100 */
[----:B------:R-:W-:Y:S01]  /*be20*/  HADD2.F32 R48, -RZ, R15.H0_H0 ;  /* 0x2000000fff307230 */ /* 0x000fe20000004100 */
[----:B------:R-:W1:Y:S01]  /*be30*/  LDS.64 R10, [UR4+0x8] ;  /* 0x00000804ff0a7984 */ /* 0x000e620008000a00 */
[----:B------:R-:W-:Y:S02]  /*be40*/  HADD2.F32 R50, -RZ, R19.H0_H0 ;  /* 0x20000013ff327230 */ /* 0x000fe40000004100 */
[----:B------:R-:W-:-:S02]  /*be50*/  HADD2.F32 R49, -RZ, R13.H1_H1 ;  /* 0x3000000dff317230 */ /* 0x000fc40000004100 */
[----:B------:R-:W-:Y:S02]  /*be60*/  HADD2.F32 R51, -RZ, R15.H1_H1 ;  /* 0x3000000fff337230 */ /* 0x000fe40000004100 */
        /* <DEDUP_REMOVED lines=79> */
.L_x_1258:
        /* <DEDUP_REMOVED lines=91> */
.L_x_1260:
        /* <DEDUP_REMOVED lines=90> */
.L_x_1261:
        /* <DEDUP_REMOVED lines=16> */
[----:B------:R-:W-:Y:S01]  /*cfb0*/  FFMA.FTZ R9, R47, R36, R9 ;  /* 0x000000242f097223 */ /* 0x000fe20000010009 */
[----:B------:R-:W-:Y:S01]  /*cfc0*/  HADD2.F32 R47, -RZ, R15.H1_H1 ;  /* 0x3000000fff2f7230 */ /* 0x000fe20000004100 */
[-C--:B------:R-:W-:Y:S01]  /*cfd0*/  FFMA.FTZ R39, R49, R38.reuse, RZ ;  /* 0x0000002631277223 */ /* 0x080fe200000100ff */
[----:B------:R-:W-:Y:S01]  /*cfe0*/  HADD2.F32 R15, -RZ, R12.H0_H0 ;  /* 0x2000000cff0f7230 */ /* 0x000fe20000004100 */
[----:B------:R-:W-:Y:S01]  /*cff0*/  FFMA.FTZ R45, R51, R38, RZ ;  /* 0x00000026332d7223 */ /* 0x000fe200000100ff */
[--C-:B------:R-:W-:Y:S01]  /*d000*/  HADD2.F32 R38, -RZ, R14.reuse.H0_H0 ;  /* 0x2000000eff267230 */ /* 0x100fe20000004100 */
[-C--:B------:R-:W-:Y:S01]  /*d010*/  FFMA.FTZ R13, R48, R36.reuse, R13 ;  /* 0x00000024300d7223 */ /* 0x080fe2000001000d */
[----:B------:R-:W-:Y:S01]  /*d020*/  HADD2.F32 R14, -RZ, R14.H1_H1 ;  /* 0x3000000eff0e7230 */ /* 0x000fe20000004100 */
        /* <DEDUP_REMOVED lines=12> */
[----:B-1----:R-:W-:Y:S01]  /*d0f0*/  HADD2.F32 R9, -RZ, R10.H0_H0 ;  /* 0x2000000aff097230 */ /* 0x002fe20000004100 */
[----:B------:R-:W-:Y:S01]  /*d100*/  FFMA.FTZ R46, R13, R46, R45 ;  /* 0x0000002e0d2e7223 */ /* 0x000fe2000001002d */
[----:B------:R-:W-:Y:S01]  /*d110*/  HADD2.F32 R20, -RZ, R20.H1_H1 ;  /* 0x30000014ff147230 */ /* 0x000fe20000004100 */
[----:B------:R-:W-:Y:S01]  /*d120*/  FFMA.FTZ R14, R18, R37, R12 ;  /* 0x00000025120e7223 */ /* 0x000fe2000001000c */
[----:B------:R-:W-:-:S02]  /*d130*/  HADD2.F32 R12, -RZ, R11.H0_H0 ;  /* 0x2000000bff0c7230 */ /* 0x000fc40000004100 */
[----:B------:R-:W-:Y:S01]  /*d140*/  HADD2.F32 R13, -RZ, R11.H1_H1 ;  /* 0x3000000bff0d7230 */ /* 0x000fe20000004100 */
[----:B------:R-:W-:Y:S01]  /*d150*/  FFMA.FTZ R11, R15, R9, R36 ;  /* 0x000000090f0b7223 */ /* 0x000fe20000010024 */
[----:B------:R-:W-:Y:S01]  /*d160*/  HADD2.F32 R15, -RZ, R30.H0_H0 ;  /* 0x2000001eff0f7230 */ /* 0x000fe20000004100 */
[----:B------:R-:W-:Y:S01]  /*d170*/  FFMA.FTZ R46, R20, R37, R46 ;  /* 0x00000025142e7223 */ /* 0x000fe2000001002e */
[----:B------:R-:W-:Y:S02]  /*d180*/  HADD2.F32 R19, -RZ, R32.H0_H0 ;  /* 0x20000020ff137230 */ /* 0x000fe40000004100 */
        /* <DEDUP_REMOVED lines=41> */
.L_x_1259:
[----:B------:R-:W-:-:S04]  /*d420*/  IMAD.MOV.U32 R9, RZ, RZ, c[0x0][0x18c] ;  /* 0x00006300ff097624 */ /* 0x000fc800078e00ff */
[----:B------:R-:W-:-:S05]  /*d430*/  IMAD.WIDE R10, R9, 0x4, R16 ;  /* 0x00000004090a7825 */ /* 0x000fca00078e0210 */
[----:B------:R-:W2:Y:S02]  /*d440*/  LDG.E.128.CONSTANT R12, [R10.64] ;  /* 0x000000060a0c7981 */ /* 0x000ea4000c1e9d00 */
[C---:B--2---:R-:W-:Y:S02]  /*d450*/  LOP3.LUT R18, R12.reuse, 0xf000f, RZ, 0xc0, !PT ;  /* 0x000f000f0c127812 */ /* 0x044fe400078ec0ff */
[C---:B------:R-:W-:Y:S02]  /*d460*/  LOP3.LUT R20, R13.reuse, 0xf000f, RZ, 0xc0, !PT ;  /* 0x000f000f0d147812 */ /* 0x040fe400078ec0ff */
[----:B------:R-:W-:Y:S02]  /*d470*/  LOP3.LUT R19, R12, 0xf000f0, RZ, 0xc0, !PT ;  /* 0x00f000f00c137812 */ /* 0x000fe400078ec0ff */
[----:B------:R-:W-:Y:S02]  /*d480*/  SHF.R.U32.HI R29, RZ, 0x8, R13 ;  /* 0x00000008ff1d7819 */ /* 0x000fe4000001160d */
[----:B------:R-:W-:-:S02]  /*d490*/  LOP3.LUT R28, R13, 0xf000f0, RZ, 0xc0, !PT ;  /* 0x00f000f00d1c7812 */ /* 0x000fc400078ec0ff */
[C---:B------:R-:W-:Y:S02]  /*d4a0*/  LOP3.LUT R30, R14.reuse, 0xf000f, RZ, 0xc0, !PT ;  /* 0x000f000f0e1e7812 */ /* 0x040fe400078ec0ff */
[----:B------:R-:W-:Y:S02]  /*d4b0*/  LOP3.LUT R31, R14, 0xf000f0, RZ, 0xc0, !PT ;  /* 0x00f000f00e1f7812 */ /* 0x000fe400078ec0ff */
[----:B------:R-:W-:Y:S02]  /*d4c0*/  SHF.R.U32.HI R32, RZ, 0x8, R14 ;  /* 0x00000008ff207819 */ /* 0x000fe4000001160e */
[----:B------:R-:W-:Y:S02]  /*d4d0*/  LOP3.LUT R14, R18, 0x64006400, RZ, 0xfc, !PT ;  /* 0x64006400120e7812 */ /* 0x000fe400078efcff */
[----:B------:R-:W-:Y:S02]  /*d4e0*/  SHF.R.U32.HI R12, RZ, 0x8, R12 ;  /* 0x00000008ff0c7819 */ /* 0x000fe4000001160c */
[C---:B------:R-:W-:Y:S01]  /*d4f0*/  LOP3.LUT R33, R15.reuse, 0xf000f, RZ, 0xc0, !PT ;  /* 0x000f000f0f217812 */ /* 0x040fe200078ec0ff */
[----:B------:R-:W-:Y:S01]  /*d500*/  HADD2 R14, R14, -1032, -1032 ;  /* 0xe408e4080e0e7430 */ /* 0x000fe20000000000 */
        /* <DEDUP_REMOVED lines=33> */
[----:B------:R-:W-:Y:S01]  /*d720*/  HADD2 R20, R30, -1032, -1032 ;  /* 0xe408e4081e147430 */ /* 0x000fe20000000000 */
[----:B------:R-:W-:Y:S01]  /*d730*/  LOP3.LUT R45, R45, 0x64006400, RZ, 0xfc, !PT ;  /* 0x640064002d2d7812 */ /* 0x000fe200078efcff */
[----:B------:R-:W-:Y:S02]  /*d740*/  HADD2 R37, R38, -1032, -1032 ;  /* 0xe408e40826257430 */ /* 0x000fe40000000000 */
[----:B------:R-:W-:Y:S02]  /*d750*/  HFMA2 R30, R39, R0.H0_H0, -72, -72 ;  /* 0xd480d480271e7431 */ /* 0x000fe40000040000 */
[----:B------:R-:W-:-:S02]  /*d760*/  HADD2 R31, R13, -1032, -1032 ;  /* 0xe408e4080d1f7430 */ /* 0x000fc40000000000 */
[----:B------:R-:W-:Y:S02]  /*d770*/  HADD2 R33, R12, -1032, -1032 ;  /* 0xe408e4080c217430 */ /* 0x000fe40000000000 */
[----:B------:R-:W-:Y:S01]  /*d780*/  HFMA2 R38, R45, R0.H0_H0, -72, -72 ;  /* 0xd480d4802d267431 */ /* 0x000fe20000040000 */
[----:B------:R-:W-:Y:S05]  /*d790*/  @!P2 BRA `(.L_x_1262) ;  /* 0x000005600000a947 */ /* 0x000fea0003800000 */
[----:B------:R-:W0:Y:S01]  /*d7a0*/  LDS.64 R46, [UR4+0x10] ;  /* 0x00001004ff2e7984 */ /* 0x000e220008000a00 */
[----:B------:R-:W-:Y:S02]  /*d7b0*/  HADD2.F32 R53, -RZ, R20.H0_H0 ;  /* 0x20000014ff357230 */ /* 0x000fe40000004100 */
[----:B------:R-:W-:Y:S01]  /*d7c0*/  HADD2.F32 R55, -RZ, R29.H0_H0 ;  /* 0x2000001dff377230 */ /* 0x000fe20000004100 */
[----:B------:R-:W1:Y:S01]  /*d7d0*/  LDS.64 R12, [UR4+0x18] ;  /* 0x00001804ff0c7984 */ /* 0x000e620008000a00 */
[--C-:B------:R-:W-:Y:S02]  /*d7e0*/  HADD2.F32 R39, -RZ, R14.reuse.H0_H0 ;  /* 0x2000000eff277230 */ /* 0x100fe40000004100 */
[----:B------:R-:W-:-:S02]  /*d7f0*/  HADD2.F32 R45, -RZ, R14.H1_H1 ;  /* 0x3000000eff2d7230 */ /* 0x000fc40000004100 */
[----:B------:R-:W-:Y:S02]  /*d800*/  HADD2.F32 R51, -RZ, R18.H1_H1 ;  /* 0x30000012ff337230 */ /* 0x000fe40000004100 */
[----:B0-----:R-:W-:Y:S02]  /*d810*/  HADD2.F32 R48, -RZ, R46.H0_H0 ;  /* 0x2000002eff307230 */ /* 0x001fe40000004100 */
[--C-:B------:R-:W-:Y:S02]  /*d820*/  HADD2.F32 R49, -RZ, R47.reuse.H0_H0 ;  /* 0x2000002fff317230 */ /* 0x100fe40000004100 */
[----:B------:R-:W-:Y:S01]  /*d830*/  HADD2.F32 R50, -RZ, R47.H1_H1 ;  /* 0x3000002fff327230 */ /* 0x000fe20000004100 */
[C---:B------:R-:W-:Y:S01]  /*d840*/  FFMA.FTZ R54, R48.reuse, R53, RZ ;  /* 0x0000003530367223 */ /* 0x040fe200000100ff */
[----:B------:R-:W-:Y:S01]  /*d850*/  HADD2.F32 R47, -RZ, R18.H0_H0 ;  /* 0x20000012ff2f7230 */ /* 0x000fe20000004100 */
        /* <DEDUP_REMOVED lines=17> */
[----:B------:R-:W-:Y:S01]  /*d970*/  HADD2.F32 R47, -RZ, R28.H1_H1 ;  /* 0x3000001cff2f7230 */ /* 0x000fe20000004100 */
[C---:B------:R-:W-:Y:S01]  /*d980*/  FFMA.FTZ R46, R49.reuse, R46, R54 ;  /* 0x0000002e312e7223 */ /* 0x040fe20000010036 */
[----:B------:R-:W-:Y:S01]  /*d990*/  HADD2.F32 R39, -RZ, R15.H1_H1 ;  /* 0x3000000fff277230 */ /* 0x000fe20000004100 */
[----:B------:R-:W-:Y:S01]  /*d9a0*/  FFMA.FTZ R51, R49, R51, R56 ;  /* 0x0000003331337223 */ /* 0x000fe20000010038 */
[----:B------:R-:W-:Y:S01]  /*d9b0*/  HADD2.F32 R49, -RZ, R30.H1_H1 ;  /* 0x3000001eff317230 */ /* 0x000fe20000004100 */
[C---:B------:R-:W-:Y:S01]  /*d9c0*/  FFMA.FTZ R52, R50.reuse, R45, R52 ;  /* 0x0000002d32347223 */ /* 0x040fe20000010034 */
[----:B-1----:R-:W-:Y:S01]  /*d9d0*/  HADD2.F32 R45, -RZ, R12.H0_H0 ;  /* 0x2000000cff2d7230 */ /* 0x002fe20000004100 */
        /* <DEDUP_REMOVED lines=10> */
[C---:B------:R-:W-:Y:S01]  /*da80*/  FFMA.FTZ R13, R45.reuse, R13, R52 ;  /* 0x0000000d2d0d7223 */ /* 0x040fe20000010034 */
[----:B------:R-:W-:Y:S02]  /*da90*/  HADD2.F32 R50, -RZ, R35.H0_H0 ;  /* 0x20000023ff327230 */ /* 0x000fe40000004100 */
        /* <DEDUP_REMOVED lines=8> */
[----:B------:R-:W-:-:S02]  /*db20*/  HADD2.F32 R46, -RZ, R35.H1_H1 ;  /* 0x30000023ff2e7230 */ /* 0x000fc40000004100 */
[----:B------:R-:W-:Y:S01]  /*db30*/  HADD2.F32 R13, -RZ, R32.H0_H0 ;  /* 0x20000020ff0d7230 */ /* 0x000fe20000004100 */
[C---:B------:R-:W-:Y:S01]  /*db40*/  FFMA.FTZ R39, R48.reuse, R45, R39 ;  /* 0x0000002d30277223 */ /* 0x040fe20000010027 */
        /* <DEDUP_REMOVED lines=27> */
.L_x_1262:
        /* <DEDUP_REMOVED lines=91> */
.L_x_1264:
        /* <DEDUP_REMOVED lines=90> */
.L_x_1265:
        /* <DEDUP_REMOVED lines=30> */
[----:B------:R-:W-:Y:S01]  /*ea30*/  HADD2.F32 R29, -RZ, R30.H0_H0 ;  /* 0x2000001eff1d7230 */ /* 0x000fe20000004100 */
[-C--:B------:R-:W-:Y:S01]  /*ea40*/  FFMA.FTZ R46, R46, R48.reuse, R51 ;  /* 0x000000302e2e7223 */ /* 0x080fe20000010033 */
[----:B------:R-:W-:Y:S01]  /*ea50*/  HADD2.F32 R20, -RZ, R19.H1_H1 ;  /* 0x30000013ff147230 */ /* 0x000fe20000004100 */
[-C--:B------:R-:W-:Y:S01]  /*ea60*/  FFMA.FTZ R14, R15, R47.reuse, R14 ;  /* 0x0000002f0f0e7223 */ /* 0x080fe2000001000e */
[----:B-1----:R-:W-:Y:S01]  /*ea70*/  HADD2.F32 R15, -RZ, R12.H0_H0 ;  /* 0x2000000cff0f7230 */ /* 0x002fe20000004100 */
[-C--:B------:R-:W-:Y:S01]  /*ea80*/  FFMA.FTZ R46, R28, R47.reuse, R46 ;  /* 0x0000002f1c2e7223 */ /* 0x080fe2000001002e */
[----:B------:R-:W-:Y:S01]  /*ea90*/  HADD2.F32 R28, -RZ, R31.H0_H0 ;  /* 0x2000001fff1c7230 */ /* 0x000fe20000004100 */
        /* <DEDUP_REMOVED lines=8> */
[----:B------:R-:W-:Y:S02]  /*eb20*/  HADD2.F32 R12, -RZ, R12.H1_H1 ;  /* 0x3000000cff0c7230 */ /* 0x000fe40000004100 */
[----:B------:R-:W-:Y:S01]  /*eb30*/  HADD2.F32 R28, -RZ, R35.H0_H0 ;  /* 0x20000023ff1c7230 */ /* 0x000fe20000004100 */
[-C--:B------:R-:W-:Y:S01]  /*eb40*/  FFMA.FTZ R29, R29, R15.reuse, R20 ;  /* 0x0000000f1d1d7223 */ /* 0x080fe20000010014 */
[----:B------:R-:W-:Y:S02]  /*eb50*/  HADD2.F32 R14, -RZ, R31.H1_H1 ;  /* 0x3000001fff0e7230 */ /* 0x000fe40000004100 */
        /* <DEDUP_REMOVED lines=38> */
.L_x_1263:
        /* <DEDUP_REMOVED lines=141> */
.L_x_1266:
        /* <DEDUP_REMOVED lines=91> */
.L_x_1268:
        /* <DEDUP_REMOVED lines=90> */
.L_x_1269:
        /* <DEDUP_REMOVED lines=87> */
.L_x_1267:
[----:B------:R-:W-:-:S06]  /*10750*/  IMAD.WIDE R12, R9, 0x4, R10 ;  /* 0x00000004090c7825 */ /* 0x000fcc00078e020a */
[----:B------:R-:W2:Y:S02]  /*10760*/  LDG.E.128.CONSTANT R12, [R12.64] ;  /* 0x000000060c0c7981 */ /* 0x000ea4000c1e9d00 */
[C---:B--2---:R-:W-:Y:S02]  /*10770*/  LOP3.LUT R18, R13.reuse, 0xf000f0, RZ, 0xc0, !PT ;  /* 0x00f000f00d127812 */ /* 0x044fe400078ec0ff */
[----:B------:R-:W-:Y:S02]  /*10780*/  SHF.R.U32.HI R29, RZ, 0x8, R13 ;  /* 0x00000008ff1d7819 */ /* 0x000fe4000001160d */
[----:B------:R-:W-:Y:S02]  /*10790*/  SHF.R.U32.HI R32, RZ, 0x8, R14 ;  /* 0x00000008ff207819 */ /* 0x000fe4000001160e */
[----:B------:R-:W-:Y:S02]  /*107a0*/  SHF.R.U32.HI R36, RZ, 0x8, R15 ;  /* 0x00000008ff247819 */ /* 0x000fe4000001160f */
[----:B------:R-:W-:-:S02]  /*107b0*/  LOP3.LUT R20, R13, 0xf000f, RZ, 0xc0, !PT ;  /* 0x000f000f0d147812 */ /* 0x000fc400078ec0ff */
[C---:B------:R-:W-:Y:S02]  /*107c0*/  LOP3.LUT R30, R14.reuse, 0xf000f, RZ, 0xc0, !PT ;  /* 0x000f000f0e1e7812 */ /* 0x040fe400078ec0ff */
        /* <DEDUP_REMOVED lines=40> */
[----:B------:R-:W-:-:S02]  /*10a50*/  HFMA2 R0, R37, R0.H0_H0, -72, -72 ;  /* 0xd480d48025007431 */ /* 0x000fc40000040000 */
[----:B------:R-:W-:Y:S02]  /*10a60*/  HADD2 R20, R10, -1032, -1032 ;  /* 0xe408e4080a147430 */ /* 0x000fe40000000000 */
        /* <DEDUP_REMOVED lines=12> */
[--C-:B0-----:R-:W-:Y:S02]  /*10b30*/  HADD2.F32 R45, -RZ, R37.reuse.H0_H0 ;  /* 0x20000025ff2d7230 */ /* 0x101fe40000004100 */
[----:B------:R-:W-:-:S02]  /*10b40*/  HADD2.F32 R46, -RZ, R37.H1_H1 ;  /* 0x30000025ff2e7230 */ /* 0x000fc40000004100 */
[----:B------:R-:W-:Y:S02]  /*10b50*/  HADD2.F32 R38, -RZ, R36.H0_H0 ;  /* 0x20000024ff267230 */ /* 0x000fe40000004100 */
[----:B------:R-:W-:Y:S02]  /*10b60*/  HADD2.F32 R37, -RZ, R28.H0_H0 ;  /* 0x2000001cff257230 */ /* 0x000fe40000004100 */
[----:B------:R-:W-:Y:S01]  /*10b70*/  HADD2.F32 R39, -RZ, R36.H1_H1 ;  /* 0x30000024ff277230 */ /* 0x000fe20000004100 */
[----:B------:R-:W-:Y:S01]  /*10b80*/  FFMA.FTZ R35, R35, R38, RZ ;  /* 0x0000002623237223 */ /* 0x000fe200000100ff */
[----:B------:R-:W-:Y:S01]  /*10b90*/  HADD2.F32 R36, -RZ, R20.H1_H1 ;  /* 0x30000014ff247230 */ /* 0x000fe20000004100 */
[C---:B------:R-:W-:Y:S02]  /*10ba0*/  FFMA.FTZ R37, R38.reuse, R37, RZ ;  /* 0x0000002526257223 */ /* 0x040fe400000100ff */
[C---:B------:R-:W-:Y:S02]  /*10bb0*/  FFMA.FTZ R47, R38.reuse, R47, RZ ;  /* 0x0000002f262f7223 */ /* 0x040fe400000100ff */
        /* <DEDUP_REMOVED lines=31> */
[----:B------:R-:W-:Y:S01]  /*10db0*/  HADD2.F32 R47, -RZ, R34.H0_H0 ;  /* 0x20000022ff2f7230 */ /* 0x000fe20000004100 */
[C---:B------:R-:W-:Y:S01]  /*10dc0*/  FFMA.FTZ R11, R37.reuse, R11, R48 ;  /* 0x0000000b250b7223 */ /* 0x040fe20000010030 */
[----:B------:R-:W-:Y:S02]  /*10dd0*/  HADD2.F32 R10, -RZ, R31.H1_H1 ;  /* 0x3000001fff0a7230 */ /* 0x000fe40000004100 */
[----:B------:R-:W-:Y:S01]  /*10de0*/  HADD2.F32 R36, -RZ, R32.H1_H1 ;  /* 0x30000020ff247230 */ /* 0x000fe20000004100 */
[----:B------:R-:W-:Y:S01]  /*10df0*/  FFMA.FTZ R52, R37, R47, R52 ;  /* 0x0000002f25347223 */ /* 0x000fe20000010034 */
[----:B------:R-:W-:Y:S01]  /*10e00*/  HADD2.F32 R46, -RZ, R33.H1_H1 ;  /* 0x30000021ff2e7230 */ /* 0x000fe20000004100 */
[----:B------:R-:W-:Y:S01]  /*10e10*/  FFMA.FTZ R10, R10, R39, R35 ;  /* 0x000000270a0a7223 */ /* 0x000fe20000010023 */
[----:B------:R-:W-:Y:S01]  /*10e20*/  HADD2.F32 R47, -RZ, R19.H0_H0 ;  /* 0x20000013ff2f7230 */ /* 0x000fe20000004100 */
[C---:B------:R-:W-:Y:S01]  /*10e30*/  FFMA.FTZ R35, R39.reuse, R36, R11 ;  /* 0x0000002427237223 */ /* 0x040fe2000001000b */
[----:B------:R-:W-:Y:S01]  /*10e40*/  HADD2.F32 R11, -RZ, R15.H0_H0 ;  /* 0x2000000fff0b7230 */ /* 0x000fe20000004100 */
[----:B------:R-:W-:Y:S01]  /*10e50*/  FFMA.FTZ R37, R39, R46, R50 ;  /* 0x0000002e27257223 */ /* 0x000fe20000010032 */
[----:B------:R-:W-:-:S02]  /*10e60*/  HADD2.F32 R36, -RZ, R18.H0_H0 ;  /* 0x20000012ff247230 */ /* 0x000fc40000004100 */
        /* <DEDUP_REMOVED lines=27> */
.L_x_1270:
        /* <DEDUP_REMOVED lines=91> */
.L_x_1271:
        /* <DEDUP_REMOVED lines=90> */
.L_x_1272:
        /* <DEDUP_REMOVED lines=40> */
[--C-:B------:R-:W-:Y:S01]  /*11df0*/  HADD2.F32 R12, -RZ, R11.reuse.H0_H0 ;  /* 0x2000000bff0c7230 */ /* 0x100fe20000004100 */
[----:B------:R-:W-:Y:S01]  /*11e00*/  FFMA.FTZ R38, R29, R39, R38 ;  /* 0x000000271d267223 */ /* 0x000fe20000010026 */
[----:B------:R-:W-:Y:S01]  /*11e10*/  HADD2.F32 R13, -RZ, R11.H1_H1 ;  /* 0x3000000bff0d7230 */ /* 0x000fe20000004100 */
[----:B------:R-:W-:Y:S01]  /*11e20*/  FFMA.FTZ R11, R14, R9, R20 ;  /* 0x000000090e0b7223 */ /* 0x000fe20000010014 */
[----:B------:R-:W-:-:S02]  /*11e30*/  HADD2.F32 R10, -RZ, R10.H1_H1 ;  /* 0x3000000aff0a7230 */ /* 0x000fc40000004100 */
[----:B------:R-:W-:Y:S02]  /*11e40*/  HADD2.F32 R29, -RZ, R32.H0_H0 ;  /* 0x20000020ff1d7230 */ /* 0x000fe40000004100 */
[----:B------:R-:W-:Y:S02]  /*11e50*/  HADD2.F32 R20, -RZ, R33.H0_H0 ;  /* 0x20000021ff147230 */ /* 0x000fe40000004100 */
        /* <DEDUP_REMOVED lines=40> */
.L_x_1257:
[----:B------:R-:W-:Y:S01]  /*120e0*/  IADD3 R93, R93, 0x20, RZ ;  /* 0x000000205d5d7810 */ /* 0x000fe20007ffe0ff */
[----:B------:R-:W-:Y:S01]  /*120f0*/  IMAD.MOV.U32 R9, RZ, RZ, c[0x0][0x18c] ;  /* 0x00006300ff097624 */ /* 0x000fe200078e00ff */
[----:B------:R-:W-:Y:S02]  /*12100*/  UIADD3 UR4, UR4, 0x40, URZ ;  /* 0x0000004004047890 */ /* 0x000fe4000fffe03f */
[----:B------:R-:W-:Y:S01]  /*12110*/  ISETP.GE.AND P2, PT, R93, c[0x0][0x1b4], PT ;  /* 0x00006d005d007a0c */ /* 0x000fe20003f46270 */
[----:B------:R-:W-:Y:S01]  /*12120*/  IMAD.WIDE R16, R9, 0x10, R16 ;  /* 0x0000001009107825 */ /* 0x000fe200078e0210 */
[----:B------:R-:W-:-:S13]  /*12130*/  ISETP.LT.AND P3, PT, R93, R94, PT ;  /* 0x0000005e5d00720c */ /* 0x000fda0003f61270 */
[----:B------:R-:W-:Y:S05]  /*12140*/  @!P2 BRA P3, `(.L_x_1273) ;  /* 0xffff99000000a947 */ /* 0x000fea000183ffff */
.L_x_1256:
[----:B------:R-:W-:-:S04]  /*12150*/  ISETP.GE.AND P0, PT, R93, R8, PT ;  /* 0x000000085d00720c */ /* 0x000fc80003f06270 */
[----:B------:R-:W-:-:S13]  /*12160*/  ISETP.GE.OR P0, PT, R93, c[0x0][0x1b8], P0 ;  /* 0x00006e005d007a0c */ /* 0x000fda0000706670 */
[----:B------:R-:W-:Y:S05]  /*12170*/  @P0 BRA `(.L_x_1274) ;  /* 0x0000239000000947 */ /* 0x000fea0003800000 */
[----:B------:R-:W-:-:S04]  /*12180*/  PRMT R0, R3, 0x9910, RZ ;  /* 0x0000991003007816 */ /* 0x000fc800000000ff */
[----:B------:R-:W-:-:S04]  /*12190*/  ISETP.NE.AND P0, PT, R0, RZ, PT ;  /* 0x000000ff0000720c */ /* 0x000fc80003f05270 */
[----:B------:R-:W-:Y:S02]  /*121a0*/  ISETP.LT.OR P0, PT, R2, 0x4, !P0 ;  /* 0x000000040200780c */ /* 0x000fe40004701670 */
.L_x_1279:
        /* <DEDUP_REMOVED lines=8> */
[----:B------:R-:W-:-:S02]  /*12230*/  LOP3.LUT R13, R17, 0x380038, RZ, 0xc0, !PT ;  /* 0x00380038110d7812 */ /* 0x000fc400078ec0ff */
[----:B------:R-:W-:Y:S02]  /*12240*/  SHF.R.U32.HI R32, RZ, 0x6, R17 ;  /* 0x00000006ff207819 */ /* 0x000fe40000011611 */
[----:B------:R-:W-:Y:S02]  /*12250*/  LOP3.LUT R39, R17, 0x70007, RZ, 0xc0, !PT ;  /* 0x0007000711277812 */ /* 0x000fe400078ec0ff */
        /* <DEDUP_REMOVED lines=11> */
[----:B------:R-:W-:Y:S01]  /*12310*/  LOP3.LUT R54, R10, 0x70007, RZ, 0xc0, !PT ;  /* 0x000700070a367812 */ /* 0x000fe200078ec0ff */
[----:B------:R-:W-:Y:S01]  /*12320*/  IMAD.MOV.U32 R10, RZ, RZ, 0x2400 ;  /* 0x00002400ff0a7424 */ /* 0x000fe200078e00ff */
[----:B------:R-:W-:Y:S02]  /*12330*/  SHF.R.U32.HI R0, RZ, 0xf, R16 ;  /* 0x0000000fff007819 */ /* 0x000fe40000011610 */
[--C-:B------:R-:W-:Y:S02]  /*12340*/  SHF.R.U32.HI R14, RZ, 0xe, R8.reuse ;  /* 0x0000000eff0e7819 */ /* 0x100fe40000011608 */
[----:B------:R-:W-:Y:S02]  /*12350*/  LOP3.LUT R12, R8, 0x380038, RZ, 0xc0, !PT ;  /* 0x00380038080c7812 */ /* 0x000fe400078ec0ff */
[----:B------:R-:W-:-:S02]  /*12360*/  SHF.R.U32.HI R38, RZ, 0x6, R8 ;  /* 0x00000006ff267819 */ /* 0x000fc40000011608 */
[----:B------:R-:W-:Y:S02]  /*12370*/  LOP3.LUT R53, R8, 0x70007, RZ, 0xc0, !PT ;  /* 0x0007000708357812 */ /* 0x000fe400078ec0ff */
[----:B------:R-:W-:Y:S02]  /*12380*/  SHF.R.U32.HI R8, RZ, 0xe, R9 ;  /* 0x0000000eff087819 */ /* 0x000fe40000011609 */
[----:B------:R-:W-:Y:S02]  /*12390*/  SHF.R.U32.HI R31, RZ, 0xe, R11 ;  /* 0x0000000eff1f7819 */ /* 0x000fe4000001160b */
[----:B------:R-:W-:Y:S02]  /*123a0*/  LOP3.LUT R15, R15, 0x10001, RZ, 0xc0, !PT ;  /* 0x000100010f0f7812 */ /* 0x000fe400078ec0ff */
[----:B------:R-:W-:Y:S02]  /*123b0*/  LOP3.LUT R20, R20, 0x10001, RZ, 0xc0, !PT ;  /* 0x0001000114147812 */ /* 0x000fe400078ec0ff */
[----:B------:R-:W-:-:S02]  /*123c0*/  LOP3.LUT R18, R18, 0x10001, RZ, 0xc0, !PT ;  /* 0x0001000112127812 */ /* 0x000fc400078ec0ff */
[----:B0-----:R-:W-:Y:S02]  /*123d0*/  LOP3.LUT R3, R0, 0x10001, RZ, 0xc0, !PT ;  /* 0x0001000100037812 */ /* 0x001fe400078ec0ff */
[C---:B------:R-:W-:Y:S02]  /*123e0*/  LOP3.LUT R63, R11.reuse, 0x380038, RZ, 0xc0, !PT ;  /* 0x003800380b3f7812 */ /* 0x040fe400078ec0ff */
[----:B------:R-:W-:Y:S02]  /*123f0*/  SHF.R.U32.HI R49, RZ, 0x6, R11 ;  /* 0x00000006ff317819 */ /* 0x000fe4000001160b */
[----:B------:R-:W-:Y:S02]  /*12400*/  LOP3.LUT R58, R11, 0x70007, RZ, 0xc0, !PT ;  /* 0x000700070b3a7812 */ /* 0x000fe400078ec0ff */
[----:B------:R-:W-:Y:S02]  /*12410*/  PRMT R0, R10, 0x7610, R0 ;  /* 0x000076100a007816 */ /* 0x000fe40000000000 */
[----:B------:R-:W-:-:S02]  /*12420*/  LOP3.LUT R10, R15, 0x20002, R8, 0xf8, !PT ;  /* 0x000200020f0a7812 */ /* 0x000fc400078ef808 */
[----:B------:R-:W-:Y:S02]  /*12430*/  LOP3.LUT R20, R20, 0x20002, R29, 0xf8, !PT ;  /* 0x0002000214147812 */ /* 0x000fe400078ef81d */
[----:B------:R-:W-:Y:S02]  /*12440*/  LOP3.LUT R11, R18, 0x20002, R31, 0xf8, !PT ;  /* 0x00020002120b7812 */ /* 0x000fe400078ef81f */
[C---:B------:R-:W-:Y:S02]  /*12450*/  LOP3.LUT R2, R16.reuse, 0x380038, RZ, 0xc0, !PT ;  /* 0x0038003810027812 */ /* 0x040fe400078ec0ff */
[----:B------:R-:W-:Y:S02]  /*12460*/  SHF.R.U32.HI R36, RZ, 0x6, R9 ;  /* 0x00000006ff247819 */ /* 0x000fe40000011609 */
[----:B------:R-:W-:Y:S02]  /*12470*/  SHF.R.U32.HI R33, RZ, 0x6, R16 ;  /* 0x00000006ff217819 */ /* 0x000fe40000011610 */
[----:B------:R-:W-:-:S02]  /*12480*/  LOP3.LUT R50, R16, 0x70007, RZ, 0xc0, !PT ;  /* 0x0007000710327812 */ /* 0x000fc400078ec0ff */
[C---:B------:R-:W-:Y:S02]  /*12490*/  LOP3.LUT R16, R9.reuse, 0x380038, RZ, 0xc0, !PT ;  /* 0x0038003809107812 */ /* 0x040fe400078ec0ff */
[----:B------:R-:W-:Y:S01]  /*124a0*/  LOP3.LUT R52, R9, 0x70007, RZ, 0xc0, !PT ;  /* 0x0007000709347812 */ /* 0x000fe200078ec0ff */
[----:B------:R-:W-:Y:S01]  /*124b0*/  IMAD.MOV.U32 R9, RZ, RZ, 0x3000 ;  /* 0x00003000ff097424 */ /* 0x000fe200078e00ff */
[----:B------:R-:W-:Y:S02]  /*124c0*/  LOP3.LUT R3, R3, 0x20002, R14, 0xf8, !PT ;  /* 0x0002000203037812 */ /* 0x000fe400078ef80e */
[----:B------:R-:W-:Y:S02]  /*124d0*/  PRMT R14, R91, 0x9910, RZ ;  /* 0x000099105b0e7816 */ /* 0x000fe400000000ff */
[----:B------:R-:W-:Y:S02]  /*124e0*/  LOP3.LUT R2, R2, 0x64006400, RZ, 0xfc, !PT ;  /* 0x6400640002027812 */ /* 0x000fe400078efcff */
[----:B------:R-:W-:-:S02]  /*124f0*/  ISETP.NE.AND P2, PT, R14, RZ, PT ;  /* 0x000000ff0e00720c */ /* 0x000fc40003f45270 */
[----:B------:R-:W-:Y:S01]  /*12500*/  LOP3.LUT R76, R63, 0x64006400, RZ, 0xfc, !PT ;  /* 0x640064003f4c7812 */ /* 0x000fe200078efcff */
[-C--:B------:R-:W-:Y:S01]  /*12510*/  HFMA2 R87, R2, R9.reuse.H0_H0, -132, -132 ;  /* 0xd820d82002577431 */ /* 0x080fe20000040009 */
[----:B------:R-:W-:Y:S02]  /*12520*/  LOP3.LUT R78, R62, 0x64006400, RZ, 0xfc, !PT ;  /* 0x640064003e4e7812 */ /* 0x000fe400078efcff */
        /* <DEDUP_REMOVED lines=34> */
[----:B------:R-:W-:Y:S01]  /*12750*/  ISETP.GE.AND P3, PT, R95, 0x2, PT ;  /* 0x000000025f00780c */ /* 0x000fe20003f66270 */
[----:B------:R-:W-:Y:S01]  /*12760*/  HADD2 R84, R39, -1028, -1028 ;  /* 0xe404e40427547430 */ /* 0x000fe20000000000 */
[--C-:B--2---:R-:W-:Y:S02]  /*12770*/  SHF.R.U32.HI R31, RZ, 0xd, R5.reuse ;  /* 0x0000000dff1f7819 */ /* 0x104fe40000011605 */
[----:B------:R-:W-:Y:S02]  /*12780*/  LOP3.LUT R15, R5, 0x380038, RZ, 0xc0, !PT ;  /* 0x00380038050f7812 */ /* 0x000fe400078ec0ff */
[----:B------:R-:W-:-:S02]  /*12790*/  SHF.R.U32.HI R48, RZ, 0x6, R5 ;  /* 0x00000006ff307819 */ /* 0x000fc40000011605 */
[----:B------:R-:W-:Y:S02]  /*127a0*/  LOP3.LUT R57, R5, 0x70007, RZ, 0xc0, !PT ;  /* 0x0007000705397812 */ /* 0x000fe400078ec0ff */
[----:B------:R-:W-:Y:S02]  /*127b0*/  SHF.R.U32.HI R29, RZ, 0xd, R6 ;  /* 0x0000000dff1d7819 */ /* 0x000fe40000011606 */
[----:B------:R-:W-:Y:S02]  /*127c0*/  SHF.R.U32.HI R28, RZ, 0xd, R7 ;  /* 0x0000000dff1c7819 */ /* 0x000fe40000011607 */
[----:B------:R-:W-:Y:S02]  /*127d0*/  LOP3.LUT R5, R38, 0x380038, RZ, 0xc0, !PT ;  /* 0x0038003826057812 */ /* 0x000fe400078ec0ff */
[----:B------:R-:W-:Y:S02]  /*127e0*/  LOP3.LUT R29, R20, 0x40004, R29, 0xf8, !PT ;  /* 0x00040004141d7812 */ /* 0x000fe400078ef81d */
[----:B------:R-:W-:-:S02]  /*127f0*/  LOP3.LUT R28, R11, 0x40004, R28, 0xf8, !PT ;  /* 0x000400040b1c7812 */ /* 0x000fc400078ef81c */
[----:B------:R-:W-:Y:S02]  /*12800*/  SHF.R.U32.HI R30, RZ, 0xd, R4 ;  /* 0x0000000dff1e7819 */ /* 0x000fe40000011604 */
[----:B------:R-:W-:Y:S02]  /*12810*/  LOP3.LUT R11, R36, 0x380038, RZ, 0xc0, !PT ;  /* 0x00380038240b7812 */ /* 0x000fe400078ec0ff */
[----:B------:R-:W-:Y:S02]  /*12820*/  LOP3.LUT R20, R5, 0x64006400, RZ, 0xfc, !PT ;  /* 0x6400640005147812 */ /* 0x000fe400078efcff */
[C---:B------:R-:W-:Y:S02]  /*12830*/  LOP3.LUT R65, R7.reuse, 0x380038, RZ, 0xc0, !PT ;  /* 0x0038003807417812 */ /* 0x040fe400078ec0ff */
[----:B------:R-:W-:Y:S01]  /*12840*/  SHF.R.U32.HI R55, RZ, 0x6, R7 ;  /* 0x00000006ff377819 */ /* 0x000fe20000011607 */
[----:B------:R-:W-:Y:S01]  /*12850*/  HFMA2 R20, R20, R9.H0_H0, -132, -132 ;  /* 0xd820d82014147431 */ /* 0x000fe20000040009 */
[----:B------:R-:W-:-:S02]  /*12860*/  LOP3.LUT R70, R7, 0x70007, RZ, 0xc0, !PT ;  /* 0x0007000707467812 */ /* 0x000fc400078ec0ff */
[----:B------:R-:W-:Y:S02]  /*12870*/  LOP3.LUT R5, R48, 0x380038, RZ, 0xc0, !PT ;  /* 0x0038003830057812 */ /* 0x000fe400078ec0ff */
[----:B------:R-:W-:Y:S02]  /*12880*/  LOP3.LUT R7, R32, 0x380038, RZ, 0xc0, !PT ;  /* 0x0038003820077812 */ /* 0x000fe400078ec0ff */
[----:B------:R-:W-:Y:S02]  /*12890*/  SHF.R.U32.HI R51, RZ, 0x6, R6 ;  /* 0x00000006ff337819 */ /* 0x000fe40000011606 */
[C---:B------:R-:W-:Y:S02]  /*128a0*/  LOP3.LUT R61, R6.reuse, 0x380038, RZ, 0xc0, !PT ;  /* 0x00380038063d7812 */ /* 0x040fe400078ec0ff */
[----:B------:R-:W-:Y:S02]  /*128b0*/  LOP3.LUT R59, R6, 0x70007, RZ, 0xc0, !PT ;  /* 0x00070007063b7812 */ /* 0x000fe400078ec0ff */
[----:B------:R-:W-:-:S02]  /*128c0*/  LOP3.LUT R30, R3, 0x40004, R30, 0xf8, !PT ;  /* 0x00040004031e7812 */ /* 0x000fc400078ef81e */
[----:B------:R-:W-:Y:S02]  /*128d0*/  LOP3.LUT R14, R11, 0x64006400, RZ, 0xfc, !PT ;  /* 0x640064000b0e7812 */ /* 0x000fe400078efcff */
[----:B------:R-:W-:Y:S02]  /*128e0*/  LOP3.LUT R31, R10, 0x40004, R31, 0xf8, !PT ;  /* 0x000400040a1f7812 */ /* 0x000fe400078ef81f */
[----:B------:R-:W-:Y:S01]  /*128f0*/  LOP3.LUT R6, R13, 0x64006400, RZ, 0xfc, !PT ;  /* 0x640064000d067812 */ /* 0x000fe200078efcff */
[-C--:B------:R-:W-:Y:S01]  /*12900*/  HFMA2 R19, R14, R9.reuse.H0_H0, -132, -132 ;  /* 0xd820d8200e137431 */ /* 0x080fe20000040009 */
[----:B------:R-:W-:Y:S02]  /*12910*/  LOP3.LUT R3, R33, 0x380038, RZ, 0xc0, !PT ;  /* 0x0038003821037812 */ /* 0x000fe400078ec0ff */
[----:B------:R-:W-:Y:S01]  /*12920*/  LOP3.LUT R11, R55, 0x380038, RZ, 0xc0, !PT ;  /* 0x00380038370b7812 */ /* 0x000fe200078ec0ff */
[----:B------:R-:W-:Y:S01]  /*12930*/  HFMA2 R83, R6, R9.H0_H0, -132, -132 ;  /* 0xd820d82006537431 */ /* 0x000fe20000040009 */
[----:B------:R-:W-:-:S02]  /*12940*/  LOP3.LUT R2, R5, 0x64006400, RZ, 0xfc, !PT ;  /* 0x6400640005027812 */ /* 0x000fc400078efcff */
[----:B------:R-:W-:Y:S02]  /*12950*/  SHF.R.U32.HI R47, RZ, 0x6, R4 ;  /* 0x00000006ff2f7819 */ /* 0x000fe40000011604 */
[----:B------:R-:W-:Y:S02]  /*12960*/  LOP3.LUT R10, R7, 0x64006400, RZ, 0xfc, !PT ;  /* 0x64006400070a7812 */ /* 0x000fe400078efcff */
[C---:B------:R-:W-:Y:S02]  /*12970*/  LOP3.LUT R8, R4.reuse, 0x380038, RZ, 0xc0, !PT ;  /* 0x0038003804087812 */ /* 0x040fe400078ec0ff */
[----:B------:R-:W-:Y:S01]  /*12980*/  LOP3.LUT R7, R51, 0x380038, RZ, 0xc0, !PT ;  /* 0x0038003833077812 */ /* 0x000fe200078ec0ff */
[----:B------:R-:W-:Y:S01]  /*12990*/  HFMA2 R77, R10, R9.H0_H0, -132, -132 ;  /* 0xd820d8200a4d7431 */ /* 0x000fe20000040009 */
[----:B------:R-:W-:Y:S02]  /*129a0*/  LOP3.LUT R56, R4, 0x70007, RZ, 0xc0, !PT ;  /* 0x0007000704387812 */ /* 0x000fe400078ec0ff */
[----:B------:R-:W-:-:S02]  /*129b0*/  LOP3.LUT R4, R3, 0x64006400, RZ, 0xfc, !PT ;  /* 0x6400640003047812 */ /* 0x000fc400078efcff */
[----:B------:R-:W-:Y:S01]  /*129c0*/  LOP3.LUT R76, R11, 0x64006400, RZ, 0xfc, !PT ;  /* 0x640064000b4c7812 */ /* 0x000fe200078efcff */
[-C--:B------:R-:W-:Y:S01]  /*129d0*/  HFMA2 R11, R2, R9.reuse.H0_H0, -132, -132 ;  /* 0xd820d820020b7431 */ /* 0x080fe20000040009 */
[----:B------:R-:W-:Y:S01]  /*129e0*/  LOP3.LUT R3, R47, 0x380038, RZ, 0xc0, !PT ;  /* 0x003800382f037812 */ /* 0x000fe200078ec0ff */
[-C--:B------:R-:W-:Y:S01]  /*129f0*/  HFMA2 R85, R4, R9.reuse.H0_H0, -132, -132 ;  /* 0xd820d82004557431 */ /* 0x080fe20000040009 */
        /* <DEDUP_REMOVED lines=183> */
.L_x_1276:
        /* <DEDUP_REMOVED lines=83> */
.L_x_1277:
        /* <DEDUP_REMOVED lines=82> */
.L_x_1278:
        /* <DEDUP_REMOVED lines=79> */
.L_x_1275:
[----:B------:R-:W-:Y:S01]  /*144b0*/  IADD3 R93, R93, 0x20, RZ ;  /* 0x000000205d5d7810 */ /* 0x000fe20007ffe0ff */
[----:B------:R-:W-:Y:S01]  /*144c0*/  UIADD3 UR4, UR4, 0x40, URZ ;  /* 0x0000004004047890 */ /* 0x000fe2000fffe03f */
[----:B-----5:R-:W-:Y:S02]  /*144d0*/  IMAD.WIDE R16, R89, 0x4, R96 ;  /* 0x0000000459107825 */ /* 0x020fe400078e0260 */
[C---:B------:R-:W-:Y:S02]  /*144e0*/  ISETP.GE.AND P2, PT, R93.reuse, c[0x0][0x1b8], PT ;  /* 0x00006e005d007a0c */ /* 0x040fe40003f46270 */
[----:B------:R-:W-:-:S13]  /*144f0*/  ISETP.LT.AND P3, PT, R93, R94, PT ;  /* 0x0000005e5d00720c */ /* 0x000fda0003f61270 */
[----:B------:R-:W-:Y:S05]  /*14500*/  @!P2 BRA P3, `(.L_x_1279) ;  /* 0xffffdca00000a947 */ /* 0x000fea000183ffff */
.L_x_1274:
        /* <DEDUP_REMOVED lines=16> */
.L_x_1283:
[----:B------:R-:W0:Y:S02]  /*14610*/  LDS R4, [R0] ;  /* 0x0000000000047984 */ /* 0x000e240000000800 */
[----:B0-----:R-:W-:-:S06]  /*14620*/  HADD2 R5, R4, R44 ;  /* 0x0000002c04057230 */ /* 0x001fcc0000000000 */
[----:B------:R-:W0:Y:S02]  /*14630*/  ATOMS.CAST.SPIN R5, [R0], R4, R5 ;  /* 0x000000040005738d */ /* 0x000e240001800005 */
[----:B0-----:R-:W-:-:S13]  /*14640*/  ISETP.EQ.U32.AND P0, PT, R5, 0x1, PT ;  /* 0x000000010500780c */ /* 0x001fda0003f02070 */
[----:B------:R-:W-:Y:S05]  /*14650*/  @!P0 BRA `(.L_x_1283) ;  /* 0xffffffb000008947 */ /* 0x000fea000383ffff */
[----:B------:R-:W-:Y:S05]  /*14660*/  BRA `(.L_x_1281) ;  /* 0x0000003000007947 */ /* 0x000fea0003800000 */
.L_x_1282:
[----:B------:R-:W2:Y:S02]  /*14670*/  LD.E R0, [R2.64] ;  /* 0x0000000602007980 */ /* 0x000ea4000c101900 */
[----:B--2---:R-:W-:-:S05]  /*14680*/  IMAD.IADD R5, R44, 0x1, R0 ;  /* 0x000000012c057824 */ /* 0x004fca00078e0200 */
[----:B------:R0:W-:Y:S02]  /*14690*/  ST.E [R2.64], R5 ;  /* 0x0000000502007985 */ /* 0x0001e4000c101906 */
.L_x_1281:
[----:B------:R-:W-:Y:S05]  /*146a0*/  BSYNC B0 ;  /* 0x0000000000007941 */ /* 0x000fea0003800000 */
.L_x_1280:
[----:B------:R-:W2:Y:S01]  /*146b0*/  ATOM.E.ADD.F16x2.RN.STRONG.GPU P0, RZ, [R2.64+0x4], R43 ;  /* 0x0000042b02ff798a */ /* 0x000ea2000810e9c6 */
[----:B------:R-:W-:Y:S01]  /*146c0*/  BSSY B0, `(.L_x_1284) ;  /* 0x000000f000007945 */ /* 0x000fe20003800000 */
[----:B--2---:R-:W-:Y:S05]  /*146d0*/  @P0 BRA `(.L_x_1285) ;  /* 0x000000d000000947 */ /* 0x004fea0003800000 */
[----:B------:R-:W1:Y:S02]  /*146e0*/  QSPC.E.S P0, RZ, [R2+0x4] ;  /* 0x0000040002ff73aa */ /* 0x000e640000000500 */
[----:B-1----:R-:W-:Y:S05]  /*146f0*/  @!P0 BRA `(.L_x_1286) ;  /* 0x0000008000008947 */ /* 0x002fea0003800000 */
[----:B------:R-:W-:-:S04]  /*14700*/  IADD3 R0, R2, 0x4, RZ ;  /* 0x0000000402007810 */ /* 0x000fc80007ffe0ff */
[----:B------:R-:W-:-:S05]  /*14710*/  LOP3.LUT R0, R0, 0xffffff, RZ, 0xc0, !PT ;  /* 0x00ffffff00007812 */ /* 0x000fca00078ec0ff */
.L_x_1287:
[----:B------:R-:W1:Y:S02]  /*14720*/  LDS R4, [R0] ;  /* 0x0000000000047984 */ /* 0x000e640000000800 */
[----:B01----:R-:W-:-:S10]  /*14730*/  HFMA2.MMA R5, R4, 1, 1, R43 ;  /* 0x3c003c0004057835 */ /* 0x003fd4000000002b */
[----:B------:R-:W0:Y:S02]  /*14740*/  ATOMS.CAST.SPIN R5, [R0], R4, R5 ;  /* 0x000000040005738d */ /* 0x000e240001800005 */
[----:B0-----:R-:W-:-:S13]  /*14750*/  ISETP.EQ.U32.AND P0, PT, R5, 0x1, PT ;  /* 0x000000010500780c */ /* 0x001fda0003f02070 */
[----:B------:R-:W-:Y:S05]  /*14760*/  @!P0 BRA `(.L_x_1287) ;  /* 0xffffffb000008947 */ /* 0x000fea000383ffff */
[----:B------:R-:W-:Y:S05]  /*14770*/  BRA `(.L_x_1285) ;  /* 0x0000003000007947 */ /* 0x000fea0003800000 */
.L_x_1286:
[----:B------:R-:W2:Y:S02]  /*14780*/  LD.E R0, [R2.64+0x4] ;  /* 0x0000040602007980 */ /* 0x000ea4000c101900 */
[----:B0-2---:R-:W-:-:S05]  /*14790*/  IMAD.IADD R5, R43, 0x1, R0 ;  /* 0x000000012b057824 */ /* 0x005fca00078e0200 */
[----:B------:R0:W-:Y:S02]  /*147a0*/  ST.E [R2.64+0x4], R5 ;  /* 0x0000040502007985 */ /* 0x0001e4000c101906 */
.L_x_1285:
[----:B------:R-:W-:Y:S05]  /*147b0*/  BSYNC B0 ;  /* 0x0000000000007941 */ /* 0x000fea0003800000 */
.L_x_1284:
        /* <DEDUP_REMOVED lines=10> */
.L_x_1291:
[----:B------:R-:W0:Y:S02]  /*14860*/  LDS R4, [R0] ;  /* 0x0000000000047984 */ /* 0x000e240000000800 */
[----:B0-----:R-:W-:-:S06]  /*14870*/  HADD2 R5, R4, R42 ;  /* 0x0000002a04057230 */ /* 0x001fcc0000000000 */
[----:B------:R-:W0:Y:S02]  /*14880*/  ATOMS.CAST.SPIN R5, [R0], R4, R5 ;  /* 0x000000040005738d */ /* 0x000e240001800005 */
[----:B0-----:R-:W-:-:S13]  /*14890*/  ISETP.EQ.U32.AND P0, PT, R5, 0x1, PT ;  /* 0x000000010500780c */ /* 0x001fda0003f02070 */
[----:B------:R-:W-:Y:S05]  /*148a0*/  @!P0 BRA `(.L_x_1291) ;  /* 0xffffffb000008947 */ /* 0x000fea000383ffff */
[----:B------:R-:W-:Y:S05]  /*148b0*/  BRA `(.L_x_1289) ;  /* 0x0000003000007947 */ /* 0x000fea0003800000 */
.L_x_1290:
[----:B------:R-:W2:Y:S02]  /*148c0*/  LD.E R0, [R2.64] ;  /* 0x0000000602007980 */ /* 0x000ea4000c101900 */
[----:B--2---:R-:W-:-:S05]  /*148d0*/  IMAD.IADD R5, R42, 0x1, R0 ;  /* 0x000000012a057824 */ /* 0x004fca00078e0200 */
[----:B------:R0:W-:Y:S02]  /*148e0*/  ST.E [R2.64], R5 ;  /* 0x0000000502007985 */ /* 0x0001e4000c101906 */
.L_x_1289:
[----:B------:R-:W-:Y:S05]  /*148f0*/  BSYNC B0 ;  /* 0x0000000000007941 */ /* 0x000fea0003800000 */
.L_x_1288:
[----:B------:R-:W2:Y:S01]  /*14900*/  ATOM.E.ADD.F16x2.RN.STRONG.GPU P0, RZ, [R2.64+0x4], R41 ;  /* 0x0000042902ff798a */ /* 0x000ea2000810e9c6 */
[----:B------:R-:W-:Y:S01]  /*14910*/  BSSY B0, `(.L_x_1292) ;  /* 0x000000f000007945 */ /* 0x000fe20003800000 */
[----:B--2---:R-:W-:Y:S05]  /*14920*/  @P0 BRA `(.L_x_1293) ;  /* 0x000000d000000947 */ /* 0x004fea0003800000 */
[----:B------:R-:W1:Y:S02]  /*14930*/  QSPC.E.S P0, RZ, [R2+0x4] ;  /* 0x0000040002ff73aa */ /* 0x000e640000000500 */
[----:B-1----:R-:W-:Y:S05]  /*14940*/  @!P0 BRA `(.L_x_1294) ;  /* 0x0000008000008947 */ /* 0x002fea0003800000 */
[----:B------:R-:W-:-:S04]  /*14950*/  IADD3 R0, R2, 0x4, RZ ;  /* 0x0000000402007810 */ /* 0x000fc80007ffe0ff */
[----:B------:R-:W-:-:S05]  /*14960*/  LOP3.LUT R0, R0, 0xffffff, RZ, 0xc0, !PT ;  /* 0x00ffffff00007812 */ /* 0x000fca00078ec0ff */
.L_x_1295:
[----:B------:R-:W1:Y:S02]  /*14970*/  LDS R4, [R0] ;  /* 0x0000000000047984 */ /* 0x000e640000000800 */
[----:B01----:R-:W-:-:S10]  /*14980*/  HFMA2.MMA R5, R4, 1, 1, R41 ;  /* 0x3c003c0004057835 */ /* 0x003fd40000000029 */
[----:B------:R-:W0:Y:S02]  /*14990*/  ATOMS.CAST.SPIN R5, [R0], R4, R5 ;  /* 0x000000040005738d */ /* 0x000e240001800005 */
[----:B0-----:R-:W-:-:S13]  /*149a0*/  ISETP.EQ.U32.AND P0, PT, R5, 0x1, PT ;  /* 0x000000010500780c */ /* 0x001fda0003f02070 */
[----:B------:R-:W-:Y:S05]  /*149b0*/  @!P0 BRA `(.L_x_1295) ;  /* 0xffffffb000008947 */ /* 0x000fea000383ffff */
[----:B------:R-:W-:Y:S05]  /*149c0*/  BRA `(.L_x_1293) ;  /* 0x0000003000007947 */ /* 0x000fea0003800000 */
.L_x_1294:
[----:B------:R-:W2:Y:S02]  /*149d0*/  LD.E R0, [R2.64+0x4] ;  /* 0x0000040602007980 */ /* 0x000ea4000c101900 */
[----:B0-2---:R-:W-:-:S05]  /*149e0*/  IMAD.IADD R5, R41, 0x1, R0 ;  /* 0x0000000129057824 */ /* 0x005fca00078e0200 */
[----:B------:R0:W-:Y:S02]  /*149f0*/  ST.E [R2.64+0x4], R5 ;  /* 0x0000040502007985 */ /* 0x0001e4000c101906 */
.L_x_1293:
[----:B------:R-:W-:Y:S05]  /*14a00*/  BSYNC B0 ;  /* 0x0000000000007941 */ /* 0x000fea0003800000 */
.L_x_1292:
        /* <DEDUP_REMOVED lines=9> */
.L_x_1299:
[----:B------:R-:W0:Y:S02]  /*14aa0*/  LDS R4, [R0] ;  /* 0x0000000000047984 */ /* 0x000e240000000800 */
[----:B0-----:R-:W-:-:S06]  /*14ab0*/  HADD2 R5, R4, R40 ;  /* 0x0000002804057230 */ /* 0x001fcc0000000000 */
[----:B------:R-:W0:Y:S02]  /*14ac0*/  ATOMS.CAST.SPIN R5, [R0], R4, R5 ;  /* 0x000000040005738d */ /* 0x000e240001800005 */
[----:B0-----:R-:W-:-:S13]  /*14ad0*/  ISETP.EQ.U32.AND P0, PT, R5, 0x1, PT ;  /* 0x000000010500780c */ /* 0x001fda0003f02070 */
[----:B------:R-:W-:Y:S05]  /*14ae0*/  @!P0 BRA `(.L_x_1299) ;  /* 0xffffffb000008947 */ /* 0x000fea000383ffff */
[----:B------:R-:W-:Y:S05]  /*14af0*/  BRA `(.L_x_1297) ;  /* 0x0000003000007947 */ /* 0x000fea0003800000 */
.L_x_1298:
[----:B------:R-:W2:Y:S02]  /*14b00*/  LD.E R0, [R2.64] ;  /* 0x0000000602007980 */ /* 0x000ea4000c101900 */
[----:B--2---:R-:W-:-:S05]  /*14b10*/  IMAD.IADD R5, R40, 0x1, R0 ;  /* 0x0000000128057824 */ /* 0x004fca00078e0200 */
[----:B------:R0:W-:Y:S02]  /*14b20*/  ST.E [R2.64], R5 ;  /* 0x0000000502007985 */ /* 0x0001e4000c101906 */
.L_x_1297:
[----:B------:R-:W-:Y:S05]  /*14b30*/  BSYNC B0 ;  /* 0x0000000000007941 */ /* 0x000fea0003800000 */
.L_x_1296:
[----:B------:R-:W2:Y:S01]  /*14b40*/  ATOM.E.ADD.F16x2.RN.STRONG.GPU P0, RZ, [R2.64+0x4], R27 ;  /* 0x0000041b02ff798a */ /* 0x000ea2000810e9c6 */
[----:B------:R-:W-:Y:S01]  /*14b50*/  BSSY B0, `(.L_x_1300) ;  /* 0x000000f000007945 */ /* 0x000fe20003800000 */
[----:B--2---:R-:W-:Y:S05]  /*14b60*/  @P0 BRA `(.L_x_1301) ;  /* 0x000000d000000947 */ /* 0x004fea0003800000 */
[----:B------:R-:W1:Y:S02]  /*14b70*/  QSPC.E.S P0, RZ, [R2+0x4] ;  /* 0x0000040002ff73aa */ /* 0x000e640000000500 */
[----:B-1----:R-:W-:Y:S05]  /*14b80*/  @!P0 BRA `(.L_x_1302) ;  /* 0x0000008000008947 */ /* 0x002fea0003800000 */
[----:B------:R-:W-:-:S04]  /*14b90*/  IADD3 R0, R2, 0x4, RZ ;  /* 0x0000000402007810 */ /* 0x000fc80007ffe0ff */
[----:B------:R-:W-:-:S05]  /*14ba0*/  LOP3.LUT R0, R0, 0xffffff, RZ, 0xc0, !PT ;  /* 0x00ffffff00007812 */ /* 0x000fca00078ec0ff */
.L_x_1303:
[----:B------:R-:W1:Y:S02]  /*14bb0*/  LDS R4, [R0] ;  /* 0x0000000000047984 */ /* 0x000e640000000800 */
[----:B01----:R-:W-:-:S10]  /*14bc0*/  HFMA2.MMA R5, R4, 1, 1, R27 ;  /* 0x3c003c0004057835 */ /* 0x003fd4000000001b */
[----:B------:R-:W0:Y:S02]  /*14bd0*/  ATOMS.CAST.SPIN R5, [R0], R4, R5 ;  /* 0x000000040005738d */ /* 0x000e240001800005 */
[----:B0-----:R-:W-:-:S13]  /*14be0*/  ISETP.EQ.U32.AND P0, PT, R5, 0x1, PT ;  /* 0x000000010500780c */ /* 0x001fda0003f02070 */
[----:B------:R-:W-:Y:S05]  /*14bf0*/  @!P0 BRA `(.L_x_1303) ;  /* 0xffffffb000008947 */ /* 0x000fea000383ffff */
[----:B------:R-:W-:Y:S05]  /*14c00*/  BRA `(.L_x_1301) ;  /* 0x0000003000007947 */ /* 0x000fea0003800000 */
.L_x_1302:
[----:B------:R-:W2:Y:S02]  /*14c10*/  LD.E R0, [R2.64+0x4] ;  /* 0x0000040602007980 */ /* 0x000ea4000c101900 */
[----:B0-2---:R-:W-:-:S05]  /*14c20*/  IMAD.IADD R5, R27, 0x1, R0 ;  /* 0x000000011b057824 */ /* 0x005fca00078e0200 */
[----:B------:R0:W-:Y:S02]  /*14c30*/  ST.E [R2.64+0x4], R5 ;  /* 0x0000040502007985 */ /* 0x0001e4000c101906 */
.L_x_1301:
[----:B------:R-:W-:Y:S05]  /*14c40*/  BSYNC B0 ;  /* 0x0000000000007941 */ /* 0x000fea0003800000 */
.L_x_1300:
        /* <DEDUP_REMOVED lines=9> */
.L_x_1307:
[----:B------:R-:W0:Y:S02]  /*14ce0*/  LDS R4, [R0] ;  /* 0x0000000000047984 */ /* 0x000e240000000800 */
[----:B0-----:R-:W-:-:S06]  /*14cf0*/  HADD2 R5, R4, R26 ;  /* 0x0000001a04057230 */ /* 0x001fcc0000000000 */
[----:B------:R-:W0:Y:S02]  /*14d00*/  ATOMS.CAST.SPIN R5, [R0], R4, R5 ;  /* 0x000000040005738d */ /* 0x000e240001800005 */
[----:B0-----:R-:W-:-:S13]  /*14d10*/  ISETP.EQ.U32.AND P0, PT, R5, 0x1, PT ;  /* 0x000000010500780c */ /* 0x001fda0003f02070 */
[----:B------:R-:W-:Y:S05]  /*14d20*/  @!P0 BRA `(.L_x_1307) ;  /* 0xffffffb000008947 */ /* 0x000fea000383ffff */
[----:B------:R-:W-:Y:S05]  /*14d30*/  BRA `(.L_x_1305) ;  /* 0x0000003000007947 */ /* 0x000fea0003800000 */
.L_x_1306:
[----:B------:R-:W2:Y:S02]  /*14d40*/  LD.E R0, [R2.64] ;  /* 0x0000000602007980 */ /* 0x000ea4000c101900 */
[----:B--2---:R-:W-:-:S05]  /*14d50*/  IMAD.IADD R5, R26, 0x1, R0 ;  /* 0x000000011a057824 */ /* 0x004fca00078e0200 */
[----:B------:R0:W-:Y:S02]  /*14d60*/  ST.E [R2.64], R5 ;  /* 0x0000000502007985 */ /* 0x0001e4000c101906 */
.L_x_1305:
[----:B------:R-:W-:Y:S05]  /*14d70*/  BSYNC B0 ;  /* 0x0000000000007941 */ /* 0x000fea0003800000 */
.L_x_1304:
[----:B------:R-:W2:Y:S02]  /*14d80*/  ATOM.E.ADD.F16x2.RN.STRONG.GPU P0, RZ, [R2.64+0x4], R21 ;  /* 0x0000041502ff798a */ /* 0x000ea4000810e9c6 */
[----:B--2---:R-:W-:Y:S05]  /*14d90*/  @P0 EXIT ;  /* 0x000000000000094d */ /* 0x004fea0003800000 */
[----:B------:R-:W1:Y:S02]  /*14da0*/  QSPC.E.S P0, RZ, [R2+0x4] ;  /* 0x0000040002ff73aa */ /* 0x000e640000000500 */
[----:B-1----:R-:W-:Y:S05]  /*14db0*/  @!P0 BRA `(.L_x_1308) ;  /* 0x0000008000008947 */ /* 0x002fea0003800000 */
[----:B0-----:R-:W-:-:S04]  /*14dc0*/  IADD3 R2, R2, 0x4, RZ ;  /* 0x0000000402027810 */ /* 0x001fc80007ffe0ff */
[----:B------:R-:W-:-:S05]  /*14dd0*/  LOP3.LUT R2, R2, 0xffffff, RZ, 0xc0, !PT ;  /* 0x00ffffff02027812 */ /* 0x000fca00078ec0ff */
.L_x_1309:
[----:B------:R-:W0:Y:S02]  /*14de0*/  LDS R4, [R2] ;  /* 0x0000000002047984 */ /* 0x000e240000000800 */
[----:B0-----:R-:W-:-:S10]  /*14df0*/  HFMA2.MMA R5, R4, 1, 1, R21 ;  /* 0x3c003c0004057835 */ /* 0x001fd40000000015 */
[----:B------:R-:W0:Y:S02]  /*14e00*/  ATOMS.CAST.SPIN R5, [R2], R4, R5 ;  /* 0x000000040205738d */ /* 0x000e240001800005 */
[----:B0-----:R-:W-:-:S13]  /*14e10*/  ISETP.EQ.U32.AND P0, PT, R5, 0x1, PT ;  /* 0x000000010500780c */ /* 0x001fda0003f02070 */
[----:B------:R-:W-:Y:S05]  /*14e20*/  @!P0 BRA `(.L_x_1309) ;  /* 0xffffffb000008947 */ /* 0x000fea000383ffff */
[----:B------:R-:W-:Y:S05]  /*14e30*/  EXIT ;  /* 0x000000000000794d */ /* 0x000fea0003800000 */
.L_x_1308:
[----:B------:R-:W2:Y:S02]  /*14e40*/  LD.E R0, [R2.64+0x4] ;  /* 0x0000040602007980 */ /* 0x000ea4000c101900 */
[----:B0-2---:R-:W-:-:S05]  /*14e50*/  IMAD.IADD R5, R21, 0x1, R0 ;  /* 0x0000000115057824 */ /* 0x005fca00078e0200 */
[----:B------:R-:W-:Y:S01]  /*14e60*/  ST.E [R2.64+0x4], R5 ;  /* 0x0000040502007985 */ /* 0x000fe2000c101906 */
[----:B------:R-:W-:Y:S05]  /*14e70*/  EXIT ;  /* 0x000000000000794d */ /* 0x000fea0003800000 */
.L_x_1310:
        /* <DEDUP_REMOVED lines=16> */
.L_x_4759:


//--------------------- .text._Z23gemm_half_q_half_kernelILi4ELi176ELb1ELb0ELi32EEvPK6__halfPKjS4_S2_PS0_iiiiPKtS7_iiiiiibS2_i --------------------------
	.section	.text._Z23gemm_half_q_half_kernelILi4ELi176ELb1ELb0ELi32EEvPK6__halfPKjS4_S2_PS0_iiiiPKtS7_iiiiiibS2_i,"ax",@progbits
	.sectioninfo	@"SHI_REGISTERS=109"
	.align	128
        .global         _Z23gemm_half_q_half_kernelILi4ELi176ELb1ELb0ELi32EEvPK6__halfPKjS4_S2_PS0_iiiiPKtS7_iiiiiibS2_i
        .type           _Z23gemm_half_q_half_kernelILi4ELi176ELb1ELb0ELi32EEvPK6__halfPKjS4_S2_PS0_iiiiPKtS7_iiiiiibS2_i,@function
        .size           _Z23gemm_half_q_half_kernelILi4ELi176ELb1ELb0ELi32EEvPK6__halfPKjS4_S2_PS0_iiiiPKtS7_iiiiiibS2_i,(.L_x_4760 - _Z23gemm_half_q_half_kernelILi4ELi176ELb1ELb0ELi32EEvPK6__halfPKjS4_S2_PS0_iiiiPKtS7_iiiiiibS2_i)
        .other          _Z23gemm_half_q_half_kernelILi4ELi176ELb1ELb0ELi32EEvPK6__halfPKjS4_S2_PS0_iiiiPKtS7_iiiiiibS2_i,@"STO_CUDA_ENTRY STV_DEFAULT"
_Z23gemm_half_q_half_kernelILi4ELi176ELb1ELb0ELi32EEvPK6__halfPKjS4_S2_PS0_iiiiPKtS7_iiiiiibS2_i:
.text._Z23gemm_half_q_half_kernelILi4ELi176ELb1ELb0ELi32EEvPK6__halfPKjS4_S2_PS0_iiiiPKtS7_iiiiiibS2_i:
        /* <DEDUP_REMOVED lines=49> */
.L_x_1311:
        /* <DEDUP_REMOVED lines=21> */
.L_x_1316:
        /* <DEDUP_REMOVED lines=36> */
.L_x_1315:
        /* <DEDUP_REMOVED lines=22> */
.L_x_1317:
        /* <DEDUP_REMOVED lines=12> */
.L_x_1314:
[----:B------:R-:W-:Y:S01]  /*08c0*/  ISETP.GT.AND P2, PT, R95, 0x3, PT ;  /* 0x000000035f00780c */ /* 0x000fe20003f44270 */
[----:B------:R-:W-:Y:S01]  /*08d0*/  IMAD.SHL.U32 R21, R14, 0x2, RZ ;  /* 0x000000020e157824 */ /* 0x000fe200078e00ff */
[----:B------:R-:W-:Y:S01]  /*08e0*/  PLOP3.LUT P0, PT, PT, PT, PT, 0x80, 0x0 ;  /* 0x000000000000781c */ /* 0x000fe20003f0f070 */
[----:B------:R-:W-:-:S10]  /*08f0*/  IMAD.MOV.U32 R14, RZ, RZ, RZ ;  /* 0x000000ffff0e7224 */ /* 0x000fd400078e00ff */
[----:B------:R-:W-:Y:S05]  /*0900*/  @!P2 BRA `(.L_x_1318) ;  /* 0x000002600000a947 */ /* 0x000fea0003800000 */
[----:B------:R-:W-:Y:S02]  /*0910*/  PLOP3.LUT P0, PT, PT, PT, PT, 0x8, 0x0 ;  /* 0x000000000000781c */ /* 0x000fe40003f0e170 */
[----:B------:R-:W-:Y:S02]  /*0920*/  IADD3 R23, R95, -0x3, RZ ;  /* 0xfffffffd5f177810 */ /* 0x000fe40007ffe0ff */
.L_x_1319:
        /* <DEDUP_REMOVED lines=36> */
.L_x_1318:
        /* <DEDUP_REMOVED lines=22> */
.L_x_1320:
        /* <DEDUP_REMOVED lines=11> */
.L_x_1313:
[----:B------:R-:W-:Y:S05]  /*0d80*/  BSYNC B0 ;  /* 0x0000000000007941 */ /* 0x000fea0003800000 */
.L_x_1312:
        /* <DEDUP_REMOVED lines=14> */
.L_x_1323:
        /* <DEDUP_REMOVED lines=19> */
.L_x_1322:
        /* <DEDUP_REMOVED lines=14> */
.L_x_1324:
[----:B------:R-:W-:-:S13]  /*1080*/  ISETP.LT.OR P0, PT, R14, R95, P0 ;  /* 0x0000005f0e00720c */ /* 0x000fda0000701670 */
[----:B------:R-:W-:Y:S02]  /*1090*/  @P0 IMAD R5, R5, 0x4, R14 ;  /* 0x0000000405050824 */ /* 0x000fe400078e020e */
[----:B0-----:R-:W-:Y:S02]  /*10a0*/  @P0 IMAD.MOV.U32 R6, RZ, RZ, 0x2 ;  /* 0x00000002ff060424 */ /* 0x001fe400078e00ff */
[----:B------:R-:W-:-:S04]  /*10b0*/  @P0 IMAD R5, R5, c[0x0][0x18c], R4 ;  /* 0x0000630005050a24 */ /* 0x000fc800078e0204 */
[----:B------:R-:W-:-:S05]  /*10c0*/  @P0 IMAD.WIDE R6, R5, R6, c[0x0][0x180] ;  /* 0x0000600005060625 */ /* 0x000fca00078e0206 */
[----:B------:R0:W-:Y:S02]  /*10d0*/  @P0 STG.E.64 [R6.64], RZ ;  /* 0x000000ff06000986 */ /* 0x0001e4000c101b06 */
.L_x_1321:
        /* <DEDUP_REMOVED lines=64> */
[----:B------:R-:W-:Y:S10]  /*14e0*/  @P2 BRA `(.L_x_1325) ;  /* 0x0000034000002947 */ /* 0x000ff40003800000 */
        /* <DEDUP_REMOVED lines=11> */
.L_x_1326:
        /* <DEDUP_REMOVED lines=41> */
.L_x_1325:
[----:B------:R-:W-:Y:S01]  /*1830*/  UMOV UR4, URZ ;  /* 0x0000003f00047c82 */ /* 0x000fe20008000000 */
        /* <DEDUP_REMOVED lines=14> */
.L_x_1344:
[----:B------:R-:W-:Y:S02]  /*1920*/  IMAD.MOV.U32 R18, RZ, RZ, R28 ;  /* 0x000000ffff127224 */ /* 0x000fe400078e001c */
[----:B------:R-:W-:Y:S01]  /*1930*/  IMAD.MOV.U32 R19, RZ, RZ, R29 ;  /* 0x000000ffff137224 */ /* 0x000fe200078e001d */
        /* <DEDUP_REMOVED lines=197> */
.L_x_1329:
        /* <DEDUP_REMOVED lines=91> */
.L_x_1330:
        /* <DEDUP_REMOVED lines=93> */
.L_x_1331:
        /* <DEDUP_REMOVED lines=50> */
[----:B------:R-:W-:-:S02]  /*3430*/  FFMA.FTZ R4, R20, R9, R4 ;  /* 0x0000000914047223 */ /* 0x000fc40000010004 */
        /* <DEDUP_REMOVED lines=20> */
[-C--:B------:R-:W-:Y:S02]  /*3580*/  FFMA.FTZ R4, R30, R9.reuse, R4 ;  /* 0x000000091e047223 */ /* 0x080fe40000010004 */
        /* <DEDUP_REMOVED lines=15> */
.L_x_1328:
[----:B------:R-:W-:-:S04]  /*3680*/  IMAD.MOV.U32 R21, RZ, RZ, c[0x0][0x18c] ;  /* 0x00006300ff157624 */ /* 0x000fc800078e00ff */
[----:B------:R-:W-:-:S05]  /*3690*/  IMAD.WIDE R18, R21, 0x8, R18 ;  /* 0x0000000815127825 */ /* 0x000fca00078e0212 */
[----:B0-----:R0:W5:Y:S01]  /*36a0*/  LDG.E.128.CONSTANT R4, [R18.64] ;  /* 0x0000000612047981 */ /* 0x001162000c1e9d00 */
        /* <DEDUP_REMOVED lines=197> */
.L_x_1333:
        /* <DEDUP_REMOVED lines=91> */
.L_x_1334:
        /* <DEDUP_REMOVED lines=93> */
.L_x_1335:
        /* <DEDUP_REMOVED lines=45> */
[-C--:B------:R-:W-:Y:S02]  /*5150*/  FFMA.FTZ R20, R50, R62.reuse, R33 ;  /* 0x0000003e32147223 */ /* 0x080fe40000010021 */
[-C--:B------:R-:W-:Y:S01]  /*5160*/  FFMA.FTZ R4, R5, R63.reuse, R4 ;  /* 0x0000003f05047223 */ /* 0x080fe20000010004 */
[--C-:B-1----:R-:W-:Y:S01]  /*5170*/  HADD2.F32 R5, -RZ, R6.reuse.H0_H0 ;  /* 0x20000006ff057230 */ /* 0x102fe20000004100 */
[----:B------:R-:W-:Y:S01]  /*5180*/  FFMA.FTZ R62, R52, R62, R61 ;  /* 0x0000003e343e7223 */ /* 0x000fe2000001003d */
[----:B------:R-:W-:Y:S01]  /*5190*/  HADD2.F32 R6, -RZ, R6.H1_H1 ;  /* 0x30000006ff067230 */ /* 0x000fe20000004100 */
[-C--:B------:R-:W-:Y:S01]  /*51a0*/  FFMA.FTZ R32, R28, R63.reuse, R32 ;  /* 0x0000003f1c207223 */ /* 0x080fe20000010020 */
[--C-:B------:R-:W-:Y:S01]  /*51b0*/  HADD2.F32 R28, -RZ, R7.reuse.H1_H1 ;  /* 0x30000007ff1c7230 */ /* 0x100fe20000004100 */
[----:B------:R-:W-:Y:S01]  /*51c0*/  FFMA.FTZ R30, R29, R63, R20 ;  /* 0x0000003f1d1e7223 */ /* 0x000fe20000010014 */
[----:B------:R-:W-:Y:S01]  /*51d0*/  HADD2.F32 R20, -RZ, R7.H0_H0 ;  /* 0x20000007ff147230 */ /* 0x000fe20000004100 */
[----:B------:R-:W-:Y:S01]  /*51e0*/  FFMA.FTZ R7, R53, R5, R4 ;  /* 0x0000000535077223 */ /* 0x000fe20000010004 */
[----:B------:R-:W-:Y:S01]  /*51f0*/  HADD2.F32 R29, -RZ, R55.H0_H0 ;  /* 0x20000037ff1d7230 */ /* 0x000fe20000004100 */
[----:B------:R-:W-:Y:S01]  /*5200*/  FFMA.FTZ R62, R31, R63, R62 ;  /* 0x0000003f1f3e7223 */ /* 0x000fe2000001003e */
[----:B------:R-:W-:Y:S01]  /*5210*/  HADD2.F32 R4, -RZ, R9.H0_H0 ;  /* 0x20000009ff047230 */ /* 0x000fe20000004100 */
[----:B------:R-:W-:-:S02]  /*5220*/  FFMA.FTZ R9, R54, R5, R32 ;  /* 0x0000000536097223 */ /* 0x000fc40000010020 */
[-C--:B------:R-:W-:Y:S02]  /*5230*/  FFMA.FTZ R29, R29, R5.reuse, R30 ;  /* 0x000000051d1d7223 */ /* 0x080fe4000001001e */
[----:B------:R-:W-:Y:S02]  /*5240*/  FFMA.FTZ R5, R56, R5, R62 ;  /* 0x0000000538057223 */ /* 0x000fe4000001003e */
[-C--:B------:R-:W-:Y:S02]  /*5250*/  FFMA.FTZ R7, R8, R6.reuse, R7 ;  /* 0x0000000608077223 */ /* 0x080fe40000010007 */
        /* <DEDUP_REMOVED lines=25> */
.L_x_1332:
        /* <DEDUP_REMOVED lines=199> */
.L_x_1337:
        /* <DEDUP_REMOVED lines=91> */
.L_x_1338:
        /* <DEDUP_REMOVED lines=93> */
.L_x_1339:
        /* <DEDUP_REMOVED lines=87> */
.L_x_1336:
        /* <DEDUP_REMOVED lines=199> */
.L_x_1341:
        /* <DEDUP_REMOVED lines=91> */
.L_x_1342:
        /* <DEDUP_REMOVED lines=93> */
.L_x_1343:
        /* <DEDUP_REMOVED lines=87> */
.L_x_1340:
[----:B0----5:R-:W-:Y:S01]  /*8eb0*/  LEA R4, R0, 0x20, 0x5 ;  /* 0x0000002000047811 */ /* 0x021fe200078e28ff */
[----:B------:R-:W-:Y:S01]  /*8ec0*/  IMAD.WIDE R18, R21, 0x8, R18 ;  /* 0x0000000815127825 */ /* 0x000fe200078e0212 */
[----:B------:R-:W-:Y:S01]  /*8ed0*/  IADD3 R93, R93, 0x20, RZ ;  /* 0x000000205d5d7810 */ /* 0x000fe20007ffe0ff */
[----:B------:R-:W-:Y:S01]  /*8ee0*/  UIADD3 UR4, UR4, 0x40, URZ ;  /* 0x0000004004047890 */ /* 0x000fe2000fffe03f */
[----:B------:R-:W-:Y:S01]  /*8ef0*/  IMNMX R4, R4, c[0x0][0x190], PT ;  /* 0x0000640004047a17 */ /* 0x000fe20003800200 */
[----:B------:R-:W-:Y:S01]  /*8f00*/  IMAD.WIDE R16, R21, 0x8, R16 ;  /* 0x0000000815107825 */ /* 0x000fe200078e0210 */
[C---:B------:R-:W-:Y:S02]  /*8f10*/  ISETP.GE.AND P0, PT, R93.reuse, c[0x0][0x1a8], PT ;  /* 0x00006a005d007a0c */ /* 0x040fe40003f06270 */
[----:B------:R-:W-:Y:S01]  /*8f20*/  ISETP.LT.AND P2, PT, R93, R4, PT ;  /* 0x000000045d00720c */ /* 0x000fe20003f41270 */
[----:B------:R-:W-:-:S02]  /*8f30*/  IMAD.MOV.U32 R28, RZ, RZ, R18 ;  /* 0x000000ffff1c7224 */ /* 0x000fc400078e0012 */
[----:B------:R-:W-:-:S10]  /*8f40*/  IMAD.MOV.U32 R29, RZ, RZ, R19 ;  /* 0x000000ffff1d7224 */ /* 0x000fd400078e0013 */
[----:B------:R-:W-:Y:S05]  /*8f50*/  @!P0 BRA P2, `(.L_x_1344) ;  /* 0xffff89c000008947 */ /* 0x000fea000103ffff */
.L_x_1327:
        /* <DEDUP_REMOVED lines=8> */
.L_x_1354:
[----:B------:R-:W-:Y:S02]  /*8fe0*/  IMAD.MOV.U32 R4, RZ, RZ, R28 ;  /* 0x000000ffff047224 */ /* 0x000fe400078e001c */
        /* <DEDUP_REMOVED lines=13> */
[--C-:B------:R-:W-:Y:S02]  /*90c0*/  SHF.R.U32.HI R36, RZ, 0xc, R11.reuse ;  /* 0x0000000cff247819 */ /* 0x100fe4000001160b */
[----:B------:R-:W-:Y:S02]  /*90d0*/  LOP3.LUT R49, R11, 0x3f003f, RZ, 0xc0, !PT ;  /* 0x003f003f0b317812 */ /* 0x000fe400078ec0ff */
[----:B------:R-:W-:Y:S02]  /*90e0*/  SHF.R.U32.HI R50, RZ, 0x6, R11 ;  /* 0x00000006ff327819 */ /* 0x000fe4000001160b */
[----:B------:R-:W-:-:S02]  /*90f0*/  ISETP.NE.AND P2, PT, R9, RZ, PT ;  /* 0x000000ff0900720c */ /* 0x000fc40003f45270 */
[----:B------:R-:W-:Y:S02]  /*9100*/  LOP3.LUT R37, R10, 0x3f003f, RZ, 0xc0, !PT ;  /* 0x003f003f0a257812 */ /* 0x000fe400078ec0ff */
[----:B------:R-:W-:Y:S02]  /*9110*/  SHF.R.U32.HI R38, RZ, 0x6, R10 ;  /* 0x00000006ff267819 */ /* 0x000fe4000001160a */
[--C-:B------:R-:W-:Y:S02]  /*9120*/  SHF.R.U32.HI R20, RZ, 0xc, R8.reuse ;  /* 0x0000000cff147819 */ /* 0x100fe40000011608 */
        /* <DEDUP_REMOVED lines=29> */
[----:B------:R-:W-:-:S02]  /*9300*/  LOP3.LUT R19, R36, 0xf000f, RZ, 0xc0, !PT ;  /* 0x000f000f24137812 */ /* 0x000fc400078ec0ff */
[----:B------:R-:W-:Y:S02]  /*9310*/  LOP3.LUT R47, R17, 0x300030, R16, 0xf8, !PT ;  /* 0x00300030112f7812 */ /* 0x000fe400078ef810 */
[----:B------:R-:W-:Y:S02]  /*9320*/  LOP3.LUT R36, R31, 0x300030, R10, 0xf8, !PT ;  /* 0x003000301f247812 */ /* 0x000fe400078ef80a */
[----:B------:R-:W-:Y:S02]  /*9330*/  LOP3.LUT R56, R19, 0x300030, R18, 0xf8, !PT ;  /* 0x0030003013387812 */ /* 0x000fe400078ef812 */
[----:B--2---:R-:W-:Y:S02]  /*9340*/  SHF.R.U32.HI R17, RZ, 0xc, R14 ;  /* 0x0000000cff117819 */ /* 0x004fe4000001160e */
[----:B------:R-:W-:Y:S02]  /*9350*/  SHF.R.U32.HI R10, RZ, 0xc, R12 ;  /* 0x0000000cff0a7819 */ /* 0x000fe4000001160c */
[----:B------:R-:W-:-:S02]  /*9360*/  SHF.R.U32.HI R16, RZ, 0xc, R13 ;  /* 0x0000000cff107819 */ /* 0x000fc4000001160d */
[----:B------:R-:W-:Y:S02]  /*9370*/  SHF.R.U32.HI R18, RZ, 0xc, R15 ;  /* 0x0000000cff127819 */ /* 0x000fe4000001160f */
[----:B------:R-:W-:Y:S02]  /*9380*/  LOP3.LUT R33, R20, 0x300030, R9, 0xf8, !PT ;  /* 0x0030003014217812 */ /* 0x000fe400078ef809 */
[----:B------:R-:W-:Y:S02]  /*9390*/  LOP3.LUT R19, R13, 0x3f003f, RZ, 0xc0, !PT ;  /* 0x003f003f0d137812 */ /* 0x000fe400078ec0ff */
[----:B------:R-:W-:Y:S02]  /*93a0*/  LOP3.LUT R51, R15, 0x3f003f, RZ, 0xc0, !PT ;  /* 0x003f003f0f337812 */ /* 0x000fe400078ec0ff */
[----:B------:R-:W-:Y:S02]  /*93b0*/  SHF.R.U32.HI R52, RZ, 0x6, R15 ;  /* 0x00000006ff347819 */ /* 0x000fe4000001160f */
[----:B------:R-:W-:-:S02]  /*93c0*/  LOP3.LUT R9, R12, 0x3f003f, RZ, 0xc0, !PT ;  /* 0x003f003f0c097812 */ /* 0x000fc400078ec0ff */
[----:B------:R-:W-:Y:S02]  /*93d0*/  LOP3.LUT R31, R14, 0x3f003f, RZ, 0xc0, !PT ;  /* 0x003f003f0e1f7812 */ /* 0x000fe400078ec0ff */
[----:B------:R-:W-:Y:S02]  /*93e0*/  LOP3.LUT R17, R17, 0xf000f, RZ, 0xc0, !PT ;  /* 0x000f000f11117812 */ /* 0x000fe400078ec0ff */
[----:B------:R-:W-:Y:S02]  /*93f0*/  SHF.R.U32.HI R12, RZ, 0x6, R12 ;  /* 0x00000006ff0c7819 */ /* 0x000fe4000001160c */
[----:B------:R-:W-:Y:S02]  /*9400*/  SHF.R.U32.HI R13, RZ, 0x6, R13 ;  /* 0x00000006ff0d7819 */ /* 0x000fe4000001160d */
[----:B------:R-:W-:Y:S02]  /*9410*/  SHF.R.U32.HI R14, RZ, 0x6, R14 ;  /* 0x00000006ff0e7819 */ /* 0x000fe4000001160e */
        /* <DEDUP_REMOVED lines=8> */
[----:B------:R-:W-:Y:S02]  /*94a0*/  LOP3.LUT R53, R17, 0x300030, R48, 0xf8, !PT ;  /* 0x0030003011357812 */ /* 0x000fe400078ef830 */
        /* <DEDUP_REMOVED lines=112> */
.L_x_1347:
        /* <DEDUP_REMOVED lines=49> */
.L_x_1348:
        /* <DEDUP_REMOVED lines=48> */
.L_x_1349:
        /* <DEDUP_REMOVED lines=45> */
.L_x_1346:
        /* <DEDUP_REMOVED lines=44> */
[----:B------:R-:W-:Y:S02]  /*a750*/  LOP3.LUT R52, R17, 0x300030, R16, 0xf8, !PT ;  /* 0x0030003011347812 */ /* 0x000fe400078ef810 */
[----:B------:R-:W-:-:S02]  /*a760*/  LOP3.LUT R57, R19, 0x300030, R18, 0xf8, !PT ;  /* 0x0030003013397812 */ /* 0x000fc400078ef812 */
[----:B------:R-:W-:Y:S02]  /*a770*/  LOP3.LUT R33, R28, 0x300030, R9, 0xf8, !PT ;  /* 0x003000301c217812 */ /* 0x000fe400078ef809 */
[----:B------:R-:W-:Y:S02]  /*a780*/  LOP3.LUT R36, R31, 0x300030, R10, 0xf8, !PT ;  /* 0x003000301f247812 */ /* 0x000fe400078ef80a */
[--C-:B---3--:R-:W-:Y:S02]  /*a790*/  SHF.R.U32.HI R16, RZ, 0xc, R13.reuse ;  /* 0x0000000cff107819 */ /* 0x108fe4000001160d */
[----:B------:R-:W-:Y:S02]  /*a7a0*/  LOP3.LUT R17, R13, 0x3f003f, RZ, 0xc0, !PT ;  /* 0x003f003f0d117812 */ /* 0x000fe400078ec0ff */
[----:B------:R-:W-:Y:S02]  /*a7b0*/  SHF.R.U32.HI R18, RZ, 0x6, R13 ;  /* 0x00000006ff127819 */ /* 0x000fe4000001160d */
[----:B------:R-:W-:-:S02]  /*a7c0*/  SHF.R.U32.HI R10, RZ, 0xc, R12 ;  /* 0x0000000cff0a7819 */ /* 0x000fc4000001160c */
[--C-:B------:R-:W-:Y:S02]  /*a7d0*/  SHF.R.U32.HI R13, RZ, 0xc, R14.reuse ;  /* 0x0000000cff0d7819 */ /* 0x100fe4000001160e */
[----:B------:R-:W-:Y:S02]  /*a7e0*/  LOP3.LUT R19, R14, 0x3f003f, RZ, 0xc0, !PT ;  /* 0x003f003f0e137812 */ /* 0x000fe400078ec0ff */
[----:B------:R-:W-:Y:S02]  /*a7f0*/  SHF.R.U32.HI R28, RZ, 0x6, R14 ;  /* 0x00000006ff1c7819 */ /* 0x000fe4000001160e */
[----:B------:R-:W-:Y:S02]  /*a800*/  SHF.R.U32.HI R14, RZ, 0xc, R15 ;  /* 0x0000000cff0e7819 */ /* 0x000fe4000001160f */
[----:B------:R-:W-:Y:S02]  /*a810*/  LOP3.LUT R9, R12, 0x3f003f, RZ, 0xc0, !PT ;  /* 0x003f003f0c097812 */ /* 0x000fe400078ec0ff */
[----:B------:R-:W-:-:S02]  /*a820*/  LOP3.LUT R8, R8, 0x3f003f, RZ, 0xc0, !PT ;  /* 0x003f003f08087812 */ /* 0x000fc400078ec0ff */
        /* <DEDUP_REMOVED lines=20> */
[----:B------:R-:W-:Y:S02]  /*a970*/  LOP3.LUT R53, R31, 0x300030, R48, 0xf8, !PT ;  /* 0x003000301f357812 */ /* 0x000fe400078ef830 */
[----:B------:R-:W-:Y:S02]  /*a980*/  LOP3.LUT R58, R59, 0x300030, R58, 0xf8, !PT ;  /* 0x003000303b3a7812 */ /* 0x000fe400078ef83a */
        /* <DEDUP_REMOVED lines=65> */
[----:B------:R-:W1:Y:S01]  /*ada0*/  LDS.128 R8, [UR4+0x20] ;  /* 0x00002004ff087984 */ /* 0x000e620008000c00 */
        /* <DEDUP_REMOVED lines=43> */
.L_x_1351:
        /* <DEDUP_REMOVED lines=49> */
.L_x_1352:
        /* <DEDUP_REMOVED lines=48> */
.L_x_1353:
        /* <DEDUP_REMOVED lines=46> */
.L_x_1350:
[----:B------:R-:W-:Y:S01]  /*b950*/  IADD3 R93, R93, 0x20, RZ ;  /* 0x000000205d5d7810 */ /* 0x000fe20007ffe0ff */
[----:B------:R-:W-:Y:S01]  /*b960*/  UIMAD UR8, UR5, 0x18, URZ ;  /* 0x00000018050878a4 */ /* 0x000fe2000f8e023f */
[----:B0-----:R-:W-:Y:S01]  /*b970*/  IMAD.WIDE.U32 R4, R7, 0x18, R4 ;  /* 0x0000001807047825 */ /* 0x001fe200078e0004 */
[----:B------:R-:W-:Y:S01]  /*b980*/  UIADD3 UR4, UR4, 0x40, URZ ;  /* 0x0000004004047890 */ /* 0x000fe2000fffe03f */
[C---:B------:R-:W-:Y:S02]  /*b990*/  ISETP.GE.AND P2, PT, R93.reuse, c[0x0][0x1ac], PT ;  /* 0x00006b005d007a0c */ /* 0x040fe40003f46270 */
[----:B------:R-:W-:Y:S01]  /*b9a0*/  ISETP.LT.AND P3, PT, R93, R94, PT ;  /* 0x0000005e5d00720c */ /* 0x000fe20003f61270 */
[----:B------:R-:W-:Y:S01]  /*b9b0*/  IMAD.MOV.U32 R28, RZ, RZ, R4 ;  /* 0x000000ffff1c7224 */ /* 0x000fe200078e0004 */
[----:B------:R-:W-:-:S11]  /*b9c0*/  IADD3 R29, R5, UR8, RZ ;  /* 0x00000008051d7c10 */ /* 0x000fd6000fffe0ff */
[----:B------:R-:W-:Y:S05]  /*b9d0*/  @!P2 BRA P3, `(.L_x_1354) ;  /* 0xffffd6000000a947 */ /* 0x000fea000183ffff */
.L_x_1345:
        /* <DEDUP_REMOVED lines=8> */
.L_x_1360:
        /* <DEDUP_REMOVED lines=14> */
[----:B------:R-:W-:-:S02]  /*bb40*/  LOP3.LUT R62, R28, 0x3e003e0, RZ, 0xc0, !PT ;  /* 0x03e003e01c3e7812 */ /* 0x000fc400078ec0ff */
[----:B------:R-:W-:Y:S02]  /*bb50*/  LOP3.LUT R54, R28, 0x1f001f, RZ, 0xc0, !PT ;  /* 0x001f001f1c367812 */ /* 0x000fe400078ec0ff */
[----:B------:R-:W-:Y:S02]  /*bb60*/  SHF.R.U32.HI R53, RZ, 0xa, R28 ;  /* 0x0000000aff357819 */ /* 0x000fe4000001161c */
[----:B------:R-:W-:Y:S02]  /*bb70*/  SHF.R.U32.HI R76, RZ, 0xf, R30 ;  /* 0x0000000fff4c7819 */ /* 0x000fe4000001161e */
[----:B------:R-:W-:Y:S02]  /*bb80*/  SHF.R.U32.HI R28, RZ, 0xe, R16 ;  /* 0x0000000eff1c7819 */ /* 0x000fe40000011610 */
[----:B------:R-:W-:Y:S02]  /*bb90*/  LOP3.LUT R35, R35, 0x10001, RZ, 0xc0, !PT ;  /* 0x0001000123237812 */ /* 0x000fe400078ec0ff */
[----:B------:R-:W-:-:S02]  /*bba0*/  SHF.R.U32.HI R79, RZ, 0xf, R31 ;  /* 0x0000000fff4f7819 */ /* 0x000fc4000001161f */
[C---:B------:R-:W-:Y:S02]  /*bbb0*/  LOP3.LUT R21, R31.reuse, 0x3e003e0, RZ, 0xc0, !PT ;  /* 0x03e003e01f157812 */ /* 0x040fe400078ec0ff */
[----:B0-----:R-:W-:Y:S02]  /*bbc0*/  LOP3.LUT R3, R31, 0x1f001f, RZ, 0xc0, !PT ;  /* 0x001f001f1f037812 */ /* 0x001fe400078ec0ff */
        /* <DEDUP_REMOVED lines=8> */
[----:B------:R-:W-:Y:S02]  /*bc50*/  SHF.R.U32.HI R29, RZ, 0xd, R12 ;  /* 0x0000000dff1d7819 */ /* 0x000fe4000001160c */
[----:B------:R-:W-:-:S02]  /*bc60*/  LOP3.LUT R28, R35, 0x20002, R28, 0xf8, !PT ;  /* 0x00020002231c7812 */ /* 0x000fc400078ef81c */
[----:B------:R-:W-:Y:S02]  /*bc70*/  SHF.R.U32.HI R80, RZ, 0xe, R19 ;  /* 0x0000000eff507819 */ /* 0x000fe40000011613 */
[----:B------:R-:W-:Y:S02]  /*bc80*/  SHF.R.U32.HI R75, RZ, 0xd, R13 ;  /* 0x0000000dff4b7819 */ /* 0x000fe4000001160d */
[----:B------:R-:W-:Y:S02]  /*bc90*/  LOP3.LUT R79, R79, 0x10001, RZ, 0xc0, !PT ;  /* 0x000100014f4f7812 */ /* 0x000fe400078ec0ff */
[----:B------:R-:W-:Y:S02]  /*bca0*/  LOP3.LUT R74, R74, 0x20002, R31, 0xf8, !PT ;  /* 0x000200024a4a7812 */ /* 0x000fe400078ef81f */
        /* <DEDUP_REMOVED lines=11> */
[----:B------:R-:W-:Y:S02]  /*bd60*/  SHF.R.U32.HI R30, RZ, 0xc, R8 ;  /* 0x0000000cff1e7819 */ /* 0x000fe40000011608 */
[----:B------:R-:W-:Y:S02]  /*bd70*/  LOP3.LUT R29, R28, 0x40004, R29, 0xf8, !PT ;  /* 0x000400041c1d7812 */ /* 0x000fe400078ef81d */
[----:B------:R-:W-:-:S02]  /*bd80*/  LOP3.LUT R63, R16, 0x3e003e0, RZ, 0xc0, !PT ;  /* 0x03e003e0103f7812 */ /* 0x000fc400078ec0ff */
[----:B------:R-:W-:Y:S02]  /*bd90*/  LOP3.LUT R65, R16, 0x1f001f, RZ, 0xc0, !PT ;  /* 0x001f001f10417812 */ /* 0x000fe400078ec0ff */
[----:B------:R-:W-:Y:S02]  /*bda0*/  SHF.R.U32.HI R66, RZ, 0xa, R16 ;  /* 0x0000000aff427819 */ /* 0x000fe40000011610 */
[C---:B------:R-:W-:Y:S02]  /*bdb0*/  LOP3.LUT R19, R12.reuse, 0x3e003e0, RZ, 0xc0, !PT ;  /* 0x03e003e00c137812 */ /* 0x040fe400078ec0ff */
[----:B------:R-:W-:Y:S02]  /*bdc0*/  LOP3.LUT R70, R12, 0x1f001f, RZ, 0xc0, !PT ;  /* 0x001f001f0c467812 */ /* 0x000fe400078ec0ff */
[----:B------:R-:W-:Y:S02]  /*bdd0*/  SHF.R.U32.HI R69, RZ, 0xa, R12 ;  /* 0x0000000aff457819 */ /* 0x000fe4000001160c */
[----:B------:R-:W-:-:S02]  /*bde0*/  LOP3.LUT R73, R8, 0x3e003e0, RZ, 0xc0, !PT ;  /* 0x03e003e008497812 */ /* 0x000fc400078ec0ff */
[----:B------:R-:W-:Y:S02]  /*bdf0*/  LOP3.LUT R71, R8, 0x1f001f, RZ, 0xc0, !PT ;  /* 0x001f001f08477812 */ /* 0x000fe400078ec0ff */
[----:B------:R-:W-:Y:S02]  /*be00*/  SHF.R.U32.HI R72, RZ, 0xa, R8 ;  /* 0x0000000aff487819 */ /* 0x000fe40000011608 */
[----:B------:R-:W-:Y:S02]  /*be10*/  PRMT R35, R91, 0x9910, RZ ;  /* 0x000099105b237816 */ /* 0x000fe400000000ff */
[C---:B------:R-:W-:Y:S02]  /*be20*/  LOP3.LUT R16, R18.reuse, 0x3e003e0, RZ, 0xc0, !PT ;  /* 0x03e003e012107812 */ /* 0x040fe400078ec0ff */
[----:B------:R-:W-:Y:S02]  /*be30*/  LOP3.LUT R38, R18, 0x1f001f, RZ, 0xc0, !PT ;  /* 0x001f001f12267812 */ /* 0x000fe400078ec0ff */
        /* <DEDUP_REMOVED lines=9> */
[----:B------:R-:W-:Y:S02]  /*bed0*/  LOP3.LUT R80, R79, 0x20002, R80, 0xf8, !PT ;  /* 0x000200024f507812 */ /* 0x000fe400078ef850 */
[----:B------:R-:W-:Y:S02]  /*bee0*/  LOP3.LUT R75, R74, 0x40004, R75, 0xf8, !PT ;  /* 0x000400044a4b7812 */ /* 0x000fe400078ef84b */
[C---:B------:R-:W-:Y:S02]  /*bef0*/  LOP3.LUT R18, R13.reuse, 0x3e003e0, RZ, 0xc0, !PT ;  /* 0x03e003e00d127812 */ /* 0x040fe400078ec0ff */
[----:B------:R-:W-:-:S02]  /*bf00*/  LOP3.LUT R56, R13, 0x1f001f, RZ, 0xc0, !PT ;  /* 0x001f001f0d387812 */ /* 0x000fc400078ec0ff */
[----:B------:R-:W-:Y:S02]  /*bf10*/  SHF.R.U32.HI R57, RZ, 0xa, R13 ;  /* 0x0000000aff397819 */ /* 0x000fe4000001160d */
[----:B------:R-:W-:Y:S02]  /*bf20*/  SHF.R.U32.HI R9, RZ, 0xc, R10 ;  /* 0x0000000cff097819 */ /* 0x000fe4000001160a */
[----:B------:R-:W-:Y:S02]  /*bf30*/  LOP3.LUT R14, R10, 0x3e003e0, RZ, 0xc0, !PT ;  /* 0x03e003e00a0e7812 */ /* 0x000fe400078ec0ff */
[----:B------:R-:W-:Y:S02]  /*bf40*/  LOP3.LUT R78, R77, 0x40004, R78, 0xf8, !PT ;  /* 0x000400044d4e7812 */ /* 0x000fe400078ef84e */
[C---:B------:R-:W-:Y:S02]  /*bf50*/  LOP3.LUT R13, R15.reuse, 0x3e003e0, RZ, 0xc0, !PT ;  /* 0x03e003e00f0d7812 */ /* 0x040fe400078ec0ff */
[----:B------:R-:W-:-:S02]  /*bf60*/  LOP3.LUT R47, R15, 0x1f001f, RZ, 0xc0, !PT ;  /* 0x001f001f0f2f7812 */ /* 0x000fc400078ec0ff */
[----:B------:R-:W-:Y:S02]  /*bf70*/  SHF.R.U32.HI R36, RZ, 0xa, R15 ;  /* 0x0000000aff247819 */ /* 0x000fe4000001160f */
[----:B------:R-:W-:Y:S02]  /*bf80*/  LOP3.LUT R58, R10, 0x1f001f, RZ, 0xc0, !PT ;  /* 0x001f001f0a3a7812 */ /* 0x000fe400078ec0ff */
[----:B------:R-:W-:Y:S02]  /*bf90*/  SHF.R.U32.HI R59, RZ, 0xa, R10 ;  /* 0x0000000aff3b7819 */ /* 0x000fe4000001160a */
[----:B------:R-:W-:Y:S02]  /*bfa0*/  LOP3.LUT R30, R29, 0x80008, R30, 0xf8, !PT ;  /* 0x000800081d1e7812 */ /* 0x000fe400078ef81e */
[----:B------:R-:W-:Y:S02]  /*bfb0*/  SHF.R.U32.HI R10, RZ, 0xc, R11 ;  /* 0x0000000cff0a7819 */ /* 0x000fe4000001160b */
[----:B------:R-:W-:-:S02]  /*bfc0*/  LOP3.LUT R15, R11, 0x3e003e0, RZ, 0xc0, !PT ;  /* 0x03e003e00b0f7812 */ /* 0x000fc400078ec0ff */
[----:B------:R-:W-:Y:S02]  /*bfd0*/  LOP3.LUT R52, R11, 0x1f001f, RZ, 0xc0, !PT ;  /* 0x001f001f0b347812 */ /* 0x000fe400078ec0ff */
[--C-:B------:R-:W-:Y:S02]  /*bfe0*/  SHF.R.U32.HI R55, RZ, 0xa, R11.reuse ;  /* 0x0000000aff377819 */ /* 0x100fe4000001160b */
[----:B------:R-:W-:Y:S02]  /*bff0*/  ISETP.NE.AND P2, PT, R35, RZ, PT ;  /* 0x000000ff2300720c */ /* 0x000fe40003f45270 */
[----:B------:R-:W-:Y:S02]  /*c000*/  PRMT R11, R82, 0x7610, R11 ;  /* 0x00007610520b7816 */ /* 0x000fe4000000000b */
[----:B------:R-:W-:Y:S02]  /*c010*/  LOP3.LUT R35, R80, 0x40004, R81, 0xf8, !PT ;  /* 0x0004000450237812 */ /* 0x000fe400078ef851 */
[----:B------:R-:W-:-:S02]  /*c020*/  LOP3.LUT R31, R75, 0x80008, R8, 0xf8, !PT ;  /* 0x000800084b1f7812 */ /* 0x000fc400078ef808 */
[----:B------:R-:W-:Y:S02]  /*c030*/  LOP3.LUT R81, R78, 0x80008, R9, 0xf8, !PT ;  /* 0x000800084e517812 */ /* 0x000fe400078ef809 */
        /* <DEDUP_REMOVED lines=43> */
[----:B------:R-:W-:Y:S01]  /*c2f0*/  HFMA2 R87, R62, R11.H0_H0, -48, -48 ;  /* 0xd200d2003e577431 */ /* 0x000fe2000004000b */
        /* <DEDUP_REMOVED lines=24> */
[----:B------:R-:W-:Y:S01]  /*c480*/  HADD2 R80, R80, -1040, -1040 ;  /* 0xe410e41050507430 */ /* 0x000fe20000000000 */
[----:B--2---:R-:W-:Y:S02]  /*c490*/  SHF.R.U32.HI R29, RZ, 0xb, R4 ;  /* 0x0000000bff1d7819 */ /* 0x004fe40000011604 */
[----:B------:R-:W-:Y:S02]  /*c4a0*/  SHF.R.U32.HI R28, RZ, 0xb, R5 ;  /* 0x0000000bff1c7819 */ /* 0x000fe40000011605 */
[----:B------:R-:W-:-:S02]  /*c4b0*/  SHF.R.U32.HI R74, RZ, 0xb, R6 ;  /* 0x0000000bff4a7819 */ /* 0x000fc40000011606 */
[----:B------:R-:W-:Y:S02]  /*c4c0*/  LOP3.LUT R79, R6, 0x3e003e0, RZ, 0xc0, !PT ;  /* 0x03e003e0064f7812 */ /* 0x000fe400078ec0ff */
[----:B------:R-:W-:Y:S02]  /*c4d0*/  LOP3.LUT R29, R30, 0x100010, R29, 0xf8, !PT ;  /* 0x001000101e1d7812 */ /* 0x000fe400078ef81d */
[----:B------:R-:W-:Y:S02]  /*c4e0*/  LOP3.LUT R77, R5, 0x3e003e0, RZ, 0xc0, !PT ;  /* 0x03e003e0054d7812 */ /* 0x000fe400078ec0ff */
[----:B------:R-:W-:Y:S02]  /*c4f0*/  LOP3.LUT R30, R31, 0x100010, R28, 0xf8, !PT ;  /* 0x001000101f1e7812 */ /* 0x000fe400078ef81c */
[----:B------:R-:W-:Y:S02]  /*c500*/  LOP3.LUT R28, R81, 0x100010, R74, 0xf8, !PT ;  /* 0x00100010511c7812 */ /* 0x000fe400078ef84a */
[----:B------:R-:W-:Y:S01]  /*c510*/  LOP3.LUT R88, R79, 0x64006400, RZ, 0xfc, !PT ;  /* 0x640064004f587812 */ /* 0x000fe200078efcff */
[----:B------:R-:W-:Y:S01]  /*c520*/  HFMA2 R79, R82, R11.H0_H0, -48, -48 ;  /* 0xd200d200524f7431 */ /* 0x000fe2000004000b */
[----:B------:R-:W-:-:S02]  /*c530*/  LOP3.LUT R75, R4, 0x3e003e0, RZ, 0xc0, !PT ;  /* 0x03e003e0044b7812 */ /* 0x000fc400078ec0ff */
[----:B------:R-:W-:Y:S02]  /*c540*/  LOP3.LUT R8, R4, 0x1f001f, RZ, 0xc0, !PT ;  /* 0x001f001f04087812 */ /* 0x000fe400078ec0ff */
[----:B------:R-:W-:Y:S02]  /*c550*/  SHF.R.U32.HI R9, RZ, 0xa, R4 ;  /* 0x0000000aff097819 */ /* 0x000fe40000011604 */
[----:B------:R-:W-:Y:S02]  /*c560*/  LOP3.LUT R74, R63, 0x64006400, RZ, 0xfc, !PT ;  /* 0x640064003f4a7812 */ /* 0x000fe400078efcff */
[----:B------:R-:W-:Y:S02]  /*c570*/  LOP3.LUT R4, R5, 0x1f001f, RZ, 0xc0, !PT ;  /* 0x001f001f05047812 */ /* 0x000fe400078ec0ff */
[----:B------:R-:W-:Y:S01]  /*c580*/  LOP3.LUT R10, R6, 0x1f001f, RZ, 0xc0, !PT ;  /* 0x001f001f060a7812 */ /* 0x000fe200078ec0ff */
[----:B------:R-:W-:Y:S01]  /*c590*/  HFMA2 R63, R74, R11.H0_H0, -48, -48 ;  /* 0xd200d2004a3f7431 */ /* 0x000fe2000004000b */
[----:B------:R-:W-:-:S02]  /*c5a0*/  SHF.R.U32.HI R76, RZ, 0xb, R7 ;  /* 0x0000000bff4c7819 */ /* 0x000fc40000011607 */
[C---:B------:R-:W-:Y:S02]  /*c5b0*/  LOP3.LUT R83, R7.reuse, 0x3e003e0, RZ, 0xc0, !PT ;  /* 0x03e003e007537812 */ /* 0x040fe400078ec0ff */
[----:B------:R-:W-:Y:S02]  /*c5c0*/  LOP3.LUT R35, R7, 0x1f001f, RZ, 0xc0, !PT ;  /* 0x001f001f07237812 */ /* 0x000fe400078ec0ff */
[----:B------:R-:W-:Y:S02]  /*c5d0*/  LOP3.LUT R82, R39, 0x1f001f, RZ, 0xc0, !PT ;  /* 0x001f001f27527812 */ /* 0x000fe400078ec0ff */
[----:B------:R-:W-:Y:S02]  /*c5e0*/  SHF.R.U32.HI R5, RZ, 0xa, R5 ;  /* 0x0000000aff057819 */ /* 0x000fe40000011605 */
[----:B------:R-:W-:Y:S02]  /*c5f0*/  SHF.R.U32.HI R6, RZ, 0xa, R6 ;  /* 0x0000000aff067819 */ /* 0x000fe40000011606 */
[----:B------:R-:W-:-:S02]  /*c600*/  SHF.R.U32.HI R7, RZ, 0xa, R7 ;  /* 0x0000000aff077819 */ /* 0x000fc40000011607 */
[----:B------:R-:W-:Y:S01]  /*c610*/  LOP3.LUT R12, R77, 0x64006400, RZ, 0xfc, !PT ;  /* 0x640064004d0c7812 */ /* 0x000fe200078efcff */
[----:B------:R-:W-:Y:S01]  /*c620*/  HADD2 R77, R48, -1040, -1040 ;  /* 0xe410e410304d7430 */ /* 0x000fe20000000000 */
[----:B------:R-:W-:Y:S02]  /*c630*/  LOP3.LUT R39, R72, 0x64006400, RZ, 0xfc, !PT ;  /* 0x6400640048277812 */ /* 0x000fe400078efcff */
        /* <DEDUP_REMOVED lines=10> */
[----:B------:R-:W-:Y:S01]  /*c6e0*/  LOP3.LUT R31, R85, 0x100010, R76, 0xf8, !PT ;  /* 0x00100010551f7812 */ /* 0x000fe200078ef84c */
        /* <DEDUP_REMOVED lines=64> */
[----:B------:R-:W0:Y:S01]  /*caf0*/  LDS.128 R36, [UR4] ;  /* 0x00000004ff247984 */ /* 0x000e220008000c00 */
[----:B------:R-:W-:-:S02]  /*cb00*/  PRMT R26, R26, 0x5410, R25 ;  /* 0x000054101a1a7816 */ /* 0x000fc40000000019 */
        /* <DEDUP_REMOVED lines=76> */
.L_x_1357:
        /* <DEDUP_REMOVED lines=83> */
.L_x_1358:
        /* <DEDUP_REMOVED lines=82> */
.L_x_1359:
        /* <DEDUP_REMOVED lines=79> */
.L_x_1356:
[----:B------:R-:W-:Y:S01]  /*df10*/  IADD3 R93, R93, 0x20, RZ ;  /* 0x000000205d5d7810 */ /* 0x000fe20007ffe0ff */
[----:B------:R-:W-:Y:S01]  /*df20*/  IMAD.WIDE R96, R89, 0x4, R96 ;  /* 0x0000000459607825 */ /* 0x000fe200078e0260 */
[----:B------:R-:W-:Y:S02]  /*df30*/  UIADD3 UR4, UR4, 0x40, URZ ;  /* 0x0000004004047890 */ /* 0x000fe4000fffe03f */
[C---:B------:R-:W-:Y:S01]  /*df40*/  ISETP.GE.AND P2, PT, R93.reuse, c[0x0][0x1b0], PT ;  /* 0x00006c005d007a0c */ /* 0x040fe20003f46270 */
[----:B-----5:R-:W-:Y:S01]  /*df50*/  IMAD.MOV.U32 R28, RZ, RZ, R96 ;  /* 0x000000ffff1c7224 */ /* 0x020fe200078e0060 */
[----:B------:R-:W-:Y:S01]  /*df60*/  ISETP.LT.AND P3, PT, R93, R94, PT ;  /* 0x0000005e5d00720c */ /* 0x000fe20003f61270 */
[----:B------:R-:W-:-:S12]  /*df70*/  IMAD.MOV.U32 R29, RZ, RZ, R97 ;  /* 0x000000ffff1d7224 */ /* 0x000fd800078e0061 */
[----:B------:R-:W-:Y:S05]  /*df80*/  @!P2 BRA P3, `(.L_x_1360) ;  /* 0xffffdad00000a947 */ /* 0x000fea000183ffff */
.L_x_1355:
[----:B------:R-:W-:Y:S05]  /*df90*/  @!P1 EXIT ;  /* 0x000000000000994d */ /* 0x000fea0003800000 */
[----:B------:R-:W1:Y:S01]  /*dfa0*/  S2R R0, SR_CTAID.X ;  /* 0x0000000000007919 */ /* 0x000e620000002500 */
[----:B------:R-:W-:-:S03]  /*dfb0*/  IMAD.MOV.U32 R5, RZ, RZ, 0x2 ;  /* 0x00000002ff057424 */ /* 0x000fc600078e00ff */
        /* <DEDUP_REMOVED lines=13> */
.L_x_1364:
[----:B------:R-:W0:Y:S02]  /*e090*/  LDS R4, [R0] ;  /* 0x0000000000047984 */ /* 0x000e240000000800 */
[----:B0-----:R-:W-:-:S06]  /*e0a0*/  HADD2 R5, R4, R45 ;  /* 0x0000002d04057230 */ /* 0x001fcc0000000000 */
[----:B------:R-:W0:Y:S02]  /*e0b0*/  ATOMS.CAST.SPIN R5, [R0], R4, R5 ;  /* 0x000000040005738d */ /* 0x000e240001800005 */
[----:B0-----:R-:W-:-:S13]  /*e0c0*/  ISETP.EQ.U32.AND P0, PT, R5, 0x1, PT ;  /* 0x000000010500780c */ /* 0x001fda0003f02070 */
[----:B------:R-:W-:Y:S05]  /*e0d0*/  @!P0 BRA `(.L_x_1364) ;  /* 0xffffffb000008947 */ /* 0x000fea000383ffff */
[----:B------:R-:W-:Y:S05]  /*e0e0*/  BRA `(.L_x_1362) ;  /* 0x0000003000007947 */ /* 0x000fea0003800000 */
.L_x_1363:
[----:B------:R-:W2:Y:S02]  /*e0f0*/  LD.E R0, [R2.64] ;  /* 0x0000000602007980 */ /* 0x000ea4000c101900 */
[----:B--2---:R-:W-:-:S05]  /*e100*/  IMAD.IADD R5, R45, 0x1, R0 ;  /* 0x000000012d057824 */ /* 0x004fca00078e0200 */
[----:B------:R0:W-:Y:S02]  /*e110*/  ST.E [R2.64], R5 ;  /* 0x0000000502007985 */ /* 0x0001e4000c101906 */
.L_x_1362:
[----:B------:R-:W-:Y:S05]  /*e120*/  BSYNC B0 ;  /* 0x0000000000007941 */ /* 0x000fea0003800000 */
.L_x_1361:
[----:B------:R-:W2:Y:S01]  /*e130*/  ATOM.E.ADD.F16x2.RN.STRONG.GPU P0, RZ, [R2.64+0x4], R44 ;  /* 0x0000042c02ff798a */ /* 0x000ea2000810e9c6 */
[----:B------:R-:W-:Y:S01]  /*e140*/  BSSY B0, `(.L_x_1365) ;  /* 0x000000f000007945 */ /* 0x000fe20003800000 */
[----:B--2---:R-:W-:Y:S05]  /*e150*/  @P0 BRA `(.L_x_1366) ;  /* 0x000000d000000947 */ /* 0x004fea0003800000 */
[----:B------:R-:W1:Y:S02]  /*e160*/  QSPC.E.S P0, RZ, [R2+0x4] ;  /* 0x0000040002ff73aa */ /* 0x000e640000000500 */
[----:B-1----:R-:W-:Y:S05]  /*e170*/  @!P0 BRA `(.L_x_1367) ;  /* 0x0000008000008947 */ /* 0x002fea0003800000 */
[----:B------:R-:W-:-:S04]  /*e180*/  IADD3 R0, R2, 0x4, RZ ;  /* 0x0000000402007810 */ /* 0x000fc80007ffe0ff */
[----:B------:R-:W-:-:S05]  /*e190*/  LOP3.LUT R0, R0, 0xffffff, RZ, 0xc0, !PT ;  /* 0x00ffffff00007812 */ /* 0x000fca00078ec0ff */
.L_x_1368:
[----:B------:R-:W1:Y:S02]  /*e1a0*/  LDS R4, [R0] ;  /* 0x0000000000047984 */ /* 0x000e640000000800 */
[----:B01----:R-:W-:-:S10]  /*e1b0*/  HFMA2.MMA R5, R4, 1, 1, R44 ;  /* 0x3c003c0004057835 */ /* 0x003fd4000000002c */
[----:B------:R-:W0:Y:S02]  /*e1c0*/  ATOMS.CAST.SPIN R5, [R0], R4, R5 ;  /* 0x000000040005738d */ /* 0x000e240001800005 */
[----:B0-----:R-:W-:-:S13]  /*e1d0*/  ISETP.EQ.U32.AND P0, PT, R5, 0x1, PT ;  /* 0x000000010500780c */ /* 0x001fda0003f02070 */
[----:B------:R-:W-:Y:S05]  /*e1e0*/  @!P0 BRA `(.L_x_1368) ;  /* 0xffffffb000008947 */ /* 0x000fea000383ffff */
[----:B------:R-:W-:Y:S05]  /*e1f0*/  BRA `(.L_x_1366) ;  /* 0x0000003000007947 */ /* 0x000fea0003800000 */
.L_x_1367:
[----:B------:R-:W2:Y:S02]  /*e200*/  LD.E R0, [R2.64+0x4] ;  /* 0x0000040602007980 */ /* 0x000ea4000c101900 */
[----:B0-2---:R-:W-:-:S05]  /*e210*/  IMAD.IADD R5, R44, 0x1, R0 ;  /* 0x000000012c057824 */ /* 0x005fca00078e0200 */
[----:B------:R0:W-:Y:S02]  /*e220*/  ST.E [R2.64+0x4], R5 ;  /* 0x0000040502007985 */ /* 0x0001e4000c101906 */
.L_x_1366:
[----:B------:R-:W-:Y:S05]  /*e230*/  BSYNC B0 ;  /* 0x0000000000007941 */ /* 0x000fea0003800000 */
.L_x_1365:
        /* <DEDUP_REMOVED lines=10> */
.L_x_1372:
[----:B------:R-:W0:Y:S02]  /*e2e0*/  LDS R4, [R0] ;  /* 0x0000000000047984 */ /* 0x000e240000000800 */
[----:B0-----:R-:W-:-:S06]  /*e2f0*/  HADD2 R5, R4, R43 ;  /* 0x0000002b04057230 */ /* 0x001fcc0000000000 */
[----:B------:R-:W0:Y:S02]  /*e300*/  ATOMS.CAST.SPIN R5, [R0], R4, R5 ;  /* 0x000000040005738d */ /* 0x000e240001800005 */
[----:B0-----:R-:W-:-:S13]  /*e310*/  ISETP.EQ.U32.AND P0, PT, R5, 0x1, PT ;  /* 0x000000010500780c */ /* 0x001fda0003f02070 */
[----:B------:R-:W-:Y:S05]  /*e320*/  @!P0 BRA `(.L_x_1372) ;  /* 0xffffffb000008947 */ /* 0x000fea000383ffff */
[----:B------:R-:W-:Y:S05]  /*e330*/  BRA `(.L_x_1370) ;  /* 0x0000003000007947 */ /* 0x000fea0003800000 */
.L_x_1371:
[----:B------:R-:W2:Y:S02]  /*e340*/  LD.E R0, [R2.64] ;  /* 0x0000000602007980 */ /* 0x000ea4000c101900 */
[----:B--2---:R-:W-:-:S05]  /*e350*/  IMAD.IADD R5, R43, 0x1, R0 ;  /* 0x000000012b057824 */ /* 0x004fca00078e0200 */
[----:B------:R0:W-:Y:S02]  /*e360*/  ST.E [R2.64], R5 ;  /* 0x0000000502007985 */ /* 0x0001e4000c101906 */
.L_x_1370:
[----:B------:R-:W-:Y:S05]  /*e370*/  BSYNC B0 ;  /* 0x0000000000007941 */ /* 0x000fea0003800000 */
.L_x_1369:
[----:B------:R-:W2:Y:S01]  /*e380*/  ATOM.E.ADD.F16x2.RN.STRONG.GPU P0, RZ, [R2.64+0x4], R42 ;  /* 0x0000042a02ff798a */ /* 0x000ea2000810e9c6 */
[----:B------:R-:W-:Y:S01]  /*e390*/  BSSY B0, `(.L_x_1373) ;  /* 0x000000f000007945 */ /* 0x000fe20003800000 */
[----:B--2---:R-:W-:Y:S05]  /*e3a0*/  @P0 BRA `(.L_x_1374) ;  /* 0x000000d000000947 */ /* 0x004fea0003800000 */
[----:B------:R-:W1:Y:S02]  /*e3b0*/  QSPC.E.S P0, RZ, [R2+0x4] ;  /* 0x0000040002ff73aa */ /* 0x000e640000000500 */
[----:B-1----:R-:W-:Y:S05]  /*e3c0*/  @!P0 BRA `(.L_x_1375) ;  /* 0x0000008000008947 */ /* 0x002fea0003800000 */
[----:B------:R-:W-:-:S04]  /*e3d0*/  IADD3 R0, R2, 0x4, RZ ;  /* 0x0000000402007810 */ /* 0x000fc80007ffe0ff */
[----:B------:R-:W-:-:S05]  /*e3e0*/  LOP3.LUT R0, R0, 0xffffff, RZ, 0xc0, !PT ;  /* 0x00ffffff00007812 */ /* 0x000fca00078ec0ff */
.L_x_1376:
[----:B------:R-:W1:Y:S02]  /*e3f0*/  LDS R4, [R0] ;  /* 0x0000000000047984 */ /* 0x000e640000000800 */
[----:B01----:R-:W-:-:S10]  /*e400*/  HFMA2.MMA R5, R4, 1, 1, R42 ;  /* 0x3c003c0004057835 */ /* 0x003fd4000000002a */
[----:B------:R-:W0:Y:S02]  /*e410*/  ATOMS.CAST.SPIN R5, [R0], R4, R5 ;  /* 0x000000040005738d */ /* 0x000e240001800005 */
[----:B0-----:R-:W-:-:S13]  /*e420*/  ISETP.EQ.U32.AND P0, PT, R5, 0x1, PT ;  /* 0x000000010500780c */ /* 0x001fda0003f02070 */
[----:B------:R-:W-:Y:S05]  /*e430*/  @!P0 BRA `(.L_x_1376) ;  /* 0xffffffb000008947 */ /* 0x000fea000383ffff */
[----:B------:R-:W-:Y:S05]  /*e440*/  BRA `(.L_x_1374) ;  /* 0x0000003000007947 */ /* 0x000fea0003800000 */
.L_x_1375:
[----:B------:R-:W2:Y:S02]  /*e450*/  LD.E R0, [R2.64+0x4] ;  /* 0x0000040602007980 */ /* 0x000ea4000c101900 */
[----:B0-2---:R-:W-:-:S05]  /*e460*/  IMAD.IADD R5, R42, 0x1, R0 ;  /* 0x000000012a057824 */ /* 0x005fca00078e0200 */
[----:B------:R0:W-:Y:S02]  /*e470*/  ST.E [R2.64+0x4], R5 ;  /* 0x0000040502007985 */ /* 0x0001e4000c101906 */
.L_x_1374:
[----:B------:R-:W-:Y:S05]  /*e480*/  BSYNC B0 ;  /* 0x0000000000007941 */ /* 0x000fea0003800000 */
.L_x_1373:
        /* <DEDUP_REMOVED lines=9> */
.L_x_1380:
[----:B------:R-:W0:Y:S02]  /*e520*/  LDS R4, [R0] ;  /* 0x0000000000047984 */ /* 0x000e240000000800 */
[----:B0-----:R-:W-:-:S06]  /*e530*/  HADD2 R5, R4, R41 ;  /* 0x0000002904057230 */ /* 0x001fcc0000000000 */
[----:B------:R-:W0:Y:S02]  /*e540*/  ATOMS.CAST.SPIN R5, [R0], R4, R5 ;  /* 0x000000040005738d */ /* 0x000e240001800005 */
[----:B0-----:R-:W-:-:S13]  /*e550*/  ISETP.EQ.U32.AND P0, PT, R5, 0x1, PT ;  /* 0x000000010500780c */ /* 0x001fda0003f02070 */
[----:B------:R-:W-:Y:S05]  /*e560*/  @!P0 BRA `(.L_x_1380) ;  /* 0xffffffb000008947 */ /* 0x000fea000383ffff */
[----:B------:R-:W-:Y:S05]  /*e570*/  BRA `(.L_x_1378) ;  /* 0x0000003000007947 */ /* 0x000fea0003800000 */
.L_x_1379:
[----:B------:R-:W2:Y:S02]  /*e580*/  LD.E R0, [R2.64] ;  /* 0x0000000602007980 */ /* 0x000ea4000c101900 */
[----:B--2---:R-:W-:-:S05]  /*e590*/  IMAD.IADD R5, R41, 0x1, R0 ;  /* 0x0000000129057824 */ /* 0x004fca00078e0200 */
[----:B------:R0:W-:Y:S02]  /*e5a0*/  ST.E [R2.64], R5 ;  /* 0x0000000502007985 */ /* 0x0001e4000c101906 */
.L_x_1378:
[----:B------:R-:W-:Y:S05]  /*e5b0*/  BSYNC B0 ;  /* 0x0000000000007941 */ /* 0x000fea0003800000 */
.L_x_1377:
[----:B------:R-:W2:Y:S01]  /*e5c0*/  ATOM.E.ADD.F16x2.RN.STRONG.GPU P0, RZ, [R2.64+0x4], R40 ;  /* 0x0000042802ff798a */ /* 0x000ea2000810e9c6 */
[----:B------:R-:W-:Y:S01]  /*e5d0*/  BSSY B0, `(.L_x_1381) ;  /* 0x000000f000007945 */ /* 0x000fe20003800000 */
[----:B--2---:R-:W-:Y:S05]  /*e5e0*/  @P0 BRA `(.L_x_1382) ;  /* 0x000000d000000947 */ /* 0x004fea0003800000 */
[----:B------:R-:W1:Y:S02]  /*e5f0*/  QSPC.E.S P0, RZ, [R2+0x4] ;  /* 0x0000040002ff73aa */ /* 0x000e640000000500 */
[----:B-1----:R-:W-:Y:S05]  /*e600*/  @!P0 BRA `(.L_x_1383) ;  /* 0x0000008000008947 */ /* 0x002fea0003800000 */
[----:B------:R-:W-:-:S04]  /*e610*/  IADD3 R0, R2, 0x4, RZ ;  /* 0x0000000402007810 */ /* 0x000fc80007ffe0ff */
[----:B------:R-:W-:-:S05]  /*e620*/  LOP3.LUT R0, R0, 0xffffff, RZ, 0xc0, !PT ;  /* 0x00ffffff00007812 */ /* 0x000fca00078ec0ff */
.L_x_1384:
[----:B------:R-:W1:Y:S02]  /*e630*/  LDS R4, [R0] ;  /* 0x0000000000047984 */ /* 0x000e640000000800 */
[----:B01----:R-:W-:-:S10]  /*e640*/  HFMA2.MMA R5, R4, 1, 1, R40 ;  /* 0x3c003c0004057835 */ /* 0x003fd40000000028 */
[----:B------:R-:W0:Y:S02]  /*e650*/  ATOMS.CAST.SPIN R5, [R0], R4, R5 ;  /* 0x000000040005738d */ /* 0x000e240001800005 */
[----:B0-----:R-:W-:-:S13]  /*e660*/  ISETP.EQ.U32.AND P0, PT, R5, 0x1, PT ;  /* 0x000000010500780c */ /* 0x001fda0003f02070 */
[----:B------:R-:W-:Y:S05]  /*e670*/  @!P0 BRA `(.L_x_1384) ;  /* 0xffffffb000008947 */ /* 0x000fea000383ffff */
[----:B------:R-:W-:Y:S05]  /*e680*/  BRA `(.L_x_1382) ;  /* 0x0000003000007947 */ /* 0x000fea0003800000 */
.L_x_1383:
[----:B------:R-:W2:Y:S02]  /*e690*/  LD.E R0, [R2.64+0x4] ;  /* 0x0000040602007980 */ /* 0x000ea4000c101900 */
[----:B0-2---:R-:W-:-:S05]  /*e6a0*/  IMAD.IADD R5, R40, 0x1, R0 ;  /* 0x0000000128057824 */ /* 0x005fca00078e0200 */
[----:B------:R0:W-:Y:S02]  /*e6b0*/  ST.E [R2.64+0x4], R5 ;  /* 0x0000040502007985 */ /* 0x0001e4000c101906 */
.L_x_1382:
[----:B------:R-:W-:Y:S05]  /*e6c0*/  BSYNC B0 ;  /* 0x0000000000007941 */ /* 0x000fea0003800000 */
.L_x_1381:
        /* <DEDUP_REMOVED lines=9> */
.L_x_1388:
[----:B------:R-:W0:Y:S02]  /*e760*/  LDS R4, [R0] ;  /* 0x0000000000047984 */ /* 0x000e240000000800 */
[----:B0-----:R-:W-:-:S06]  /*e770*/  HADD2 R5, R4, R27 ;  /* 0x0000001b04057230 */ /* 0x001fcc0000000000 */
[----:B------:R-:W0:Y:S02]  /*e780*/  ATOMS.CAST.SPIN R5, [R0], R4, R5 ;  /* 0x000000040005738d */ /* 0x000e240001800005 */
[----:B0-----:R-:W-:-:S13]  /*e790*/  ISETP.EQ.U32.AND P0, PT, R5, 0x1, PT ;  /* 0x000000010500780c */ /* 0x001fda0003f02070 */
[----:B------:R-:W-:Y:S05]  /*e7a0*/  @!P0 BRA `(.L_x_1388) ;  /* 0xffffffb000008947 */ /* 0x000fea000383ffff */
[----:B------:R-:W-:Y:S05]  /*e7b0*/  BRA `(.L_x_1386) ;  /* 0x0000003000007947 */ /* 0x000fea0003800000 */
.L_x_1387:
[----:B------:R-:W2:Y:S02]  /*e7c0*/  LD.E R0, [R2.64] ;  /* 0x0000000602007980 */ /* 0x000ea4000c101900 */
[----:B--2---:R-:W-:-:S05]  /*e7d0*/  IMAD.IADD R5, R27, 0x1, R0 ;  /* 0x000000011b057824 */ /* 0x004fca00078e0200 */
[----:B------:R0:W-:Y:S02]  /*e7e0*/  ST.E [R2.64], R5 ;  /* 0x0000000502007985 */ /* 0x0001e4000c101906 */
.L_x_1386:
[----:B------:R-:W-:Y:S05]  /*e7f0*/  BSYNC B0 ;  /* 0x0000000000007941 */ /* 0x000fea0003800000 */
.L_x_1385:
[----:B------:R-:W2:Y:S02]  /*e800*/  ATOM.E.ADD.F16x2.RN.STRONG.GPU P0, RZ, [R2.64+0x4], R22 ;  /* 0x0000041602ff798a */ /* 0x000ea4000810e9c6 */
[----:B--2---:R-:W-:Y:S05]  /*e810*/  @P0 EXIT ;  /* 0x000000000000094d */ /* 0x004fea0003800000 */
[----:B------:R-:W1:Y:S02]  /*e820*/  QSPC.E.S P0, RZ, [R2+0x4] ;  /* 0x0000040002ff73aa */ /* 0x000e640000000500 */
[----:B-1----:R-:W-:Y:S05]  /*e830*/  @!P0 BRA `(.L_x_1389) ;  /* 0x0000008000008947 */ /* 0x002fea0003800000 */
[----:B0-----:R-:W-:-:S04]  /*e840*/  IADD3 R2, R2, 0x4, RZ ;  /* 0x0000000402027810 */ /* 0x001fc80007ffe0ff */
[----:B------:R-:W-:-:S05]  /*e850*/  LOP3.LUT R2, R2, 0xffffff, RZ, 0xc0, !PT ;  /* 0x00ffffff02027812 */ /* 0x000fca00078ec0ff */
.L_x_1390:
[----:B------:R-:W0:Y:S02]  /*e860*/  LDS R4, [R2] ;  /* 0x0000000002047984 */ /* 0x000e240000000800 */
[----:B0-----:R-:W-:-:S10]  /*e870*/  HFMA2.MMA R5, R4, 1, 1, R22 ;  /* 0x3c003c0004057835 */ /* 0x001fd40000000016 */
[----:B------:R-:W0:Y:S02]  /*e880*/  ATOMS.CAST.SPIN R5, [R2], R4, R5 ;  /* 0x000000040205738d */ /* 0x000e240001800005 */
[----:B0-----:R-:W-:-:S13]  /*e890*/  ISETP.EQ.U32.AND P0, PT, R5, 0x1, PT ;  /* 0x000000010500780c */ /* 0x001fda0003f02070 */
[----:B------:R-:W-:Y:S05]  /*e8a0*/  @!P0 BRA `(.L_x_1390) ;  /* 0xffffffb000008947 */ /* 0x000fea000383ffff */
[----:B------:R-:W-:Y:S05]  /*e8b0*/  EXIT ;  /* 0x000000000000794d */ /* 0x000fea0003800000 */
.L_x_1389:
[----:B------:R-:W2:Y:S02]  /*e8c0*/  LD.E R0, [R2.64+0x4] ;  /* 0x0000040602007980 */ /* 0x000ea4000c101900 */
[----:B0-2---:R-:W-:-:S05]  /*e8d0*/  IMAD.IADD R5, R22, 0x1, R0 ;  /* 0x0000000116057824 */ /* 0x005fca00078e0200 */
[----:B------:R-:W-:Y:S01]  /*e8e0*/  ST.E [R2.64+0x4], R5 ;  /* 0x0000040502007985 */ /* 0x000fe2000c101906 */
[----:B------:R-:W-:Y:S05]  /*e8f0*/  EXIT ;  /* 0x000000000000794d */ /* 0x000fea0003800000 */
.L_x_1391:
        /* <DEDUP_REMOVED lines=16> */
.L_x_4760:


//--------------------- .text._Z23gemm_half_q_half_kernelILi4ELi152ELb1ELb0ELi32EEvPK6__halfPKjS4_S2_PS0_iiiiPKtS7_iiiiiibS2_i --------------------------
	.section	.text._Z23gemm_half_q_half_kernelILi4ELi152ELb1ELb0ELi32EEvPK6__halfPKjS4_S2_PS0_iiiiPKtS7_iiiiiibS2_i,"ax",@progbits
	.sectioninfo	@"SHI_REGISTERS=115"
	.align	128
        .global         _Z23gemm_half_q_half_kernelILi4ELi152ELb1ELb0ELi32EEvPK6__halfPKjS4_S2_PS0_iiiiPKtS7_iiiiiibS2_i
        .type           _Z23gemm_half_q_half_kernelILi4ELi152ELb1ELb0ELi32EEvPK6__halfPKjS4_S2_PS0_iiiiPKtS7_iiiiiibS2_i,@function
        .size           _Z23gemm_half_q_half_kernelILi4ELi152ELb1ELb0ELi32EEvPK6__halfPKjS4_S2_PS0_iiiiPKtS7_iiiiiibS2_i,(.L_x_4761 - _Z23gemm_half_q_half_kernelILi4ELi152ELb1ELb0ELi32EEvPK6__halfPKjS4_S2_PS0_iiiiPKtS7_iiiiiibS2_i)
        .other          _Z23gemm_half_q_half_kernelILi4ELi152ELb1ELb0ELi32EEvPK6__halfPKjS4_S2_PS0_iiiiPKtS7_iiiiiibS2_i,@"STO_CUDA_ENTRY STV_DEFAULT"
_Z23gemm_half_q_half_kernelILi4ELi152ELb1ELb0ELi32EEvPK6__halfPKjS4_S2_PS0_iiiiPKtS7_iiiiiibS2_i:
.text._Z23gemm_half_q_half_kernelILi4ELi152ELb1ELb0ELi32EEvPK6__halfPKjS4_S2_PS0_iiiiPKtS7_iiiiiibS2_i:
[----:B------:R-:W-:Y:S02]  /*0000*/  MOV R1, c[0x0][0x28] ;  /* 0x00000a0000017a02 */ /* 0x000fe40000000f00 */
[----:B------:R-:W0:Y:S01]  /*0010*/  S2R R2, SR_CTAID.Y ;  /* 0x0000000000027919 */ /* 0x000e220000002600 */
[----:B------:R-:W-:Y:S01]  /*0020*/  MOV R5, 0xfffffffc ;  /* 0xfffffffc00057802 */ /* 0x000fe20000000f00 */
        /* <DEDUP_REMOVED lines=8> */
[----:B0-----:R-:W-:Y:S01]  /*00b0*/  IMAD R98, R2, R5, c[0x0][0x188] ;  /* 0x0000620002627624 */ /* 0x001fe200078e0205 */
[----:B-1----:R-:W-:-:S04]  /*00c0*/  SHF.L.U32 R95, R90, 0x5, RZ ;  /* 0x000000055a5f7819 */ /* 0x002fc800000006ff */
[C---:B------:R-:W-:Y:S02]  /*00d0*/  ISETP.GE.AND P1, PT, R98.reuse, 0x1, PT ;  /* 0x000000016200780c */ /* 0x040fe40003f26270 */
[----:B------:R-:W-:Y:S02]  /*00e0*/  IADD3 R96, R95, 0x20, RZ ;  /* 0x000000205f607810 */ /* 0x000fe40007ffe0ff */
[----:B------:R-:W-:Y:S02]  /*00f0*/  IMNMX R97, R98, 0x4, PT ;  /* 0x0000000462617817 */ /* 0x000fe40003800200 */
[----:B--2---:R-:W-:Y:S02]  /*0100*/  LEA R0, R3, R10, 0x5 ;  /* 0x0000000a03007211 */ /* 0x004fe400078e28ff */
[----:B------:R-:W-:Y:S02]  /*0110*/  PRMT R3, RZ, 0x7610, R3 ;  /* 0x00007610ff037816 */ /* 0x000fe40000000003 */
[----:B------:R-:W-:-:S02]  /*0120*/  SHF.L.U32 R0, R0, 0x2, RZ ;  /* 0x0000000200007819 */ /* 0x000fc400000006ff */
[----:B------:R-:W-:Y:S01]  /*0130*/  IMNMX R96, R96, c[0x0][0x190], PT ;  /* 0x0000640060607a17 */ /* 0x000fe20003800200 */
[----:B------:R-:W-:Y:S05]  /*0140*/  @!P1 BRA `(.L_x_1392) ;  /* 0x000001c000009947 */ /* 0x000fea0003800000 */
[----:B------:R-:W-:Y:S02]  /*0150*/  MOV R4, c[0x0][0x1c8] ;  /* 0x0000720000047a02 */ /* 0x000fe40000000f00 */
[----:B------:R-:W-:-:S05]  /*0160*/  MOV R5, c[0x0][0x1cc] ;  /* 0x0000730000057a02 */ /* 0x000fca0000000f00 */
        /* <DEDUP_REMOVED lines=26> */
.L_x_1392:
        /* <DEDUP_REMOVED lines=16> */
[----:B------:R-:W-:Y:S02]  /*0410*/  SHF.L.U32 R3, R10, 0x1, RZ ;  /* 0x000000010a037819 */ /* 0x000fe400000006ff */
[----:B------:R-:W-:-:S09]  /*0420*/  PLOP3.LUT P0, PT, PT, PT, PT, 0x80, 0x0 ;  /* 0x000000000000781c */ /* 0x000fd20003f0f070 */
[----:B------:R-:W-:Y:S05]  /*0430*/  @!P2 BRA `(.L_x_1396) ;  /* 0x000002600000a947 */ /* 0x000fea0003800000 */
[----:B0-----:R-:W-:Y:S02]  /*0440*/  PLOP3.LUT P0, PT, PT, PT, PT, 0x8, 0x0 ;  /* 0x000000000000781c */ /* 0x001fe40003f0e170 */
[----:B------:R-:W-:Y:S02]  /*0450*/  IADD3 R15, R97, -0x3, RZ ;  /* 0xfffffffd610f7810 */ /* 0x000fe40007ffe0ff */
.L_x_1397:
        /* <DEDUP_REMOVED lines=36> */
.L_x_1396:
        /* <DEDUP_REMOVED lines=22> */
.L_x_1398:
        /* <DEDUP_REMOVED lines=12> */
.L_x_1395:
[----:B------:R-:W-:Y:S01]  /*08c0*/  ISETP.GT.AND P2, PT, R97, 0x3, PT ;  /* 0x000000036100780c */ /* 0x000fe20003f44270 */
[----:B------:R-:W-:Y:S01]  /*08d0*/  HFMA2.MMA R3, -RZ, RZ, 0, 0 ;  /* 0x00000000ff037435 */ /* 0x000fe200000001ff */
[----:B------:R-:W-:Y:S02]  /*08e0*/  SHF.L.U32 R18, R10, 0x1, RZ ;  /* 0x000000010a127819 */ /* 0x000fe400000006ff */
[----:B------:R-:W-:-:S09]  /*08f0*/  PLOP3.LUT P0, PT, PT, PT, PT, 0x80, 0x0 ;  /* 0x000000000000781c */ /* 0x000fd20003f0f070 */
[----:B------:R-:W-:Y:S05]  /*0900*/  @!P2 BRA `(.L_x_1399) ;  /* 0x000002600000a947 */ /* 0x000fea0003800000 */
[----:B------:R-:W-:Y:S02]  /*0910*/  PLOP3.LUT P0, PT, PT, PT, PT, 0x8, 0x0 ;  /* 0x000000000000781c */ /* 0x000fe40003f0e170 */
[----:B------:R-:W-:Y:S02]  /*0920*/  IADD3 R20, R97, -0x3, RZ ;  /* 0xfffffffd61147810 */ /* 0x000fe40007ffe0ff */
.L_x_1400:
        /* <DEDUP_REMOVED lines=36> */
.L_x_1399:
        /* <DEDUP_REMOVED lines=22> */
.L_x_1401:
        /* <DEDUP_REMOVED lines=11> */
.L_x_1394:
[----:B------:R-:W-:Y:S05]  /*0d80*/  BSYNC B0 ;  /* 0x0000000000007941 */ /* 0x000fea0003800000 */
.L_x_1393:
        /* <DEDUP_REMOVED lines=14> */
.L_x_1404:
        /* <DEDUP_REMOVED lines=19> */
.L_x_1403:
        /* <DEDUP_REMOVED lines=14> */
.L_x_1405:
[----:B------:R-:W-:-:S13]  /*1080*/  ISETP.LT.OR P0, PT, R3, R97, P0 ;  /* 0x000000610300720c */ /* 0x000fda0000701670 */
[----:B------:R-:W-:Y:S02]  /*1090*/  @P0 LEA R3, R2, R3, 0x2 ;  /* 0x0000000302030211 */ /* 0x000fe400078e10ff */
[----:B------:R-:W-:-:S03]  /*10a0*/  @P0 MOV R2, 0x2 ;  /* 0x0000000200020802 */ /* 0x000fc60000000f00 */
[----:B------:R-:W-:-:S04]  /*10b0*/  @P0 IMAD R3, R3, c[0x0][0x18c], R0 ;  /* 0x0000630003030a24 */ /* 0x000fc800078e0200 */
[----:B------:R-:W-:-:S05]  /*10c0*/  @P0 IMAD.WIDE R2, R3, R2, c[0x0][0x180] ;  /* 0x0000600003020625 */ /* 0x000fca00078e0202 */
[----:B------:R1:W-:Y:S02]  /*10d0*/  @P0 STG.E.64 [R2.64], RZ ;  /* 0x000000ff02000986 */ /* 0x0003e4000c101b06 */
.L_x_1402:
[C---:B------:R-:W-:Y:S01]  /*10e0*/  ISETP.GT.AND P0, PT, R95.reuse, c[0x0][0x1a8], PT ;  /* 0x00006a005f007a0c */ /* 0x040fe20003f04270 */
[----:B------:R-:W-:Y:S01]  /*10f0*/  BAR.SYNC.DEFER_BLOCKING 0x0 ;  /* 0x0000000000007b1d */ /* 0x000fe20000010000 */
[C---:B------:R-:W-:Y:S02]  /*1100*/  ISETP.GT.AND P3, PT, R95.reuse, c[0x0][0x1b0], PT ;  /* 0x00006c005f007a0c */ /* 0x040fe40003f64270 */
[C---:B------:R-:W-:Y:S02]  /*1110*/  ISETP.GT.AND P4, PT, R95.reuse, c[0x0][0x1b4], PT ;  /* 0x00006d005f007a0c */ /* 0x040fe40003f84270 */
[C---:B------:R-:W-:Y:S02]  /*1120*/  ISETP.GT.AND P2, PT, R95.reuse, c[0x0][0x1ac], PT ;  /* 0x00006b005f007a0c */ /* 0x040fe40003f44270 */
[C---:B-1----:R-:W-:Y:S02]  /*1130*/  IMNMX R3, R95.reuse, c[0x0][0x1a8], PT ;  /* 0x00006a005f037a17 */ /* 0x042fe40003800200 */
[----:B------:R-:W-:-:S02]  /*1140*/  ISETP.GT.AND P5, PT, R95, c[0x0][0x1b8], PT ;  /* 0x00006e005f007a0c */ /* 0x000fc40003fa4270 */
[----:B0-----:R-:W-:Y:S02]  /*1150*/  SHF.R.S32.HI R4, RZ, 0x1f, R3 ;  /* 0x0000001fff047819 */ /* 0x001fe40000011403 */
[C---:B------:R-:W-:Y:S02]  /*1160*/  @P0 IMNMX R2, R95.reuse, c[0x0][0x1ac], PT ;  /* 0x00006b005f020a17 */ /* 0x040fe40003800200 */
[C---:B------:R-:W-:Y:S02]  /*1170*/  @P3 IMNMX R6, R95.reuse, c[0x0][0x1b4], PT ;  /* 0x00006d005f063a17 */ /* 0x040fe40003800200 */
[----:B------:R-:W-:Y:S02]  /*1180*/  @P0 IADD3 R2, R2, -c[0x0][0x1a8], RZ ;  /* 0x80006a0002020a10 */ /* 0x000fe40007ffe0ff */
[----:B------:R-:W-:Y:S02]  /*1190*/  LEA.HI R11, R4, R3, RZ, 0x5 ;  /* 0x00000003040b7211 */ /* 0x000fe400078f28ff */
[----:B------:R-:W-:-:S02]  /*11a0*/  @P4 IMNMX R7, R95, c[0x0][0x1b8], PT ;  /* 0x00006e005f074a17 */ /* 0x000fc40003800200 */
[----:B------:R-:W-:Y:S02]  /*11b0*/  @P2 IMNMX R4, R95, c[0x0][0x1b0], PT ;  /* 0x00006c005f042a17 */ /* 0x000fe40003800200 */
[----:B------:R-:W-:Y:S02]  /*11c0*/  @P0 SHF.R.S32.HI R3, RZ, 0x1f, R2 ;  /* 0x0000001fff030819 */ /* 0x000fe40000011402 */
[----:B------:R-:W-:Y:S02]  /*11d0*/  @P3 IADD3 R6, R6, -c[0x0][0x1b0], RZ ;  /* 0x80006c0006063a10 */ /* 0x000fe40007ffe0ff */
[----:B------:R-:W-:Y:S02]  /*11e0*/  @P4 IADD3 R7, R7, -c[0x0][0x1b4], RZ ;  /* 0x80006d0007074a10 */ /* 0x000fe40007ffe0ff */
[----:B------:R-:W-:Y:S02]  /*11f0*/  @P2 IADD3 R5, R4, -c[0x0][0x1ac], RZ ;  /* 0x80006b0004052a10 */ /* 0x000fe40007ffe0ff */
[----:B------:R-:W-:-:S02]  /*1200*/  @P0 LEA.HI R4, R3, R2, RZ, 0x5 ;  /* 0x0000000203040211 */ /* 0x000fc400078f28ff */
[----:B------:R-:W-:Y:S02]  /*1210*/  @P3 SHF.R.S32.HI R3, RZ, 0x1f, R6 ;  /* 0x0000001fff033819 */ /* 0x000fe40000011406 */
[----:B------:R-:W-:Y:S02]  /*1220*/  @P4 SHF.R.S32.HI R8, RZ, 0x1f, R7 ;  /* 0x0000001fff084819 */ /* 0x000fe40000011407 */
[----:B------:R-:W-:Y:S02]  /*1230*/  @P5 IMNMX R9, R95, c[0x0][0x1bc], PT ;  /* 0x00006f005f095a17 */ /* 0x000fe40003800200 */
[----:B------:R-:W-:Y:S02]  /*1240*/  @P3 LEA.HI R6, R3, R6, RZ, 0x5 ;  /* 0x0000000603063211 */ /* 0x000fe400078f28ff */
[----:B------:R-:W-:Y:S02]  /*1250*/  @P2 SHF.R.S32.HI R2, RZ, 0x1f, R5 ;  /* 0x0000001fff022819 */ /* 0x000fe40000011405 */
[----:B------:R-:W-:Y:S01]  /*1260*/  @P4 LEA.HI R8, R8, R7, RZ, 0x5 ;  /* 0x0000000708084211 */ /* 0x000fe200078f28ff */
[----:B------:R-:W-:Y:S01]  /*1270*/  HFMA2.MMA R7, -RZ, RZ, 0, 0 ;  /* 0x00000000ff077435 */ /* 0x000fe200000001ff */
[----:B------:R-:W-:-:S02]  /*1280*/  @P5 IADD3 R9, R9, -c[0x0][0x1b8], RZ ;  /* 0x80006e0009095a10 */ /* 0x000fc40007ffe0ff */
[----:B------:R-:W-:Y:S02]  /*1290*/  @P3 SHF.R.S32.HI R6, RZ, 0x5, R6 ;  /* 0x00000005ff063819 */ /* 0x000fe40000011406 */
[----:B------:R-:W-:Y:S02]  /*12a0*/  @P2 LEA.HI R5, R2, R5, RZ, 0x5 ;  /* 0x0000000502052211 */ /* 0x000fe400078f28ff */
[----:B------:R-:W-:Y:S01]  /*12b0*/  @P0 SHF.R.S32.HI R4, RZ, 0x5, R4 ;  /* 0x00000005ff040819 */ /* 0x000fe20000011404 */
[----:B------:R-:W-:Y:S01]  /*12c0*/  CS2R R2, SRZ ;  /* 0x0000000000027805 */ /* 0x000fe2000001ff00 */
[----:B------:R-:W-:Y:S02]  /*12d0*/  @P5 SHF.R.S32.HI R10, RZ, 0x1f, R9 ;  /* 0x0000001fff0a5819 */ /* 0x000fe40000011409 */
[----:B------:R-:W-:Y:S01]  /*12e0*/  @P3 SHF.L.U32 R7, R6, 0x2, RZ ;  /* 0x0000000206073819 */ /* 0x000fe200000006ff */
[----:B------:R-:W-:Y:S01]  /*12f0*/  @P0 IMAD R3, R4, 0x6, RZ ;  /* 0x0000000604030824 */ /* 0x000fe200078e02ff */
[----:B------:R-:W-:-:S02]  /*1300*/  @P2 SHF.R.S32.HI R5, RZ, 0x5, R5 ;  /* 0x00000005ff052819 */ /* 0x000fc40000011405 */
[----:B------:R-:W-:Y:S02]  /*1310*/  SHF.R.S32.HI R6, RZ, 0x5, R11 ;  /* 0x00000005ff067819 */ /* 0x000fe4000001140b */
[----:B------:R-:W-:Y:S01]  /*1320*/  @P5 LEA.HI R10, R10, R9, RZ, 0x5 ;  /* 0x000000090a0a5211 */ /* 0x000fe200078f28ff */
[----:B------:R-:W-:Y:S01]  /*1330*/  @P2 IMAD R2, R5, 0x5, RZ ;  /* 0x0000000505022824 */ /* 0x000fe200078e02ff */
[----:B------:R-:W-:Y:S01]  /*1340*/  @P4 SHF.R.S32.HI R8, RZ, 0x5, R8 ;  /* 0x00000005ff084819 */ /* 0x000fe20000011408 */
[----:B------:R-:W-:Y:S01]  /*1350*/  IMAD R3, R6, 0x8, R3 ;  /* 0x0000000806037824 */ /* 0x000fe200078e0203 */
[----:B------:R-:W-:Y:S01]  /*1360*/  @P5 SHF.R.S32.HI R10, RZ, 0x5, R10 ;  /* 0x00000005ff0a5819 */ /* 0x000fe2000001140a */
[----:B------:R-:W-:Y:S01]  /*1370*/  CS2R R4, SRZ ;  /* 0x0000000000047805 */ /* 0x000fe2000001ff00 */
[----:B------:R-:W-:Y:S01]  /*1380*/  ISETP.GE.AND P2, PT, R95, R96, PT ;  /* 0x000000605f00720c */ /* 0x000fe20003f46270 */
[----:B------:R-:W-:Y:S01]  /*1390*/  @P4 IMAD R4, R8, 0x3, RZ ;  /* 0x0000000308044824 */ /* 0x000fe200078e02ff */
[----:B------:R-:W-:-:S02]  /*13a0*/  @P5 SHF.L.U32 R5, R10, 0x1, RZ ;  /* 0x000000010a055819 */ /* 0x000fc400000006ff */
[----:B------:R-:W-:Y:S02]  /*13b0*/  IADD3 R2, R7, R3, R2 ;  /* 0x0000000307027210 */ /* 0x000fe40007ffe002 */
[----:B------:R-:W-:Y:S02]  /*13c0*/  SHF.R.S32.HI R16, RZ, 0x1f, R0 ;  /* 0x0000001fff107819 */ /* 0x000fe40000011400 */
[----:B------:R-:W-:Y:S02]  /*13d0*/  IADD3 R2, R5, R2, R4 ;  /* 0x0000000205027210 */ /* 0x000fe40007ffe004 */
[----:B------:R-:W-:Y:S02]  /*13e0*/  PRMT R45, RZ, 0x5410, RZ ;  /* 0x00005410ff2d7816 */ /* 0x000fe400000000ff */
[----:B------:R-:W-:Y:S01]  /*13f0*/  PRMT R44, RZ, 0x5410, RZ ;  /* 0x00005410ff2c7816 */ /* 0x000fe200000000ff */
[----:B-----5:R-:W-:Y:S01]  /*1400*/  IMAD R17, R2, c[0x0][0x18c], RZ ;  /* 0x0000630002117a24 */ /* 0x020fe200078e02ff */
[----:B------:R-:W-:-:S02]  /*1410*/  PRMT R43, RZ, 0x5410, RZ ;  /* 0x00005410ff2b7816 */ /* 0x000fc400000000ff */
[----:B------:R-:W-:Y:S02]  /*1420*/  PRMT R42, RZ, 0x5410, RZ ;  /* 0x00005410ff2a7816 */ /* 0x000fe400000000ff */
[----:B------:R-:W-:Y:S02]  /*1430*/  SHF.R.S32.HI R19, RZ, 0x1f, R17 ;  /* 0x0000001fff137819 */ /* 0x000fe40000011411 */
[----:B------:R-:W-:Y:S02]  /*1440*/  IADD3 R29, P0, R0, R17, RZ ;  /* 0x00000011001d7210 */ /* 0x000fe40007f1e0ff */
[----:B------:R-:W-:Y:S02]  /*1450*/  PRMT R41, RZ, 0x5410, RZ ;  /* 0x00005410ff297816 */ /* 0x000fe400000000ff */
[----:B------:R-:W-:Y:S02]  /*1460*/  IADD3.X R2, R19, R16, RZ, P0, !PT ;  /* 0x0000001013027210 */ /* 0x000fe400007fe4ff */
[----:B------:R-:W-:-:S02]  /*1470*/  LEA R28, P0, R29, c[0x0][0x168], 0x2 ;  /* 0x00005a001d1c7a11 */ /* 0x000fc400078010ff */
[----:B------:R-:W-:Y:S02]  /*1480*/  PRMT R40, RZ, 0x5410, RZ ;  /* 0x00005410ff287816 */ /* 0x000fe400000000ff */
[----:B------:R-:W-:Y:S02]  /*1490*/  LEA.HI.X R29, R29, c[0x0][0x16c], R2, 0x2, P0 ;  /* 0x00005b001d1d7a11 */ /* 0x000fe400000f1402 */
[----:B------:R-:W-:Y:S02]  /*14a0*/  ISETP.GE.OR P0, PT, R95, c[0x0][0x1a8], P2 ;  /* 0x00006a005f007a0c */ /* 0x000fe40001706670 */
[----:B------:R-:W-:Y:S01]  /*14b0*/  PRMT R27, RZ, 0x5410, RZ ;  /* 0x00005410ff1b7816 */ /* 0x000fe200000000ff */
[----:B------:R-:W-:Y:S08]  /*14c0*/  @P2 BRA `(.L_x_1406) ;  /* 0x0000034000002947 */ /* 0x000ff00003800000 */
[----:B------:R-:W-:Y:S02]  /*14d0*/  SHF.L.U32 R2, R90, 0x6, RZ ;  /* 0x000000065a027819 */ /* 0x000fe400000006ff */
[----:B------:R-:W-:-:S05]  /*14e0*/  MOV R21, 0x2 ;  /* 0x0000000200157802 */ /* 0x000fca0000000f00 */
[----:B------:R-:W-:-:S05]  /*14f0*/  IMAD.WIDE R2, R2, R21, c[0x0][0x198] ;  /* 0x0000660002027625 */ /* 0x000fca00078e0215 */
[----:B------:R0:W5:Y:S01]  /*1500*/  LDG.E.U16.CONSTANT R8, [R2.64] ;  /* 0x0000000602087981 */ /* 0x000162000c1e9500 */
[----:B------:R-:W-:Y:S02]  /*1510*/  SHF.R.S32.HI R5, RZ, 0x1f, R0 ;  /* 0x0000001fff057819 */ /* 0x000fe40000011400 */
[----:B------:R-:W-:Y:S02]  /*1520*/  SHF.L.U32 R4, R0, 0x2, RZ ;  /* 0x0000000200047819 */ /* 0x000fe400000006ff */
[----:B------:R-:W-:Y:S02]  /*1530*/  LEA.HI R5, R5, R0, RZ, 0x3 ;  /* 0x0000000005057211 */ /* 0x000fe400078f18ff */
[----:B------:R-:W-:Y:S02]  /*1540*/  MOV R11, RZ ;  /* 0x000000ff000b7202 */ /* 0x000fe40000000f00 */
[----:B------:R-:W-:Y:S02]  /*1550*/  MOV R13, R95 ;  /* 0x0000005f000d7202 */ /* 0x000fe40000000f00 */
[----:B------:R-:W-:-:S02]  /*1560*/  LOP3.LUT R9, R4, 0x10, RZ, 0xc0, !PT ;  /* 0x0000001004097812 */ /* 0x000fc400078ec0ff */
[----:B0-----:R-:W-:Y:S02]  /*1570*/  SHF.R.S32.HI R10, RZ, 0x3, R5 ;  /* 0x00000003ff0a7819 */ /* 0x001fe40000011405 */
.L_x_1407:
[----:B-----5:R-:W-:-:S05]  /*1580*/  IADD3 R4, R8, R11, RZ ;  /* 0x0000000b08047210 */ /* 0x020fca0007ffe0ff */
[----:B------:R-:W-:-:S05]  /*1590*/  IMAD R2, R4, c[0x0][0x18c], RZ ;  /* 0x0000630004027a24 */ /* 0x000fca00078e02ff */
[----:B------:R-:W-:-:S04]  /*15a0*/  SHF.R.S32.HI R3, RZ, 0x1f, R2 ;  /* 0x0000001fff037819 */ /* 0x000fc80000011402 */
[----:B------:R-:W-:Y:S02]  /*15b0*/  LEA.HI R3, R3, R2, RZ, 0x3 ;  /* 0x0000000203037211 */ /* 0x000fe400078f18ff */
[----:B------:R-:W-:Y:S02]  /*15c0*/  MOV R2, 0x4 ;  /* 0x0000000400027802 */ /* 0x000fe40000000f00 */
        /* <DEDUP_REMOVED lines=36> */
.L_x_1406:
        /* <DEDUP_REMOVED lines=15> */
.L_x_1425:
        /* <DEDUP_REMOVED lines=197> */
.L_x_1410:
        /* <DEDUP_REMOVED lines=91> */
.L_x_1411:
        /* <DEDUP_REMOVED lines=93> */
.L_x_1412:
        /* <DEDUP_REMOVED lines=87> */
.L_x_1409:
[----:B0-----:R-:W-:-:S05]  /*3640*/  MOV R13, c[0x0][0x18c] ;  /* 0x00006300000d7a02 */ /* 0x001fca0000000f00 */
        /* <DEDUP_REMOVED lines=199> */
.L_x_1414:
        /* <DEDUP_REMOVED lines=91> */
.L_x_1415:
        /* <DEDUP_REMOVED lines=93> */
.L_x_1416:
        /* <DEDUP_REMOVED lines=25> */
[----:B------:R-:W-:-:S02]  /*4fd0*/  HADD2.F32 R58, -RZ, R4.H0_H0 ;  /* 0x20000004ff3a7230 */ /* 0x000fc40000004100 */
[----:B------:R-:W-:Y:S02]  /*4fe0*/  HADD2.F32 R5, -RZ, R20.H0_H0 ;  /* 0x20000014ff057230 */ /* 0x000fe40000004100 */
[----:B------:R-:W-:Y:S01]  /*4ff0*/  HADD2.F32 R4, -RZ, R4.H1_H1 ;  /* 0x30000004ff047230 */ /* 0x000fe20000004100 */
[-C--:B------:R-:W-:Y:S01]  /*5000*/  FFMA.FTZ R31, R61, R58.reuse, RZ ;  /* 0x0000003a3d1f7223 */ /* 0x080fe200000100ff */
[----:B------:R-:W-:Y:S01]  /*5010*/  HADD2.F32 R20, -RZ, R39.H0_H0 ;  /* 0x20000027ff147230 */ /* 0x000fe20000004100 */
        /* <DEDUP_REMOVED lines=8> */
[----:B------:R-:W-:-:S02]  /*50a0*/  FFMA.FTZ R21, R38, R4, R21 ;  /* 0x0000000426157223 */ /* 0x000fc40000010015 */
[-C--:B------:R-:W-:Y:S02]  /*50b0*/  FFMA.FTZ R31, R46, R4.reuse, R31 ;  /* 0x000000042e1f7223 */ /* 0x080fe4000001001f */
[----:B------:R-:W-:Y:S02]  /*50c0*/  FFMA.FTZ R61, R48, R4, R61 ;  /* 0x00000004303d7223 */ /* 0x000fe4000001003d */
[-C--:B------:R-:W-:Y:S01]  /*50d0*/  FFMA.FTZ R4, R37, R60.reuse, R5 ;  /* 0x0000003c25047223 */ /* 0x080fe20000010005 */
[----:B------:R-:W-:Y:S01]  /*50e0*/  HADD2.F32 R5, -RZ, R16.H0_H0 ;  /* 0x20000010ff057230 */ /* 0x000fe20000004100 */
[-C--:B------:R-:W-:Y:S02]  /*50f0*/  FFMA.FTZ R20, R20, R60.reuse, R21 ;  /* 0x0000003c14147223 */ /* 0x080fe40000010015 */
[-C--:B------:R-:W-:Y:S02]  /*5100*/  FFMA.FTZ R16, R47, R60.reuse, R31 ;  /* 0x0000003c2f107223 */ /* 0x080fe4000001001f */
[-C--:B------:R-:W-:Y:S01]  /*5110*/  FFMA.FTZ R4, R5, R59.reuse, R4 ;  /* 0x0000003b05047223 */ /* 0x080fe20000010004 */
[--C-:B-1----:R-:W-:Y:S01]  /*5120*/  HADD2.F32 R5, -RZ, R6.reuse.H0_H0 ;  /* 0x20000006ff057230 */ /* 0x102fe20000004100 */
[----:B------:R-:W-:Y:S01]  /*5130*/  FFMA.FTZ R60, R49, R60, R61 ;  /* 0x0000003c313c7223 */ /* 0x000fe2000001003d */
[----:B------:R-:W-:Y:S01]  /*5140*/  HADD2.F32 R6, -RZ, R6.H1_H1 ;  /* 0x30000006ff067230 */ /* 0x000fe20000004100 */
[-C--:B------:R-:W-:Y:S01]  /*5150*/  FFMA.FTZ R20, R17, R59.reuse, R20 ;  /* 0x0000003b11147223 */ /* 0x080fe20000010014 */
[--C-:B------:R-:W-:Y:S01]  /*5160*/  HADD2.F32 R17, -RZ, R7.reuse.H1_H1 ;  /* 0x30000007ff117230 */ /* 0x100fe20000004100 */
        /* <DEDUP_REMOVED lines=8> */
[-C--:B------:R-:W-:Y:S01]  /*51f0*/  FFMA.FTZ R9, R4, R6.reuse, R9 ;  /* 0x0000000604097223 */ /* 0x080fe20000010009 */
[----:B------:R-:W-:Y:S01]  /*5200*/  HADD2.F32 R4, -RZ, R54.H0_H0 ;  /* 0x20000036ff047230 */ /* 0x000fe20000004100 */
[----:B------:R-:W-:Y:S02]  /*5210*/  FFMA.FTZ R5, R53, R5, R60 ;  /* 0x0000000535057223 */ /* 0x000fe4000001003c */
[-C--:B------:R-:W-:Y:S01]  /*5220*/  FFMA.FTZ R7, R8, R6.reuse, R7 ;  /* 0x0000000608077223 */ /* 0x080fe20000010007 */
[----:B------:R-:W-:Y:S01]  /*5230*/  HADD2.F32 R8, -RZ, R56.H0_H0 ;  /* 0x20000038ff087230 */ /* 0x000fe20000004100 */
        /* <DEDUP_REMOVED lines=23> */
.L_x_1413:
        /* <DEDUP_REMOVED lines=199> */
.L_x_1418:
        /* <DEDUP_REMOVED lines=91> */
.L_x_1419:
        /* <DEDUP_REMOVED lines=93> */
.L_x_1420:
        /* <DEDUP_REMOVED lines=87> */
.L_x_1417:
        /* <DEDUP_REMOVED lines=199> */
.L_x_1422:
        /* <DEDUP_REMOVED lines=91> */
.L_x_1423:
        /* <DEDUP_REMOVED lines=93> */
.L_x_1424:
        /* <DEDUP_REMOVED lines=87> */
.L_x_1421:
        /* <DEDUP_REMOVED lines=9> */
.L_x_1408:
[----:B------:R-:W-:-:S04]  /*8f00*/  ISETP.GE.AND P0, PT, R95, R96, PT ;  /* 0x000000605f00720c */ /* 0x000fc80003f06270 */
[----:B------:R-:W-:-:S13]  /*8f10*/  ISETP.GE.OR P0, PT, R95, c[0x0][0x1b0], P0 ;  /* 0x00006c005f007a0c */ /* 0x000fda0000706670 */
[----:B------:R-:W-:Y:S05]  /*8f20*/  @P0 BRA `(.L_x_1426) ;  /* 0x0000254000000947 */ /* 0x000fea0003800000 */
[----:B------:R-:W-:-:S04]  /*8f30*/  PRMT R0, R91, 0x9910, RZ ;  /* 0x000099105b007816 */ /* 0x000fc800000000ff */
[----:B------:R-:W-:-:S04]  /*8f40*/  ISETP.NE.AND P0, PT, R0, RZ, PT ;  /* 0x000000ff0000720c */ /* 0x000fc80003f05270 */
[----:B------:R-:W-:Y:S02]  /*8f50*/  ISETP.LT.OR P0, PT, R98, 0x4, !P0 ;  /* 0x000000046200780c */ /* 0x000fe40004701670 */
.L_x_1431:
[----:B------:R-:W-:-:S05]  /*8f60*/  MOV R89, c[0x0][0x18c] ;  /* 0x0000630000597a02 */ /* 0x000fca0000000f00 */
[C---:B------:R-:W-:Y:S02]  /*8f70*/  IMAD.WIDE R16, R89.reuse, 0x4, R28 ;  /* 0x0000000459107825 */ /* 0x040fe400078e021c */
[----:B------:R-:W5:Y:S04]  /*8f80*/  LDG.E.128.CONSTANT R28, [R28.64] ;  /* 0x000000061c1c7981 */ /* 0x000f68000c1e9d00 */
        /* <DEDUP_REMOVED lines=9> */
[----:B------:R-:W-:Y:S01]  /*9020*/  HFMA2.MMA R82, -RZ, RZ, 0, 0.03125 ;  /* 0x00002800ff527435 */ /* 0x000fe200000001ff */
        /* <DEDUP_REMOVED lines=8> */
[----:B0-----:R-:W-:Y:S02]  /*90b0*/  SHF.R.U32.HI R2, RZ, 0xa, R31 ;  /* 0x0000000aff027819 */ /* 0x001fe4000001161f */
[----:B------:R-:W-:Y:S02]  /*90c0*/  SHF.R.U32.HI R28, RZ, 0xe, R16 ;  /* 0x0000000eff1c7819 */ /* 0x000fe40000011610 */
[----:B------:R-:W-:Y:S02]  /*90d0*/  LOP3.LUT R47, R47, 0x10001, RZ, 0xc0, !PT ;  /* 0x000100012f2f7812 */ /* 0x000fe400078ec0ff */
[----:B------:R-:W-:Y:S02]  /*90e0*/  SHF.R.U32.HI R31, RZ, 0xe, R17 ;  /* 0x0000000eff1f7819 */ /* 0x000fe40000011611 */
[----:B------:R-:W-:Y:S02]  /*90f0*/  LOP3.LUT R74, R74, 0x10001, RZ, 0xc0, !PT ;  /* 0x000100014a4a7812 */ /* 0x000fe400078ec0ff */
[----:B------:R-:W-:-:S02]  /*9100*/  SHF.R.U32.HI R77, RZ, 0xe, R18 ;  /* 0x0000000eff4d7819 */ /* 0x000fc40000011612 */
[----:B------:R-:W-:Y:S02]  /*9110*/  LOP3.LUT R76, R76, 0x10001, RZ, 0xc0, !PT ;  /* 0x000100014c4c7812 */ /* 0x000fe400078ec0ff */
[C---:B------:R-:W-:Y:S02]  /*9120*/  LOP3.LUT R60, R29.reuse, 0x3e003e0, RZ, 0xc0, !PT ;  /* 0x03e003e01d3c7812 */ /* 0x040fe400078ec0ff */
[----:B------:R-:W-:Y:S02]  /*9130*/  LOP3.LUT R35, R29, 0x1f001f, RZ, 0xc0, !PT ;  /* 0x001f001f1d237812 */ /* 0x000fe400078ec0ff */
[----:B------:R-:W-:Y:S02]  /*9140*/  SHF.R.U32.HI R37, RZ, 0xa, R29 ;  /* 0x0000000aff257819 */ /* 0x000fe4000001161d */
[----:B------:R-:W-:Y:S02]  /*9150*/  SHF.R.U32.HI R29, RZ, 0xd, R12 ;  /* 0x0000000dff1d7819 */ /* 0x000fe4000001160c */
[----:B------:R-:W-:-:S02]  /*9160*/  LOP3.LUT R28, R47, 0x20002, R28, 0xf8, !PT ;  /* 0x000200022f1c7812 */ /* 0x000fc400078ef81c */
[----:B------:R-:W-:Y:S02]  /*9170*/  SHF.R.U32.HI R80, RZ, 0xe, R19 ;  /* 0x0000000eff507819 */ /* 0x000fe40000011613 */
[----:B------:R-:W-:Y:S02]  /*9180*/  SHF.R.U32.HI R75, RZ, 0xd, R13 ;  /* 0x0000000dff4b7819 */ /* 0x000fe4000001160d */
[----:B------:R-:W-:Y:S02]  /*9190*/  LOP3.LUT R79, R79, 0x10001, RZ, 0xc0, !PT ;  /* 0x000100014f4f7812 */ /* 0x000fe400078ec0ff */
[----:B------:R-:W-:Y:S02]  /*91a0*/  LOP3.LUT R74, R74, 0x20002, R31, 0xf8, !PT ;  /* 0x000200024a4a7812 */ /* 0x000fe400078ef81f */
[----:B------:R-:W-:Y:S02]  /*91b0*/  SHF.R.U32.HI R78, RZ, 0xd, R14 ;  /* 0x0000000dff4e7819 */ /* 0x000fe4000001160e */
[----:B------:R-:W-:-:S02]  /*91c0*/  LOP3.LUT R77, R76, 0x20002, R77, 0xf8, !PT ;  /* 0x000200024c4d7812 */ /* 0x000fc400078ef84d */
[C---:B------:R-:W-:Y:S02]  /*91d0*/  LOP3.LUT R20, R30.reuse, 0x3e003e0, RZ, 0xc0, !PT ;  /* 0x03e003e01e147812 */ /* 0x040fe400078ec0ff */
[----:B------:R-:W-:Y:S02]  /*91e0*/  LOP3.LUT R3, R30, 0x1f001f, RZ, 0xc0, !PT ;  /* 0x001f001f1e037812 */ /* 0x000fe400078ec0ff */
[----:B------:R-:W-:Y:S02]  /*91f0*/  SHF.R.U32.HI R32, RZ, 0xa, R30 ;  /* 0x0000000aff207819 */ /* 0x000fe4000001161e */
[----:B------:R-:W-:Y:S02]  /*9200*/  SHF.R.U32.HI R30, RZ, 0xc, R8 ;  /* 0x0000000cff1e7819 */ /* 0x000fe40000011608 */
[C---:B------:R-:W-:Y:S02]  /*9210*/  LOP3.LUT R73, R8.reuse, 0x3e003e0, RZ, 0xc0, !PT ;  /* 0x03e003e008497812 */ /* 0x040fe400078ec0ff */
[----:B------:R-:W-:-:S02]  /*9220*/  LOP3.LUT R71, R8, 0x1f001f, RZ, 0xc0, !PT ;  /* 0x001f001f08477812 */ /* 0x000fc400078ec0ff */
[----:B------:R-:W-:Y:S02]  /*9230*/  SHF.R.U32.HI R72, RZ, 0xa, R8 ;  /* 0x0000000aff487819 */ /* 0x000fe40000011608 */
[----:B------:R-:W-:Y:S02]  /*9240*/  PRMT R47, R93, 0x9910, RZ ;  /* 0x000099105d2f7816 */ /* 0x000fe400000000ff */
[----:B------:R-:W-:Y:S02]  /*9250*/  LOP3.LUT R29, R28, 0x40004, R29, 0xf8, !PT ;  /* 0x000400041c1d7812 */ /* 0x000fe400078ef81d */
[----:B------:R-:W-:Y:S02]  /*9260*/  SHF.R.U32.HI R81, RZ, 0xd, R15 ;  /* 0x0000000dff517819 */ /* 0x000fe4000001160f */
[----:B------:R-:W-:Y:S02]  /*9270*/  SHF.R.U32.HI R8, RZ, 0xc, R9 ;  /* 0x0000000cff087819 */ /* 0x000fe40000011609 */
[----:B------:R-:W-:-:S02]  /*9280*/  LOP3.LUT R64, R9, 0x3e003e0, RZ, 0xc0, !PT ;  /* 0x03e003e009407812 */ /* 0x000fc400078ec0ff */
[----:B------:R-:W-:Y:S02]  /*9290*/  LOP3.LUT R69, R9, 0x1f001f, RZ, 0xc0, !PT ;  /* 0x001f001f09457812 */ /* 0x000fe400078ec0ff */
[----:B------:R-:W-:Y:S02]  /*92a0*/  SHF.R.U32.HI R70, RZ, 0xa, R9 ;  /* 0x0000000aff467819 */ /* 0x000fe40000011609 */
[----:B------:R-:W-:Y:S02]  /*92b0*/  LOP3.LUT R80, R79, 0x20002, R80, 0xf8, !PT ;  /* 0x000200024f507812 */ /* 0x000fe400078ef850 */
[----:B------:R-:W-:Y:S02]  /*92c0*/  LOP3.LUT R75, R74, 0x40004, R75, 0xf8, !PT ;  /* 0x000400044a4b7812 */ /* 0x000fe400078ef84b */
[----:B------:R-:W-:Y:S02]  /*92d0*/  SHF.R.U32.HI R9, RZ, 0xc, R10 ;  /* 0x0000000cff097819 */ /* 0x000fe4000001160a */
[----:B------:R-:W-:-:S02]  /*92e0*/  LOP3.LUT R78, R77, 0x40004, R78, 0xf8, !PT ;  /* 0x000400044d4e7812 */ /* 0x000fc400078ef84e */
[----:B------:R-:W-:Y:S02]  /*92f0*/  ISETP.NE.AND P2, PT, R47, RZ, PT ;  /* 0x000000ff2f00720c */ /* 0x000fe40003f45270 */
[----:B------:R-:W-:Y:S02]  /*9300*/  LOP3.LUT R29, R29, 0x80008, R30, 0xf8, !PT ;  /* 0x000800081d1d7812 */ /* 0x000fe400078ef81e */
[C---:B------:R-:W-:Y:S02]  /*9310*/  LOP3.LUT R63, R16.reuse, 0x3e003e0, RZ, 0xc0, !PT ;  /* 0x03e003e0103f7812 */ /* 0x040fe400078ec0ff */
[----:B------:R-:W-:Y:S02]  /*9320*/  LOP3.LUT R56, R16, 0x1f001f, RZ, 0xc0, !PT ;  /* 0x001f001f10387812 */ /* 0x000fe400078ec0ff */
        /* <DEDUP_REMOVED lines=9> */
[C---:B------:R-:W-:Y:S02]  /*93c0*/  LOP3.LUT R17, R19.reuse, 0x3e003e0, RZ, 0xc0, !PT ;  /* 0x03e003e013117812 */ /* 0x040fe400078ec0ff */
[----:B------:R-:W-:Y:S02]  /*93d0*/  LOP3.LUT R33, R19, 0x1f001f, RZ, 0xc0, !PT ;  /* 0x001f001f13217812 */ /* 0x000fe400078ec0ff */
        /* <DEDUP_REMOVED lines=21> */
[----:B------:R-:W-:Y:S02]  /*9530*/  PRMT R11, R82, 0x7610, R11 ;  /* 0x00007610520b7816 */ /* 0x000fe4000000000b */
[----:B------:R-:W-:Y:S02]  /*9540*/  LOP3.LUT R18, R18, 0x64006400, RZ, 0xfc, !PT ;  /* 0x6400640012127812 */ /* 0x000fe400078efcff */
[----:B------:R-:W-:Y:S02]  /*9550*/  LOP3.LUT R86, R12, 0x64006400, RZ, 0xfc, !PT ;  /* 0x640064000c567812 */ /* 0x000fe400078efcff */
[----:B------:R-:W-:Y:S02]  /*9560*/  LOP3.LUT R85, R47, 0x80008, R10, 0xf8, !PT ;  /* 0x000800082f557812 */ /* 0x000fe400078ef80a */
[----:B------:R-:W-:Y:S02]  /*9570*/  LOP3.LUT R82, R62, 0x64006400, RZ, 0xfc, !PT ;  /* 0x640064003e527812 */ /* 0x000fe400078efcff */
[----:B------:R-:W-:-:S02]  /*9580*/  LOP3.LUT R51, R51, 0x1f001f, RZ, 0xc0, !PT ;  /* 0x001f001f33337812 */ /* 0x000fc400078ec0ff */
[----:B------:R-:W-:Y:S01]  /*9590*/  LOP3.LUT R84, R20, 0x64006400, RZ, 0xfc, !PT ;  /* 0x6400640014547812 */ /* 0x000fe200078efcff */
[-C--:B------:R-:W-:Y:S01]  /*95a0*/  HFMA2 R20, R18, R11.reuse.H0_H0, -48, -48 ;  /* 0xd200d20012147431 */ /* 0x080fe2000004000b */
        /* <DEDUP_REMOVED lines=44> */
[----:B------:R-:W-:Y:S01]  /*9870*/  HADD2 R80, R80, -1040, -1040 ;  /* 0xe410e41050507430 */ /* 0x000fe20000000000 */
        /* <DEDUP_REMOVED lines=11> */
[----:B------:R-:W-:-:S03]  /*9930*/  ISETP.GE.AND P3, PT, R97, 0x2, PT ;  /* 0x000000026100780c */ /* 0x000fc60003f66270 */
[----:B------:R-:W-:Y:S01]  /*9940*/  HADD2 R46, R46, -1040, -1040 ;  /* 0xe410e4102e2e7430 */ /* 0x000fe20000000000 */
[----:B--2---:R-:W-:Y:S02]  /*9950*/  SHF.R.U32.HI R28, RZ, 0xb, R4 ;  /* 0x0000000bff1c7819 */ /* 0x004fe40000011604 */
[----:B------:R-:W-:Y:S02]  /*9960*/  SHF.R.U32.HI R30, RZ, 0xb, R5 ;  /* 0x0000000bff1e7819 */ /* 0x000fe40000011605 */
[----:B------:R-:W-:Y:S02]  /*9970*/  SHF.R.U32.HI R74, RZ, 0xb, R6 ;  /* 0x0000000bff4a7819 */ /* 0x000fe40000011606 */
[----:B------:R-:W-:Y:S02]  /*9980*/  LOP3.LUT R28, R29, 0x100010, R28, 0xf8, !PT ;  /* 0x001000101d1c7812 */ /* 0x000fe400078ef81c */
[----:B------:R-:W-:Y:S02]  /*9990*/  LOP3.LUT R29, R31, 0x100010, R30, 0xf8, !PT ;  /* 0x001000101f1d7812 */ /* 0x000fe400078ef81e */
[----:B------:R-:W-:-:S02]  /*99a0*/  LOP3.LUT R30, R81, 0x100010, R74, 0xf8, !PT ;  /* 0x00100010511e7812 */ /* 0x000fc400078ef84a */
[----:B------:R-:W-:Y:S01]  /*99b0*/  LOP3.LUT R74, R61, 0x64006400, RZ, 0xfc, !PT ;  /* 0x640064003d4a7812 */ /* 0x000fe200078efcff */
[-C--:B------:R-:W-:Y:S01]  /*99c0*/  HFMA2 R61, R82, R11.reuse.H0_H0, -48, -48 ;  /* 0xd200d200523d7431 */ /* 0x080fe2000004000b */
[C---:B------:R-:W-:Y:S02]  /*99d0*/  LOP3.LUT R75, R4.reuse, 0x3e003e0, RZ, 0xc0, !PT ;  /* 0x03e003e0044b7812 */ /* 0x040fe400078ec0ff */
[----:B------:R-:W-:Y:S01]  /*99e0*/  LOP3.LUT R8, R4, 0x1f001f, RZ, 0xc0, !PT ;  /* 0x001f001f04087812 */ /* 0x000fe200078ec0ff */
[----:B------:R-:W-:Y:S01]  /*99f0*/  HFMA2 R87, R74, R11.H0_H0, -48, -48 ;  /* 0xd200d2004a577431 */ /* 0x000fe2000004000b */
[C---:B------:R-:W-:Y:S02]  /*9a00*/  LOP3.LUT R77, R5.reuse, 0x3e003e0, RZ, 0xc0, !PT ;  /* 0x03e003e0054d7812 */ /* 0x040fe400078ec0ff */
[----:B------:R-:W-:Y:S02]  /*9a10*/  LOP3.LUT R9, R5, 0x1f001f, RZ, 0xc0, !PT ;  /* 0x001f001f05097812 */ /* 0x000fe400078ec0ff */
[----:B------:R-:W-:-:S02]  /*9a20*/  LOP3.LUT R79, R6, 0x3e003e0, RZ, 0xc0, !PT ;  /* 0x03e003e0064f7812 */ /* 0x000fc400078ec0ff */
[----:B------:R-:W-:Y:S02]  /*9a30*/  LOP3.LUT R10, R6, 0x1f001f, RZ, 0xc0, !PT ;  /* 0x001f001f060a7812 */ /* 0x000fe400078ec0ff */
[----:B------:R-:W-:Y:S02]  /*9a40*/  SHF.R.U32.HI R76, RZ, 0xb, R7 ;  /* 0x0000000bff4c7819 */ /* 0x000fe40000011607 */
[C---:B------:R-:W-:Y:S02]  /*9a50*/  LOP3.LUT R83, R7.reuse, 0x3e003e0, RZ, 0xc0, !PT ;  /* 0x03e003e007537812 */ /* 0x040fe400078ec0ff */
[----:B------:R-:W-:Y:S02]  /*9a60*/  LOP3.LUT R47, R7, 0x1f001f, RZ, 0xc0, !PT ;  /* 0x001f001f072f7812 */ /* 0x000fe400078ec0ff */
[----:B------:R-:W-:Y:S02]  /*9a70*/  SHF.R.U32.HI R4, RZ, 0xa, R4 ;  /* 0x0000000aff047819 */ /* 0x000fe40000011604 */
[----:B------:R-:W-:-:S02]  /*9a80*/  SHF.R.U32.HI R5, RZ, 0xa, R5 ;  /* 0x0000000aff057819 */ /* 0x000fc40000011605 */
[----:B------:R-:W-:Y:S02]  /*9a90*/  SHF.R.U32.HI R6, RZ, 0xa, R6 ;  /* 0x0000000aff067819 */ /* 0x000fe40000011606 */
[----:B------:R-:W-:Y:S02]  /*9aa0*/  SHF.R.U32.HI R7, RZ, 0xa, R7 ;  /* 0x0000000aff077819 */ /* 0x000fe40000011607 */
        /* <DEDUP_REMOVED lines=11> */
[----:B------:R-:W-:Y:S01]  /*9b60*/  LOP3.LUT R31, R85, 0x100010, R76, 0xf8, !PT ;  /* 0x00100010551f7812 */ /* 0x000fe200078ef84c */
[----:B------:R-:W-:Y:S01]  /*9b70*/  HADD2 R85, R56, -1040, -1040 ;  /* 0xe410e41038557430 */ /* 0x000fe20000000000 */
[----:B------:R-:W-:Y:S01]  /*9b80*/  LOP3.LUT R82, R37, 0x1f001f, RZ, 0xc0, !PT ;  /* 0x001f001f25527812 */ /* 0x000fe200078ec0ff */
[----:B------:R-:W-:Y:S01]  /*9b90*/  HADD2 R51, R51, -1040, -1040 ;  /* 0xe410e41033337430 */ /* 0x000fe20000000000 */
[----:B------:R-:W-:Y:S02]  /*9ba0*/  LOP3.LUT R4, R4, 0x1f001f, RZ, 0xc0, !PT ;  /* 0x001f001f04047812 */ /* 0x000fe400078ec0ff */
[----:B------:R-:W-:Y:S02]  /*9bb0*/  LOP3.LUT R5, R5, 0x1f001f, RZ, 0xc0, !PT ;  /* 0x001f001f05057812 */ /* 0x000fe400078ec0ff */
[----:B------:R-:W-:-:S02]  /*9bc0*/  LOP3.LUT R6, R6, 0x1f001f, RZ, 0xc0, !PT ;  /* 0x001f001f06067812 */ /* 0x000fc400078ec0ff */
        /* <DEDUP_REMOVED lines=144> */
.L_x_1428:
        /* <DEDUP_REMOVED lines=83> */
.L_x_1429:
        /* <DEDUP_REMOVED lines=82> */
.L_x_1430:
        /* <DEDUP_REMOVED lines=79> */
.L_x_1427:
[----:B------:R-:W-:Y:S01]  /*b410*/  IADD3 R95, R95, 0x20, RZ ;  /* 0x000000205f5f7810 */ /* 0x000fe20007ffe0ff */
[----:B------:R-:W-:Y:S01]  /*b420*/  UIADD3 UR4, UR4, 0x40, URZ ;  /* 0x0000004004047890 */ /* 0x000fe2000fffe03f */
[----:B-----5:R-:W-:Y:S02]  /*b430*/  IMAD.WIDE R28, R89, 0x4, R100 ;  /* 0x00000004591c7825 */ /* 0x020fe400078e0264 */
[C---:B------:R-:W-:Y:S02]  /*b440*/  ISETP.GE.AND P2, PT, R95.reuse, c[0x0][0x1b0], PT ;  /* 0x00006c005f007a0c */ /* 0x040fe40003f46270 */
[----:B------:R-:W-:-:S13]  /*b450*/  ISETP.LT.AND P3, PT, R95, R96, PT ;  /* 0x000000605f00720c */ /* 0x000fda0003f61270 */
[----:B------:R-:W-:Y:S05]  /*b460*/  @!P2 BRA P3, `(.L_x_1431) ;  /* 0xffffdaf00000a947 */ /* 0x000fea000183ffff */
.L_x_1426:
[----:B------:R-:W-:-:S04]  /*b470*/  LEA R90, R90, 0x20, 0x5 ;  /* 0x000000205a5a7811 */ /* 0x000fc800078e28ff */
[----:B------:R-:W-:-:S04]  /*b480*/  IMNMX R90, R90, c[0x0][0x190], PT ;  /* 0x000064005a5a7a17 */ /* 0x000fc80003800200 */
        /* <DEDUP_REMOVED lines=10> */
.L_x_1449:
[----:B------:R-:W-:Y:S05]  /*b530*/  @!P1 BRA `(.L_x_1433) ;  /* 0x0000668000009947 */ /* 0x000fea0003800000 */
[----:B------:R-:W2:Y:S01]  /*b540*/  LDG.E.128.CONSTANT R4, [R28.64] ;  /* 0x000000061c047981 */ /* 0x000ea2000c1e9d00 */
[----:B0-----:R-:W-:Y:S02]  /*b550*/  PRMT R3, R93, 0x9910, RZ ;  /* 0x000099105d037816 */ /* 0x001fe400000000ff */
[----:B------:R-:W-:-:S02]  /*b560*/  MOV R0, 0x2c00 ;  /* 0x00002c0000007802 */ /* 0x000fc40000000f00 */
[----:B------:R-:W-:Y:S02]  /*b570*/  ISETP.NE.AND P2, PT, R3, RZ, PT ;  /* 0x000000ff0300720c */ /* 0x000fe40003f45270 */
[----:B------:R-:W-:Y:S02]  /*b580*/  ISETP.GE.AND P3, PT, R97, 0x2, PT ;  /* 0x000000026100780c */ /* 0x000fe40003f66270 */
[C---:B--2---:R-:W-:Y:S02]  /*b590*/  LOP3.LUT R2, R4.reuse, 0xf000f, RZ, 0xc0, !PT ;  /* 0x000f000f04027812 */ /* 0x044fe400078ec0ff */
[----:B------:R-:W-:Y:S02]  /*b5a0*/  LOP3.LUT R3, R4, 0xf000f0, RZ, 0xc0, !PT ;  /* 0x00f000f004037812 */ /* 0x000fe400078ec0ff */
[----:B------:R-:W-:Y:S02]  /*b5b0*/  LOP3.LUT R8, R5, 0xf000f, RZ, 0xc0, !PT ;  /* 0x000f000f05087812 */ /* 0x000fe400078ec0ff */
[----:B------:R-:W-:-:S02]  /*b5c0*/  SHF.R.U32.HI R4, RZ, 0x8, R4 ;  /* 0x00000008ff047819 */ /* 0x000fc40000011604 */
[----:B------:R-:W-:Y:S02]  /*b5d0*/  SHF.R.U32.HI R10, RZ, 0x8, R5 ;  /* 0x00000008ff0a7819 */ /* 0x000fe40000011605 */
[----:B------:R-:W-:Y:S02]  /*b5e0*/  SHF.R.U32.HI R20, RZ, 0x8, R7 ;  /* 0x00000008ff147819 */ /* 0x000fe40000011607 */
[----:B------:R-:W-:Y:S02]  /*b5f0*/  SHF.R.U32.HI R13, RZ, 0x8, R6 ;  /* 0x00000008ff0d7819 */ /* 0x000fe40000011606 */
[C---:B------:R-:W-:Y:S02]  /*b600*/  LOP3.LUT R11, R6.reuse, 0xf000f, RZ, 0xc0, !PT ;  /* 0x000f000f060b7812 */ /* 0x040fe400078ec0ff */
[----:B------:R-:W-:Y:S02]  /*b610*/  LOP3.LUT R12, R6, 0xf000f0, RZ, 0xc0, !PT ;  /* 0x00f000f0060c7812 */ /* 0x000fe400078ec0ff */
[----:B------:R-:W-:-:S02]  /*b620*/  LOP3.LUT R9, R5, 0xf000f0, RZ, 0xc0, !PT ;  /* 0x00f000f005097812 */ /* 0x000fc400078ec0ff */
[----:B------:R-:W-:Y:S02]  /*b630*/  LOP3.LUT R6, R8, 0x64006400, RZ, 0xfc, !PT ;  /* 0x6400640008067812 */ /* 0x000fe400078efcff */
[C---:B------:R-:W-:Y:S02]  /*b640*/  LOP3.LUT R14, R7.reuse, 0xf000f, RZ, 0xc0, !PT ;  /* 0x000f000f070e7812 */ /* 0x040fe400078ec0ff */
[----:B------:R-:W-:Y:S01]  /*b650*/  LOP3.LUT R15, R7, 0xf000f0, RZ, 0xc0, !PT ;  /* 0x00f000f0070f7812 */ /* 0x000fe200078ec0ff */
[----:B------:R-:W-:Y:S01]  /*b660*/  HADD2 R6, R6, -1032, -1032 ;  /* 0xe408e40806067430 */ /* 0x000fe20000000000 */
        /* <DEDUP_REMOVED lines=125> */
.L_x_1434:
        /* <DEDUP_REMOVED lines=52> */
[----:B------:R-:W-:Y:S01]  /*c180*/  HADD2.F32 R37, -RZ, R14.H1_H1 ;  /* 0x3000000eff257230 */ /* 0x000fe20000004100 */
        /* <DEDUP_REMOVED lines=38> */
.L_x_1436:
        /* <DEDUP_REMOVED lines=90> */
.L_x_1437:
        /* <DEDUP_REMOVED lines=87> */
.L_x_1435:
        /* <DEDUP_REMOVED lines=61> */
[----:B------:R-:W-:Y:S02]  /*d2d0*/  HADD2.F32 R46, -RZ, R8.H1_H1 ;  /* 0x30000008ff2e7230 */ /* 0x000fe40000004100 */
[----:B------:R-:W-:Y:S02]  /*d2e0*/  HADD2.F32 R48, -RZ, R11.H1_H1 ;  /* 0x3000000bff307230 */ /* 0x000fe40000004100 */
[----:B------:R-:W-:Y:S02]  /*d2f0*/  HADD2.F32 R50, -RZ, R13.H1_H1 ;  /* 0x3000000dff327230 */ /* 0x000fe40000004100 */
        /* <DEDUP_REMOVED lines=13> */
[--C-:B------:R-:W-:Y:S01]  /*d3d0*/  HADD2.F32 R32, -RZ, R7.reuse.H0_H0 ;  /* 0x20000007ff207230 */ /* 0x100fe20000004100 */
        /* <DEDUP_REMOVED lines=25> */
[----:B------:R-:W-:Y:S02]  /*d570*/  HADD2.F32 R32, -RZ, R17.H1_H1 ;  /* 0x30000011ff207230 */ /* 0x000fe40000004100 */
        /* <DEDUP_REMOVED lines=38> */
.L_x_1438:
        /* <DEDUP_REMOVED lines=91> */
.L_x_1440:
        /* <DEDUP_REMOVED lines=90> */
.L_x_1441:
        /* <DEDUP_REMOVED lines=53> */
[----:B------:R-:W-:Y:S01]  /*e680*/  HADD2.F32 R6, -RZ, R16.H0_H0 ;  /* 0x20000010ff067230 */ /* 0x000fe20000004100 */
[-C--:B------:R-:W-:Y:S01]  /*e690*/  FFMA.FTZ R5, R15, R4.reuse, R5 ;  /* 0x000000040f057223 */ /* 0x080fe20000010005 */
[----:B------:R-:W-:Y:S01]  /*e6a0*/  HADD2.F32 R19, -RZ, R19.H1_H1 ;  /* 0x30000013ff137230 */ /* 0x000fe20000004100 */
[----:B------:R-:W-:Y:S01]  /*e6b0*/  FFMA.FTZ R11, R17, R4, R11 ;  /* 0x00000004110b7223 */ /* 0x000fe2000001000b */
        /* <DEDUP_REMOVED lines=30> */
.L_x_1439:
        /* <DEDUP_REMOVED lines=141> */
.L_x_1442:
        /* <DEDUP_REMOVED lines=91> */
.L_x_1444:
        /* <DEDUP_REMOVED lines=90> */
.L_x_1445:
        /* <DEDUP_REMOVED lines=87> */
.L_x_1443:
        /* <DEDUP_REMOVED lines=103> */
[--C-:B------:R-:W-:Y:S01]  /*108a0*/  HADD2.F32 R34, -RZ, R17.reuse.H0_H0 ;  /* 0x20000011ff227230 */ /* 0x100fe20000004100 */
[----:B------:R-:W-:Y:S01]  /*108b0*/  FFMA.FTZ R2, R2, R31, R19 ;  /* 0x0000001f02027223 */ /* 0x000fe20000010013 */
[----:B------:R-:W-:Y:S01]  /*108c0*/  HADD2.F32 R35, -RZ, R18.H0_H0 ;  /* 0x20000012ff237230 */ /* 0x000fe20000004100 */
[----:B------:R-:W-:Y:S01]  /*108d0*/  FFMA.FTZ R19, R31, R20, R3 ;  /* 0x000000141f137223 */ /* 0x000fe20000010003 */
        /* <DEDUP_REMOVED lines=34> */
.L_x_1446:
        /* <DEDUP_REMOVED lines=91> */
.L_x_1447:
        /* <DEDUP_REMOVED lines=90> */
.L_x_1448:
        /* <DEDUP_REMOVED lines=19> */
[-C--:B------:R-:W-:Y:S01]  /*11780*/  FFMA.FTZ R31, R12, R20.reuse, R31 ;  /* 0x000000140c1f7223 */ /* 0x080fe2000001001f */
[----:B------:R-:W-:Y:S01]  /*11790*/  HADD2.F32 R12, -RZ, R4.H0_H0 ;  /* 0x20000004ff0c7230 */ /* 0x000fe20000004100 */
[----:B------:R-:W-:Y:S01]  /*117a0*/  FFMA.FTZ R19, R46, R19, RZ ;  /* 0x000000132e137223 */ /* 0x000fe200000100ff */
[----:B------:R-:W-:Y:S01]  /*117b0*/  HADD2.F32 R5, -RZ, R5.H1_H1 ;  /* 0x30000005ff057230 */ /* 0x000fe20000004100 */
[----:B------:R-:W-:-:S02]  /*117c0*/  FFMA.FTZ R11, R34, R20, R11 ;  /* 0x00000014220b7223 */ /* 0x000fc4000001000b */
[----:B------:R-:W-:Y:S01]  /*117d0*/  FFMA.FTZ R33, R13, R20, R33 ;  /* 0x000000140d217223 */ /* 0x000fe20000010021 */
[--C-:B------:R-:W-:Y:S01]  /*117e0*/  HADD2.F32 R13, -RZ, R6.reuse.H0_H0 ;  /* 0x20000006ff0d7230 */ /* 0x100fe20000004100 */
[----:B------:R-:W-:Y:S01]  /*117f0*/  FFMA.FTZ R14, R14, R30, R31 ;  /* 0x0000001e0e0e7223 */ /* 0x000fe2000001001f */
[--C-:B------:R-:W-:Y:S01]  /*11800*/  HADD2.F32 R31, -RZ, R7.reuse.H0_H0 ;  /* 0x20000007ff1f7230 */ /* 0x100fe20000004100 */
[----:B------:R-:W-:Y:S01]  /*11810*/  FFMA.FTZ R19, R32, R20, R19 ;  /* 0x0000001420137223 */ /* 0x000fe20000010013 */
        /* <DEDUP_REMOVED lines=58> */
.L_x_1433:
[----:B------:R-:W-:Y:S01]  /*11bc0*/  IADD3 R95, R95, 0x20, RZ ;  /* 0x000000205f5f7810 */ /* 0x000fe20007ffe0ff */
[----:B------:R-:W-:Y:S01]  /*11bd0*/  UIADD3 UR4, UR4, 0x40, URZ ;  /* 0x0000004004047890 */ /* 0x000fe2000fffe03f */
[----:B0-----:R-:W-:Y:S02]  /*11be0*/  MOV R3, c[0x0][0x18c] ;  /* 0x0000630000037a02 */ /* 0x001fe40000000f00 */
[C---:B------:R-:W-:Y:S02]  /*11bf0*/  ISETP.GE.AND P2, PT, R95.reuse, c[0x0][0x1b4], PT ;  /* 0x00006d005f007a0c */ /* 0x040fe40003f46270 */
[----:B------:R-:W-:Y:S01]  /*11c00*/  ISETP.LT.AND P3, PT, R95, R96, PT ;  /* 0x000000605f00720c */ /* 0x000fe20003f61270 */
[----:B------:R-:W-:-:S12]  /*11c10*/  IMAD.WIDE R28, R3, 0x10, R28 ;  /* 0x00000010031c7825 */ /* 0x000fd800078e021c */
[----:B------:R-:W-:Y:S05]  /*11c20*/  @!P2 BRA P3, `(.L_x_1449) ;  /* 0xffff99000000a947 */ /* 0x000fea000183ffff */
.L_x_1432:
[----:B------:R-:W-:Y:S05]  /*11c30*/  @!P1 EXIT ;  /* 0x000000000000994d */ /* 0x000fea0003800000 */
[----:B------:R-:W1:Y:S01]  /*11c40*/  S2R R0, SR_CTAID.X ;  /* 0x0000000000007919 */ /* 0x000e620000002500 */
[----:B------:R-:W-:-:S03]  /*11c50*/  IMAD.MOV.U32 R5, RZ, RZ, 0x2 ;  /* 0x00000002ff057424 */ /* 0x000fc600078e00ff */
[----:B0-----:R-:W1:Y:S04]  /*11c60*/  S2R R3, SR_TID.X ;  /* 0x0000000000037919 */ /* 0x001e680000002100 */
[----:B------:R-:W0:Y:S01]  /*11c70*/  S2R R2, SR_CTAID.Y ;  /* 0x0000000000027919 */ /* 0x000e220000002600 */
[----:B-1----:R-:W-:Y:S02]  /*11c80*/  LEA R3, R0, R3, 0x5 ;  /* 0x0000000300037211 */ /* 0x002fe400078e28ff */
[----:B0-----:R-:W-:Y:S02]  /*11c90*/  SHF.L.U32 R0, R2, 0x2, RZ ;  /* 0x0000000202007819 */ /* 0x001fe400000006ff */
        /* <DEDUP_REMOVED lines=9> */
.L_x_1453:
[----:B------:R-:W0:Y:S02]  /*11d30*/  LDS R4, [R0] ;  /* 0x0000000000047984 */ /* 0x000e240000000800 */
[----:B0-----:R-:W-:-:S10]  /*11d40*/  HFMA2.MMA R5, R4, 1, 1, R45 ;  /* 0x3c003c0004057835 */ /* 0x001fd4000000002d */
[----:B------:R-:W0:Y:S02]  /*11d50*/  ATOMS.CAST.SPIN R5, [R0], R4, R5 ;  /* 0x000000040005738d */ /* 0x000e240001800005 */
[----:B0-----:R-:W-:-:S13]  /*11d60*/  ISETP.EQ.U32.AND P0, PT, R5, 0x1, PT ;  /* 0x000000010500780c */ /* 0x001fda0003f02070 */
[----:B------:R-:W-:Y:S05]  /*11d70*/  @!P0 BRA `(.L_x_1453) ;  /* 0xffffffb000008947 */ /* 0x000fea000383ffff */
[----:B------:R-:W-:Y:S05]  /*11d80*/  BRA `(.L_x_1451) ;  /* 0x0000003000007947 */ /* 0x000fea0003800000 */
.L_x_1452:
[----:B------:R-:W2:Y:S02]  /*11d90*/  LD.E R0, [R2.64] ;  /* 0x0000000602007980 */ /* 0x000ea4000c101900 */
[----:B--2---:R-:W-:-:S05]  /*11da0*/  IADD3 R5, R45, R0, RZ ;  /* 0x000000002d057210 */ /* 0x004fca0007ffe0ff */
[----:B------:R0:W-:Y:S02]  /*11db0*/  ST.E [R2.64], R5 ;  /* 0x0000000502007985 */ /* 0x0001e4000c101906 */
.L_x_1451:
[----:B------:R-:W-:Y:S05]  /*11dc0*/  BSYNC B0 ;  /* 0x0000000000007941 */ /* 0x000fea0003800000 */
.L_x_1450:
[----:B------:R-:W2:Y:S01]  /*11dd0*/  ATOM.E.ADD.F16x2.RN.STRONG.GPU P0, RZ, [R2.64+0x4], R44 ;  /* 0x0000042c02ff798a */ /* 0x000ea2000810e9c6 */
[----:B------:R-:W-:Y:S01]  /*11de0*/  BSSY B0, `(.L_x_1454) ;  /* 0x000000f000007945 */ /* 0x000fe20003800000 */
[----:B--2---:R-:W-:Y:S05]  /*11df0*/  @P0 BRA `(.L_x_1455) ;  /* 0x000000d000000947 */ /* 0x004fea0003800000 */
[----:B------:R-:W1:Y:S02]  /*11e00*/  QSPC.E.S P0, RZ, [R2+0x4] ;  /* 0x0000040002ff73aa */ /* 0x000e640000000500 */
[----:B-1----:R-:W-:Y:S05]  /*11e10*/  @!P0 BRA `(.L_x_1456) ;  /* 0x0000008000008947 */ /* 0x002fea0003800000 */
[----:B------:R-:W-:-:S04]  /*11e20*/  IADD3 R0, R2, 0x4, RZ ;  /* 0x0000000402007810 */ /* 0x000fc80007ffe0ff */
[----:B------:R-:W-:-:S05]  /*11e30*/  LOP3.LUT R0, R0, 0xffffff, RZ, 0xc0, !PT ;  /* 0x00ffffff00007812 */ /* 0x000fca00078ec0ff */
.L_x_1457:
[----:B------:R-:W1:Y:S02]  /*11e40*/  LDS R4, [R0] ;  /* 0x0000000000047984 */ /* 0x000e640000000800 */
[----:B01----:R-:W-:-:S06]  /*11e50*/  HADD2 R5, R4, R44 ;  /* 0x0000002c04057230 */ /* 0x003fcc0000000000 */
[----:B------:R-:W0:Y:S02]  /*11e60*/  ATOMS.CAST.SPIN R5, [R0], R4, R5 ;  /* 0x000000040005738d */ /* 0x000e240001800005 */
[----:B0-----:R-:W-:-:S13]  /*11e70*/  ISETP.EQ.U32.AND P0, PT, R5, 0x1, PT ;  /* 0x000000010500780c */ /* 0x001fda0003f02070 */
[----:B------:R-:W-:Y:S05]  /*11e80*/  @!P0 BRA `(.L_x_1457) ;  /* 0xffffffb000008947 */ /* 0x000fea000383ffff */
[----:B------:R-:W-:Y:S05]  /*11e90*/  BRA `(.L_x_1455) ;  /* 0x0000003000007947 */ /* 0x000fea0003800000 */
.L_x_1456:
[----:B------:R-:W2:Y:S02]  /*11ea0*/  LD.E R0, [R2.64+0x4] ;  /* 0x0000040602007980 */ /* 0x000ea4000c101900 */
[----:B0-2---:R-:W-:-:S05]  /*11eb0*/  IADD3 R5, R44, R0, RZ ;  /* 0x000000002c057210 */ /* 0x005fca0007ffe0ff */
[----:B------:R0:W-:Y:S02]  /*11ec0*/  ST.E [R2.64+0x4], R5 ;  /* 0x0000040502007985 */ /* 0x0001e4000c101906 */
.L_x_1455:
[----:B------:R-:W-:Y:S05]  /*11ed0*/  BSYNC B0 ;  /* 0x0000000000007941 */ /* 0x000fea0003800000 */
.L_x_1454:
        /* <DEDUP_REMOVED lines=10> */
.L_x_1461:
[----:B------:R-:W0:Y:S02]  /*11f80*/  LDS R4, [R0] ;  /* 0x0000000000047984 */ /* 0x000e240000000800 */
[----:B0-----:R-:W-:-:S10]  /*11f90*/  HFMA2.MMA R5, R4, 1, 1, R43 ;  /* 0x3c003c0004057835 */ /* 0x001fd4000000002b */
[----:B------:R-:W0:Y:S02]  /*11fa0*/  ATOMS.CAST.SPIN R5, [R0], R4, R5 ;  /* 0x000000040005738d */ /* 0x000e240001800005 */
[----:B0-----:R-:W-:-:S13]  /*11fb0*/  ISETP.EQ.U32.AND P0, PT, R5, 0x1, PT ;  /* 0x000000010500780c */ /* 0x001fda0003f02070 */
[----:B------:R-:W-:Y:S05]  /*11fc0*/  @!P0 BRA `(.L_x_1461) ;  /* 0xffffffb000008947 */ /* 0x000fea000383ffff */
[----:B------:R-:W-:Y:S05]  /*11fd0*/  BRA `(.L_x_1459) ;  /* 0x0000003000007947 */ /* 0x000fea0003800000 */
.L_x_1460:
[----:B------:R-:W2:Y:S02]  /*11fe0*/  LD.E R0, [R2.64] ;  /* 0x0000000602007980 */ /* 0x000ea4000c101900 */
[----:B--2---:R-:W-:-:S05]  /*11ff0*/  IADD3 R5, R43, R0, RZ ;  /* 0x000000002b057210 */ /* 0x004fca0007ffe0ff */
[----:B------:R0:W-:Y:S02]  /*12000*/  ST.E [R2.64], R5 ;  /* 0x0000000502007985 */ /* 0x0001e4000c101906 */
.L_x_1459:
[----:B------:R-:W-:Y:S05]  /*12010*/  BSYNC B0 ;  /* 0x0000000000007941 */ /* 0x000fea0003800000 */
.L_x_1458:
[----:B------:R-:W2:Y:S01]  /*12020*/  ATOM.E.ADD.F16x2.RN.STRONG.GPU P0, RZ, [R2.64+0x4], R42 ;  /* 0x0000042a02ff798a */ /* 0x000ea2000810e9c6 */
[----:B------:R-:W-:Y:S01]  /*12030*/  BSSY B0, `(.L_x_1462) ;  /* 0x000000f000007945 */ /* 0x000fe20003800000 */
[----:B--2---:R-:W-:Y:S05]  /*12040*/  @P0 BRA `(.L_x_1463) ;  /* 0x000000d000000947 */ /* 0x004fea0003800000 */
[----:B------:R-:W1:Y:S02]  /*12050*/  QSPC.E.S P0, RZ, [R2+0x4] ;  /* 0x0000040002ff73aa */ /* 0x000e640000000500 */
[----:B-1----:R-:W-:Y:S05]  /*12060*/  @!P0 BRA `(.L_x_1464) ;  /* 0x0000008000008947 */ /* 0x002fea0003800000 */
[----:B------:R-:W-:-:S04]  /*12070*/  IADD3 R0, R2, 0x4, RZ ;  /* 0x0000000402007810 */ /* 0x000fc80007ffe0ff */
[----:B------:R-:W-:-:S05]  /*12080*/  LOP3.LUT R0, R0, 0xffffff, RZ, 0xc0, !PT ;  /* 0x00ffffff00007812 */ /* 0x000fca00078ec0ff */
.L_x_1465:
[----:B------:R-:W1:Y:S02]  /*12090*/  LDS R4, [R0] ;  /* 0x0000000000047984 */ /* 0x000e640000000800 */
[----:B01----:R-:W-:-:S06]  /*120a0*/  HADD2 R5, R4, R42 ;  /* 0x0000002a04057230 */ /* 0x003fcc0000000000 */
[----:B------:R-:W0:Y:S02]  /*120b0*/  ATOMS.CAST.SPIN R5, [R0], R4, R5 ;  /* 0x000000040005738d */ /* 0x000e240001800005 */
[----:B0-----:R-:W-:-:S13]  /*120c0*/  ISETP.EQ.U32.AND P0, PT, R5, 0x1, PT ;  /* 0x000000010500780c */ /* 0x001fda0003f02070 */
[----:B------:R-:W-:Y:S05]  /*120d0*/  @!P0 BRA `(.L_x_1465) ;  /* 0xffffffb000008947 */ /* 0x000fea000383ffff */
[----:B------:R-:W-:Y:S05]  /*120e0*/  BRA `(.L_x_1463) ;  /* 0x0000003000007947 */ /* 0x000fea0003800000 */
.L_x_1464:
[----:B------:R-:W2:Y:S02]  /*120f0*/  LD.E R0, [R2.64+0x4] ;  /* 0x0000040602007980 */ /* 0x000ea4000c101900 */
[----:B0-2---:R-:W-:-:S05]  /*12100*/  IADD3 R5, R42, R0, RZ ;  /* 0x000000002a057210 */ /* 0x005fca0007ffe0ff */
[----:B------:R0:W-:Y:S02]  /*12110*/  ST.E [R2.64+0x4], R5 ;  /* 0x0000040502007985 */ /* 0x0001e4000c101906 */
.L_x_1463:
[----:B------:R-:W-:Y:S05]  /*12120*/  BSYNC B0 ;  /* 0x0000000000007941 */ /* 0x000fea0003800000 */
.L_x_1462:
        /* <DEDUP_REMOVED lines=9> */
.L_x_1469:
[----:B------:R-:W0:Y:S02]  /*121c0*/  LDS R4, [R0] ;  /* 0x0000000000047984 */ /* 0x000e240000000800 */
[----:B0-----:R-:W-:-:S10]  /*121d0*/  HFMA2.MMA R5, R4, 1, 1, R41 ;  /* 0x3c003c0004057835 */ /* 0x001fd40000000029 */
[----:B------:R-:W0:Y:S02]  /*121e0*/  ATOMS.CAST.SPIN R5, [R0], R4, R5 ;  /* 0x000000040005738d */ /* 0x000e240001800005 */
[----:B0-----:R-:W-:-:S13]  /*121f0*/  ISETP.EQ.U32.AND P0, PT, R5, 0x1, PT ;  /* 0x000000010500780c */ /* 0x001fda0003f02070 */
[----:B------:R-:W-:Y:S05]  /*12200*/  @!P0 BRA `(.L_x_1469) ;  /* 0xffffffb000008947 */ /* 0x000fea000383ffff */
[----:B------:R-:W-:Y:S05]  /*12210*/  BRA `(.L_x_1467) ;  /* 0x0000003000007947 */ /* 0x000fea0003800000 */
.L_x_1468:
[----:B------:R-:W2:Y:S02]  /*12220*/  LD.E R0, [R2.64] ;  /* 0x0000000602007980 */ /* 0x000ea4000c101900 */
[----:B--2---:R-:W-:-:S05]  /*12230*/  IADD3 R5, R41, R0, RZ ;  /* 0x0000000029057210 */ /* 0x004fca0007ffe0ff */
[----:B------:R0:W-:Y:S02]  /*12240*/  ST.E [R2.64], R5 ;  /* 0x0000000502007985 */ /* 0x0001e4000c101906 */
.L_x_1467:
[----:B------:R-:W-:Y:S05]  /*12250*/  BSYNC B0 ;  /* 0x0000000000007941 */ /* 0x000fea0003800000 */
.L_x_1466:
[----:B------:R-:W2:Y:S01]  /*12260*/  ATOM.E.ADD.F16x2.RN.STRONG.GPU P0, RZ, [R2.64+0x4], R40 ;  /* 0x0000042802ff798a */ /* 0x000ea2000810e9c6 */
[----:B------:R-:W-:Y:S01]  /*12270*/  BSSY B0, `(.L_x_1470) ;  /* 0x000000f000007945 */ /* 0x000fe20003800000 */
[----:B--2---:R-:W-:Y:S05]  /*12280*/  @P0 BRA `(.L_x_1471) ;  /* 0x000000d000000947 */ /* 0x004fea0003800000 */
[----:B------:R-:W1:Y:S02]  /*12290*/  QSPC.E.S P0, RZ, [R2+0x4] ;  /* 0x0000040002ff73aa */ /* 0x000e640000000500 */
[----:B-1----:R-:W-:Y:S05]  /*122a0*/  @!P0 BRA `(.L_x_1472) ;  /* 0x0000008000008947 */ /* 0x002fea0003800000 */
[----:B------:R-:W-:-:S04]  /*122b0*/  IADD3 R0, R2, 0x4, RZ ;  /* 0x0000000402007810 */ /* 0x000fc80007ffe0ff */
[----:B------:R-:W-:-:S05]  /*122c0*/  LOP3.LUT R0, R0, 0xffffff, RZ, 0xc0, !PT ;  /* 0x00ffffff00007812 */ /* 0x000fca00078ec0ff */
.L_x_1473:
[----:B------:R-:W1:Y:S02]  /*122d0*/  LDS R4, [R0] ;  /* 0x0000000000047984 */ /* 0x000e640000000800 */
[----:B01----:R-:W-:-:S06]  /*122e0*/  HADD2 R5, R4, R40 ;  /* 0x0000002804057230 */ /* 0x003fcc0000000000 */
[----:B------:R-:W0:Y:S02]  /*122f0*/  ATOMS.CAST.SPIN R5, [R0], R4, R5 ;  /* 0x000000040005738d */ /* 0x000e240001800005 */
[----:B0-----:R-:W-:-:S13]  /*12300*/  ISETP.EQ.U32.AND P0, PT, R5, 0x1, PT ;  /* 0x000000010500780c */ /* 0x001fda0003f02070 */
[----:B------:R-:W-:Y:S05]  /*12310*/  @!P0 BRA `(.L_x_1473) ;  /* 0xffffffb000008947 */ /* 0x000fea000383ffff */
[----:B------:R-:W-:Y:S05]  /*12320*/  BRA `(.L_x_1471) ;  /* 0x0000003000007947 */ /* 0x000fea0003800000 */
.L_x_1472:
[----:B------:R-:W2:Y:S02]  /*12330*/  LD.E R0, [R2.64+0x4] ;  /* 0x0000040602007980 */ /* 0x000ea4000c101900 */
[----:B0-2---:R-:W-:-:S05]  /*12340*/  IADD3 R5, R40, R0, RZ ;  /* 0x0000000028057210 */ /* 0x005fca0007ffe0ff */
[----:B------:R0:W-:Y:S02]  /*12350*/  ST.E [R2.64+0x4], R5 ;  /* 0x0000040502007985 */ /* 0x0001e4000c101906 */
.L_x_1471:
[----:B------:R-:W-:Y:S05]  /*12360*/  BSYNC B0 ;  /* 0x0000000000007941 */ /* 0x000fea0003800000 */
.L_x_1470:
        /* <DEDUP_REMOVED lines=9> */
.L_x_1477:
[----:B------:R-:W0:Y:S02]  /*12400*/  LDS R4, [R0] ;  /* 0x0000000000047984 */ /* 0x000e240000000800 */
[----:B0-----:R-:W-:-:S10]  /*12410*/  HFMA2.MMA R5, R4, 1, 1, R27 ;  /* 0x3c003c0004057835 */ /* 0x001fd4000000001b */
[----:B------:R-:W0:Y:S02]  /*12420*/  ATOMS.CAST.SPIN R5, [R0], R4, R5 ;  /* 0x000000040005738d */ /* 0x000e240001800005 */
[----:B0-----:R-:W-:-:S13]  /*12430*/  ISETP.EQ.U32.AND P0, PT, R5, 0x1, PT ;  /* 0x000000010500780c */ /* 0x001fda0003f02070 */
[----:B------:R-:W-:Y:S05]  /*12440*/  @!P0 BRA `(.L_x_1477) ;  /* 0xffffffb000008947 */ /* 0x000fea000383ffff */
[----:B------:R-:W-:Y:S05]  /*12450*/  BRA `(.L_x_1475) ;  /* 0x0000003000007947 */ /* 0x000fea0003800000 */
.L_x_1476:
[----:B------:R-:W2:Y:S02]  /*12460*/  LD.E R0, [R2.64] ;  /* 0x0000000602007980 */ /* 0x000ea4000c101900 */
[----:B--2---:R-:W-:-:S05]  /*12470*/  IADD3 R5, R27, R0, RZ ;  /* 0x000000001b057210 */ /* 0x004fca0007ffe0ff */
[----:B------:R0:W-:Y:S02]  /*12480*/  ST.E [R2.64], R5 ;  /* 0x0000000502007985 */ /* 0x0001e4000c101906 */
.L_x_1475:
[----:B------:R-:W-:Y:S05]  /*12490*/  BSYNC B0 ;  /* 0x0000000000007941 */ /* 0x000fea0003800000 */
.L_x_1474:
[----:B------:R-:W2:Y:S02]  /*124a0*/  ATOM.E.ADD.F16x2.RN.STRONG.GPU P0, RZ, [R2.64+0x4], R22 ;  /* 0x0000041602ff798a */ /* 0x000ea4000810e9c6 */
[----:B--2---:R-:W-:Y:S05]  /*124b0*/  @P0 EXIT ;  /* 0x000000000000094d */ /* 0x004fea0003800000 */
[----:B------:R-:W1:Y:S02]  /*124c0*/  QSPC.E.S P0, RZ, [R2+0x4] ;  /* 0x0000040002ff73aa */ /* 0x000e640000000500 */
[----:B-1----:R-:W-:Y:S05]  /*124d0*/  @!P0 BRA `(.L_x_1478) ;  /* 0x0000008000008947 */ /* 0x002fea0003800000 */
[----:B0-----:R-:W-:-:S04]  /*124e0*/  IADD3 R2, R2, 0x4, RZ ;  /* 0x0000000402027810 */ /* 0x001fc80007ffe0ff */
[----:B------:R-:W-:-:S05]  /*124f0*/  LOP3.LUT R2, R2, 0xffffff, RZ, 0xc0, !PT ;  /* 0x00ffffff02027812 */ /* 0x000fca00078ec0ff */
.L_x_1479:
[----:B------:R-:W0:Y:S02]  /*12500*/  LDS R4, [R2] ;  /* 0x0000000002047984 */ /* 0x000e240000000800 */
[----:B0-----:R-:W-:-:S06]  /*12510*/  HADD2 R5, R4, R22 ;  /* 0x0000001604057230 */ /* 0x001fcc0000000000 */
[----:B------:R-:W0:Y:S02]  /*12520*/  ATOMS.CAST.SPIN R5, [R2], R4, R5 ;  /* 0x000000040205738d */ /* 0x000e240001800005 */
[----:B0-----:R-:W-:-:S13]  /*12530*/  ISETP.EQ.U32.AND P0, PT, R5, 0x1, PT ;  /* 0x000000010500780c */ /* 0x001fda0003f02070 */
[----:B------:R-:W-:Y:S05]  /*12540*/  @!P0 BRA `(.L_x_1479) ;  /* 0xffffffb000008947 */ /* 0x000fea000383ffff */
[----:B------:R-:W-:Y:S05]  /*12550*/  EXIT ;  /* 0x000000000000794d */ /* 0x000fea0003800000 */
.L_x_1478:
[----:B------:R-:W2:Y:S02]  /*12560*/  LD.E R0, [R2.64+0x4] ;  /* 0x0000040602007980 */ /* 0x000ea4000c101900 */
[----:B0-2---:R-:W-:-:S05]  /*12570*/  IADD3 R5, R22, R0, RZ ;  /* 0x0000000016057210 */ /* 0x005fca0007ffe0ff */
[----:B------:R-:W-:Y:S01]  /*12580*/  ST.E [R2.64+0x4], R5 ;  /* 0x0000040502007985 */ /* 0x000fe2000c101906 */
[----:B------:R-:W-:Y:S05]  /*12590*/  EXIT ;  /* 0x000000000000794d */ /* 0x000fea0003800000 */
.L_x_1480:
        /* <DEDUP_REMOVED lines=14> */
.L_x_4761:


//--------------------- .text._Z23gemm_half_q_half_kernelILi4ELi140ELb1ELb0ELi32EEvPK6__halfPKjS4_S2_PS0_iiiiPKtS7_iiiiiibS2_i --------------------------
	.section	.text._Z23gemm_half_q_half_kernelILi4ELi140ELb1ELb0ELi32EEvPK6__halfPKjS4_S2_PS0_iiiiPKtS7_iiiiiibS2_i,"ax",@progbits
	.sectioninfo	@"SHI_REGISTERS=106"
	.align	128
        .global         _Z23gemm_half_q_half_kernelILi4ELi140ELb1ELb0ELi32EEvPK6__halfPKjS4_S2_PS0_iiiiPKtS7_iiiiiibS2_i
        .type           _Z23gemm_half_q_half_kernelILi4ELi140ELb1ELb0ELi32EEvPK6__halfPKjS4_S2_PS0_iiiiPKtS7_iiiiiibS2_i,@function
        .size           _Z23gemm_half_q_half_kernelILi4ELi140ELb1ELb0ELi32EEvPK6__halfPKjS4_S2_PS0_iiiiPKtS7_iiiiiibS2_i,(.L_x_4762 - _Z23gemm_half_q_half_kernelILi4ELi140ELb1ELb0ELi32EEvPK6__halfPKjS4_S2_PS0_iiiiPKtS7_iiiiiibS2_i)
        .other          _Z23gemm_half_q_half_kernelILi4ELi140ELb1ELb0ELi32EEvPK6__halfPKjS4_S2_PS0_iiiiPKtS7_iiiiiibS2_i,@"STO_CUDA_ENTRY STV_DEFAULT"
_Z23gemm_half_q_half_kernelILi4ELi140ELb1ELb0ELi32EEvPK6__halfPKjS4_S2_PS0_iiiiPKtS7_iiiiiibS2_i:
.text._Z23gemm_half_q_half_kernelILi4ELi140ELb1ELb0ELi32EEvPK6__halfPKjS4_S2_PS0_iiiiPKtS7_iiiiiibS2_i:
        /* <DEDUP_REMOVED lines=14> */
[C---:B------:R-:W-:Y:S02]  /*00e0*/  ISETP.GE.AND P1, PT, R2.reuse, 0x1, PT ;  /* 0x000000010200780c */ /* 0x040fe40003f26270 */
[----:B------:R-:W-:Y:S02]  /*00f0*/  IADD3 R94, R93, 0x20, RZ ;  /* 0x000000205d5e7810 */ /* 0x000fe40007ffe0ff */
[----:B------:R-:W-:Y:S02]  /*0100*/  IMNMX R95, R2, 0x4, PT ;  /* 0x00000004025f7817 */ /* 0x000fe40003800200 */
[----:B--2---:R-:W-:Y:S02]  /*0110*/  LEA R4, R7, R14, 0x5 ;  /* 0x0000000e07047211 */ /* 0x004fe400078e28ff */
[----:B------:R-:W-:Y:S02]  /*0120*/  IMNMX R94, R94, c[0x0][0x190], PT ;  /* 0x000064005e5e7a17 */ /* 0x000fe40003800200 */
[----:B------:R-:W-:-:S03]  /*0130*/  SHF.L.U32 R4, R4, 0x2, RZ ;  /* 0x0000000204047819 */ /* 0x000fc600000006ff */
        /* <DEDUP_REMOVED lines=29> */
.L_x_1481:
        /* <DEDUP_REMOVED lines=21> */
.L_x_1486:
        /* <DEDUP_REMOVED lines=36> */
.L_x_1485:
        /* <DEDUP_REMOVED lines=22> */
.L_x_1487:
        /* <DEDUP_REMOVED lines=12> */
.L_x_1484:
[----:B------:R-:W-:Y:S02]  /*08c0*/  ISETP.GT.AND P2, PT, R95, 0x3, PT ;  /* 0x000000035f00780c */ /* 0x000fe40003f44270 */
[----:B------:R-:W-:Y:S01]  /*08d0*/  SHF.L.U32 R21, R14, 0x1, RZ ;  /* 0x000000010e157819 */ /* 0x000fe200000006ff */
[----:B------:R-:W-:Y:S01]  /*08e0*/  HFMA2.MMA R14, -RZ, RZ, 0, 0 ;  /* 0x00000000ff0e7435 */ /* 0x000fe200000001ff */
[----:B------:R-:W-:-:S09]  /*08f0*/  PLOP3.LUT P0, PT, PT, PT, PT, 0x80, 0x0 ;  /* 0x000000000000781c */ /* 0x000fd20003f0f070 */
[----:B------:R-:W-:Y:S05]  /*0900*/  @!P2 BRA `(.L_x_1488) ;  /* 0x000002600000a947 */ /* 0x000fea0003800000 */
[----:B------:R-:W-:Y:S02]  /*0910*/  PLOP3.LUT P0, PT, PT, PT, PT, 0x8, 0x0 ;  /* 0x000000000000781c */ /* 0x000fe40003f0e170 */
[----:B------:R-:W-:Y:S02]  /*0920*/  IADD3 R23, R95, -0x3, RZ ;  /* 0xfffffffd5f177810 */ /* 0x000fe40007ffe0ff */
.L_x_1489:
        /* <DEDUP_REMOVED lines=36> */
.L_x_1488:
        /* <DEDUP_REMOVED lines=22> */
.L_x_1490:
        /* <DEDUP_REMOVED lines=11> */
.L_x_1483:
[----:B------:R-:W-:Y:S05]  /*0d80*/  BSYNC B0 ;  /* 0x0000000000007941 */ /* 0x000fea0003800000 */
.L_x_1482:
        /* <DEDUP_REMOVED lines=14> */
.L_x_1493:
[----:B0-----:R-:W-:Y:S02]  /*0e70*/  LEA R7, R5, R14, 0x2 ;  /* 0x0000000e05077211 */ /* 0x001fe400078e10ff */
[----:B------:R-:W-:Y:S02]  /*0e80*/  IADD3 R14, R14, 0x4, RZ ;  /* 0x000000040e0e7810 */ /* 0x000fe40007ffe0ff */
[C---:B------:R-:W-:Y:S02]  /*0e90*/  IADD3 R9, R7.reuse, 0x1, RZ ;  /* 0x0000000107097810 */ /* 0x040fe40007ffe0ff */
[----:B------:R-:W-:-:S02]  /*0ea0*/  IADD3 R11, R7, 0x2, RZ ;  /* 0x00000002070b7810 */ /* 0x000fc40007ffe0ff */
[C---:B------:R-:W-:Y:S01]  /*0eb0*/  IADD3 R13, R7.reuse, 0x3, RZ ;  /* 0x00000003070d7810 */ /* 0x040fe20007ffe0ff */
[--C-:B------:R-:W-:Y:S01]  /*0ec0*/  IMAD R7, R7, c[0x0][0x18c], R4.reuse ;  /* 0x0000630007077a24 */ /* 0x100fe200078e0204 */
[----:B------:R-:W-:Y:S01]  /*0ed0*/  ISETP.GE.AND P2, PT, R14, R15, PT ;  /* 0x0000000f0e00720c */ /* 0x000fe20003f46270 */
[--C-:B------:R-:W-:Y:S02]  /*0ee0*/  IMAD R9, R9, c[0x0][0x18c], R4.reuse ;  /* 0x0000630009097a24 */ /* 0x100fe400078e0204 */
        /* <DEDUP_REMOVED lines=11> */
.L_x_1492:
        /* <DEDUP_REMOVED lines=14> */
.L_x_1494:
[----:B------:R-:W-:-:S13]  /*1080*/  ISETP.LT.OR P0, PT, R14, R95, P0 ;  /* 0x0000005f0e00720c */ /* 0x000fda0000701670 */
[----:B------:R-:W-:Y:S02]  /*1090*/  @P0 LEA R5, R5, R14, 0x2 ;  /* 0x0000000e05050211 */ /* 0x000fe400078e10ff */
[----:B0-----:R-:W-:-:S03]  /*10a0*/  @P0 MOV R6, 0x2 ;  /* 0x0000000200060802 */ /* 0x001fc60000000f00 */
[----:B------:R-:W-:-:S04]  /*10b0*/  @P0 IMAD R5, R5, c[0x0][0x18c], R4 ;  /* 0x0000630005050a24 */ /* 0x000fc800078e0204 */
[----:B------:R-:W-:-:S05]  /*10c0*/  @P0 IMAD.WIDE R6, R5, R6, c[0x0][0x180] ;  /* 0x0000600005060625 */ /* 0x000fca00078e0206 */
[----:B------:R0:W-:Y:S02]  /*10d0*/  @P0 STG.E.64 [R6.64], RZ ;  /* 0x000000ff06000986 */ /* 0x0001e4000c101b06 */
.L_x_1491:
[C---:B------:R-:W-:Y:S01]  /*10e0*/  ISETP.GT.AND P0, PT, R93.reuse, c[0x0][0x1a8], PT ;  /* 0x00006a005d007a0c */ /* 0x040fe20003f04270 */
[----:B------:R-:W-:Y:S01]  /*10f0*/  BAR.SYNC.DEFER_BLOCKING 0x0 ;  /* 0x0000000000007b1d */ /* 0x000fe20000010000 */
[C---:B------:R-:W-:Y:S02]  /*1100*/  ISETP.GT.AND P3, PT, R93.reuse, c[0x0][0x1b0], PT ;  /* 0x00006c005d007a0c */ /* 0x040fe40003f64270 */
[C---:B------:R-:W-:Y:S02]  /*1110*/  ISETP.GT.AND P2, PT, R93.reuse, c[0x0][0x1ac], PT ;  /* 0x00006b005d007a0c */ /* 0x040fe40003f44270 */
[C---:B------:R-:W-:Y:S02]  /*1120*/  ISETP.GT.AND P4, PT, R93.reuse, c[0x0][0x1b4], PT ;  /* 0x00006d005d007a0c */ /* 0x040fe40003f84270 */
[C---:B0-----:R-:W-:Y:S02]  /*1130*/  IMNMX R6, R93.reuse, c[0x0][0x1a8], PT ;  /* 0x00006a005d067a17 */ /* 0x041fe40003800200 */
[----:B------:R-:W-:-:S02]  /*1140*/  ISETP.GT.AND P5, PT, R93, c[0x0][0x1b8], PT ;  /* 0x00006e005d007a0c */ /* 0x000fc40003fa4270 */
[----:B------:R-:W-:Y:S02]  /*1150*/  SHF.R.S32.HI R7, RZ, 0x1f, R6 ;  /* 0x0000001fff077819 */ /* 0x000fe40000011406 */
[----:B------:R-:W-:Y:S02]  /*1160*/  @P0 IMNMX R5, R93, c[0x0][0x1ac], PT ;  /* 0x00006b005d050a17 */ /* 0x000fe40003800200 */
[----:B------:R-:W-:Y:S02]  /*1170*/  LEA.HI R14, R7, R6, RZ, 0x5 ;  /* 0x00000006070e7211 */ /* 0x000fe400078f28ff */
[----:B------:R-:W-:Y:S02]  /*1180*/  @P0 IADD3 R5, R5, -c[0x0][0x1a8], RZ ;  /* 0x80006a0005050a10 */ /* 0x000fe40007ffe0ff */
[C---:B------:R-:W-:Y:S02]  /*1190*/  @P3 IMNMX R9, R93.reuse, c[0x0][0x1b4], PT ;  /* 0x00006d005d093a17 */ /* 0x040fe40003800200 */
        /* <DEDUP_REMOVED lines=10> */
[----:B------:R-:W-:Y:S02]  /*1240*/  @P4 SHF.R.S32.HI R11, RZ, 0x1f, R10 ;  /* 0x0000001fff0b4819 */ /* 0x000fe4000001140a */
[----:B------:R-:W-:Y:S01]  /*1250*/  @P3 LEA.HI R9, R6, R9, RZ, 0x5 ;  /* 0x0000000906093211 */ /* 0x000fe200078f28ff */
[----:B------:R-:W-:Y:S01]  /*1260*/  HFMA2.MMA R6, -RZ, RZ, 0, 0 ;  /* 0x00000000ff067435 */ /* 0x000fe200000001ff */
[----:B------:R-:W-:-:S02]  /*1270*/  @P2 LEA.HI R8, R5, R8, RZ, 0x5 ;  /* 0x0000000805082211 */ /* 0x000fc400078f28ff */
[----:B------:R-:W-:Y:S02]  /*1280*/  @P5 IADD3 R12, R12, -c[0x0][0x1b8], RZ ;  /* 0x80006e000c0c5a10 */ /* 0x000fe40007ffe0ff */
[----:B------:R-:W-:Y:S01]  /*1290*/  @P4 LEA.HI R11, R11, R10, RZ, 0x5 ;  /* 0x0000000a0b0b4211 */ /* 0x000fe200078f28ff */
[----:B------:R-:W-:Y:S01]  /*12a0*/  HFMA2.MMA R10, -RZ, RZ, 0, 0 ;  /* 0x00000000ff0a7435 */ /* 0x000fe200000001ff */
[----:B------:R-:W-:Y:S02]  /*12b0*/  @P0 SHF.R.S32.HI R7, RZ, 0x5, R7 ;  /* 0x00000005ff070819 */ /* 0x000fe40000011407 */
[----:B------:R-:W-:Y:S02]  /*12c0*/  @P3 SHF.R.S32.HI R9, RZ, 0x5, R9 ;  /* 0x00000005ff093819 */ /* 0x000fe40000011409 */
[----:B------:R-:W-:Y:S01]  /*12d0*/  @P5 SHF.R.S32.HI R13, RZ, 0x1f, R12 ;  /* 0x0000001fff0d5819 */ /* 0x000fe2000001140c */
[----:B------:R-:W-:Y:S01]  /*12e0*/  @P0 IMAD R6, R7, 0x6, RZ ;  /* 0x0000000607060824 */ /* 0x000fe200078e02ff */
[----:B------:R-:W-:-:S02]  /*12f0*/  @P2 SHF.R.S32.HI R8, RZ, 0x5, R8 ;  /* 0x00000005ff082819 */ /* 0x000fc40000011408 */
[----:B------:R-:W-:Y:S02]  /*1300*/  @P3 SHF.L.U32 R10, R9, 0x2, RZ ;  /* 0x00000002090a3819 */ /* 0x000fe400000006ff */
[----:B------:R-:W-:Y:S01]  /*1310*/  MOV R5, RZ ;  /* 0x000000ff00057202 */ /* 0x000fe20000000f00 */
[----:B------:R-:W-:Y:S01]  /*1320*/  @P2 IMAD R5, R8, 0x5, RZ ;  /* 0x0000000508052824 */ /* 0x000fe200078e02ff */
[----:B------:R-:W-:Y:S01]  /*1330*/  @P5 LEA.HI R13, R13, R12, RZ, 0x5 ;  /* 0x0000000c0d0d5211 */ /* 0x000fe200078f28ff */
[----:B------:R-:W-:Y:S01]  /*1340*/  HFMA2.MMA R8, -RZ, RZ, 0, 0 ;  /* 0x00000000ff087435 */ /* 0x000fe200000001ff */
[----:B------:R-:W-:Y:S02]  /*1350*/  SHF.R.S32.HI R9, RZ, 0x5, R14 ;  /* 0x00000005ff097819 */ /* 0x000fe4000001140e */
[----:B------:R-:W-:Y:S02]  /*1360*/  @P4 SHF.R.S32.HI R11, RZ, 0x5, R11 ;  /* 0x00000005ff0b4819 */ /* 0x000fe4000001140b */
[----:B------:R-:W-:-:S02]  /*1370*/  @P5 SHF.R.S32.HI R13, RZ, 0x5, R13 ;  /* 0x00000005ff0d5819 */ /* 0x000fc4000001140d */
[----:B------:R-:W-:Y:S02]  /*1380*/  LEA R6, R9, R6, 0x3 ;  /* 0x0000000609067211 */ /* 0x000fe400078e18ff */
[----:B------:R-:W-:Y:S01]  /*1390*/  MOV R7, RZ ;  /* 0x000000ff00077202 */ /* 0x000fe20000000f00 */
[----:B------:R-:W-:Y:S01]  /*13a0*/  @P4 IMAD R7, R11, 0x3, RZ ;  /* 0x000000030b074824 */ /* 0x000fe200078e02ff */
[----:B------:R-:W-:Y:S02]  /*13b0*/  @P5 SHF.L.U32 R8, R13, 0x1, RZ ;  /* 0x000000010d085819 */ /* 0x000fe400000006ff */
[----:B------:R-:W-:Y:S02]  /*13c0*/  IADD3 R5, R10, R6, R5 ;  /* 0x000000060a057210 */ /* 0x000fe40007ffe005 */
[----:B------:R-:W-:Y:S02]  /*13d0*/  ISETP.GE.AND P2, PT, R93, R94, PT ;  /* 0x0000005e5d00720c */ /* 0x000fe40003f46270 */
[----:B------:R-:W-:-:S02]  /*13e0*/  IADD3 R5, R8, R5, R7 ;  /* 0x0000000508057210 */ /* 0x000fc40007ffe007 */
[----:B-----5:R-:W-:Y:S02]  /*13f0*/  SHF.R.S32.HI R19, RZ, 0x1f, R4 ;  /* 0x0000001fff137819 */ /* 0x020fe40000011404 */
[----:B------:R-:W-:Y:S01]  /*1400*/  PRMT R44, RZ, 0x5410, RZ ;  /* 0x00005410ff2c7816 */ /* 0x000fe200000000ff */
[----:B------:R-:W-:Y:S01]  /*1410*/  IMAD R31, R5, c[0x0][0x18c], RZ ;  /* 0x00006300051f7a24 */ /* 0x000fe200078e02ff */
[----:B------:R-:W-:Y:S02]  /*1420*/  PRMT R43, RZ, 0x5410, RZ ;  /* 0x00005410ff2b7816 */ /* 0x000fe400000000ff */
[----:B------:R-:W-:Y:S02]  /*1430*/  PRMT R42, RZ, 0x5410, RZ ;  /* 0x00005410ff2a7816 */ /* 0x000fe400000000ff */
[----:B------:R-:W-:Y:S02]  /*1440*/  SHF.R.S32.HI R28, RZ, 0x1f, R31 ;  /* 0x0000001fff1c7819 */ /* 0x000fe4000001141f */
[----:B------:R-:W-:-:S02]  /*1450*/  IADD3 R29, P0, R4, R31, RZ ;  /* 0x0000001f041d7210 */ /* 0x000fc40007f1e0ff */
[----:B------:R-:W-:Y:S02]  /*1460*/  PRMT R41, RZ, 0x5410, RZ ;  /* 0x00005410ff297816 */ /* 0x000fe400000000ff */
[----:B------:R-:W-:Y:S02]  /*1470*/  IADD3.X R6, R28, R19, RZ, P0, !PT ;  /* 0x000000131c067210 */ /* 0x000fe400007fe4ff */
[C---:B------:R-:W-:Y:S02]  /*1480*/  LEA R20, P0, R29.reuse, c[0x0][0x168], 0x2 ;  /* 0x00005a001d147a11 */ /* 0x040fe400078010ff */
[----:B------:R-:W-:Y:S02]  /*1490*/  PRMT R40, RZ, 0x5410, RZ ;  /* 0x00005410ff287816 */ /* 0x000fe400000000ff */
[----:B------:R-:W-:Y:S02]  /*14a0*/  LEA.HI.X R29, R29, c[0x0][0x16c], R6, 0x2, P0 ;  /* 0x00005b001d1d7a11 */ /* 0x000fe400000f1406 */
[----:B------:R-:W-:-:S02]  /*14b0*/  ISETP.GE.OR P0, PT, R93, c[0x0][0x1a8], P2 ;  /* 0x00006a005d007a0c */ /* 0x000fc40001706670 */
[----:B------:R-:W-:Y:S02]  /*14c0*/  PRMT R27, RZ, 0x5410, RZ ;  /* 0x00005410ff1b7816 */ /* 0x000fe400000000ff */
[----:B------:R-:W-:Y:S01]  /*14d0*/  PRMT R26, RZ, 0x5410, RZ ;  /* 0x00005410ff1a7816 */ /* 0x000fe200000000ff */
[----:B------:R-:W-:Y:S05]  /*14e0*/  @P2 BRA `(.L_x_1495) ;  /* 0x0000034000002947 */ /* 0x000fea0003800000 */
        /* <DEDUP_REMOVED lines=11> */
.L_x_1496:
        /* <DEDUP_REMOVED lines=29> */
[----:B------:R-:W-:Y:S01]  /*1770*/  IMAD R6, R6, R6, RZ ;  /* 0x0000000606067224 */ /* 0x000fe200078e02ff */
[----:B------:R-:W4:Y:S01]  /*1780*/  I2F.F16 R25, R17 ;  /* 0x0000001100197306 */ /* 0x000f220000200c00 */
[----:B------:R-:W-:Y:S01]  /*1790*/  IMAD R16, R16, R16, RZ ;  /* 0x0000001010107224 */ /* 0x000fe200078e02ff */
[----:B------:R-:W-:-:S06]  /*17a0*/  ISETP.GE.AND P2, PT, R15, R94, PT ;  /* 0x0000005e0f00720c */ /* 0x000fcc0003f46270 */
        /* <DEDUP_REMOVED lines=8> */
.L_x_1495:
[----:B------:R-:W-:Y:S01]  /*1830*/  UMOV UR4, URZ ;  /* 0x0000003f00047c82 */ /* 0x000fe20008000000 */
[----:B------:R-:W-:Y:S02]  /*1840*/  PRMT R21, RZ, 0x5410, RZ ;  /* 0x00005410ff157816 */ /* 0x000fe400000000ff */
[----:B------:R-:W-:Y:S02]  /*1850*/  MOV R16, R20 ;  /* 0x0000001400107202 */ /* 0x000fe40000000f00 */
[----:B------:R-:W-:Y:S01]  /*1860*/  MOV R17, R29 ;  /* 0x0000001d00117202 */ /* 0x000fe20000000f00 */
        /* <DEDUP_REMOVED lines=13> */
.L_x_1514:
        /* <DEDUP_REMOVED lines=197> */
.L_x_1499:
        /* <DEDUP_REMOVED lines=91> */
.L_x_1500:
        /* <DEDUP_REMOVED lines=93> */
.L_x_1501:
        /* <DEDUP_REMOVED lines=87> */
.L_x_1498:
        /* <DEDUP_REMOVED lines=200> */
.L_x_1503:
        /* <DEDUP_REMOVED lines=91> */
.L_x_1504:
        /* <DEDUP_REMOVED lines=93> */
.L_x_1505:
        /* <DEDUP_REMOVED lines=87> */
.L_x_1502:
        /* <DEDUP_REMOVED lines=199> */
.L_x_1507:
        /* <DEDUP_REMOVED lines=91> */
.L_x_1508:
        /* <DEDUP_REMOVED lines=93> */
.L_x_1509:
        /* <DEDUP_REMOVED lines=87> */
.L_x_1506:
        /* <DEDUP_REMOVED lines=199> */
.L_x_1511:
        /* <DEDUP_REMOVED lines=91> */
.L_x_1512:
        /* <DEDUP_REMOVED lines=93> */
.L_x_1513:
        /* <DEDUP_REMOVED lines=87> */
.L_x_1510:
        /* <DEDUP_REMOVED lines=9> */
.L_x_1497:
        /* <DEDUP_REMOVED lines=10> */
.L_x_1532:
[----:B------:R-:W-:Y:S05]  /*8fe0*/  @!P1 BRA `(.L_x_1516) ;  /* 0x0000668000009947 */ /* 0x000fea0003800000 */
[----:B------:R-:W2:Y:S01]  /*8ff0*/  LDG.E.128.CONSTANT R12, [R16.64] ;  /* 0x00000006100c7981 */ /* 0x000ea2000c1e9d00 */
[----:B------:R-:W-:Y:S02]  /*9000*/  PRMT R10, R91, 0x9910, RZ ;  /* 0x000099105b0a7816 */ /* 0x000fe400000000ff */
[----:B------:R-:W-:-:S02]  /*9010*/  MOV R4, 0x2c00 ;  /* 0x00002c0000047802 */ /* 0x000fc40000000f00 */
[----:B------:R-:W-:Y:S02]  /*9020*/  ISETP.NE.AND P2, PT, R10, RZ, PT ;  /* 0x000000ff0a00720c */ /* 0x000fe40003f45270 */
[----:B------:R-:W-:Y:S02]  /*9030*/  ISETP.GE.AND P3, PT, R95, 0x2, PT ;  /* 0x000000025f00780c */ /* 0x000fe40003f66270 */
[C---:B--2---:R-:W-:Y:S02]  /*9040*/  LOP3.LUT R9, R12.reuse, 0xf000f, RZ, 0xc0, !PT ;  /* 0x000f000f0c097812 */ /* 0x044fe400078ec0ff */
[----:B------:R-:W-:Y:S02]  /*9050*/  LOP3.LUT R10, R12, 0xf000f0, RZ, 0xc0, !PT ;  /* 0x00f000f00c0a7812 */ /* 0x000fe400078ec0ff */
[----:B------:R-:W-:Y:S02]  /*9060*/  LOP3.LUT R28, R14, 0xf000f, RZ, 0xc0, !PT ;  /* 0x000f000f0e1c7812 */ /* 0x000fe400078ec0ff */
[----:B------:R-:W-:-:S02]  /*9070*/  SHF.R.U32.HI R12, RZ, 0x8, R12 ;  /* 0x00000008ff0c7819 */ /* 0x000fc4000001160c */
[----:B------:R-:W-:Y:S02]  /*9080*/  LOP3.LUT R18, R13, 0xf000f, RZ, 0xc0, !PT ;  /* 0x000f000f0d127812 */ /* 0x000fe400078ec0ff */
[----:B------:R-:W-:Y:S02]  /*9090*/  SHF.R.U32.HI R20, RZ, 0x8, R13 ;  /* 0x00000008ff147819 */ /* 0x000fe4000001160d */
[----:B------:R-:W-:Y:S02]  /*90a0*/  SHF.R.U32.HI R30, RZ, 0x8, R14 ;  /* 0x00000008ff1e7819 */ /* 0x000fe4000001160e */
[----:B------:R-:W-:Y:S02]  /*90b0*/  SHF.R.U32.HI R35, RZ, 0x8, R15 ;  /* 0x00000008ff237819 */ /* 0x000fe4000001160f */
        /* <DEDUP_REMOVED lines=131> */
.L_x_1517:
        /* <DEDUP_REMOVED lines=91> */
.L_x_1519:
        /* <DEDUP_REMOVED lines=90> */
.L_x_1520:
        /* <DEDUP_REMOVED lines=87> */
.L_x_1518:
[----:B------:R-:W-:-:S05]  /*a9b0*/  MOV R9, c[0x0][0x18c] ;  /* 0x0000630000097a02 */ /* 0x000fca0000000f00 */
        /* <DEDUP_REMOVED lines=141> */
.L_x_1521:
        /* <DEDUP_REMOVED lines=91> */
.L_x_1523:
        /* <DEDUP_REMOVED lines=90> */
.L_x_1524:
        /* <DEDUP_REMOVED lines=87> */
.L_x_1522:
        /* <DEDUP_REMOVED lines=141> */
.L_x_1525:
        /* <DEDUP_REMOVED lines=91> */
.L_x_1527:
        /* <DEDUP_REMOVED lines=90> */
.L_x_1528:
        /* <DEDUP_REMOVED lines=87> */
.L_x_1526:
        /* <DEDUP_REMOVED lines=141> */
.L_x_1529:
        /* <DEDUP_REMOVED lines=91> */
.L_x_1530:
        /* <DEDUP_REMOVED lines=90> */
.L_x_1531:
        /* <DEDUP_REMOVED lines=71> */
[----:B------:R-:W-:Y:S02]  /*f570*/  FFMA.FTZ R12, R28, R12, R9 ;  /* 0x0000000c1c0c7223 */ /* 0x000fe40000010009 */
        /* <DEDUP_REMOVED lines=15> */
.L_x_1516:
[----:B------:R-:W-:Y:S01]  /*f670*/  IADD3 R93, R93, 0x20, RZ ;  /* 0x000000205d5d7810 */ /* 0x000fe20007ffe0ff */
[----:B------:R-:W-:Y:S01]  /*f680*/  UIADD3 UR4, UR4, 0x40, URZ ;  /* 0x0000004004047890 */ /* 0x000fe2000fffe03f */
[----:B------:R-:W-:Y:S02]  /*f690*/  MOV R9, c[0x0][0x18c] ;  /* 0x0000630000097a02 */ /* 0x000fe40000000f00 */
[C---:B------:R-:W-:Y:S02]  /*f6a0*/  ISETP.GE.AND P2, PT, R93.reuse, c[0x0][0x1b4], PT ;  /* 0x00006d005d007a0c */ /* 0x040fe40003f46270 */
[----:B------:R-:W-:Y:S01]  /*f6b0*/  ISETP.LT.AND P3, PT, R93, R94, PT ;  /* 0x0000005e5d00720c */ /* 0x000fe20003f61270 */
[----:B------:R-:W-:-:S12]  /*f6c0*/  IMAD.WIDE R16, R9, 0x10, R16 ;  /* 0x0000001009107825 */ /* 0x000fd800078e0210 */
[----:B------:R-:W-:Y:S05]  /*f6d0*/  @!P2 BRA P3, `(.L_x_1532) ;  /* 0xffff99000000a947 */ /* 0x000fea000183ffff */
.L_x_1515:
        /* <DEDUP_REMOVED lines=8> */
.L_x_1538:
[----:B------:R-:W-:-:S05]  /*f760*/  MOV R89, c[0x0][0x18c] ;  /* 0x0000630000597a02 */ /* 0x000fca0000000f00 */
[C---:B0-----:R-:W-:Y:S02]  /*f770*/  IMAD.WIDE R2, R89.reuse, 0x4, R16 ;  /* 0x0000000459027825 */ /* 0x041fe400078e0210 */
[----:B------:R-:W5:Y:S04]  /*f780*/  LDG.E.128.CONSTANT R16, [R16.64] ;  /* 0x0000000610107981 */ /* 0x000f68000c1e9d00 */
        /* <DEDUP_REMOVED lines=17> */
[----:B------:R-:W-:-:S02]  /*f8a0*/  SHF.R.U32.HI R29, RZ, 0xe, R10 ;  /* 0x0000000eff1d7819 */ /* 0x000fc4000001160a */
[C---:B------:R-:W-:Y:S02]  /*f8b0*/  LOP3.LUT R19, R10.reuse, 0x380038, RZ, 0xc0, !PT ;  /* 0x003800380a137812 */ /* 0x040fe400078ec0ff */
[----:B------:R-:W-:Y:S02]  /*f8c0*/  SHF.R.U32.HI R37, RZ, 0x6, R10 ;  /* 0x00000006ff257819 */ /* 0x000fe4000001160a */
[----:B------:R-:W-:Y:S02]  /*f8d0*/  LOP3.LUT R54, R10, 0x70007, RZ, 0xc0, !PT ;  /* 0x000700070a367812 */ /* 0x000fe400078ec0ff */
[--C-:B------:R-:W-:Y:S02]  /*f8e0*/  SHF.R.U32.HI R14, RZ, 0xe, R8.reuse ;  /* 0x0000000eff0e7819 */ /* 0x100fe40000011608 */
[----:B------:R-:W-:Y:S02]  /*f8f0*/  LOP3.LUT R12, R8, 0x380038, RZ, 0xc0, !PT ;  /* 0x00380038080c7812 */ /* 0x000fe400078ec0ff */
[----:B------:R-:W-:-:S02]  /*f900*/  SHF.R.U32.HI R38, RZ, 0x6, R8 ;  /* 0x00000006ff267819 */ /* 0x000fc40000011608 */
[----:B------:R-:W-:Y:S02]  /*f910*/  LOP3.LUT R53, R8, 0x70007, RZ, 0xc0, !PT ;  /* 0x0007000708357812 */ /* 0x000fe400078ec0ff */
[----:B------:R-:W-:Y:S02]  /*f920*/  MOV R10, 0x2400 ;  /* 0x00002400000a7802 */ /* 0x000fe40000000f00 */
[----:B------:R-:W-:Y:S02]  /*f930*/  SHF.R.U32.HI R8, RZ, 0xe, R9 ;  /* 0x0000000eff087819 */ /* 0x000fe40000011609 */
[----:B------:R-:W-:Y:S02]  /*f940*/  SHF.R.U32.HI R31, RZ, 0xe, R11 ;  /* 0x0000000eff1f7819 */ /* 0x000fe4000001160b */
[----:B------:R-:W-:Y:S02]  /*f950*/  LOP3.LUT R15, R15, 0x10001, RZ, 0xc0, !PT ;  /* 0x000100010f0f7812 */ /* 0x000fe400078ec0ff */
[----:B------:R-:W-:-:S02]  /*f960*/  LOP3.LUT R20, R20, 0x10001, RZ, 0xc0, !PT ;  /* 0x0001000114147812 */ /* 0x000fc400078ec0ff */
[----:B------:R-:W-:Y:S02]  /*f970*/  LOP3.LUT R18, R18, 0x10001, RZ, 0xc0, !PT ;  /* 0x0001000112127812 */ /* 0x000fe400078ec0ff */
[C---:B0-----:R-:W-:Y:S02]  /*f980*/  LOP3.LUT R2, R16.reuse, 0x380038, RZ, 0xc0, !PT ;  /* 0x0038003810027812 */ /* 0x041fe400078ec0ff */
[----:B------:R-:W-:Y:S02]  /*f990*/  SHF.R.U32.HI R33, RZ, 0x6, R16 ;  /* 0x00000006ff217819 */ /* 0x000fe40000011610 */
[----:B------:R-:W-:Y:S02]  /*f9a0*/  LOP3.LUT R50, R16, 0x70007, RZ, 0xc0, !PT ;  /* 0x0007000710327812 */ /* 0x000fe400078ec0ff */
[----:B------:R-:W-:Y:S02]  /*f9b0*/  LOP3.LUT R3, R0, 0x10001, RZ, 0xc0, !PT ;  /* 0x0001000100037812 */ /* 0x000fe400078ec0ff */
[----:B------:R-:W-:-:S02]  /*f9c0*/  LOP3.LUT R16, R9, 0x380038, RZ, 0xc0, !PT ;  /* 0x0038003809107812 */ /* 0x000fc400078ec0ff */
[----:B------:R-:W-:Y:S02]  /*f9d0*/  SHF.R.U32.HI R36, RZ, 0x6, R9 ;  /* 0x00000006ff247819 */ /* 0x000fe40000011609 */
[----:B------:R-:W-:Y:S01]  /*f9e0*/  LOP3.LUT R52, R9, 0x70007, RZ, 0xc0, !PT ;  /* 0x0007000709347812 */ /* 0x000fe200078ec0ff */
[----:B------:R-:W-:Y:S01]  /*f9f0*/  HFMA2.MMA R9, -RZ, RZ, 0, 0.125 ;  /* 0x00003000ff097435 */ /* 0x000fe200000001ff */
[C---:B------:R-:W-:Y:S02]  /*fa00*/  LOP3.LUT R63, R11.reuse, 0x380038, RZ, 0xc0, !PT ;  /* 0x003800380b3f7812 */ /* 0x040fe400078ec0ff */
[----:B------:R-:W-:Y:S02]  /*fa10*/  SHF.R.U32.HI R49, RZ, 0x6, R11 ;  /* 0x00000006ff317819 */ /* 0x000fe4000001160b */
[----:B------:R-:W-:Y:S02]  /*fa20*/  LOP3.LUT R58, R11, 0x70007, RZ, 0xc0, !PT ;  /* 0x000700070b3a7812 */ /* 0x000fe400078ec0ff */
[----:B------:R-:W-:-:S02]  /*fa30*/  PRMT R0, R10, 0x7610, R0 ;  /* 0x000076100a007816 */ /* 0x000fc40000000000 */
[----:B------:R-:W-:Y:S02]  /*fa40*/  LOP3.LUT R10, R15, 0x20002, R8, 0xf8, !PT ;  /* 0x000200020f0a7812 */ /* 0x000fe400078ef808 */
[----:B------:R-:W-:Y:S02]  /*fa50*/  LOP3.LUT R20, R20, 0x20002, R29, 0xf8, !PT ;  /* 0x0002000214147812 */ /* 0x000fe400078ef81d */
[----:B------:R-:W-:Y:S02]  /*fa60*/  LOP3.LUT R11, R18, 0x20002, R31, 0xf8, !PT ;  /* 0x00020002120b7812 */ /* 0x000fe400078ef81f */
[----:B------:R-:W-:Y:S02]  /*fa70*/  LOP3.LUT R3, R3, 0x20002, R14, 0xf8, !PT ;  /* 0x0002000203037812 */ /* 0x000fe400078ef80e */
[----:B------:R-:W-:Y:S02]  /*fa80*/  PRMT R14, R91, 0x9910, RZ ;  /* 0x000099105b0e7816 */ /* 0x000fe400000000ff */
[----:B------:R-:W-:-:S02]  /*fa90*/  LOP3.LUT R2, R2, 0x64006400, RZ, 0xfc, !PT ;  /* 0x6400640002027812 */ /* 0x000fc400078efcff */
[----:B------:R-:W-:Y:S02]  /*faa0*/  ISETP.NE.AND P2, PT, R14, RZ, PT ;  /* 0x000000ff0e00720c */ /* 0x000fe40003f45270 */
        /* <DEDUP_REMOVED lines=37> */
[----:B------:R-:W-:Y:S01]  /*fd00*/  ISETP.GE.AND P3, PT, R95, 0x2, PT ;  /* 0x000000025f00780c */ /* 0x000fe20003f66270 */
[----:B------:R-:W-:Y:S01]  /*fd10*/  HADD2 R84, R39, -1028, -1028 ;  /* 0xe404e40427547430 */ /* 0x000fe20000000000 */
[----:B--2---:R-:W-:-:S02]  /*fd20*/  SHF.R.U32.HI R31, RZ, 0xd, R5 ;  /* 0x0000000dff1f7819 */ /* 0x004fc40000011605 */
[C---:B------:R-:W-:Y:S02]  /*fd30*/  LOP3.LUT R15, R5.reuse, 0x380038, RZ, 0xc0, !PT ;  /* 0x00380038050f7812 */ /* 0x040fe400078ec0ff */
[----:B------:R-:W-:Y:S02]  /*fd40*/  SHF.R.U32.HI R48, RZ, 0x6, R5 ;  /* 0x00000006ff307819 */ /* 0x000fe40000011605 */
[----:B------:R-:W-:Y:S02]  /*fd50*/  LOP3.LUT R57, R5, 0x70007, RZ, 0xc0, !PT ;  /* 0x0007000705397812 */ /* 0x000fe400078ec0ff */
[----:B------:R-:W-:Y:S02]  /*fd60*/  SHF.R.U32.HI R29, RZ, 0xd, R6 ;  /* 0x0000000dff1d7819 */ /* 0x000fe40000011606 */
[----:B------:R-:W-:Y:S02]  /*fd70*/  SHF.R.U32.HI R28, RZ, 0xd, R7 ;  /* 0x0000000dff1c7819 */ /* 0x000fe40000011607 */
[----:B------:R-:W-:-:S02]  /*fd80*/  LOP3.LUT R5, R38, 0x380038, RZ, 0xc0, !PT ;  /* 0x0038003826057812 */ /* 0x000fc400078ec0ff */
[----:B------:R-:W-:Y:S02]  /*fd90*/  LOP3.LUT R29, R20, 0x40004, R29, 0xf8, !PT ;  /* 0x00040004141d7812 */ /* 0x000fe400078ef81d */
[----:B------:R-:W-:Y:S02]  /*fda0*/  LOP3.LUT R28, R11, 0x40004, R28, 0xf8, !PT ;  /* 0x000400040b1c7812 */ /* 0x000fe400078ef81c */
[----:B------:R-:W-:Y:S02]  /*fdb0*/  SHF.R.U32.HI R30, RZ, 0xd, R4 ;  /* 0x0000000dff1e7819 */ /* 0x000fe40000011604 */
[----:B------:R-:W-:Y:S02]  /*fdc0*/  LOP3.LUT R11, R36, 0x380038, RZ, 0xc0, !PT ;  /* 0x00380038240b7812 */ /* 0x000fe400078ec0ff */
[----:B------:R-:W-:Y:S02]  /*fdd0*/  LOP3.LUT R20, R5, 0x64006400, RZ, 0xfc, !PT ;  /* 0x6400640005147812 */ /* 0x000fe400078efcff */
[----:B------:R-:W-:-:S02]  /*fde0*/  LOP3.LUT R65, R7, 0x380038, RZ, 0xc0, !PT ;  /* 0x0038003807417812 */ /* 0x000fc400078ec0ff */
[----:B------:R-:W-:Y:S01]  /*fdf0*/  SHF.R.U32.HI R55, RZ, 0x6, R7 ;  /* 0x00000006ff377819 */ /* 0x000fe20000011607 */
[----:B------:R-:W-:Y:S01]  /*fe00*/  HFMA2 R20, R20, R9.H0_H0, -132, -132 ;  /* 0xd820d82014147431 */ /* 0x000fe20000040009 */
[----:B------:R-:W-:Y:S02]  /*fe10*/  LOP3.LUT R70, R7, 0x70007, RZ, 0xc0, !PT ;  /* 0x0007000707467812 */ /* 0x000fe400078ec0ff */
[----:B------:R-:W-:Y:S02]  /*fe20*/  LOP3.LUT R5, R48, 0x380038, RZ, 0xc0, !PT ;  /* 0x0038003830057812 */ /* 0x000fe400078ec0ff */
[----:B------:R-:W-:Y:S02]  /*fe30*/  LOP3.LUT R7, R32, 0x380038, RZ, 0xc0, !PT ;  /* 0x0038003820077812 */ /* 0x000fe400078ec0ff */
[----:B------:R-:W-:Y:S02]  /*fe40*/  SHF.R.U32.HI R51, RZ, 0x6, R6 ;  /* 0x00000006ff337819 */ /* 0x000fe40000011606 */
[----:B------:R-:W-:-:S02]  /*fe50*/  LOP3.LUT R61, R6, 0x380038, RZ, 0xc0, !PT ;  /* 0x00380038063d7812 */ /* 0x000fc400078ec0ff */
[----:B------:R-:W-:Y:S02]  /*fe60*/  LOP3.LUT R59, R6, 0x70007, RZ, 0xc0, !PT ;  /* 0x00070007063b7812 */ /* 0x000fe400078ec0ff */
[----:B------:R-:W-:Y:S02]  /*fe70*/  LOP3.LUT R30, R3, 0x40004, R30, 0xf8, !PT ;  /* 0x00040004031e7812 */ /* 0x000fe400078ef81e */
[----:B------:R-:W-:Y:S02]  /*fe80*/  LOP3.LUT R14, R11, 0x64006400, RZ, 0xfc, !PT ;  /* 0x640064000b0e7812 */ /* 0x000fe400078efcff */
[----:B------:R-:W-:Y:S02]  /*fe90*/  LOP3.LUT R31, R10, 0x40004, R31, 0xf8, !PT ;  /* 0x000400040a1f7812 */ /* 0x000fe400078ef81f */
[----:B------:R-:W-:Y:S01]  /*fea0*/  LOP3.LUT R6, R13, 0x64006400, RZ, 0xfc, !PT ;  /* 0x640064000d067812 */ /* 0x000fe200078efcff */
[----:B------:R-:W-:Y:S01]  /*feb0*/  HFMA2 R19, R14, R9.H0_H0, -132, -132 ;  /* 0xd820d8200e137431 */ /* 0x000fe20000040009 */
[----:B------:R-:W-:-:S02]  /*fec0*/  LOP3.LUT R3, R33, 0x380038, RZ, 0xc0, !PT ;  /* 0x0038003821037812 */ /* 0x000fc400078ec0ff */
[----:B------:R-:W-:Y:S01]  /*fed0*/  LOP3.LUT R11, R55, 0x380038, RZ, 0xc0, !PT ;  /* 0x00380038370b7812 */ /* 0x000fe200078ec0ff */
[-C--:B------:R-:W-:Y:S01]  /*fee0*/  HFMA2 R83, R6, R9.reuse.H0_H0, -132, -132 ;  /* 0xd820d82006537431 */ /* 0x080fe20000040009 */
[----:B------:R-:W-:Y:S02]  /*fef0*/  LOP3.LUT R2, R5, 0x64006400, RZ, 0xfc, !PT ;  /* 0x6400640005027812 */ /* 0x000fe400078efcff */
[----:B------:R-:W-:Y:S02]  /*ff00*/  SHF.R.U32.HI R47, RZ, 0x6, R4 ;  /* 0x00000006ff2f7819 */ /* 0x000fe40000011604 */
[----:B------:R-:W-:Y:S02]  /*ff10*/  LOP3.LUT R10, R7, 0x64006400, RZ, 0xfc, !PT ;  /* 0x64006400070a7812 */ /* 0x000fe400078efcff */
[C---:B------:R-:W-:Y:S02]  /*ff20*/  LOP3.LUT R8, R4.reuse, 0x380038, RZ, 0xc0, !PT ;  /* 0x0038003804087812 */ /* 0x040fe400078ec0ff */
[----:B------:R-:W-:Y:S01]  /*ff30*/  LOP3.LUT R7, R51, 0x380038, RZ, 0xc0, !PT ;  /* 0x0038003833077812 */ /* 0x000fe200078ec0ff */
[----:B------:R-:W-:Y:S01]  /*ff40*/  HFMA2 R77, R10, R9.H0_H0, -132, -132 ;  /* 0xd820d8200a4d7431 */ /* 0x000fe20000040009 */
        /* <DEDUP_REMOVED lines=189> */
.L_x_1535:
        /* <DEDUP_REMOVED lines=83> */
.L_x_1536:
        /* <DEDUP_REMOVED lines=82> */
.L_x_1537:
        /* <DEDUP_REMOVED lines=79> */
.L_x_1534:
[----:B------:R-:W-:Y:S01]  /*11a60*/  IADD3 R93, R93, 0x20, RZ ;  /* 0x000000205d5d7810 */ /* 0x000fe20007ffe0ff */
[----:B------:R-:W-:Y:S01]  /*11a70*/  UIADD3 UR4, UR4, 0x40, URZ ;  /* 0x0000004004047890 */ /* 0x000fe2000fffe03f */
[----:B-----5:R-:W-:Y:S02]  /*11a80*/  IMAD.WIDE R16, R89, 0x4, R96 ;  /* 0x0000000459107825 */ /* 0x020fe400078e0260 */
[C---:B------:R-:W-:Y:S02]  /*11a90*/  ISETP.GE.AND P2, PT, R93.reuse, c[0x0][0x1b8], PT ;  /* 0x00006e005d007a0c */ /* 0x040fe40003f46270 */
[----:B------:R-:W-:-:S13]  /*11aa0*/  ISETP.LT.AND P3, PT, R93, R94, PT ;  /* 0x0000005e5d00720c */ /* 0x000fda0003f61270 */
[----:B------:R-:W-:Y:S05]  /*11ab0*/  @!P2 BRA P3, `(.L_x_1538) ;  /* 0xffffdca00000a947 */ /* 0x000fea000183ffff */
.L_x_1533:
[----:B------:R-:W-:Y:S05]  /*11ac0*/  @!P1 EXIT ;  /* 0x000000000000994d */ /* 0x000fea0003800000 */
[----:B------:R-:W1:Y:S01]  /*11ad0*/  S2R R0, SR_CTAID.X ;  /* 0x0000000000007919 */ /* 0x000e620000002500 */
[----:B------:R-:W-:-:S03]  /*11ae0*/  MOV R5, 0x2 ;  /* 0x0000000200057802 */ /* 0x000fc60000000f00 */
        /* <DEDUP_REMOVED lines=13> */
.L_x_1542:
[----:B------:R-:W0:Y:S02]  /*11bc0*/  LDS R4, [R0] ;  /* 0x0000000000047984 */ /* 0x000e240000000800 */
[----:B0-----:R-:W-:-:S06]  /*11bd0*/  HADD2 R5, R4, R44 ;  /* 0x0000002c04057230 */ /* 0x001fcc0000000000 */
[----:B------:R-:W0:Y:S02]  /*11be0*/  ATOMS.CAST.SPIN R5, [R0], R4, R5 ;  /* 0x000000040005738d */ /* 0x000e240001800005 */
[----:B0-----:R-:W-:-:S13]  /*11bf0*/  ISETP.EQ.U32.AND P0, PT, R5, 0x1, PT ;  /* 0x000000010500780c */ /* 0x001fda0003f02070 */
[----:B------:R-:W-:Y:S05]  /*11c00*/  @!P0 BRA `(.L_x_1542) ;  /* 0xffffffb000008947 */ /* 0x000fea000383ffff */
[----:B------:R-:W-:Y:S05]  /*11c10*/  BRA `(.L_x_1540) ;  /* 0x0000003000007947 */ /* 0x000fea0003800000 */
.L_x_1541:
[----:B------:R-:W2:Y:S02]  /*11c20*/  LD.E R0, [R2.64] ;  /* 0x0000000602007980 */ /* 0x000ea4000c101900 */
[----:B--2---:R-:W-:-:S05]  /*11c30*/  IADD3 R5, R44, R0, RZ ;  /* 0x000000002c057210 */ /* 0x004fca0007ffe0ff */
[----:B------:R0:W-:Y:S02]  /*11c40*/  ST.E [R2.64], R5 ;  /* 0x0000000502007985 */ /* 0x0001e4000c101906 */
.L_x_1540:
[----:B------:R-:W-:Y:S05]  /*11c50*/  BSYNC B0 ;  /* 0x0000000000007941 */ /* 0x000fea0003800000 */
.L_x_1539:
[----:B------:R-:W2:Y:S01]  /*11c60*/  ATOM.E.ADD.F16x2.RN.STRONG.GPU P0, RZ, [R2.64+0x4], R43 ;  /* 0x0000042b02ff798a */ /* 0x000ea2000810e9c6 */
[----:B------:R-:W-:Y:S01]  /*11c70*/  BSSY B0, `(.L_x_1543) ;  /* 0x000000f000007945 */ /* 0x000fe20003800000 */
[----:B--2---:R-:W-:Y:S05]  /*11c80*/  @P0 BRA `(.L_x_1544) ;  /* 0x000000d000000947 */ /* 0x004fea0003800000 */
[----:B------:R-:W1:Y:S02]  /*11c90*/  QSPC.E.S P0, RZ, [R2+0x4] ;  /* 0x0000040002ff73aa */ /* 0x000e640000000500 */
[----:B-1----:R-:W-:Y:S05]  /*11ca0*/  @!P0 BRA `(.L_x_1545) ;  /* 0x0000008000008947 */ /* 0x002fea0003800000 */
[----:B------:R-:W-:-:S04]  /*11cb0*/  IADD3 R0, R2, 0x4, RZ ;  /* 0x0000000402007810 */ /* 0x000fc80007ffe0ff */
[----:B------:R-:W-:-:S05]  /*11cc0*/  LOP3.LUT R0, R0, 0xffffff, RZ, 0xc0, !PT ;  /* 0x00ffffff00007812 */ /* 0x000fca00078ec0ff */
.L_x_1546:
[----:B------:R-:W1:Y:S02]  /*11cd0*/  LDS R4, [R0] ;  /* 0x0000000000047984 */ /* 0x000e640000000800 */
[----:B01----:R-:W-:-:S10]  /*11ce0*/  HFMA2.MMA R5, R4, 1, 1, R43 ;  /* 0x3c003c0004057835 */ /* 0x003fd4000000002b */
[----:B------:R-:W0:Y:S02]  /*11cf0*/  ATOMS.CAST.SPIN R5, [R0], R4, R5 ;  /* 0x000000040005738d */ /* 0x000e240001800005 */
[----:B0-----:R-:W-:-:S13]  /*11d00*/  ISETP.EQ.U32.AND P0, PT, R5, 0x1, PT ;  /* 0x000000010500780c */ /* 0x001fda0003f02070 */
[----:B------:R-:W-:Y:S05]  /*11d10*/  @!P0 BRA `(.L_x_1546) ;  /* 0xffffffb000008947 */ /* 0x000fea000383ffff */
[----:B------:R-:W-:Y:S05]  /*11d20*/  BRA `(.L_x_1544) ;  /* 0x0000003000007947 */ /* 0x000fea0003800000 */
.L_x_1545:
[----:B------:R-:W2:Y:S02]  /*11d30*/  LD.E R0, [R2.64+0x4] ;  /* 0x0000040602007980 */ /* 0x000ea4000c101900 */
[----:B0-2---:R-:W-:-:S05]  /*11d40*/  IADD3 R5, R43, R0, RZ ;  /* 0x000000002b057210 */ /* 0x005fca0007ffe0ff */
[----:B------:R0:W-:Y:S02]  /*11d50*/  ST.E [R2.64+0x4], R5 ;  /* 0x0000040502007985 */ /* 0x0001e4000c101906 */
.L_x_1544:
[----:B------:R-:W-:Y:S05]  /*11d60*/  BSYNC B0 ;  /* 0x0000000000007941 */ /* 0x000fea0003800000 */
.L_x_1543:
        /* <DEDUP_REMOVED lines=10> */
.L_x_1550:
[----:B------:R-:W0:Y:S02]  /*11e10*/  LDS R4, [R0] ;  /* 0x0000000000047984 */ /* 0x000e240000000800 */
[----:B0-----:R-:W-:-:S06]  /*11e20*/  HADD2 R5, R4, R42 ;  /* 0x0000002a04057230 */ /* 0x001fcc0000000000 */
[----:B------:R-:W0:Y:S02]  /*11e30*/  ATOMS.CAST.SPIN R5, [R0], R4, R5 ;  /* 0x000000040005738d */ /* 0x000e240001800005 */
[----:B0-----:R-:W-:-:S13]  /*11e40*/  ISETP.EQ.U32.AND P0, PT, R5, 0x1, PT ;  /* 0x000000010500780c */ /* 0x001fda0003f02070 */
[----:B------:R-:W-:Y:S05]  /*11e50*/  @!P0 BRA `(.L_x_1550) ;  /* 0xffffffb000008947 */ /* 0x000fea000383ffff */
[----:B------:R-:W-:Y:S05]  /*11e60*/  BRA `(.L_x_1548) ;  /* 0x0000003000007947 */ /* 0x000fea0003800000 */
.L_x_1549:
[----:B------:R-:W2:Y:S02]  /*11e70*/  LD.E R0, [R2.64] ;  /* 0x0000000602007980 */ /* 0x000ea4000c101900 */
[----:B--2---:R-:W-:-:S05]  /*11e80*/  IADD3 R5, R42, R0, RZ ;  /* 0x000000002a057210 */ /* 0x004fca0007ffe0ff */
[----:B------:R0:W-:Y:S02]  /*11e90*/  ST.E [R2.64], R5 ;  /* 0x0000000502007985 */ /* 0x0001e4000c101906 */
.L_x_1548:
[----:B------:R-:W-:Y:S05]  /*11ea0*/  BSYNC B0 ;  /* 0x0000000000007941 */ /* 0x000fea0003800000 */
.L_x_1547:
[----:B------:R-:W2:Y:S01]  /*11eb0*/  ATOM.E.ADD.F16x2.RN.STRONG.GPU P0, RZ, [R2.64+0x4], R41 ;  /* 0x0000042902ff798a */ /* 0x000ea2000810e9c6 */
[----:B------:R-:W-:Y:S01]  /*11ec0*/  BSSY B0, `(.L_x_1551) ;  /* 0x000000f000007945 */ /* 0x000fe20003800000 */
[----:B--2---:R-:W-:Y:S05]  /*11ed0*/  @P0 BRA `(.L_x_1552) ;  /* 0x000000d000000947 */ /* 0x004fea0003800000 */
[----:B------:R-:W1:Y:S02]  /*11ee0*/  QSPC.E.S P0, RZ, [R2+0x4] ;  /* 0x0000040002ff73aa */ /* 0x000e640000000500 */
[----:B-1----:R-:W-:Y:S05]  /*11ef0*/  @!P0 BRA `(.L_x_1553) ;  /* 0x0000008000008947 */ /* 0x002fea0003800000 */
[----:B------:R-:W-:-:S04]  /*11f00*/  IADD3 R0, R2, 0x4, RZ ;  /* 0x0000000402007810 */ /* 0x000fc80007ffe0ff */
[----:B------:R-:W-:-:S05]  /*11f10*/  LOP3.LUT R0, R0, 0xffffff, RZ, 0xc0, !PT ;  /* 0x00ffffff00007812 */ /* 0x000fca00078ec0ff */
.L_x_1554:
[----:B------:R-:W1:Y:S02]  /*11f20*/  LDS R4, [R0] ;  /* 0x0000000000047984 */ /* 0x000e640000000800 */
[----:B01----:R-:W-:-:S10]  /*11f30*/  HFMA2.MMA R5, R4, 1, 1, R41 ;  /* 0x3c003c0004057835 */ /* 0x003fd40000000029 */
[----:B------:R-:W0:Y:S02]  /*11f40*/  ATOMS.CAST.SPIN R5, [R0], R4, R5 ;  /* 0x000000040005738d */ /* 0x000e240001800005 */
[----:B0-----:R-:W-:-:S13]  /*11f50*/  ISETP.EQ.U32.AND P0, PT, R5, 0x1, PT ;  /* 0x000000010500780c */ /* 0x001fda0003f02070 */
[----:B------:R-:W-:Y:S05]  /*11f60*/  @!P0 BRA `(.L_x_1554) ;  /* 0xffffffb000008947 */ /* 0x000fea000383ffff */
[----:B------:R-:W-:Y:S05]  /*11f70*/  BRA `(.L_x_1552) ;  /* 0x0000003000007947 */ /* 0x000fea0003800000 */
.L_x_1553:
[----:B------:R-:W2:Y:S02]  /*11f80*/  LD.E R0, [R2.64+0x4] ;  /* 0x0000040602007980 */ /* 0x000ea4000c101900 */
[----:B0-2---:R-:W-:-:S05]  /*11f90*/  IADD3 R5, R41, R0, RZ ;  /* 0x0000000029057210 */ /* 0x005fca0007ffe0ff */
[----:B------:R0:W-:Y:S02]  /*11fa0*/  ST.E [R2.64+0x4], R5 ;  /* 0x0000040502007985 */ /* 0x0001e4000c101906 */
.L_x_1552:
[----:B------:R-:W-:Y:S05]  /*11fb0*/  BSYNC B0 ;  /* 0x0000000000007941 */ /* 0x000fea0003800000 */
.L_x_1551:
        /* <DEDUP_REMOVED lines=9> */
.L_x_1558:
[----:B------:R-:W0:Y:S02]  /*12050*/  LDS R4, [R0] ;  /* 0x0000000000047984 */ /* 0x000e240000000800 */
[----:B0-----:R-:W-:-:S06]  /*12060*/  HADD2 R5, R4, R40 ;  /* 0x0000002804057230 */ /* 0x001fcc0000000000 */
[----:B------:R-:W0:Y:S02]  /*12070*/  ATOMS.CAST.SPIN R5, [R0], R4, R5 ;  /* 0x000000040005738d */ /* 0x000e240001800005 */
[----:B0-----:R-:W-:-:S13]  /*12080*/  ISETP.EQ.U32.AND P0, PT, R5, 0x1, PT ;  /* 0x000000010500780c */ /* 0x001fda0003f02070 */
[----:B------:R-:W-:Y:S05]  /*12090*/  @!P0 BRA `(.L_x_1558) ;  /* 0xffffffb000008947 */ /* 0x000fea000383ffff */
[----:B------:R-:W-:Y:S05]  /*120a0*/  BRA `(.L_x_1556) ;  /* 0x0000003000007947 */ /* 0x000fea0003800000 */
.L_x_1557:
[----:B------:R-:W2:Y:S02]  /*120b0*/  LD.E R0, [R2.64] ;  /* 0x0000000602007980 */ /* 0x000ea4000c101900 */
[----:B--2---:R-:W-:-:S05]  /*120c0*/  IADD3 R5, R40, R0, RZ ;  /* 0x0000000028057210 */ /* 0x004fca0007ffe0ff */
[----:B------:R0:W-:Y:S02]  /*120d0*/  ST.E [R2.64], R5 ;  /* 0x0000000502007985 */ /* 0x0001e4000c101906 */
.L_x_1556:
[----:B------:R-:W-:Y:S05]  /*120e0*/  BSYNC B0 ;  /* 0x0000000000007941 */ /* 0x000fea0003800000 */
.L_x_1555:
[----:B------:R-:W2:Y:S01]  /*120f0*/  ATOM.E.ADD.F16x2.RN.STRONG.GPU P0, RZ, [R2.64+0x4], R27 ;  /* 0x0000041b02ff798a */ /* 0x000ea2000810e9c6 */
[----:B------:R-:W-:Y:S01]  /*12100*/  BSSY B0, `(.L_x_1559) ;  /* 0x000000f000007945 */ /* 0x000fe20003800000 */
[----:B--2---:R-:W-:Y:S05]  /*12110*/  @P0 BRA `(.L_x_1560) ;  /* 0x000000d000000947 */ /* 0x004fea0003800000 */
[----:B------:R-:W1:Y:S02]  /*12120*/  QSPC.E.S P0, RZ, [R2+0x4] ;  /* 0x0000040002ff73aa */ /* 0x000e640000000500 */
[----:B-1----:R-:W-:Y:S05]  /*12130*/  @!P0 BRA `(.L_x_1561) ;  /* 0x0000008000008947 */ /* 0x002fea0003800000 */
[----:B------:R-:W-:-:S04]  /*12140*/  IADD3 R0, R2, 0x4, RZ ;  /* 0x0000000402007810 */ /* 0x000fc80007ffe0ff */
[----:B------:R-:W-:-:S05]  /*12150*/  LOP3.LUT R0, R0, 0xffffff, RZ, 0xc0, !PT ;  /* 0x00ffffff00007812 */ /* 0x000fca00078ec0ff */
.L_x_1562:
[----:B------:R-:W1:Y:S02]  /*12160*/  LDS R4, [R0] ;  /* 0x0000000000047984 */ /* 0x000e640000000800 */
[----:B01----:R-:W-:-:S10]  /*12170*/  HFMA2.MMA R5, R4, 1, 1, R27 ;  /* 0x3c003c0004057835 */ /* 0x003fd4000000001b */
[----:B------:R-:W0:Y:S02]  /*12180*/  ATOMS.CAST.SPIN R5, [R0], R4, R5 ;  /* 0x000000040005738d */ /* 0x000e240001800005 */
[----:B0-----:R-:W-:-:S13]  /*12190*/  ISETP.EQ.U32.AND P0, PT, R5, 0x1, PT ;  /* 0x000000010500780c */ /* 0x001fda0003f02070 */
[----:B------:R-:W-:Y:S05]  /*121a0*/  @!P0 BRA `(.L_x_1562) ;  /* 0xffffffb000008947 */ /* 0x000fea000383ffff */
[----:B------:R-:W-:Y:S05]  /*121b0*/  BRA `(.L_x_1560) ;  /* 0x0000003000007947 */ /* 0x000fea0003800000 */
.L_x_1561:
[----:B------:R-:W2:Y:S02]  /*121c0*/  LD.E R0, [R2.64+0x4] ;  /* 0x0000040602007980 */ /* 0x000ea4000c101900 */
[----:B0-2---:R-:W-:-:S05]  /*121d0*/  IADD3 R5, R27, R0, RZ ;  /* 0x000000001b057210 */ /* 0x005fca0007ffe0ff */
[----:B------:R0:W-:Y:S02]  /*121e0*/  ST.E [R2.64+0x4], R5 ;  /* 0x0000040502007985 */ /* 0x0001e4000c101906 */
.L_x_1560:
[----:B------:R-:W-:Y:S05]  /*121f0*/  BSYNC B0 ;  /* 0x0000000000007941 */ /* 0x000fea0003800000 */
.L_x_1559:
        /* <DEDUP_REMOVED lines=9> */
.L_x_1566:
[----:B------:R-:W0:Y:S02]  /*12290*/  LDS R4, [R0] ;  /* 0x0000000000047984 */ /* 0x000e240000000800 */
[----:B0-----:R-:W-:-:S06]  /*122a0*/  HADD2 R5, R4, R26 ;  /* 0x0000001a04057230 */ /* 0x001fcc0000000000 */
[----:B------:R-:W0:Y:S02]  /*122b0*/  ATOMS.CAST.SPIN R5, [R0], R4, R5 ;  /* 0x000000040005738d */ /* 0x000e240001800005 */
[----:B0-----:R-:W-:-:S13]  /*122c0*/  ISETP.EQ.U32.AND P0, PT, R5, 0x1, PT ;  /* 0x000000010500780c */ /* 0x001fda0003f02070 */
[----:B------:R-:W-:Y:S05]  /*122d0*/  @!P0 BRA `(.L_x_1566) ;  /* 0xffffffb000008947 */ /* 0x000fea000383ffff */
[----:B------:R-:W-:Y:S05]  /*122e0*/  BRA `(.L_x_1564) ;  /* 0x0000003000007947 */ /* 0x000fea0003800000 */
.L_x_1565:
[----:B------:R-:W2:Y:S02]  /*122f0*/  LD.E R0, [R2.64] ;  /* 0x0000000602007980 */ /* 0x000ea4000c101900 */
[----:B--2---:R-:W-:-:S05]  /*12300*/  IADD3 R5, R26, R0, RZ ;  /* 0x000000001a057210 */ /* 0x004fca0007ffe0ff */
[----:B------:R0:W-:Y:S02]  /*12310*/  ST.E [R2.64], R5 ;  /* 0x0000000502007985 */ /* 0x0001e4000c101906 */
.L_x_1564:
[----:B------:R-:W-:Y:S05]  /*12320*/  BSYNC B0 ;  /* 0x0000000000007941 */ /* 0x000fea0003800000 */
.L_x_1563:
[----:B------:R-:W2:Y:S02]  /*12330*/  ATOM.E.ADD.F16x2.RN.STRONG.GPU P0, RZ, [R2.64+0x4], R21 ;  /* 0x0000041502ff798a */ /* 0x000ea4000810e9c6 */
[----:B--2---:R-:W-:Y:S05]  /*12340*/  @P0 EXIT ;  /* 0x000000000000094d */ /* 0x004fea0003800000 */
[----:B------:R-:W1:Y:S02]  /*12350*/  QSPC.E.S P0, RZ, [R2+0x4] ;  /* 0x0000040002ff73aa */ /* 0x000e640000000500 */
[----:B-1----:R-:W-:Y:S05]  /*12360*/  @!P0 BRA `(.L_x_1567) ;  /* 0x0000008000008947 */ /* 0x002fea0003800000 */
[----:B0-----:R-:W-:-:S04]  /*12370*/  IADD3 R2, R2, 0x4, RZ ;  /* 0x0000000402027810 */ /* 0x001fc80007ffe0ff */
[----:B------:R-:W-:-:S05]  /*12380*/  LOP3.LUT R2, R2, 0xffffff, RZ, 0xc0, !PT ;  /* 0x00ffffff02027812 */ /* 0x000fca00078ec0ff */
.L_x_1568:
[----:B------:R-:W0:Y:S02]  /*12390*/  LDS R4, [R2] ;  /* 0x0000000002047984 */ /* 0x000e240000000800 */
[----:B0-----:R-:W-:-:S10]  /*123a0*/  HFMA2.MMA R5, R4, 1, 1, R21 ;  /* 0x3c003c0004057835 */ /* 0x001fd40000000015 */
[----:B------:R-:W0:Y:S02]  /*123b0*/  ATOMS.CAST.SPIN R5, [R2], R4, R5 ;  /* 0x000000040205738d */ /* 0x000e240001800005 */
[----:B0-----:R-:W-:-:S13]  /*123c0*/  ISETP.EQ.U32.AND P0, PT, R5, 0x1, PT ;  /* 0x000000010500780c */ /* 0x001fda0003f02070 */
[----:B------:R-:W-:Y:S05]  /*123d0*/  @!P0 BRA `(.L_x_1568) ;  /* 0xffffffb000008947 */ /* 0x000fea000383ffff */
[----:B------:R-:W-:Y:S05]  /*123e0*/  EXIT ;  /* 0x000000000000794d */ /* 0x000fea0003800000 */
.L_x_1567:
[----:B------:R-:W2:Y:S02]  /*123f0*/  LD.E R0, [R2.64+0x4] ;  /* 0x0000040602007980 */ /* 0x000ea4000c101900 */
[----:B0-2---:R-:W-:-:S05]  /*12400*/  IADD3 R5, R21, R0, RZ ;  /* 0x0000000015057210 */ /* 0x005fca0007ffe0ff */
[----:B------:R-:W-:Y:S01]  /*12410*/  ST.E [R2.64+0x4], R5 ;  /* 0x0000040502007985 */ /* 0x000fe2000c101906 */
[----:B------:R-:W-:Y:S05]  /*12420*/  EXIT ;  /* 0x000000000000794d */ /* 0x000fea0003800000 */
.L_x_1569:
        /* <DEDUP_REMOVED lines=13> */
.L_x_4762:


//--------------------- .text._Z23gemm_half_q_half_kernelILi4ELi20ELb1ELb0ELi32EEvPK6__halfPKjS4_S2_PS0_iiiiPKtS7_iiiiiibS2_i --------------------------
	.section	.text._Z23gemm_half_q_half_kernelILi4ELi20ELb1ELb0ELi32EEvPK6__halfPKjS4_S2_PS0_iiiiPKtS7_iiiiiibS2_i,"ax",@progbits
	.sectioninfo	@"SHI_REGISTERS=115"
	.align	128
        .global         _Z23gemm_half_q_half_kernelILi4ELi20ELb1ELb0ELi32EEvPK6__halfPKjS4_S2_PS0_iiiiPKtS7_iiiiiibS2_i
        .type           _Z23gemm_half_q_half_kernelILi4ELi20ELb1ELb0ELi32EEvPK6__halfPKjS4_S2_PS0_iiiiPKtS7_iiiiiibS2_i,@function
        .size           _Z23gemm_half_q_half_kernelILi4ELi20ELb1ELb0ELi32EEvPK6__halfPKjS4_S2_PS0_iiiiPKtS7_iiiiiibS2_i,(.L_x_4763 - _Z23gemm_half_q_half_kernelILi4ELi20ELb1ELb0ELi32EEvPK6__halfPKjS4_S2_PS0_iiiiPKtS7_iiiiiibS2_i)
        .other          _Z23gemm_half_q_half_kernelILi4ELi20ELb1ELb0ELi32EEvPK6__halfPKjS4_S2_PS0_iiiiPKtS7_iiiiiibS2_i,@"STO_CUDA_ENTRY STV_DEFAULT"
_Z23gemm_half_q_half_kernelILi4ELi20ELb1ELb0ELi32EEvPK6__halfPKjS4_S2_PS0_iiiiPKtS7_iiiiiibS2_i:
.text._Z23gemm_half_q_half_kernelILi4ELi20ELb1ELb0ELi32EEvPK6__halfPKjS4_S2_PS0_iiiiPKtS7_iiiiiibS2_i:
        /* <DEDUP_REMOVED lines=8> */
[----:B------:R-:W2:Y:S01]  /*0080*/  S2R R10, SR_CTAID.X ;  /* 0x00000000000a7919 */ /* 0x000ea20000002500 */
[----:B------:R-:W-:Y:S02]  /*0090*/  PRMT R89, RZ, 0x7610, R89 ;  /* 0x00007610ff597816 */ /* 0x000fe40000000059 */
[----:B------:R-:W-:Y:S01]  /*00a0*/  PRMT R6, RZ, 0x7610, R6 ;  /* 0x00007610ff067816 */ /* 0x000fe20000000006 */
[----:B------:R-:W3:Y:S01]  /*00b0*/  S2R R15, SR_TID.X ;  /* 0x00000000000f7919 */ /* 0x000ee20000002100 */
        /* <DEDUP_REMOVED lines=36> */
.L_x_1570:
        /* <DEDUP_REMOVED lines=16> */
[----:B------:R-:W-:Y:S02]  /*0400*/  IMAD.SHL.U32 R11, R15, 0x2, RZ ;  /* 0x000000020f0b7824 */ /* 0x000fe400078e00ff */
[----:B------:R-:W-:Y:S02]  /*0410*/  IMAD.SHL.U32 R3, R2, 0x4, RZ ;  /* 0x0000000402037824 */ /* 0x000fe400078e00ff */
[----:B------:R-:W-:-:S03]  /*0420*/  IMAD.MOV.U32 R13, RZ, RZ, RZ ;  /* 0x000000ffff0d7224 */ /* 0x000fc600078e00ff */
[----:B--2---:R-:W-:-:S04]  /*0430*/  IADD3 R6, P0, R4, R3, RZ ;  /* 0x0000000304067210 */ /* 0x004fc80007f1e0ff */
[----:B------:R-:W-:Y:S02]  /*0440*/  LEA.HI.X.SX32 R3, R3, RZ, 0x1, P0 ;  /* 0x000000ff03037211 */ /* 0x000fe400000f0eff */
[----:B------:R-:W-:-:S04]  /*0450*/  LEA R2, P0, R6, c[0x0][0x160], 0x1 ;  /* 0x0000580006027a11 */ /* 0x000fc800078008ff */
[----:B------:R-:W-:Y:S02]  /*0460*/  LEA.HI.X R3, R6, c[0x0][0x164], R3, 0x1, P0 ;  /* 0x0000590006037a11 */ /* 0x000fe400000f0c03 */
[----:B------:R-:W-:Y:S01]  /*0470*/  PLOP3.LUT P0, PT, PT, PT, PT, 0x80, 0x0 ;  /* 0x000000000000781c */ /* 0x000fe20003f0f070 */
[----:B------:R-:W-:Y:S05]  /*0480*/  @!P2 BRA `(.L_x_1574) ;  /* 0x000001300000a947 */ /* 0x000fea0003800000 */
[----:B------:R-:W-:Y:S02]  /*0490*/  PLOP3.LUT P0, PT, PT, PT, PT, 0x8, 0x0 ;  /* 0x000000000000781c */ /* 0x000fe40003f0e170 */
[----:B------:R-:W-:-:S05]  /*04a0*/  IADD3 R18, R94, -0x3, RZ ;  /* 0xfffffffd5e127810 */ /* 0x000fca0007ffe0ff */
.L_x_1575:
        /* <DEDUP_REMOVED lines=17> */
.L_x_1574:
        /* <DEDUP_REMOVED lines=17> */
.L_x_1573:
[----:B------:R-:W-:Y:S01]  /*06d0*/  IMAD R3, R12, c[0x0][0x190], RZ ;  /* 0x000064000c037a24 */ /* 0x000fe200078e02ff */
[----:B------:R-:W-:Y:S01]  /*06e0*/  ISETP.GT.AND P2, PT, R94, 0x3, PT ;  /* 0x000000035e00780c */ /* 0x000fe20003f44270 */
[----:B------:R-:W-:Y:S02]  /*06f0*/  IMAD.SHL.U32 R11, R15, 0x2, RZ ;  /* 0x000000020f0b7824 */ /* 0x000fe400078e00ff */
[----:B------:R-:W-:Y:S02]  /*0700*/  IMAD.SHL.U32 R4, R3, 0x4, RZ ;  /* 0x0000000403047824 */ /* 0x000fe400078e00ff */
[----:B------:R-:W-:-:S03]  /*0710*/  IMAD.MOV.U32 R13, RZ, RZ, RZ ;  /* 0x000000ffff0d7224 */ /* 0x000fc600078e00ff */
[----:B------:R-:W-:-:S04]  /*0720*/  IADD3 R3, P0, R2, R4, RZ ;  /* 0x0000000402037210 */ /* 0x000fc80007f1e0ff */
[----:B------:R-:W-:Y:S02]  /*0730*/  LEA.HI.X.SX32 R4, R4, R5, 0x1, P0 ;  /* 0x0000000504047211 */ /* 0x000fe400000f0eff */
[----:B------:R-:W-:-:S04]  /*0740*/  LEA R2, P0, R3, c[0x0][0x160], 0x1 ;  /* 0x0000580003027a11 */ /* 0x000fc800078008ff */
[----:B------:R-:W-:Y:S02]  /*0750*/  LEA.HI.X R3, R3, c[0x0][0x164], R4, 0x1, P0 ;  /* 0x0000590003037a11 */ /* 0x000fe400000f0c04 */
[----:B------:R-:W-:Y:S01]  /*0760*/  PLOP3.LUT P0, PT, PT, PT, PT, 0x80, 0x0 ;  /* 0x000000000000781c */ /* 0x000fe20003f0f070 */
[----:B------:R-:W-:Y:S05]  /*0770*/  @!P2 BRA `(.L_x_1576) ;  /* 0x000001300000a947 */ /* 0x000fea0003800000 */
[----:B------:R-:W-:Y:S02]  /*0780*/  PLOP3.LUT P0, PT, PT, PT, PT, 0x8, 0x0 ;  /* 0x000000000000781c */ /* 0x000fe40003f0e170 */
[----:B------:R-:W-:-:S05]  /*0790*/  IADD3 R18, R94, -0x3, RZ ;  /* 0xfffffffd5e127810 */ /* 0x000fca0007ffe0ff */
.L_x_1577:
        /* <DEDUP_REMOVED lines=17> */
.L_x_1576:
        /* <DEDUP_REMOVED lines=15> */
.L_x_1572:
[----:B------:R-:W-:Y:S05]  /*09a0*/  BSYNC B0 ;  /* 0x0000000000007941 */ /* 0x000fea0003800000 */
.L_x_1571:
        /* <DEDUP_REMOVED lines=18> */
.L_x_1580:
        /* <DEDUP_REMOVED lines=11> */
.L_x_1579:
[----:B-1----:R-:W-:-:S05]  /*0b80*/  IMAD.IADD R4, R94, 0x1, -R11 ;  /* 0x000000015e047824 */ /* 0x002fca00078e0a0b */
[----:B------:R-:W-:-:S13]  /*0b90*/  ISETP.GT.AND P2, PT, R4, 0x1, PT ;  /* 0x000000010400780c */ /* 0x000fda0003f44270 */
[----:B------:R-:W-:Y:S01]  /*0ba0*/  @P2 PLOP3.LUT P0, PT, PT, PT, PT, 0x8, 0x0 ;  /* 0x000000000000281c */ /* 0x000fe20003f0e170 */
[----:B------:R-:W-:Y:S01]  /*0bb0*/  @P2 IMAD.WIDE R4, R13, c[0x0][0x18c], R2 ;  /* 0x000063000d042a25 */ /* 0x000fe200078e0202 */
[----:B------:R-:W-:Y:S01]  /*0bc0*/  @P2 IADD3 R11, R11, 0x2, RZ ;  /* 0x000000020b0b2810 */ /* 0x000fe20007ffe0ff */
[----:B------:R0:W-:Y:S04]  /*0bd0*/  @P2 STG.E.64 [R2.64], RZ ;  /* 0x000000ff02002986 */ /* 0x0001e8000c101b06 */
[----:B------:R1:W-:Y:S06]  /*0be0*/  @P2 STG.E.64 [R4.64], RZ ;  /* 0x000000ff04002986 */ /* 0x0003ec000c101b06 */
[----:B------:R-:W-:Y:S01]  /*0bf0*/  ISETP.LT.OR P0, PT, R11, R94, P0 ;  /* 0x0000005e0b00720c */ /* 0x000fe20000701670 */
[----:B0-----:R-:W-:-:S12]  /*0c00*/  @P2 IMAD.WIDE R2, R13, c[0x0][0x18c], R4 ;  /* 0x000063000d022a25 */ /* 0x001fd800078e0204 */
[----:B------:R1:W-:Y:S02]  /*0c10*/  @P0 STG.E.64 [R2.64], RZ ;  /* 0x000000ff02000986 */ /* 0x0003e4000c101b06 */
.L_x_1578:
[----:B------:R-:W-:Y:S01]  /*0c20*/  BAR.SYNC.DEFER_BLOCKING 0x0 ;  /* 0x0000000000007b1d */ /* 0x000fe20000010000 */
[C---:B------:R-:W-:Y:S02]  /*0c30*/  ISETP.GT.AND P0, PT, R92.reuse, c[0x0][0x1a8], PT ;  /* 0x00006a005c007a0c */ /* 0x040fe40003f04270 */
[C---:B------:R-:W-:Y:S02]  /*0c40*/  ISETP.GT.AND P3, PT, R92.reuse, c[0x0][0x1b0], PT ;  /* 0x00006c005c007a0c */ /* 0x040fe40003f64270 */
[C---:B------:R-:W-:Y:S02]  /*0c50*/  ISETP.GT.AND P2, PT, R92.reuse, c[0x0][0x1ac], PT ;  /* 0x00006b005c007a0c */ /* 0x040fe40003f44270 */
[C---:B-1----:R-:W-:Y:S02]  /*0c60*/  IMNMX R3, R92.reuse, c[0x0][0x1a8], PT ;  /* 0x00006a005c037a17 */ /* 0x042fe40003800200 */
        /* <DEDUP_REMOVED lines=59> */
.L_x_1582:
        /* <DEDUP_REMOVED lines=41> */
.L_x_1581:
        /* <DEDUP_REMOVED lines=12> */
[----:B------:R-:W-:Y:S01]  /*1370*/  PRMT R40, RZ, 0x7610, R40 ;  /* 0x00007610ff287816 */ /* 0x000fe20000000028 */
[----:B------:R-:W-:Y:S02]  /*1380*/  UMOV UR4, URZ ;  /* 0x0000003f00047c82 */ /* 0x000fe40008000000 */
.L_x_1588:
[----:B------:R-:W-:-:S04]  /*1390*/  IMAD.MOV.U32 R95, RZ, RZ, 0x4 ;  /* 0x00000004ff5f7424 */ /* 0x000fc800078e00ff */
[C---:B------:R-:W-:Y:S02]  /*13a0*/  IMAD.WIDE R16, R95.reuse, c[0x0][0x18c], R28 ;  /* 0x000063005f107a25 */ /* 0x040fe400078e021c */
[----:B------:R-:W5:Y:S04]  /*13b0*/  LDG.E.128.CONSTANT R28, [R28.64] ;  /* 0x000000061c1c7981 */ /* 0x000f68000c1e9d00 */
[C---:B------:R-:W-:Y:S02]  /*13c0*/  IMAD.WIDE R12, R95.reuse, c[0x0][0x18c], R16 ;  /* 0x000063005f0c7a25 */ /* 0x040fe400078e0210 */
[----:B------:R-:W5:Y:S04]  /*13d0*/  LDG.E.128.CONSTANT R16, [R16.64] ;  /* 0x0000000610107981 */ /* 0x000f68000c1e9d00 */
[----:B------:R-:W-:-:S02]  /*13e0*/  IMAD.WIDE R2, R95, c[0x0][0x18c], R12 ;  /* 0x000063005f027a25 */ /* 0x000fc400078e020c */
[----:B------:R-:W5:Y:S04]  /*13f0*/  LDG.E.128.CONSTANT R12, [R12.64] ;  /* 0x000000060c0c7981 */ /* 0x000f68000c1e9d00 */
[----:B------:R0:W5:Y:S01]  /*1400*/  LDG.E.128.CONSTANT R8, [R2.64] ;  /* 0x0000000602087981 */ /* 0x000162000c1e9d00 */
[----:B------:R-:W-:Y:S01]  /*1410*/  IMAD.WIDE R100, R95, c[0x0][0x18c], R2 ;  /* 0x000063005f647a25 */ /* 0x000fe200078e0202 */
        /* <DEDUP_REMOVED lines=28> */
[C---:B------:R-:W-:Y:S02]  /*15e0*/  LOP3.LUT R39, R19.reuse, 0x3e003e0, RZ, 0xc0, !PT ;  /* 0x03e003e013277812 */ /* 0x040fe400078ec0ff */
[----:B0-----:R-:W-:-:S02]  /*15f0*/  LOP3.LUT R3, R19, 0x1f001f, RZ, 0xc0, !PT ;  /* 0x001f001f13037812 */ /* 0x001fc400078ec0ff */
[----:B------:R-:W-:Y:S02]  /*1600*/  SHF.R.U32.HI R28, RZ, 0xa, R19 ;  /* 0x0000000aff1c7819 */ /* 0x000fe40000011613 */
[----:B------:R-:W-:Y:S02]  /*1610*/  SHF.R.U32.HI R18, RZ, 0xd, R13 ;  /* 0x0000000dff127819 */ /* 0x000fe4000001160d */
[----:B------:R-:W-:Y:S02]  /*1620*/  LOP3.LUT R79, R79, 0x10001, RZ, 0xc0, !PT ;  /* 0x000100014f4f7812 */ /* 0x000fe400078ec0ff */
        /* <DEDUP_REMOVED lines=8> */
[----:B------:R-:W-:-:S02]  /*16b0*/  LOP3.LUT R73, R8, 0x3e003e0, RZ, 0xc0, !PT ;  /* 0x03e003e008497812 */ /* 0x000fc400078ec0ff */
[----:B------:R-:W-:Y:S02]  /*16c0*/  LOP3.LUT R71, R8, 0x1f001f, RZ, 0xc0, !PT ;  /* 0x001f001f08477812 */ /* 0x000fe400078ec0ff */
[----:B------:R-:W-:Y:S02]  /*16d0*/  SHF.R.U32.HI R72, RZ, 0xa, R8 ;  /* 0x0000000aff487819 */ /* 0x000fe40000011608 */
[----:B------:R-:W-:Y:S02]  /*16e0*/  SHF.R.U32.HI R81, RZ, 0xd, R15 ;  /* 0x0000000dff517819 */ /* 0x000fe4000001160f */
[----:B------:R-:W-:Y:S02]  /*16f0*/  SHF.R.U32.HI R8, RZ, 0xc, R9 ;  /* 0x0000000cff087819 */ /* 0x000fe40000011609 */
[C---:B------:R-:W-:Y:S02]  /*1700*/  LOP3.LUT R64, R9.reuse, 0x3e003e0, RZ, 0xc0, !PT ;  /* 0x03e003e009407812 */ /* 0x040fe400078ec0ff */
[----:B------:R-:W-:-:S02]  /*1710*/  LOP3.LUT R69, R9, 0x1f001f, RZ, 0xc0, !PT ;  /* 0x001f001f09457812 */ /* 0x000fc400078ec0ff */
[----:B------:R-:W-:Y:S02]  /*1720*/  SHF.R.U32.HI R70, RZ, 0xa, R9 ;  /* 0x0000000aff467819 */ /* 0x000fe40000011609 */
[----:B------:R-:W-:Y:S02]  /*1730*/  PRMT R74, R91, 0x9910, RZ ;  /* 0x000099105b4a7816 */ /* 0x000fe400000000ff */
[----:B------:R-:W-:Y:S02]  /*1740*/  LOP3.LUT R80, R79, 0x20002, R80, 0xf8, !PT ;  /* 0x000200024f507812 */ /* 0x000fe400078ef850 */
[----:B------:R-:W-:Y:S02]  /*1750*/  LOP3.LUT R75, R75, 0x40004, R18, 0xf8, !PT ;  /* 0x000400044b4b7812 */ /* 0x000fe400078ef812 */
[----:B------:R-:W-:Y:S02]  /*1760*/  SHF.R.U32.HI R9, RZ, 0xc, R10 ;  /* 0x0000000cff097819 */ /* 0x000fe4000001160a */
[----:B------:R-:W-:-:S02]  /*1770*/  LOP3.LUT R78, R78, 0x40004, R19, 0xf8, !PT ;  /* 0x000400044e4e7812 */ /* 0x000fc400078ef813 */
[----:B------:R-:W-:Y:S02]  /*1780*/  LOP3.LUT R17, R16, 0x80008, R17, 0xf8, !PT ;  /* 0x0008000810117812 */ /* 0x000fe400078ef811 */
[----:B------:R-:W-:Y:S02]  /*1790*/  ISETP.NE.AND P0, PT, R74, RZ, PT ;  /* 0x000000ff4a00720c */ /* 0x000fe40003f05270 */
[----:B------:R-:W-:Y:S02]  /*17a0*/  LOP3.LUT R47, R80, 0x40004, R81, 0xf8, !PT ;  /* 0x00040004502f7812 */ /* 0x000fe400078ef851 */
[----:B------:R-:W-:Y:S02]  /*17b0*/  LOP3.LUT R19, R75, 0x80008, R8, 0xf8, !PT ;  /* 0x000800084b137812 */ /* 0x000fe400078ef808 */
        /* <DEDUP_REMOVED lines=22> */
[C---:B------:R-:W-:Y:S02]  /*1920*/  LOP3.LUT R20, R30.reuse, 0x3e003e0, RZ, 0xc0, !PT ;  /* 0x03e003e01e147812 */ /* 0x040fe400078ec0ff */
[----:B------:R-:W-:Y:S02]  /*1930*/  LOP3.LUT R2, R30, 0x1f001f, RZ, 0xc0, !PT ;  /* 0x001f001f1e027812 */ /* 0x000fe400078ec0ff */
[----:B------:R-:W-:Y:S02]  /*1940*/  LOP3.LUT R85, R47, 0x80008, R10, 0xf8, !PT ;  /* 0x000800082f557812 */ /* 0x000fe400078ef80a */
[----:B------:R-:W-:-:S02]  /*1950*/  LOP3.LUT R82, R61, 0x64006400, RZ, 0xfc, !PT ;  /* 0x640064003d527812 */ /* 0x000fc400078efcff */
[----:B------:R-:W-:Y:S02]  /*1960*/  LOP3.LUT R51, R51, 0x1f001f, RZ, 0xc0, !PT ;  /* 0x001f001f33337812 */ /* 0x000fe400078ec0ff */
[----:B------:R-:W-:Y:S02]  /*1970*/  SHF.R.U32.HI R30, RZ, 0xa, R30 ;  /* 0x0000000aff1e7819 */ /* 0x000fe4000001161e */
[C---:B------:R-:W-:Y:S02]  /*1980*/  LOP3.LUT R36, R31.reuse, 0x3e003e0, RZ, 0xc0, !PT ;  /* 0x03e003e01f247812 */ /* 0x040fe400078ec0ff */
[----:B------:R-:W-:Y:S02]  /*1990*/  LOP3.LUT R0, R31, 0x1f001f, RZ, 0xc0, !PT ;  /* 0x001f001f1f007812 */ /* 0x000fe400078ec0ff */
[----:B------:R-:W-:Y:S02]  /*19a0*/  LOP3.LUT R78, R73, 0x64006400, RZ, 0xfc, !PT ;  /* 0x64006400494e7812 */ /* 0x000fe400078efcff */
[----:B------:R-:W-:-:S02]  /*19b0*/  SHF.R.U32.HI R31, RZ, 0xa, R31 ;  /* 0x0000000aff1f7819 */ /* 0x000fc4000001161f */
[----:B------:R-:W-:Y:S01]  /*19c0*/  LOP3.LUT R80, R37, 0x64006400, RZ, 0xfc, !PT ;  /* 0x6400640025507812 */ /* 0x000fe200078efcff */
[-C--:B------:R-:W-:Y:S01]  /*19d0*/  HFMA2 R37, R86, R11.reuse.H0_H0, -48, -48 ;  /* 0xd200d20056257431 */ /* 0x080fe2000004000b */
        /* <DEDUP_REMOVED lines=59> */
[----:B------:R-:W-:Y:S01]  /*1d90*/  ISETP.GE.AND P2, PT, R94, 0x2, PT ;  /* 0x000000025e00780c */ /* 0x000fe20003f46270 */
[----:B------:R-:W-:Y:S02]  /*1da0*/  HADD2 R82, R82, -1040, -1040 ;  /* 0xe410e41052527430 */ /* 0x000fe40000000000 */
[----:B------:R-:W-:Y:S01]  /*1db0*/  HADD2 R46, R46, -1040, -1040 ;  /* 0xe410e4102e2e7430 */ /* 0x000fe20000000000 */
[----:B--2---:R-:W-:Y:S02]  /*1dc0*/  SHF.R.U32.HI R16, RZ, 0xb, R4 ;  /* 0x0000000bff107819 */ /* 0x004fe40000011604 */
[----:B------:R-:W-:Y:S02]  /*1dd0*/  SHF.R.U32.HI R18, RZ, 0xb, R5 ;  /* 0x0000000bff127819 */ /* 0x000fe40000011605 */
[----:B------:R-:W-:Y:S02]  /*1de0*/  SHF.R.U32.HI R74, RZ, 0xb, R6 ;  /* 0x0000000bff4a7819 */ /* 0x000fe40000011606 */
[----:B------:R-:W-:-:S02]  /*1df0*/  LOP3.LUT R16, R17, 0x100010, R16, 0xf8, !PT ;  /* 0x0010001011107812 */ /* 0x000fc400078ef810 */
[----:B------:R-:W-:Y:S02]  /*1e00*/  LOP3.LUT R17, R19, 0x100010, R18, 0xf8, !PT ;  /* 0x0010001013117812 */ /* 0x000fe400078ef812 */
[----:B------:R-:W-:Y:S02]  /*1e10*/  LOP3.LUT R18, R81, 0x100010, R74, 0xf8, !PT ;  /* 0x0010001051127812 */ /* 0x000fe400078ef84a */
[----:B------:R-:W-:Y:S01]  /*1e20*/  LOP3.LUT R74, R45, 0x64006400, RZ, 0xfc, !PT ;  /* 0x640064002d4a7812 */ /* 0x000fe200078efcff */
[-C--:B------:R-:W-:Y:S01]  /*1e30*/  HFMA2 R45, R78, R11.reuse.H0_H0, -48, -48 ;  /* 0xd200d2004e2d7431 */ /* 0x080fe2000004000b */
[C---:B------:R-:W-:Y:S01]  /*1e40*/  LOP3.LUT R75, R4.reuse, 0x3e003e0, RZ, 0xc0, !PT ;  /* 0x03e003e0044b7812 */ /* 0x040fe200078ec0ff */
[-C--:B------:R-:W-:Y:S01]  /*1e50*/  HFMA2 R78, R104, R11.reuse.H0_H0, -48, -48 ;  /* 0xd200d200684e7431 */ /* 0x080fe2000004000b */
[----:B------:R-:W-:Y:S01]  /*1e60*/  LOP3.LUT R8, R4, 0x1f001f, RZ, 0xc0, !PT ;  /* 0x001f001f04087812 */ /* 0x000fe200078ec0ff */
[----:B------:R-:W-:Y:S01]  /*1e70*/  HFMA2 R87, R74, R11.H0_H0, -48, -48 ;  /* 0xd200d2004a577431 */ /* 0x000fe2000004000b */
        /* <DEDUP_REMOVED lines=8> */
[----:B------:R-:W-:Y:S02]  /*1f00*/  SHF.R.U32.HI R5, RZ, 0xa, R5 ;  /* 0x0000000aff057819 */ /* 0x000fe40000011605 */
[----:B------:R-:W-:Y:S02]  /*1f10*/  SHF.R.U32.HI R6, RZ, 0xa, R6 ;  /* 0x0000000aff067819 */ /* 0x000fe40000011606 */
[----:B------:R-:W-:Y:S02]  /*1f20*/  SHF.R.U32.HI R7, RZ, 0xa, R7 ;  /* 0x0000000aff077819 */ /* 0x000fe40000011607 */
[----:B------:R-:W-:Y:S02]  /*1f30*/  LOP3.LUT R74, R29, 0x1f001f, RZ, 0xc0, !PT ;  /* 0x001f001f1d4a7812 */ /* 0x000fe400078ec0ff */
[----:B------:R-:W-:-:S02]  /*1f40*/  LOP3.LUT R14, R75, 0x64006400, RZ, 0xfc, !PT ;  /* 0x640064004b0e7812 */ /* 0x000fc400078efcff */
[----:B------:R-:W-:Y:S01]  /*1f50*/  LOP3.LUT R29, R65, 0x64006400, RZ, 0xfc, !PT ;  /* 0x64006400411d7812 */ /* 0x000fe200078efcff */
[----:B------:R-:W-:Y:S01]  /*1f60*/  HADD2 R65, R67, -1040, -1040 ;  /* 0xe410e41043417430 */ /* 0x000fe20000000000 */
[----:B------:R-:W-:Y:S01]  /*1f70*/  LOP3.LUT R75, R55, 0x1f001f, RZ, 0xc0, !PT ;  /* 0x001f001f374b7812 */ /* 0x000fe200078ec0ff */
[----:B------:R-:W-:Y:S01]  /*1f80*/  HFMA2 R14, R14, R11.H0_H0, -48, -48 ;  /* 0xd200d2000e0e7431 */ /* 0x000fe2000004000b */
[----:B------:R-:W-:Y:S01]  /*1f90*/  LOP3.LUT R51, R47, 0x64006400, RZ, 0xfc, !PT ;  /* 0x640064002f337812 */ /* 0x000fe200078efcff */
[----:B------:R-:W-:Y:S01]  /*1fa0*/  HADD2 R67, R34, -1040, -1040 ;  /* 0xe410e41022437430 */ /* 0x000fe20000000000 */
[----:B------:R-:W-:Y:S01]  /*1fb0*/  LOP3.LUT R19, R85, 0x100010, R76, 0xf8, !PT ;  /* 0x0010001055137812 */ /* 0x000fe200078ef84c */
        /* <DEDUP_REMOVED lines=148> */
.L_x_1585:
        /* <DEDUP_REMOVED lines=83> */
.L_x_1586:
        /* <DEDUP_REMOVED lines=85> */
.L_x_1587:
        /* <DEDUP_REMOVED lines=79> */
.L_x_1584:
[----:B------:R-:W-:Y:S01]  /*3870*/  LEA R0, R96, 0x20, 0x5 ;  /* 0x0000002060007811 */ /* 0x000fe200078e28ff */
[----:B------:R-:W-:Y:S01]  /*3880*/  UIADD3 UR4, UR4, 0x40, URZ ;  /* 0x0000004004047890 */ /* 0x000fe2000fffe03f */
[----:B------:R-:W-:Y:S01]  /*3890*/  IADD3 R92, R92, 0x20, RZ ;  /* 0x000000205c5c7810 */ /* 0x000fe20007ffe0ff */
[----:B-----5:R-:W-:Y:S01]  /*38a0*/  IMAD.WIDE R28, R95, c[0x0][0x18c], R100 ;  /* 0x000063005f1c7a25 */ /* 0x020fe200078e0264 */
[----:B0-----:R-:W-:Y:S02]  /*38b0*/  IMNMX R3, R0, c[0x0][0x190], PT ;  /* 0x0000640000037a17 */ /* 0x001fe40003800200 */
[C---:B------:R-:W-:Y:S02]  /*38c0*/  ISETP.GE.AND P0, PT, R92.reuse, c[0x0][0x1b0], PT ;  /* 0x00006c005c007a0c */ /* 0x040fe40003f06270 */
[----:B------:R-:W-:-:S13]  /*38d0*/  ISETP.LT.AND P2, PT, R92, R3, PT ;  /* 0x000000035c00720c */ /* 0x000fda0003f41270 */
[----:B------:R-:W-:Y:S05]  /*38e0*/  @!P0 BRA P2, `(.L_x_1588) ;  /* 0xffffdaa000008947 */ /* 0x000fea000103ffff */
.L_x_1583:
[----:B------:R-:W-:-:S04]  /*38f0*/  ISETP.GE.AND P0, PT, R92, R93, PT ;  /* 0x0000005d5c00720c */ /* 0x000fc80003f06270 */
[----:B------:R-:W-:-:S13]  /*3900*/  ISETP.GE.OR P0, PT, R92, c[0x0][0x1b8], P0 ;  /* 0x00006e005c007a0c */ /* 0x000fda0000706670 */
[----:B------:R-:W-:Y:S05]  /*3910*/  @P0 BRA `(.L_x_1589) ;  /* 0x0000239000000947 */ /* 0x000fea0003800000 */
[----:B------:R-:W-:-:S04]  /*3920*/  PRMT R0, R97, 0x9910, RZ ;  /* 0x0000991061007816 */ /* 0x000fc800000000ff */
[----:B------:R-:W-:-:S04]  /*3930*/  ISETP.NE.AND P0, PT, R0, RZ, PT ;  /* 0x000000ff0000720c */ /* 0x000fc80003f05270 */
[----:B------:R-:W-:Y:S02]  /*3940*/  ISETP.LT.OR P0, PT, R98, 0x4, !P0 ;  /* 0x000000046200780c */ /* 0x000fe40004701670 */
.L_x_1594:
[----:B------:R-:W-:Y:S01]  /*3950*/  IMAD.MOV.U32 R95, RZ, RZ, 0x4 ;  /* 0x00000004ff5f7424 */ /* 0x000fe200078e00ff */
[----:B-----5:R0:W5:Y:S03]  /*3960*/  LDG.E.128.CONSTANT R12, [R28.64] ;  /* 0x000000061c0c7981 */ /* 0x020166000c1e9d00 */
[----:B------:R-:W-:-:S05]  /*3970*/  IMAD.WIDE R2, R95, c[0x0][0x18c], R28 ;  /* 0x000063005f027a25 */ /* 0x000fca00078e021c */
[----:B------:R0:W5:Y:S01]  /*3980*/  LDG.E.128.CONSTANT R8, [R2.64] ;  /* 0x0000000602087981 */ /* 0x000162000c1e9d00 */
[----:B------:R-:W-:Y:S01]  /*3990*/  IMAD.WIDE R96, R95, c[0x0][0x18c], R2 ;  /* 0x000063005f607a25 */ /* 0x000fe200078e0202 */
[----:B------:R-:W-:Y:S05]  /*39a0*/  @!P1 BRA `(.L_x_1590) ;  /* 0x000022a000009947 */ /* 0x000fea0003800000 */
[----:B------:R-:W2:Y:S01]  /*39b0*/  LDG.E.128.CONSTANT R4, [R96.64] ;  /* 0x0000000660047981 */ /* 0x000ea2000c1e9d00 */
[----:B-----5:R-:W-:Y:S02]  /*39c0*/  SHF.R.U32.HI R0, RZ, 0xf, R12 ;  /* 0x0000000fff007819 */ /* 0x020fe4000001160c */
[--C-:B0-----:R-:W-:Y:S02]  /*39d0*/  SHF.R.U32.HI R28, RZ, 0xf, R14.reuse ;  /* 0x0000000fff1c7819 */ /* 0x101fe4000001160e */
[C---:B------:R-:W-:Y:S02]  /*39e0*/  LOP3.LUT R16, R14.reuse, 0x380038, RZ, 0xc0, !PT ;  /* 0x003800380e107812 */ /* 0x040fe400078ec0ff */
[----:B------:R-:W-:Y:S02]  /*39f0*/  SHF.R.U32.HI R32, RZ, 0x6, R14 ;  /* 0x00000006ff207819 */ /* 0x000fe4000001160e */
[----:B------:R-:W-:-:S02]  /*3a00*/  LOP3.LUT R45, R14, 0x70007, RZ, 0xc0, !PT ;  /* 0x000700070e2d7812 */ /* 0x000fc400078ec0ff */
[----:B------:R-:W-:Y:S02]  /*3a10*/  SHF.R.U32.HI R30, RZ, 0xf, R15 ;  /* 0x0000000fff1e7819 */ /* 0x000fe4000001160f */
[----:B------:R-:W-:Y:S02]  /*3a20*/  SHF.R.U32.HI R20, RZ, 0xf, R13 ;  /* 0x0000000fff147819 */ /* 0x000fe4000001160d */
[--C-:B------:R-:W-:Y:S02]  /*3a30*/  SHF.R.U32.HI R31, RZ, 0xe, R10.reuse ;  /* 0x0000000eff1f7819 */ /* 0x100fe4000001160a */
[C---:B------:R-:W-:Y:S02]  /*3a40*/  LOP3.LUT R14, R10.reuse, 0x380038, RZ, 0xc0, !PT ;  /* 0x003800380a0e7812 */ /* 0x040fe400078ec0ff */
[----:B------:R-:W-:Y:S02]  /*3a50*/  SHF.R.U32.HI R47, RZ, 0x6, R10 ;  /* 0x00000006ff2f7819 */ /* 0x000fe4000001160a */
[----:B------:R-:W-:Y:S01]  /*3a60*/  LOP3.LUT R58, R10, 0x70007, RZ, 0xc0, !PT ;  /* 0x000700070a3a7812 */ /* 0x000fe200078ec0ff */
[----:B------:R-:W-:Y:S01]  /*3a70*/  IMAD.MOV.U32 R10, RZ, RZ, 0x2400 ;  /* 0x00002400ff0a7424 */ /* 0x000fe200078e00ff */
[----:B------:R-:W-:-:S02]  /*3a80*/  SHF.R.U32.HI R17, RZ, 0xe, R8 ;  /* 0x0000000eff117819 */ /* 0x000fc40000011608 */
[C---:B------:R-:W-:Y:S02]  /*3a90*/  LOP3.LUT R3, R8.reuse, 0x380038, RZ, 0xc0, !PT ;  /* 0x0038003808037812 */ /* 0x040fe400078ec0ff */
[----:B------:R-:W-:Y:S02]  /*3aa0*/  SHF.R.U32.HI R46, RZ, 0x6, R8 ;  /* 0x00000006ff2e7819 */ /* 0x000fe40000011608 */
[----:B------:R-:W-:Y:S02]  /*3ab0*/  LOP3.LUT R59, R8, 0x70007, RZ, 0xc0, !PT ;  /* 0x00070007083b7812 */ /* 0x000fe400078ec0ff */
[----:B------:R-:W-:Y:S02]  /*3ac0*/  SHF.R.U32.HI R37, RZ, 0xe, R11 ;  /* 0x0000000eff257819 */ /* 0x000fe4000001160b */
[----:B------:R-:W-:Y:S02]  /*3ad0*/  LOP3.LUT R8, R0, 0x10001, RZ, 0xc0, !PT ;  /* 0x0001000100087812 */ /* 0x000fe400078ec0ff */
[----:B------:R-:W-:-:S02]  /*3ae0*/  LOP3.LUT R28, R28, 0x10001, RZ, 0xc0, !PT ;  /* 0x000100011c1c7812 */ /* 0x000fc400078ec0ff */
[----:B------:R-:W-:Y:S02]  /*3af0*/  LOP3.LUT R30, R30, 0x10001, RZ, 0xc0, !PT ;  /* 0x000100011e1e7812 */ /* 0x000fe400078ec0ff */
[----:B------:R-:W-:Y:S02]  /*3b00*/  SHF.R.U32.HI R29, RZ, 0xe, R9 ;  /* 0x0000000eff1d7819 */ /* 0x000fe40000011609 */
[----:B------:R-:W-:Y:S02]  /*3b10*/  LOP3.LUT R20, R20, 0x10001, RZ, 0xc0, !PT ;  /* 0x0001000114147812 */ /* 0x000fe400078ec0ff */
[----:B------:R-:W-:Y:S02]  /*3b20*/  SHF.R.U32.HI R34, RZ, 0x6, R12 ;  /* 0x00000006ff227819 */ /* 0x000fe4000001160c */
[----:B------:R-:W-:Y:S02]  /*3b30*/  LOP3.LUT R18, R15, 0x380038, RZ, 0xc0, !PT ;  /* 0x003800380f127812 */ /* 0x000fe400078ec0ff */
[----:B------:R-:W-:-:S02]  /*3b40*/  SHF.R.U32.HI R35, RZ, 0x6, R15 ;  /* 0x00000006ff237819 */ /* 0x000fc4000001160f */
[----:B------:R-:W-:Y:S02]  /*3b50*/  LOP3.LUT R52, R15, 0x70007, RZ, 0xc0, !PT ;  /* 0x000700070f347812 */ /* 0x000fe400078ec0ff */
[----:B------:R-:W-:Y:S02]  /*3b60*/  PRMT R0, R10, 0x7610, R0 ;  /* 0x000076100a007816 */ /* 0x000fe40000000000 */
[C---:B------:R-:W-:Y:S02]  /*3b70*/  LOP3.LUT R15, R11.reuse, 0x380038, RZ, 0xc0, !PT ;  /* 0x003800380b0f7812 */ /* 0x040fe400078ec0ff */
[----:B------:R-:W-:Y:S02]  /*3b80*/  SHF.R.U32.HI R53, RZ, 0x6, R11 ;  /* 0x00000006ff357819 */ /* 0x000fe4000001160b */
[----:B------:R-:W-:Y:S02]  /*3b90*/  LOP3.LUT R70, R11, 0x70007, RZ, 0xc0, !PT ;  /* 0x000700070b467812 */ /* 0x000fe400078ec0ff */
[----:B------:R-:W-:-:S02]  /*3ba0*/  LOP3.LUT R19, R8, 0x20002, R17, 0xf8, !PT ;  /* 0x0002000208137812 */ /* 0x000fc400078ef811 */
[----:B------:R-:W-:Y:S02]  /*3bb0*/  LOP3.LUT R10, R28, 0x20002, R31, 0xf8, !PT ;  /* 0x000200021c0a7812 */ /* 0x000fe400078ef81f */
[----:B------:R-:W-:Y:S02]  /*3bc0*/  LOP3.LUT R61, R30, 0x20002, R37, 0xf8, !PT ;  /* 0x000200021e3d7812 */ /* 0x000fe400078ef825 */
[----:B------:R-:W-:Y:S02]  /*3bd0*/  LOP3.LUT R2, R12, 0x380038, RZ, 0xc0, !PT ;  /* 0x003800380c027812 */ /* 0x000fe400078ec0ff */
[----:B------:R-:W-:Y:S02]  /*3be0*/  PRMT R8, R91, 0x9910, RZ ;  /* 0x000099105b087816 */ /* 0x000fe400000000ff */
[----:B------:R-:W-:Y:S02]  /*3bf0*/  LOP3.LUT R20, R20, 0x20002, R29, 0xf8, !PT ;  /* 0x0002000214147812 */ /* 0x000fe400078ef81d */
[----:B------:R-:W-:-:S02]  /*3c00*/  LOP3.LUT R56, R12, 0x70007, RZ, 0xc0, !PT ;  /* 0x000700070c387812 */ /* 0x000fc400078ec0ff */
[----:B------:R-:W-:Y:S02]  /*3c10*/  LOP3.LUT R62, R3, 0x64006400, RZ, 0xfc, !PT ;  /* 0x64006400033e7812 */ /* 0x000fe400078efcff */
[C---:B------:R-:W-:Y:S02]  /*3c20*/  LOP3.LUT R12, R13.reuse, 0x380038, RZ, 0xc0, !PT ;  /* 0x003800380d0c7812 */ /* 0x040fe400078ec0ff */
[----:B------:R-:W-:Y:S02]  /*3c30*/  SHF.R.U32.HI R33, RZ, 0x6, R13 ;  /* 0x00000006ff217819 */ /* 0x000fe4000001160d */
[----:B------:R-:W-:Y:S02]  /*3c40*/  LOP3.LUT R54, R13, 0x70007, RZ, 0xc0, !PT ;  /* 0x000700070d367812 */ /* 0x000fe400078ec0ff */
[----:B------:R-:W-:Y:S02]  /*3c50*/  LOP3.LUT R3, R34, 0x380038, RZ, 0xc0, !PT ;  /* 0x0038003822037812 */ /* 0x000fe400078ec0ff */
[----:B------:R-:W-:-:S02]  /*3c60*/  LOP3.LUT R13, R9, 0x380038, RZ, 0xc0, !PT ;  /* 0x00380038090d7812 */ /* 0x000fc400078ec0ff */
[----:B------:R-:W-:Y:S02]  /*3c70*/  SHF.R.U32.HI R38, RZ, 0x6, R9 ;  /* 0x00000006ff267819 */ /* 0x000fe40000011609 */
[----:B------:R-:W-:Y:S01]  /*3c80*/  LOP3.LUT R57, R9, 0x70007, RZ, 0xc0, !PT ;  /* 0x0007000709397812 */ /* 0x000fe200078ec0ff */
[----:B------:R-:W-:Y:S01]  /*3c90*/  IMAD.MOV.U32 R9, RZ, RZ, 0x3000 ;  /* 0x00003000ff097424 */ /* 0x000fe200078e00ff */
[----:B------:R-:W-:Y:S02]  /*3ca0*/  ISETP.NE.AND P2, PT, R8, RZ, PT ;  /* 0x000000ff0800720c */ /* 0x000fe40003f45270 */
        /* <DEDUP_REMOVED lines=22> */
[----:B------:R-:W-:Y:S01]  /*3e10*/  LOP3.LUT R45, R45, 0x64006400, RZ, 0xfc, !PT ;  /* 0x640064002d2d7812 */ /* 0x000fe200078efcff */
[----:B------:R-:W-:Y:S01]  /*3e20*/  HADD2 R84, R54, -1028, -1028 ;  /* 0xe404e40436547430 */ /* 0x000fe20000000000 */
[----:B------:R-:W-:Y:S02]  /*3e30*/  LOP3.LUT R58, R58, 0x64006400, RZ, 0xfc, !PT ;  /* 0x640064003a3a7812 */ /* 0x000fe400078efcff */
[----:B------:R-:W-:-:S02]  /*3e40*/  LOP3.LUT R52, R52, 0x64006400, RZ, 0xfc, !PT ;  /* 0x6400640034347812 */ /* 0x000fc400078efcff */
[----:B------:R-:W-:Y:S02]  /*3e50*/  ISETP.GE.AND P3, PT, R94, 0x2, PT ;  /* 0x000000025e00780c */ /* 0x000fe40003f66270 */
[--C-:B--2---:R-:W-:Y:S02]  /*3e60*/  SHF.R.U32.HI R31, RZ, 0xd, R5.reuse ;  /* 0x0000000dff1f7819 */ /* 0x104fe40000011605 */
[C---:B------:R-:W-:Y:S02]  /*3e70*/  LOP3.LUT R11, R5.reuse, 0x380038, RZ, 0xc0, !PT ;  /* 0x00380038050b7812 */ /* 0x040fe400078ec0ff */
[----:B------:R-:W-:Y:S02]  /*3e80*/  SHF.R.U32.HI R37, RZ, 0x6, R5 ;  /* 0x00000006ff257819 */ /* 0x000fe40000011605 */
[----:B------:R-:W-:Y:S02]  /*3e90*/  LOP3.LUT R49, R5, 0x70007, RZ, 0xc0, !PT ;  /* 0x0007000705317812 */ /* 0x000fe400078ec0ff */
[----:B------:R-:W-:-:S02]  /*3ea0*/  LOP3.LUT R5, R46, 0x380038, RZ, 0xc0, !PT ;  /* 0x003800382e057812 */ /* 0x000fc400078ec0ff */
[----:B------:R-:W-:Y:S02]  /*3eb0*/  LOP3.LUT R31, R20, 0x40004, R31, 0xf8, !PT ;  /* 0x00040004141f7812 */ /* 0x000fe400078ef81f */
[--C-:B------:R-:W-:Y:S02]  /*3ec0*/  SHF.R.U32.HI R30, RZ, 0xd, R4.reuse ;  /* 0x0000000dff1e7819 */ /* 0x100fe40000011604 */
[C---:B------:R-:W-:Y:S02]  /*3ed0*/  LOP3.LUT R8, R4.reuse, 0x380038, RZ, 0xc0, !PT ;  /* 0x0038003804087812 */ /* 0x040fe400078ec0ff */
[----:B------:R-:W-:Y:S02]  /*3ee0*/  SHF.R.U32.HI R36, RZ, 0x6, R4 ;  /* 0x00000006ff247819 */ /* 0x000fe40000011604 */
[----:B------:R-:W-:Y:S02]  /*3ef0*/  LOP3.LUT R48, R4, 0x70007, RZ, 0xc0, !PT ;  /* 0x0007000704307812 */ /* 0x000fe400078ec0ff */
[----:B------:R-:W-:-:S02]  /*3f00*/  LOP3.LUT R20, R5, 0x64006400, RZ, 0xfc, !PT ;  /* 0x6400640005147812 */ /* 0x000fc400078efcff */
[--C-:B------:R-:W-:Y:S02]  /*3f10*/  SHF.R.U32.HI R29, RZ, 0xd, R6.reuse ;  /* 0x0000000dff1d7819 */ /* 0x100fe40000011606 */
[C---:B------:R-:W-:Y:S01]  /*3f20*/  LOP3.LUT R17, R6.reuse, 0x380038, RZ, 0xc0, !PT ;  /* 0x0038003806117812 */ /* 0x040fe200078ec0ff */
[----:B------:R-:W-:Y:S01]  /*3f30*/  HFMA2 R20, R20, R9.H0_H0, -132, -132 ;  /* 0xd820d82014147431 */ /* 0x000fe20000040009 */
[----:B------:R-:W-:Y:S02]  /*3f40*/  SHF.R.U32.HI R39, RZ, 0x6, R6 ;  /* 0x00000006ff277819 */ /* 0x000fe40000011606 */
[----:B------:R-:W-:Y:S02]  /*3f50*/  LOP3.LUT R51, R6, 0x70007, RZ, 0xc0, !PT ;  /* 0x0007000706337812 */ /* 0x000fe400078ec0ff */
[----:B------:R-:W-:Y:S02]  /*3f60*/  SHF.R.U32.HI R50, RZ, 0x6, R7 ;  /* 0x00000006ff327819 */ /* 0x000fe40000011607 */
[----:B------:R-:W-:-:S02]  /*3f70*/  LOP3.LUT R4, R3, 0x64006400, RZ, 0xfc, !PT ;  /* 0x6400640003047812 */ /* 0x000fc400078efcff */
[----:B------:R-:W-:Y:S02]  /*3f80*/  LOP3.LUT R5, R37, 0x380038, RZ, 0xc0, !PT ;  /* 0x0038003825057812 */ /* 0x000fe400078ec0ff */
[----:B------:R-:W-:Y:S01]  /*3f90*/  LOP3.LUT R6, R33, 0x380038, RZ, 0xc0, !PT ;  /* 0x0038003821067812 */ /* 0x000fe200078ec0ff */
[-C--:B------:R-:W-:Y:S01]  /*3fa0*/  HFMA2 R85, R4, R9.reuse.H0_H0, -132, -132 ;  /* 0xd820d82004557431 */ /* 0x080fe20000040009 */
[----:B------:R-:W-:Y:S02]  /*3fb0*/  LOP3.LUT R63, R7, 0x380038, RZ, 0xc0, !PT ;  /* 0x00380038073f7812 */ /* 0x000fe400078ec0ff */
[----:B------:R-:W-:Y:S02]  /*3fc0*/  LOP3.LUT R66, R11, 0x64006400, RZ, 0xfc, !PT ;  /* 0x640064000b427812 */ /* 0x000fe400078efcff */
[----:B------:R-:W-:Y:S02]  /*3fd0*/  SHF.R.U32.HI R28, RZ, 0xd, R7 ;  /* 0x0000000dff1c7819 */ /* 0x000fe40000011607 */
[----:B------:R-:W-:Y:S01]  /*3fe0*/  LOP3.LUT R55, R7, 0x70007, RZ, 0xc0, !PT ;  /* 0x0007000707377812 */ /* 0x000fe200078ec0ff */
[----:B------:R-:W-:Y:S01]  /*3ff0*/  HFMA2 R15, R66, R9.H0_H0, -132, -132 ;  /* 0xd820d820420f7431 */ /* 0x000fe20000040009 */
[----:B------:R-:W-:-:S02]  /*4000*/  LOP3.LUT R8, R8, 0x64006400, RZ, 0xfc, !PT ;  /* 0x6400640008087812 */ /* 0x000fc400078efcff */
        /* <DEDUP_REMOVED lines=9> */
[----:B------:R-:W-:-:S02]  /*40a0*/  LOP3.LUT R30, R19, 0x40004, R30, 0xf8, !PT ;  /* 0x00040004131e7812 */ /* 0x000fc400078ef81e */
[----:B------:R-:W-:Y:S02]  /*40b0*/  LOP3.LUT R29, R10, 0x40004, R29, 0xf8, !PT ;  /* 0x000400040a1d7812 */ /* 0x000fe400078ef81d */
[----:B------:R-:W-:Y:S02]  /*40c0*/  LOP3.LUT R28, R61, 0x40004, R28, 0xf8, !PT ;  /* 0x000400043d1c7812 */ /* 0x000fe400078ef81c */
        /* <DEDUP_REMOVED lines=32> */
[----:B------:R-:W-:Y:S01]  /*42d0*/  LOP3.LUT R2, R36, 0x1c001c0, RZ, 0xc0, !PT ;  /* 0x01c001c024027812 */ /* 0x000fe200078ec0ff */
[-C--:B------:R-:W-:Y:S01]  /*42e0*/  HFMA2 R10, R10, R9.reuse.H0_H0, -132, -132 ;  /* 0xd820d8200a0a7431 */ /* 0x080fe20000040009 */
[----:B------:R-:W-:Y:S01]  /*42f0*/  LOP3.LUT R8, R50, 0x1c001c0, RZ, 0xc0, !PT ;  /* 0x01c001c032087812 */ /* 0x000fe200078ec0ff */
[----:B------:R-:W-:Y:S01]  /*4300*/  HFMA2 R67, R67, R0.H0_H0, -20, -20 ;  /* 0xcd00cd0043437431 */ /* 0x000fe20000040000 */
        /* <DEDUP_REMOVED lines=160> */
.L_x_1591:
        /* <DEDUP_REMOVED lines=83> */
.L_x_1592:
        /* <DEDUP_REMOVED lines=82> */
.L_x_1593:
        /* <DEDUP_REMOVED lines=79> */
.L_x_1590:
[----:B------:R-:W-:Y:S01]  /*5c50*/  IADD3 R92, R92, 0x20, RZ ;  /* 0x000000205c5c7810 */ /* 0x000fe20007ffe0ff */
[----:B------:R-:W-:Y:S01]  /*5c60*/  UIADD3 UR4, UR4, 0x40, URZ ;  /* 0x0000004004047890 */ /* 0x000fe2000fffe03f */
[----:B0-----:R-:W-:Y:S02]  /*5c70*/  IMAD.WIDE R28, R95, c[0x0][0x18c], R96 ;  /* 0x000063005f1c7a25 */ /* 0x001fe400078e0260 */
[C---:B------:R-:W-:Y:S02]  /*5c80*/  ISETP.GE.AND P2, PT, R92.reuse, c[0x0][0x1b8], PT ;  /* 0x00006e005c007a0c */ /* 0x040fe40003f46270 */
[----:B------:R-:W-:-:S13]  /*5c90*/  ISETP.LT.AND P3, PT, R92, R93, PT ;  /* 0x0000005d5c00720c */ /* 0x000fda0003f61270 */
[----:B------:R-:W-:Y:S05]  /*5ca0*/  @!P2 BRA P3, `(.L_x_1594) ;  /* 0xffffdca00000a947 */ /* 0x000fea000183ffff */
.L_x_1589:
        /* <DEDUP_REMOVED lines=16> */
.L_x_1598:
[----:B------:R-:W0:Y:S02]  /*5db0*/  LDS R4, [R0] ;  /* 0x0000000000047984 */ /* 0x000e240000000800 */
[----:B0-----:R-:W-:-:S06]  /*5dc0*/  HADD2 R5, R4, R40 ;  /* 0x0000002804057230 */ /* 0x001fcc0000000000 */
[----:B------:R-:W0:Y:S02]  /*5dd0*/  ATOMS.CAST.SPIN R5, [R0], R4, R5 ;  /* 0x000000040005738d */ /* 0x000e240001800005 */
[----:B0-----:R-:W-:-:S13]  /*5de0*/  ISETP.EQ.U32.AND P0, PT, R5, 0x1, PT ;  /* 0x000000010500780c */ /* 0x001fda0003f02070 */
[----:B------:R-:W-:Y:S05]  /*5df0*/  @!P0 BRA `(.L_x_1598) ;  /* 0xffffffb000008947 */ /* 0x000fea000383ffff */
[----:B------:R-:W-:Y:S05]  /*5e00*/  BRA `(.L_x_1596) ;  /* 0x0000003000007947 */ /* 0x000fea0003800000 */
.L_x_1597:
[----:B------:R-:W2:Y:S02]  /*5e10*/  LD.E R0, [R2.64] ;  /* 0x0000000602007980 */ /* 0x000ea4000c101900 */
[----:B--2---:R-:W-:-:S05]  /*5e20*/  IMAD.IADD R5, R40, 0x1, R0 ;  /* 0x0000000128057824 */ /* 0x004fca00078e0200 */
[----:B------:R0:W-:Y:S02]  /*5e30*/  ST.E [R2.64], R5 ;  /* 0x0000000502007985 */ /* 0x0001e4000c101906 */
.L_x_1596:
[----:B------:R-:W-:Y:S05]  /*5e40*/  BSYNC B0 ;  /* 0x0000000000007941 */ /* 0x000fea0003800000 */
.L_x_1595:
[----:B------:R-:W2:Y:S01]  /*5e50*/  ATOM.E.ADD.F16x2.RN.STRONG.GPU P0, RZ, [R2.64+0x4], R27 ;  /* 0x0000041b02ff798a */ /* 0x000ea2000810e9c6 */
[----:B------:R-:W-:Y:S01]  /*5e60*/  BSSY B0, `(.L_x_1599) ;  /* 0x000000f000007945 */ /* 0x000fe20003800000 */
[----:B--2---:R-:W-:Y:S05]  /*5e70*/  @P0 BRA `(.L_x_1600) ;  /* 0x000000d000000947 */ /* 0x004fea0003800000 */
[----:B------:R-:W1:Y:S02]  /*5e80*/  QSPC.E.S P0, RZ, [R2+0x4] ;  /* 0x0000040002ff73aa */ /* 0x000e640000000500 */
[----:B-1----:R-:W-:Y:S05]  /*5e90*/  @!P0 BRA `(.L_x_1601) ;  /* 0x0000008000008947 */ /* 0x002fea0003800000 */
[----:B------:R-:W-:-:S04]  /*5ea0*/  IADD3 R0, R2, 0x4, RZ ;  /* 0x0000000402007810 */ /* 0x000fc80007ffe0ff */
[----:B------:R-:W-:-:S05]  /*5eb0*/  LOP3.LUT R0, R0, 0xffffff, RZ, 0xc0, !PT ;  /* 0x00ffffff00007812 */ /* 0x000fca00078ec0ff */
.L_x_1602:
[----:B------:R-:W1:Y:S02]  /*5ec0*/  LDS R4, [R0] ;  /* 0x0000000000047984 */ /* 0x000e640000000800 */
[----:B01----:R-:W-:-:S10]  /*5ed0*/  HFMA2.MMA R5, R4, 1, 1, R27 ;  /* 0x3c003c0004057835 */ /* 0x003fd4000000001b */
[----:B------:R-:W0:Y:S02]  /*5ee0*/  ATOMS.CAST.SPIN R5, [R0], R4, R5 ;  /* 0x000000040005738d */ /* 0x000e240001800005 */
[----:B0-----:R-:W-:-:S13]  /*5ef0*/  ISETP.EQ.U32.AND P0, PT, R5, 0x1, PT ;  /* 0x000000010500780c */ /* 0x001fda0003f02070 */
[----:B------:R-:W-:Y:S05]  /*5f00*/  @!P0 BRA `(.L_x_1602) ;  /* 0xffffffb000008947 */ /* 0x000fea000383ffff */
[----:B------:R-:W-:Y:S05]  /*5f10*/  BRA `(.L_x_1600) ;  /* 0x0000003000007947 */ /* 0x000fea0003800000 */
.L_x_1601:
[----:B------:R-:W2:Y:S02]  /*5f20*/  LD.E R0, [R2.64+0x4] ;  /* 0x0000040602007980 */ /* 0x000ea4000c101900 */
[----:B0-2---:R-:W-:-:S05]  /*5f30*/  IMAD.IADD R5, R27, 0x1, R0 ;  /* 0x000000011b057824 */ /* 0x005fca00078e0200 */
[----:B------:R0:W-:Y:S02]  /*5f40*/  ST.E [R2.64+0x4], R5 ;  /* 0x0000040502007985 */ /* 0x0001e4000c101906 */
.L_x_1600:
[----:B------:R-:W-:Y:S05]  /*5f50*/  BSYNC B0 ;  /* 0x0000000000007941 */ /* 0x000fea0003800000 */
.L_x_1599:
        /* <DEDUP_REMOVED lines=9> */
.L_x_1606:
[----:B------:R-:W0:Y:S02]  /*5ff0*/  LDS R4, [R0] ;  /* 0x0000000000047984 */ /* 0x000e240000000800 */
[----:B0-----:R-:W-:-:S06]  /*6000*/  HADD2 R5, R4, R26 ;  /* 0x0000001a04057230 */ /* 0x001fcc0000000000 */
[----:B------:R-:W0:Y:S02]  /*6010*/  ATOMS.CAST.SPIN R5, [R0], R4, R5 ;  /* 0x000000040005738d */ /* 0x000e240001800005 */
[----:B0-----:R-:W-:-:S13]  /*6020*/  ISETP.EQ.U32.AND P0, PT, R5, 0x1, PT ;  /* 0x000000010500780c */ /* 0x001fda0003f02070 */
[----:B------:R-:W-:Y:S05]  /*6030*/  @!P0 BRA `(.L_x_1606) ;  /* 0xffffffb000008947 */ /* 0x000fea000383ffff */
[----:B------:R-:W-:Y:S05]  /*6040*/  BRA `(.L_x_1604) ;  /* 0x0000003000007947 */ /* 0x000fea0003800000 */
.L_x_1605:
[----:B------:R-:W2:Y:S02]  /*6050*/  LD.E R0, [R2.64] ;  /* 0x0000000602007980 */ /* 0x000ea4000c101900 */
[----:B--2---:R-:W-:-:S05]  /*6060*/  IMAD.IADD R5, R26, 0x1, R0 ;  /* 0x000000011a057824 */ /* 0x004fca00078e0200 */
[----:B------:R0:W-:Y:S02]  /*6070*/  ST.E [R2.64], R5 ;  /* 0x0000000502007985 */ /* 0x0001e4000c101906 */
.L_x_1604:
[----:B------:R-:W-:Y:S05]  /*6080*/  BSYNC B0 ;  /* 0x0000000000007941 */ /* 0x000fea0003800000 */
.L_x_1603:
[----:B------:R-:W2:Y:S01]  /*6090*/  ATOM.E.ADD.F16x2.RN.STRONG.GPU P0, RZ, [R2.64+0x4], R25 ;  /* 0x0000041902ff798a */ /* 0x000ea2000810e9c6 */
[----:B------:R-:W-:Y:S01]  /*60a0*/  BSSY B0, `(.L_x_1607) ;  /* 0x000000f000007945 */ /* 0x000fe20003800000 */
[----:B--2---:R-:W-:Y:S05]  /*60b0*/  @P0 BRA `(.L_x_1608) ;  /* 0x000000d000000947 */ /* 0x004fea0003800000 */
[----:B------:R-:W1:Y:S02]  /*60c0*/  QSPC.E.S P0, RZ, [R2+0x4] ;  /* 0x0000040002ff73aa */ /* 0x000e640000000500 */
[----:B-1----:R-:W-:Y:S05]  /*60d0*/  @!P0 BRA `(.L_x_1609) ;  /* 0x0000008000008947 */ /* 0x002fea0003800000 */
[----:B------:R-:W-:-:S04]  /*60e0*/  IADD3 R0, R2, 0x4, RZ ;  /* 0x0000000402007810 */ /* 0x000fc80007ffe0ff */
[----:B------:R-:W-:-:S05]  /*60f0*/  LOP3.LUT R0, R0, 0xffffff, RZ, 0xc0, !PT ;  /* 0x00ffffff00007812 */ /* 0x000fca00078ec0ff */
.L_x_1610:
[----:B------:R-:W1:Y:S02]  /*6100*/  LDS R4, [R0] ;  /* 0x0000000000047984 */ /* 0x000e640000000800 */
[----:B01----:R-:W-:-:S10]  /*6110*/  HFMA2.MMA R5, R4, 1, 1, R25 ;  /* 0x3c003c0004057835 */ /* 0x003fd40000000019 */
[----:B------:R-:W0:Y:S02]  /*6120*/  ATOMS.CAST.SPIN R5, [R0], R4, R5 ;  /* 0x000000040005738d */ /* 0x000e240001800005 */
[----:B0-----:R-:W-:-:S13]  /*6130*/  ISETP.EQ.U32.AND P0, PT, R5, 0x1, PT ;  /* 0x000000010500780c */ /* 0x001fda0003f02070 */
[----:B------:R-:W-:Y:S05]  /*6140*/  @!P0 BRA `(.L_x_1610) ;  /* 0xffffffb000008947 */ /* 0x000fea000383ffff */
[----:B------:R-:W-:Y:S05]  /*6150*/  BRA `(.L_x_1608) ;  /* 0x0000003000007947 */ /* 0x000fea0003800000 */
.L_x_1609:
[----:B------:R-:W2:Y:S02]  /*6160*/  LD.E R0, [R2.64+0x4] ;  /* 0x0000040602007980 */ /* 0x000ea4000c101900 */
[----:B0-2---:R-:W-:-:S05]  /*6170*/  IMAD.IADD R5, R25, 0x1, R0 ;  /* 0x0000000119057824 */ /* 0x005fca00078e0200 */
[----:B------:R0:W-:Y:S02]  /*6180*/  ST.E [R2.64+0x4], R5 ;  /* 0x0000040502007985 */ /* 0x0001e4000c101906 */
.L_x_1608:
[----:B------:R-:W-:Y:S05]  /*6190*/  BSYNC B0 ;  /* 0x0000000000007941 */ /* 0x000fea0003800000 */
.L_x_1607:
        /* <DEDUP_REMOVED lines=9> */
.L_x_1614:
[----:B------:R-:W0:Y:S02]  /*6230*/  LDS R4, [R0] ;  /* 0x0000000000047984 */ /* 0x000e240000000800 */
[----:B0-----:R-:W-:-:S06]  /*6240*/  HADD2 R5, R4, R24 ;  /* 0x0000001804057230 */ /* 0x001fcc0000000000 */
[----:B------:R-:W0:Y:S02]  /*6250*/  ATOMS.CAST.SPIN R5, [R0], R4, R5 ;  /* 0x000000040005738d */ /* 0x000e240001800005 */
[----:B0-----:R-:W-:-:S13]  /*6260*/  ISETP.EQ.U32.AND P0, PT, R5, 0x1, PT ;  /* 0x000000010500780c */ /* 0x001fda0003f02070 */
[----:B------:R-:W-:Y:S05]  /*6270*/  @!P0 BRA `(.L_x_1614) ;  /* 0xffffffb000008947 */ /* 0x000fea000383ffff */
[----:B------:R-:W-:Y:S05]  /*6280*/  BRA `(.L_x_1612) ;  /* 0x0000003000007947 */ /* 0x000fea0003800000 */
.L_x_1613:
[----:B------:R-:W2:Y:S02]  /*6290*/  LD.E R0, [R2.64] ;  /* 0x0000000602007980 */ /* 0x000ea4000c101900 */
[----:B--2---:R-:W-:-:S05]  /*62a0*/  IMAD.IADD R5, R24, 0x1, R0 ;  /* 0x0000000118057824 */ /* 0x004fca00078e0200 */
[----:B------:R0:W-:Y:S02]  /*62b0*/  ST.E [R2.64], R5 ;  /* 0x0000000502007985 */ /* 0x0001e4000c101906 */
.L_x_1612:
[----:B------:R-:W-:Y:S05]  /*62c0*/  BSYNC B0 ;  /* 0x0000000000007941 */ /* 0x000fea0003800000 */
.L_x_1611:
[----:B------:R-:W2:Y:S01]  /*62d0*/  ATOM.E.ADD.F16x2.RN.STRONG.GPU P0, RZ, [R2.64+0x4], R23 ;  /* 0x0000041702ff798a */ /* 0x000ea2000810e9c6 */
[----:B------:R-:W-:Y:S01]  /*62e0*/  BSSY B0, `(.L_x_1615) ;  /* 0x000000f000007945 */ /* 0x000fe20003800000 */
[----:B--2---:R-:W-:Y:S05]  /*62f0*/  @P0 BRA `(.L_x_1616) ;  /* 0x000000d000000947 */ /* 0x004fea0003800000 */
[----:B------:R-:W1:Y:S02]  /*6300*/  QSPC.E.S P0, RZ, [R2+0x4] ;  /* 0x0000040002ff73aa */ /* 0x000e640000000500 */
[----:B-1----:R-:W-:Y:S05]  /*6310*/  @!P0 BRA `(.L_x_1617) ;  /* 0x0000008000008947 */ /* 0x002fea0003800000 */
[----:B------:R-:W-:-:S04]  /*6320*/  IADD3 R0, R2, 0x4, RZ ;  /* 0x0000000402007810 */ /* 0x000fc80007ffe0ff */
[----:B------:R-:W-:-:S05]  /*6330*/  LOP3.LUT R0, R0, 0xffffff, RZ, 0xc0, !PT ;  /* 0x00ffffff00007812 */ /* 0x000fca00078ec0ff */
.L_x_1618:
[----:B------:R-:W1:Y:S02]  /*6340*/  LDS R4, [R0] ;  /* 0x0000000000047984 */ /* 0x000e640000000800 */
[----:B01----:R-:W-:-:S10]  /*6350*/  HFMA2.MMA R5, R4, 1, 1, R23 ;  /* 0x3c003c0004057835 */ /* 0x003fd40000000017 */
[----:B------:R-:W0:Y:S02]  /*6360*/  ATOMS.CAST.SPIN R5, [R0], R4, R5 ;  /* 0x000000040005738d */ /* 0x000e240001800005 */
[----:B0-----:R-:W-:-:S13]  /*6370*/  ISETP.EQ.U32.AND P0, PT, R5, 0x1, PT ;  /* 0x000000010500780c */ /* 0x001fda0003f02070 */
[----:B------:R-:W-:Y:S05]  /*6380*/  @!P0 BRA `(.L_x_1618) ;  /* 0xffffffb000008947 */ /* 0x000fea000383ffff */
[----:B------:R-:W-:Y:S05]  /*6390*/  BRA `(.L_x_1616) ;  /* 0x0000003000007947 */ /* 0x000fea0003800000 */
.L_x_1617:
[----:B------:R-:W2:Y:S02]  /*63a0*/  LD.E R0, [R2.64+0x4] ;  /* 0x0000040602007980 */ /* 0x000ea4000c101900 */
[----:B0-2---:R-:W-:-:S05]  /*63b0*/  IMAD.IADD R5, R23, 0x1, R0 ;  /* 0x0000000117057824 */ /* 0x005fca00078e0200 */
[----:B------:R0:W-:Y:S02]  /*63c0*/  ST.E [R2.64+0x4], R5 ;  /* 0x0000040502007985 */ /* 0x0001e4000c101906 */
.L_x_1616:
[----:B------:R-:W-:Y:S05]  /*63d0*/  BSYNC B0 ;  /* 0x0000000000007941 */ /* 0x000fea0003800000 */
.L_x_1615:
        /* <DEDUP_REMOVED lines=9> */
.L_x_1622:
[----:B------:R-:W0:Y:S02]  /*6470*/  LDS R4, [R0] ;  /* 0x0000000000047984 */ /* 0x000e240000000800 */
[----:B0-----:R-:W-:-:S06]  /*6480*/  HADD2 R5, R4, R22 ;  /* 0x0000001604057230 */ /* 0x001fcc0000000000 */
[----:B------:R-:W0:Y:S02]  /*6490*/  ATOMS.CAST.SPIN R5, [R0], R4, R5 ;  /* 0x000000040005738d */ /* 0x000e240001800005 */
[----:B0-----:R-:W-:-:S13]  /*64a0*/  ISETP.EQ.U32.AND P0, PT, R5, 0x1, PT ;  /* 0x000000010500780c */ /* 0x001fda0003f02070 */
[----:B------:R-:W-:Y:S05]  /*64b0*/  @!P0 BRA `(.L_x_1622) ;  /* 0xffffffb000008947 */ /* 0x000fea000383ffff */
[----:B------:R-:W-:Y:S05]  /*64c0*/  BRA `(.L_x_1620) ;  /* 0x0000003000007947 */ /* 0x000fea0003800000 */
.L_x_1621:
[----:B------:R-:W2:Y:S02]  /*64d0*/  LD.E R0, [R2.64] ;  /* 0x0000000602007980 */ /* 0x000ea4000c101900 */
[----:B--2---:R-:W-:-:S05]  /*64e0*/  IMAD.IADD R5, R22, 0x1, R0 ;  /* 0x0000000116057824 */ /* 0x004fca00078e0200 */
[----:B------:R0:W-:Y:S02]  /*64f0*/  ST.E [R2.64], R5 ;  /* 0x0000000502007985 */ /* 0x0001e4000c101906 */
.L_x_1620:
[----:B------:R-:W-:Y:S05]  /*6500*/  BSYNC B0 ;  /* 0x0000000000007941 */ /* 0x000fea0003800000 */
.L_x_1619:
[----:B------:R-:W2:Y:S02]  /*6510*/  ATOM.E.ADD.F16x2.RN.STRONG.GPU P0, RZ, [R2.64+0x4], R21 ;  /* 0x0000041502ff798a */ /* 0x000ea4000810e9c6 */
[----:B--2---:R-:W-:Y:S05]  /*6520*/  @P0 EXIT ;  /* 0x000000000000094d */ /* 0x004fea0003800000 */
[----:B------:R-:W1:Y:S02]  /*6530*/  QSPC.E.S P0, RZ, [R2+0x4] ;  /* 0x0000040002ff73aa */ /* 0x000e640000000500 */
[----:B-1----:R-:W-:Y:S05]  /*6540*/  @!P0 BRA `(.L_x_1623) ;  /* 0x0000008000008947 */ /* 0x002fea0003800000 */
[----:B0-----:R-:W-:-:S04]  /*6550*/  IADD3 R2, R2, 0x4, RZ ;  /* 0x0000000402027810 */ /* 0x001fc80007ffe0ff */
[----:B------:R-:W-:-:S05]  /*6560*/  LOP3.LUT R2, R2, 0xffffff, RZ, 0xc0, !PT ;  /* 0x00ffffff02027812 */ /* 0x000fca00078ec0ff */
.L_x_1624:
[----:B------:R-:W0:Y:S02]  /*6570*/  LDS R4, [R2] ;  /* 0x0000000002047984 */ /* 0x000e240000000800 */
[----:B0-----:R-:W-:-:S10]  /*6580*/  HFMA2.MMA R5, R4, 1, 1, R21 ;  /* 0x3c003c0004057835 */ /* 0x001fd40000000015 */
[----:B------:R-:W0:Y:S02]  /*6590*/  ATOMS.CAST.SPIN R5, [R2], R4, R5 ;  /* 0x000000040205738d */ /* 0x000e240001800005 */
[----:B0-----:R-:W-:-:S13]  /*65a0*/  ISETP.EQ.U32.AND P0, PT, R5, 0x1, PT ;  /* 0x000000010500780c */ /* 0x001fda0003f02070 */
[----:B------:R-:W-:Y:S05]  /*65b0*/  @!P0 BRA `(.L_x_1624) ;  /* 0xffffffb000008947 */ /* 0x000fea000383ffff */
[----:B------:R-:W-:Y:S05]  /*65c0*/  EXIT ;  /* 0x000000000000794d */ /* 0x000fea0003800000 */
.L_x_1623:
[----:B------:R-:W2:Y:S02]  /*65d0*/  LD.E R0, [R2.64+0x4] ;  /* 0x0000040602007980 */ /* 0x000ea4000c101900 */
[----:B0-2---:R-:W-:-:S05]  /*65e0*/  IMAD.IADD R5, R21, 0x1, R0 ;  /* 0x0000000115057824 */ /* 0x005fca00078e0200 */
[----:B------:R-:W-:Y:S01]  /*65f0*/  ST.E [R2.64+0x4], R5 ;  /* 0x0000040502007985 */ /* 0x000fe2000c101906 */
[----:B------:R-:W-:Y:S05]  /*6600*/  EXIT ;  /* 0x000000000000794d */ /* 0x000fea0003800000 */
.L_x_1625:
        /* <DEDUP_REMOVED lines=15> */
.L_x_4763:


//--------------------- .text._Z23gemm_half_q_half_kernelILi4ELi38ELb1ELb0ELi32EEvPK6__halfPKjS4_S2_PS0_iiiiPKtS7_iiiiiibS2_i --------------------------
	.section	.text._Z23gemm_half_q_half_kernelILi4ELi38ELb1ELb0ELi32EEvPK6__halfPKjS4_S2_PS0_iiiiPKtS7_iiiiiibS2_i,"ax",@progbits
	.sectioninfo	@"SHI_REGISTERS=108"
	.align	128
        .global         _Z23gemm_half_q_half_kernelILi4ELi38ELb1ELb0ELi32EEvPK6__halfPKjS4_S2_PS0_iiiiPKtS7_iiiiiibS2_i
        .type           _Z23gemm_half_q_half_kernelILi4ELi38ELb1ELb0ELi32EEvPK6__halfPKjS4_S2_PS0_iiiiPKtS7_iiiiiibS2_i,@function
        .size           _Z23gemm_half_q_half_kernelILi4ELi38ELb1ELb0ELi32EEvPK6__halfPKjS4_S2_PS0_iiiiPKtS7_iiiiiibS2_i,(.L_x_4764 - _Z23gemm_half_q_half_kernelILi4ELi38ELb1ELb0ELi32EEvPK6__halfPKjS4_S2_PS0_iiiiPKtS7_iiiiiibS2_i)
        .other          _Z23gemm_half_q_half_kernelILi4ELi38ELb1ELb0ELi32EEvPK6__halfPKjS4_S2_PS0_iiiiPKtS7_iiiiiibS2_i,@"STO_CUDA_ENTRY STV_DEFAULT"
_Z23gemm_half_q_half_kernelILi4ELi38ELb1ELb0ELi32EEvPK6__halfPKjS4_S2_PS0_iiiiPKtS7_iiiiiibS2_i:
.text._Z23gemm_half_q_half_kernelILi4ELi38ELb1ELb0ELi32EEvPK6__halfPKjS4_S2_PS0_iiiiPKtS7_iiiiiibS2_i:
        /* <DEDUP_REMOVED lines=48> */
.L_x_1626:
        /* <DEDUP_REMOVED lines=21> */
.L_x_1631:
        /* <DEDUP_REMOVED lines=36> */
.L_x_1630:
        /* <DEDUP_REMOVED lines=22> */
.L_x_1632:
        /* <DEDUP_REMOVED lines=12> */
.L_x_1629:
[----:B------:R-:W-:Y:S01]  /*08b0*/  ISETP.GT.AND P2, PT, R97, 0x3, PT ;  /* 0x000000036100780c */ /* 0x000fe20003f44270 */
[----:B------:R-:W-:Y:S01]  /*08c0*/  IMAD.SHL.U32 R18, R10, 0x2, RZ ;  /* 0x000000020a127824 */ /* 0x000fe200078e00ff */
[----:B------:R-:W-:Y:S01]  /*08d0*/  PLOP3.LUT P0, PT, PT, PT, PT, 0x80, 0x0 ;  /* 0x000000000000781c */ /* 0x000fe20003f0f070 */
[----:B------:R-:W-:-:S10]  /*08e0*/  IMAD.MOV.U32 R3, RZ, RZ, RZ ;  /* 0x000000ffff037224 */ /* 0x000fd400078e00ff */
[----:B------:R-:W-:Y:S05]  /*08f0*/  @!P2 BRA `(.L_x_1633) ;  /* 0x000002600000a947 */ /* 0x000fea0003800000 */
[----:B------:R-:W-:Y:S02]  /*0900*/  PLOP3.LUT P0, PT, PT, PT, PT, 0x8, 0x0 ;  /* 0x000000000000781c */ /* 0x000fe40003f0e170 */
[----:B------:R-:W-:Y:S02]  /*0910*/  IADD3 R20, R97, -0x3, RZ ;  /* 0xfffffffd61147810 */ /* 0x000fe40007ffe0ff */
.L_x_1634:
        /* <DEDUP_REMOVED lines=36> */
.L_x_1633:
        /* <DEDUP_REMOVED lines=22> */
.L_x_1635:
        /* <DEDUP_REMOVED lines=11> */
.L_x_1628:
[----:B------:R-:W-:Y:S05]  /*0d70*/  BSYNC B0 ;  /* 0x0000000000007941 */ /* 0x000fea0003800000 */
.L_x_1627:
        /* <DEDUP_REMOVED lines=14> */
.L_x_1638:
        /* <DEDUP_REMOVED lines=19> */
.L_x_1637:
        /* <DEDUP_REMOVED lines=14> */
.L_x_1639:
[----:B------:R-:W-:-:S13]  /*1070*/  ISETP.LT.OR P0, PT, R3, R97, P0 ;  /* 0x000000610300720c */ /* 0x000fda0000701670 */
[----:B------:R-:W-:Y:S02]  /*1080*/  @P0 IMAD R3, R2, 0x4, R3 ;  /* 0x0000000402030824 */ /* 0x000fe400078e0203 */
[----:B------:R-:W-:Y:S02]  /*1090*/  @P0 IMAD.MOV.U32 R2, RZ, RZ, 0x2 ;  /* 0x00000002ff020424 */ /* 0x000fe400078e00ff */
[----:B------:R-:W-:-:S04]  /*10a0*/  @P0 IMAD R3, R3, c[0x0][0x18c], R0 ;  /* 0x0000630003030a24 */ /* 0x000fc800078e0200 */
[----:B------:R-:W-:-:S05]  /*10b0*/  @P0 IMAD.WIDE R2, R3, R2, c[0x0][0x180] ;  /* 0x0000600003020625 */ /* 0x000fca00078e0202 */
[----:B------:R1:W-:Y:S02]  /*10c0*/  @P0 STG.E.64 [R2.64], RZ ;  /* 0x000000ff02000986 */ /* 0x0003e4000c101b06 */
.L_x_1636:
        /* <DEDUP_REMOVED lines=9> */
[C---:B------:R-:W-:Y:S02]  /*1160*/  @P3 IMNMX R6, R95.reuse, c[0x0][0x1b4], PT ;  /* 0x00006d005f063a17 */ /* 0x040fe40003800200 */
        /* <DEDUP_REMOVED lines=36> */
[----:B------:R-:W-:Y:S02]  /*13b0*/  IADD3 R2, R5, R2, R4 ;  /* 0x0000000205027210 */ /* 0x000fe40007ffe004 */
[----:B------:R-:W-:-:S03]  /*13c0*/  SHF.R.S32.HI R4, RZ, 0x1f, R0 ;  /* 0x0000001fff047819 */ /* 0x000fc60000011400 */
[----:B------:R-:W-:-:S05]  /*13d0*/  IMAD R3, R2, c[0x0][0x18c], RZ ;  /* 0x0000630002037a24 */ /* 0x000fca00078e02ff */
[----:B------:R-:W-:-:S04]  /*13e0*/  IADD3 R16, P2, R0, R3, RZ ;  /* 0x0000000300107210 */ /* 0x000fc80007f5e0ff */
[----:B------:R-:W-:Y:S02]  /*13f0*/  LEA R2, P3, R16, c[0x0][0x168], 0x2 ;  /* 0x00005a0010027a11 */ /* 0x000fe400078610ff */
[----:B-----5:R-:W-:Y:S01]  /*1400*/  LEA.HI.X.SX32 R17, R3, R4, 0x1, P2 ;  /* 0x0000000403117211 */ /* 0x020fe200010f0eff */
        /* <DEDUP_REMOVED lines=12> */
.L_x_1641:
        /* <DEDUP_REMOVED lines=41> */
.L_x_1640:
        /* <DEDUP_REMOVED lines=14> */
.L_x_1651:
[----:B------:R-:W-:Y:S05]  /*1840*/  @!P1 BRA `(.L_x_1643) ;  /* 0x000014c000009947 */ /* 0x000fea0003800000 */
[----:B------:R-:W-:Y:S01]  /*1850*/  IMAD.MOV.U32 R9, RZ, RZ, 0x4 ;  /* 0x00000004ff097424 */ /* 0x000fe200078e00ff */
        /* <DEDUP_REMOVED lines=22> */
[--C-:B------:R-:W-:Y:S02]  /*19c0*/  SHF.R.U32.HI R8, RZ, 0x8, R9.reuse ;  /* 0x00000008ff087819 */ /* 0x100fe40000011609 */
[----:B------:R-:W-:-:S02]  /*19d0*/  SHF.R.U32.HI R15, RZ, 0xa, R9 ;  /* 0x0000000aff0f7819 */ /* 0x000fc40000011609 */
[----:B------:R-:W-:Y:S02]  /*19e0*/  LOP3.LUT R29, R9, 0x3f003f, RZ, 0xc0, !PT ;  /* 0x003f003f091d7812 */ /* 0x000fe400078ec0ff */
[----:B------:R-:W-:Y:S02]  /*19f0*/  SHF.R.U32.HI R32, RZ, 0x6, R9 ;  /* 0x00000006ff207819 */ /* 0x000fe40000011609 */
[----:B------:R-:W-:Y:S02]  /*1a00*/  LOP3.LUT R16, R16, 0xf000f, RZ, 0xc0, !PT ;  /* 0x000f000f10107812 */ /* 0x000fe400078ec0ff */
[----:B------:R-:W-:Y:S02]  /*1a10*/  LOP3.LUT R9, R28, 0xf000f, RZ, 0xc0, !PT ;  /* 0x000f000f1c097812 */ /* 0x000fe400078ec0ff */
[--C-:B------:R-:W-:Y:S02]  /*1a20*/  SHF.R.U32.HI R39, RZ, 0x8, R11.reuse ;  /* 0x00000008ff277819 */ /* 0x100fe4000001160b */
[----:B------:R-:W-:-:S02]  /*1a30*/  SHF.R.U32.HI R50, RZ, 0xa, R11 ;  /* 0x0000000aff327819 */ /* 0x000fc4000001160b */
[----:B------:R-:W-:Y:S02]  /*1a40*/  LOP3.LUT R49, R11, 0x3f003f, RZ, 0xc0, !PT ;  /* 0x003f003f0b317812 */ /* 0x000fe400078ec0ff */
[----:B------:R-:W-:Y:S02]  /*1a50*/  SHF.R.U32.HI R51, RZ, 0x6, R11 ;  /* 0x00000006ff337819 */ /* 0x000fe4000001160b */
[----:B------:R-:W-:Y:S02]  /*1a60*/  LOP3.LUT R28, R38, 0xf000f, RZ, 0xc0, !PT ;  /* 0x000f000f261c7812 */ /* 0x000fe400078ec0ff */
[--C-:B------:R-:W-:Y:S02]  /*1a70*/  SHF.R.U32.HI R34, RZ, 0x8, R10.reuse ;  /* 0x00000008ff227819 */ /* 0x100fe4000001160a */
[----:B------:R-:W-:Y:S02]  /*1a80*/  SHF.R.U32.HI R37, RZ, 0xa, R10 ;  /* 0x0000000aff257819 */ /* 0x000fe4000001160a */
[----:B------:R-:W-:-:S02]  /*1a90*/  LOP3.LUT R35, R10, 0x3f003f, RZ, 0xc0, !PT ;  /* 0x003f003f0a237812 */ /* 0x000fc400078ec0ff */
[----:B------:R-:W-:Y:S02]  /*1aa0*/  SHF.R.U32.HI R36, RZ, 0x6, R10 ;  /* 0x00000006ff247819 */ /* 0x000fe4000001160a */
[----:B------:R-:W-:Y:S02]  /*1ab0*/  LOP3.LUT R11, R33, 0xf000f, RZ, 0xc0, !PT ;  /* 0x000f000f210b7812 */ /* 0x000fe400078ec0ff */
[----:B------:R-:W-:Y:S02]  /*1ac0*/  LOP3.LUT R10, R16, 0x300030, R13, 0xf8, !PT ;  /* 0x00300030100a7812 */ /* 0x000fe400078ef80d */
[----:B------:R-:W-:Y:S02]  /*1ad0*/  LOP3.LUT R0, R12, 0x3f003f, RZ, 0xc0, !PT ;  /* 0x003f003f0c007812 */ /* 0x000fe400078ec0ff */
[----:B---3--:R-:W-:Y:S02]  /*1ae0*/  SHF.R.U32.HI R13, RZ, 0xc, R5 ;  /* 0x0000000cff0d7819 */ /* 0x008fe40000011605 */
[----:B------:R-:W-:-:S02]  /*1af0*/  SHF.R.U32.HI R12, RZ, 0x6, R12 ;  /* 0x00000006ff0c7819 */ /* 0x000fc4000001160c */
[----:B------:R-:W-:Y:S02]  /*1b00*/  LOP3.LUT R33, R9, 0x300030, R8, 0xf8, !PT ;  /* 0x0030003009217812 */ /* 0x000fe400078ef808 */
[----:B------:R-:W-:Y:S02]  /*1b10*/  LOP3.LUT R52, R28, 0x300030, R39, 0xf8, !PT ;  /* 0x003000301c347812 */ /* 0x000fe400078ef827 */
[----:B------:R-:W-:Y:S02]  /*1b20*/  SHF.R.U32.HI R16, RZ, 0xc, R6 ;  /* 0x0000000cff107819 */ /* 0x000fe40000011606 */
[----:B------:R-:W-:Y:S02]  /*1b30*/  LOP3.LUT R38, R11, 0x300030, R34, 0xf8, !PT ;  /* 0x003000300b267812 */ /* 0x000fe400078ef822 */
[----:B------:R-:W-:Y:S02]  /*1b40*/  SHF.R.U32.HI R9, RZ, 0xc, R4 ;  /* 0x0000000cff097819 */ /* 0x000fe40000011604 */
[----:B------:R-:W-:-:S02]  /*1b50*/  SHF.R.U32.HI R39, RZ, 0xc, R7 ;  /* 0x0000000cff277819 */ /* 0x000fc40000011607 */
[----:B------:R-:W-:Y:S02]  /*1b60*/  LOP3.LUT R31, R31, 0x3f003f, RZ, 0xc0, !PT ;  /* 0x003f003f1f1f7812 */ /* 0x000fe400078ec0ff */
[----:B------:R-:W-:Y:S02]  /*1b70*/  LOP3.LUT R28, R6, 0x3f003f, RZ, 0xc0, !PT ;  /* 0x003f003f061c7812 */ /* 0x000fe400078ec0ff */
[----:B------:R-:W-:Y:S02]  /*1b80*/  SHF.R.U32.HI R34, RZ, 0x6, R6 ;  /* 0x00000006ff227819 */ /* 0x000fe40000011606 */
        /* <DEDUP_REMOVED lines=11> */
[----:B------:R-:W-:Y:S02]  /*1c40*/  LOP3.LUT R13, R39, 0xf000f, RZ, 0xc0, !PT ;  /* 0x000f000f270d7812 */ /* 0x000fe400078ec0ff */
[----:B------:R-:W-:Y:S02]  /*1c50*/  LOP3.LUT R31, R31, 0x64006400, RZ, 0xfc, !PT ;  /* 0x640064001f1f7812 */ /* 0x000fe400078efcff */
[----:B------:R-:W-:Y:S02]  /*1c60*/  LOP3.LUT R7, R6, 0x300030, R15, 0xf8, !PT ;  /* 0x0030003006077812 */ /* 0x000fe400078ef80f */
[----:B------:R-:W-:-:S02]  /*1c70*/  LOP3.LUT R18, R18, 0x3f003f, RZ, 0xc0, !PT ;  /* 0x003f003f12127812 */ /* 0x000fc400078ec0ff */
[----:B------:R-:W-:Y:S02]  /*1c80*/  LOP3.LUT R47, R47, 0x64006400, RZ, 0xfc, !PT ;  /* 0x640064002f2f7812 */ /* 0x000fe400078efcff */
[----:B------:R-:W-:Y:S02]  /*1c90*/  LOP3.LUT R48, R48, 0x3f003f, RZ, 0xc0, !PT ;  /* 0x003f003f30307812 */ /* 0x000fe400078ec0ff */
[----:B------:R-:W-:Y:S02]  /*1ca0*/  LOP3.LUT R39, R16, 0x300030, R37, 0xf8, !PT ;  /* 0x0030003010277812 */ /* 0x000fe400078ef825 */
[----:B------:R-:W-:Y:S02]  /*1cb0*/  LOP3.LUT R46, R46, 0x3f003f, RZ, 0xc0, !PT ;  /* 0x003f003f2e2e7812 */ /* 0x000fe400078ec0ff */
[----:B------:R-:W-:Y:S01]  /*1cc0*/  LOP3.LUT R15, R12, 0x64006400, RZ, 0xfc, !PT ;  /* 0x640064000c0f7812 */ /* 0x000fe200078efcff */
[----:B------:R-:W-:Y:S01]  /*1cd0*/  HADD2 R12, R17, -1056, -1056 ;  /* 0xe420e420110c7430 */ /* 0x000fe20000000000 */
[----:B------:R-:W-:-:S02]  /*1ce0*/  LOP3.LUT R6, R5, 0x3f003f, RZ, 0xc0, !PT ;  /* 0x003f003f05067812 */ /* 0x000fc400078ec0ff */
[----:B------:R-:W-:Y:S01]  /*1cf0*/  LOP3.LUT R51, R51, 0x3f003f, RZ, 0xc0, !PT ;  /* 0x003f003f33337812 */ /* 0x000fe200078ec0ff */
[----:B------:R-:W-:Y:S01]  /*1d00*/  HADD2 R17, R31, -1056, -1056 ;  /* 0xe420e4201f117430 */ /* 0x000fe20000000000 */
        /* <DEDUP_REMOVED lines=110> */
.L_x_1644:
        /* <DEDUP_REMOVED lines=49> */
.L_x_1645:
        /* <DEDUP_REMOVED lines=51> */
.L_x_1646:
        /* <DEDUP_REMOVED lines=46> */
.L_x_1643:
[----:B------:R-:W-:Y:S01]  /*2d10*/  IMAD.MOV.U32 R17, RZ, RZ, c[0x0][0x18c] ;  /* 0x00006300ff117624 */ /* 0x000fe200078e00ff */
[----:B------:R-:W-:Y:S06]  /*2d20*/  @!P1 BRA `(.L_x_1647) ;  /* 0x000014c000009947 */ /* 0x000fec0003800000 */
[----:B------:R-:W-:-:S05]  /*2d30*/  IMAD.WIDE R18, R17, 0xc, R2 ;  /* 0x0000000c11127825 */ /* 0x000fca00078e0202 */
[----:B------:R-:W2:Y:S01]  /*2d40*/  LDG.E.128.CONSTANT R4, [R18.64] ;  /* 0x0000000612047981 */ /* 0x000ea2000c1e9d00 */
[----:B------:R-:W-:-:S06]  /*2d50*/  IMAD.WIDE R8, R17, 0x4, R18 ;  /* 0x0000000411087825 */ /* 0x000fcc00078e0212 */
        /* <DEDUP_REMOVED lines=13> */
[--C-:B----4-:R-:W-:Y:S02]  /*2e30*/  SHF.R.U32.HI R5, RZ, 0x8, R12.reuse ;  /* 0x00000008ff057819 */ /* 0x110fe4000001160c */
[----:B------:R-:W-:Y:S02]  /*2e40*/  SHF.R.U32.HI R19, RZ, 0xa, R12 ;  /* 0x0000000aff137819 */ /* 0x000fe4000001160c */
[----:B------:R-:W-:-:S02]  /*2e50*/  LOP3.LUT R7, R12, 0x3f003f, RZ, 0xc0, !PT ;  /* 0x003f003f0c077812 */ /* 0x000fc400078ec0ff */
[----:B------:R-:W-:Y:S02]  /*2e60*/  SHF.R.U32.HI R18, RZ, 0x6, R12 ;  /* 0x00000006ff127819 */ /* 0x000fe4000001160c */
        /* <DEDUP_REMOVED lines=24> */
[--C-:B---3--:R-:W-:Y:S02]  /*2ff0*/  SHF.R.U32.HI R12, RZ, 0xc, R9.reuse ;  /* 0x0000000cff0c7819 */ /* 0x108fe40000011609 */
[----:B------:R-:W-:Y:S02]  /*3000*/  LOP3.LUT R13, R9, 0x3f003f, RZ, 0xc0, !PT ;  /* 0x003f003f090d7812 */ /* 0x000fe400078ec0ff */
[----:B------:R-:W-:Y:S02]  /*3010*/  SHF.R.U32.HI R14, RZ, 0x6, R9 ;  /* 0x00000006ff0e7819 */ /* 0x000fe40000011609 */
[----:B------:R-:W-:Y:S02]  /*3020*/  LOP3.LUT R31, R16, 0x300030, R5, 0xf8, !PT ;  /* 0x00300030101f7812 */ /* 0x000fe400078ef805 */
[----:B------:R-:W-:-:S02]  /*3030*/  SHF.R.U32.HI R6, RZ, 0xc, R8 ;  /* 0x0000000cff067819 */ /* 0x000fc40000011608 */
[--C-:B------:R-:W-:Y:S02]  /*3040*/  SHF.R.U32.HI R9, RZ, 0xc, R10.reuse ;  /* 0x0000000cff097819 */ /* 0x100fe4000001160a */
[----:B------:R-:W-:Y:S02]  /*3050*/  SHF.R.U32.HI R16, RZ, 0xc, R11 ;  /* 0x0000000cff107819 */ /* 0x000fe4000001160b */
[----:B------:R-:W-:Y:S02]  /*3060*/  LOP3.LUT R4, R4, 0x3f003f, RZ, 0xc0, !PT ;  /* 0x003f003f04047812 */ /* 0x000fe400078ec0ff */
[----:B------:R-:W-:Y:S02]  /*3070*/  LOP3.LUT R15, R10, 0x3f003f, RZ, 0xc0, !PT ;  /* 0x003f003f0a0f7812 */ /* 0x000fe400078ec0ff */
[----:B------:R-:W-:Y:S02]  /*3080*/  SHF.R.U32.HI R37, RZ, 0x6, R10 ;  /* 0x00000006ff257819 */ /* 0x000fe4000001160a */
[----:B------:R-:W-:-:S02]  /*3090*/  LOP3.LUT R48, R11, 0x3f003f, RZ, 0xc0, !PT ;  /* 0x003f003f0b307812 */ /* 0x000fc400078ec0ff */
[----:B------:R-:W-:Y:S02]  /*30a0*/  LOP3.LUT R5, R8, 0x3f003f, RZ, 0xc0, !PT ;  /* 0x003f003f08057812 */ /* 0x000fe400078ec0ff */
[----:B------:R-:W-:Y:S02]  /*30b0*/  SHF.R.U32.HI R51, RZ, 0x6, R11 ;  /* 0x00000006ff337819 */ /* 0x000fe4000001160b */
        /* <DEDUP_REMOVED lines=129> */
.L_x_1648:
        /* <DEDUP_REMOVED lines=49> */
.L_x_1649:
        /* <DEDUP_REMOVED lines=51> */
.L_x_1650:
        /* <DEDUP_REMOVED lines=46> */
.L_x_1647:
        /* <DEDUP_REMOVED lines=8> */
.L_x_1642:
[----:B------:R-:W-:-:S04]  /*4270*/  ISETP.GE.AND P0, PT, R95, R96, PT ;  /* 0x000000605f00720c */ /* 0x000fc80003f06270 */
[----:B------:R-:W-:-:S13]  /*4280*/  ISETP.GE.OR P0, PT, R95, c[0x0][0x1b8], P0 ;  /* 0x00006e005f007a0c */ /* 0x000fda0000706670 */
[----:B------:R-:W-:Y:S05]  /*4290*/  @P0 BRA `(.L_x_1652) ;  /* 0x000023b000000947 */ /* 0x000fea0003800000 */
[----:B------:R-:W-:-:S04]  /*42a0*/  PRMT R0, R94, 0x9910, RZ ;  /* 0x000099105e007816 */ /* 0x000fc800000000ff */
[----:B------:R-:W-:-:S04]  /*42b0*/  ISETP.NE.AND P0, PT, R0, RZ, PT ;  /* 0x000000ff0000720c */ /* 0x000fc80003f05270 */
[----:B------:R-:W-:Y:S02]  /*42c0*/  ISETP.LT.OR P0, PT, R98, 0x4, !P0 ;  /* 0x000000046200780c */ /* 0x000fe40004701670 */
.L_x_1657:
[----:B------:R-:W-:Y:S02]  /*42d0*/  IMAD.MOV.U32 R89, RZ, RZ, c[0x0][0x18c] ;  /* 0x00006300ff597624 */ /* 0x000fe400078e00ff */
[----:B-----5:R-:W-:Y:S02]  /*42e0*/  IMAD.MOV.U32 R12, RZ, RZ, R2 ;  /* 0x000000ffff0c7224 */ /* 0x020fe400078e0002 */
[----:B------:R-:W-:-:S04]  /*42f0*/  IMAD.MOV.U32 R13, RZ, RZ, R3 ;  /* 0x000000ffff0d7224 */ /* 0x000fc800078e0003 */
[C---:B------:R-:W-:Y:S02]  /*4300*/  IMAD.WIDE R2, R89.reuse, 0x4, R12 ;  /* 0x0000000459027825 */ /* 0x040fe400078e020c */
[----:B------:R-:W5:Y:S04]  /*4310*/  LDG.E.128.CONSTANT R12, [R12.64] ;  /* 0x000000060c0c7981 */ /* 0x000f68000c1e9d00 */
[----:B------:R0:W5:Y:S01]  /*4320*/  LDG.E.128.CONSTANT R8, [R2.64] ;  /* 0x0000000602087981 */ /* 0x000162000c1e9d00 */
[----:B------:R-:W-:Y:S01]  /*4330*/  IMAD.WIDE R100, R89, 0x4, R2 ;  /* 0x0000000459647825 */ /* 0x000fe200078e0202 */
[----:B------:R-:W-:Y:S05]  /*4340*/  @!P1 BRA `(.L_x_1653) ;  /* 0x000022a000009947 */ /* 0x000fea0003800000 */
[----:B------:R-:W2:Y:S01]  /*4350*/  LDG.E.128.CONSTANT R4, [R100.64] ;  /* 0x0000000664047981 */ /* 0x000ea2000c1e9d00 */
[----:B-----5:R-:W-:Y:S02]  /*4360*/  SHF.R.U32.HI R0, RZ, 0xf, R12 ;  /* 0x0000000fff007819 */ /* 0x020fe4000001160c */
[----:B------:R-:W-:-:S02]  /*4370*/  SHF.R.U32.HI R28, RZ, 0xf, R15 ;  /* 0x0000000fff1c7819 */ /* 0x000fc4000001160f */
        /* <DEDUP_REMOVED lines=9> */
[C---:B------:R-:W-:Y:S02]  /*4410*/  LOP3.LUT R61, R15.reuse, 0x380038, RZ, 0xc0, !PT ;  /* 0x003800380f3d7812 */ /* 0x040fe400078ec0ff */
[----:B------:R-:W-:Y:S02]  /*4420*/  SHF.R.U32.HI R35, RZ, 0x6, R15 ;  /* 0x00000006ff237819 */ /* 0x000fe4000001160f */
[----:B------:R-:W-:-:S02]  /*4430*/  LOP3.LUT R46, R15, 0x70007, RZ, 0xc0, !PT ;  /* 0x000700070f2e7812 */ /* 0x000fc400078ec0ff */
[----:B------:R-:W-:Y:S02]  /*4440*/  PRMT R11, R93, 0x9910, RZ ;  /* 0x000099105d0b7816 */ /* 0x000fe400000000ff */
[----:B------:R-:W-:Y:S02]  /*4450*/  SHF.R.U32.HI R14, RZ, 0xe, R8 ;  /* 0x0000000eff0e7819 */ /* 0x000fe40000011608 */
[--C-:B------:R-:W-:Y:S02]  /*4460*/  SHF.R.U32.HI R20, RZ, 0xe, R10.reuse ;  /* 0x0000000eff147819 */ /* 0x100fe4000001160a */
[C---:B------:R-:W-:Y:S02]  /*4470*/  LOP3.LUT R15, R10.reuse, 0x380038, RZ, 0xc0, !PT ;  /* 0x003800380a0f7812 */ /* 0x040fe400078ec0ff */
[----:B------:R-:W-:Y:S02]  /*4480*/  SHF.R.U32.HI R45, RZ, 0x6, R10 ;  /* 0x00000006ff2d7819 */ /* 0x000fe4000001160a */
[----:B------:R-:W-:Y:S01]  /*4490*/  LOP3.LUT R58, R10, 0x70007, RZ, 0xc0, !PT ;  /* 0x000700070a3a7812 */ /* 0x000fe200078ec0ff */
[----:B------:R-:W-:Y:S01]  /*44a0*/  IMAD.MOV.U32 R10, RZ, RZ, 0x2400 ;  /* 0x00002400ff0a7424 */ /* 0x000fe200078e00ff */
[----:B0-----:R-:W-:-:S02]  /*44b0*/  LOP3.LUT R3, R0, 0x10001, RZ, 0xc0, !PT ;  /* 0x0001000100037812 */ /* 0x001fc400078ec0ff */
        /* <DEDUP_REMOVED lines=9> */
[----:B------:R-:W-:Y:S02]  /*4550*/  ISETP.NE.AND P2, PT, R11, RZ, PT ;  /* 0x000000ff0b00720c */ /* 0x000fe40003f45270 */
[----:B------:R-:W-:Y:S02]  /*4560*/  LOP3.LUT R14, R3, 0x20002, R14, 0xf8, !PT ;  /* 0x00020002030e7812 */ /* 0x000fe400078ef80e */
[----:B------:R-:W-:-:S02]  /*4570*/  LOP3.LUT R19, R19, 0x10001, RZ, 0xc0, !PT ;  /* 0x0001000113137812 */ /* 0x000fc400078ec0ff */
[----:B------:R-:W-:Y:S02]  /*4580*/  SHF.R.U32.HI R32, RZ, 0x6, R13 ;  /* 0x00000006ff207819 */ /* 0x000fe4000001160d */
[----:B------:R-:W-:Y:S02]  /*4590*/  LOP3.LUT R3, R28, 0x20002, R29, 0xf8, !PT ;  /* 0x000200021c037812 */ /* 0x000fe400078ef81d */
[C---:B------:R-:W-:Y:S02]  /*45a0*/  LOP3.LUT R16, R13.reuse, 0x380038, RZ, 0xc0, !PT ;  /* 0x003800380d107812 */ /* 0x040fe400078ec0ff */
[----:B------:R-:W-:Y:S02]  /*45b0*/  LOP3.LUT R36, R13, 0x70007, RZ, 0xc0, !PT ;  /* 0x000700070d247812 */ /* 0x000fe400078ec0ff */
[----:B------:R-:W-:Y:S02]  /*45c0*/  PRMT R0, R10, 0x7610, R0 ;  /* 0x000076100a007816 */ /* 0x000fe40000000000 */
[----:B------:R-:W-:-:S02]  /*45d0*/  LOP3.LUT R13, R9, 0x380038, RZ, 0xc0, !PT ;  /* 0x00380038090d7812 */ /* 0x000fc400078ec0ff */
[----:B------:R-:W-:Y:S02]  /*45e0*/  SHF.R.U32.HI R39, RZ, 0x6, R9 ;  /* 0x00000006ff277819 */ /* 0x000fe40000011609 */
[----:B------:R-:W-:Y:S01]  /*45f0*/  LOP3.LUT R53, R9, 0x70007, RZ, 0xc0, !PT ;  /* 0x0007000709357812 */ /* 0x000fe200078ec0ff */
[----:B------:R-:W-:Y:S01]  /*4600*/  IMAD.MOV.U32 R9, RZ, RZ, 0x3000 ;  /* 0x00003000ff097424 */ /* 0x000fe200078e00ff */
[----:B------:R-:W-:Y:S02]  /*4610*/  LOP3.LUT R10, R17, 0x20002, R8, 0xf8, !PT ;  /* 0x00020002110a7812 */ /* 0x000fe400078ef808 */
[----:B------:R-:W-:Y:S02]  /*4620*/  LOP3.LUT R19, R19, 0x20002, R20, 0xf8, !PT ;  /* 0x0002000213137812 */ /* 0x000fe400078ef814 */
        /* <DEDUP_REMOVED lines=31> */
[----:B------:R-:W-:Y:S02]  /*4820*/  ISETP.GE.AND P3, PT, R97, 0x2, PT ;  /* 0x000000026100780c */ /* 0x000fe40003f66270 */
[----:B--2---:R-:W-:Y:S02]  /*4830*/  SHF.R.U32.HI R31, RZ, 0xd, R5 ;  /* 0x0000000dff1f7819 */ /* 0x004fe40000011605 */
        /* <DEDUP_REMOVED lines=10> */
[----:B------:R-:W-:Y:S02]  /*48e0*/  LOP3.LUT R20, R5, 0x64006400, RZ, 0xfc, !PT ;  /* 0x6400640005147812 */ /* 0x000fe400078efcff */
[----:B------:R-:W-:Y:S02]  /*48f0*/  SHF.R.U32.HI R52, RZ, 0x6, R7 ;  /* 0x00000006ff347819 */ /* 0x000fe40000011607 */
[----:B------:R-:W-:Y:S01]  /*4900*/  LOP3.LUT R28, R3, 0x40004, R28, 0xf8, !PT ;  /* 0x00040004031c7812 */ /* 0x000fe200078ef81c */
[----:B------:R-:W-:Y:S01]  /*4910*/  HFMA2 R20, R20, R9.H0_H0, -132, -132 ;  /* 0xd820d82014147431 */ /* 0x000fe20000040009 */
[----:B------:R-:W-:-:S02]  /*4920*/  LOP3.LUT R5, R49, 0x380038, RZ, 0xc0, !PT ;  /* 0x0038003831057812 */ /* 0x000fc400078ec0ff */
[----:B------:R-:W-:Y:S02]  /*4930*/  LOP3.LUT R3, R34, 0x380038, RZ, 0xc0, !PT ;  /* 0x0038003822037812 */ /* 0x000fe400078ec0ff */
[----:B------:R-:W-:Y:S02]  /*4940*/  LOP3.LUT R63, R7, 0x380038, RZ, 0xc0, !PT ;  /* 0x00380038073f7812 */ /* 0x000fe400078ec0ff */
[----:B------:R-:W-:Y:S02]  /*4950*/  LOP3.LUT R8, R4, 0x380038, RZ, 0xc0, !PT ;  /* 0x0038003804087812 */ /* 0x000fe400078ec0ff */
[----:B------:R-:W-:Y:S02]  /*4960*/  LOP3.LUT R6, R6, 0x64006400, RZ, 0xfc, !PT ;  /* 0x6400640006067812 */ /* 0x000fe400078efcff */
[----:B------:R-:W-:Y:S02]  /*4970*/  LOP3.LUT R66, R11, 0x64006400, RZ, 0xfc, !PT ;  /* 0x640064000b427812 */ /* 0x000fe400078efcff */
[--C-:B------:R-:W-:Y:S01]  /*4980*/  SHF.R.U32.HI R29, RZ, 0xd, R4.reuse ;  /* 0x0000000dff1d7819 */ /* 0x100fe20000011604 */
[-C--:B------:R-:W-:Y:S01]  /*4990*/  HFMA2 R77, R6, R9.reuse.H0_H0, -132, -132 ;  /* 0xd820d820064d7431 */ /* 0x080fe20000040009 */
[----:B------:R-:W-:Y:S01]  /*49a0*/  SHF.R.U32.HI R50, RZ, 0x6, R4 ;  /* 0x00000006ff327819 */ /* 0x000fe20000011604 */
        /* <DEDUP_REMOVED lines=21> */
[----:B------:R-:W-:Y:S02]  /*4b00*/  LOP3.LUT R8, R33, 0x1c001c0, RZ, 0xc0, !PT ;  /* 0x01c001c021087812 */ /* 0x000fe400078ec0ff */
[----:B------:R-:W-:Y:S01]  /*4b10*/  LOP3.LUT R67, R6, 0x64006400, RZ, 0xfc, !PT ;  /* 0x6400640006437812 */ /* 0x000fe200078efcff */
[----:B------:R-:W-:Y:S01]  /*4b20*/  HFMA2 R12, R12, R9.H0_H0, -132, -132 ;  /* 0xd820d8200c0c7431 */ /* 0x000fe20000040009 */
[----:B------:R-:W-:Y:S02]  /*4b30*/  LOP3.LUT R29, R14, 0x40004, R29, 0xf8, !PT ;  /* 0x000400040e1d7812 */ /* 0x000fe400078ef81d */
[----:B------:R-:W-:Y:S01]  /*4b40*/  LOP3.LUT R10, R13, 0x64006400, RZ, 0xfc, !PT ;  /* 0x640064000d0a7812 */ /* 0x000fe200078efcff */
[----:B------:R-:W-:Y:S01]  /*4b50*/  HFMA2 R67, R67, R0.H0_H0, -20, -20 ;  /* 0xcd00cd0043437431 */ /* 0x000fe20000040000 */
[----:B------:R-:W-:-:S02]  /*4b60*/  LOP3.LUT R3, R2, 0x64006400, RZ, 0xfc, !PT ;  /* 0x6400640002037812 */ /* 0x000fc400078efcff */
[----:B------:R-:W-:Y:S01]  /*4b70*/  LOP3.LUT R75, R66, 0x64006400, RZ, 0xfc, !PT ;  /* 0x64006400424b7812 */ /* 0x000fe200078efcff */
[----:B------:R-:W-:Y:S01]  /*4b80*/  HFMA2 R61, R10, R9.H0_H0, -132, -132 ;  /* 0xd820d8200a3d7431 */ /* 0x000fe20000040009 */
        /* <DEDUP_REMOVED lines=178> */
.L_x_1654:
        /* <DEDUP_REMOVED lines=83> */
.L_x_1655:
        /* <DEDUP_REMOVED lines=82> */
.L_x_1656:
        /* <DEDUP_REMOVED lines=79> */
.L_x_1653:
[----:B------:R-:W-:Y:S01]  /*65f0*/  IADD3 R95, R95, 0x20, RZ ;  /* 0x000000205f5f7810 */ /* 0x000fe20007ffe0ff */
[----:B------:R-:W-:Y:S01]  /*6600*/  UIADD3 UR4, UR4, 0x40, URZ ;  /* 0x0000004004047890 */ /* 0x000fe2000fffe03f */
[----:B0-----:R-:W-:Y:S02]  /*6610*/  IMAD.WIDE R2, R89, 0x4, R100 ;  /* 0x0000000459027825 */ /* 0x001fe400078e0264 */
[C---:B------:R-:W-:Y:S02]  /*6620*/  ISETP.GE.AND P2, PT, R95.reuse, c[0x0][0x1b8], PT ;  /* 0x00006e005f007a0c */ /* 0x040fe40003f46270 */
[----:B------:R-:W-:-:S13]  /*6630*/  ISETP.LT.AND P3, PT, R95, R96, PT ;  /* 0x000000605f00720c */ /* 0x000fda0003f61270 */
[----:B------:R-:W-:Y:S05]  /*6640*/  @!P2 BRA P3, `(.L_x_1657) ;  /* 0xffffdc800000a947 */ /* 0x000fea000183ffff */
.L_x_1652:
        /* <DEDUP_REMOVED lines=10> */
[----:B------:R-:W-:-:S06]  /*66f0*/  SHF.L.U64.HI R0, R13, 0x2, R0 ;  /* 0x000000020d007819 */ /* 0x000fcc0000010200 */
.L_x_1663:
        /* <DEDUP_REMOVED lines=25> */
[----:B------:R-:W-:Y:S02]  /*6890*/  LOP3.LUT R16, R6, 0x64006400, RZ, 0xfc, !PT ;  /* 0x6400640006107812 */ /* 0x000fe400078efcff */
[----:B------:R-:W-:Y:S01]  /*68a0*/  LOP3.LUT R6, R51, 0xc000c, RZ, 0xc0, !PT ;  /* 0x000c000c33067812 */ /* 0x000fe200078ec0ff */
[-C--:B------:R-:W-:Y:S01]  /*68b0*/  HFMA2 R17, R5, R8.reuse.H1_H1, -258, -258 ;  /* 0xdc08dc0805117431 */ /* 0x080fe20000060008 */
[----:B------:R-:W-:Y:S01]  /*68c0*/  LOP3.LUT R5, R49, 0x300030, RZ, 0xc0, !PT ;  /* 0x0030003031057812 */ /* 0x000fe200078ec0ff */
[----:B------:R-:W-:Y:S01]  /*68d0*/  HFMA2 R16, R16, R8.H1_H1, -258, -258 ;  /* 0xdc08dc0810107431 */ /* 0x000fe20000060008 */
[----:B------:R-:W-:-:S02]  /*68e0*/  SHF.R.U32.HI R55, RZ, 0x8, R7 ;  /* 0x00000008ff377819 */ /* 0x000fc40000011607 */
[C---:B------:R-:W-:Y:S02]  /*68f0*/  LOP3.LUT R31, R7.reuse, 0x300030, RZ, 0xc0, !PT ;  /* 0x00300030071f7812 */ /* 0x040fe400078ec0ff */
[C---:B------:R-:W-:Y:S02]  /*6900*/  LOP3.LUT R39, R7.reuse, 0xc000c0, RZ, 0xc0, !PT ;  /* 0x00c000c007277812 */ /* 0x040fe400078ec0ff */
[----:B------:R-:W-:Y:S02]  /*6910*/  LOP3.LUT R54, R7, 0x30003, RZ, 0xc0, !PT ;  /* 0x0003000307367812 */ /* 0x000fe400078ec0ff */
[----:B------:R-:W-:Y:S02]  /*6920*/  LOP3.LUT R7, R53, 0xc000c, RZ, 0xc0, !PT ;  /* 0x000c000c35077812 */ /* 0x000fe400078ec0ff */
[----:B------:R-:W-:Y:S02]  /*6930*/  LOP3.LUT R6, R6, 0x64006400, RZ, 0xfc, !PT ;  /* 0x6400640006067812 */ /* 0x000fe400078efcff */
[----:B------:R-:W-:-:S02]  /*6940*/  LOP3.LUT R9, R4, 0xc000c, RZ, 0xc0, !PT ;  /* 0x000c000c04097812 */ /* 0x000fc400078ec0ff */
[----:B------:R-:W-:Y:S01]  /*6950*/  LOP3.LUT R5, R5, 0x64006400, RZ, 0xfc, !PT ;  /* 0x6400640005057812 */ /* 0x000fe200078efcff */
[-C--:B------:R-:W-:Y:S01]  /*6960*/  HFMA2 R18, R6, R8.reuse.H1_H1, -258, -258 ;  /* 0xdc08dc0806127431 */ /* 0x080fe20000060008 */
[----:B------:R-:W-:Y:S02]  /*6970*/  LOP3.LUT R7, R7, 0x64006400, RZ, 0xfc, !PT ;  /* 0x6400640007077812 */ /* 0x000fe400078efcff */
[----:B------:R-:W-:Y:S01]  /*6980*/  LOP3.LUT R14, R12, 0x64006400, RZ, 0xfc, !PT ;  /* 0x640064000c0e7812 */ /* 0x000fe200078efcff */
[----:B------:R-:W-:Y:S01]  /*6990*/  HFMA2 R32, R5, R35.H0_H0, -66, -66 ;  /* 0xd420d42005207431 */ /* 0x000fe20000040023 */
[----:B------:R-:W-:Y:S01]  /*69a0*/  LOP3.LUT R9, R9, 0x64006400, RZ, 0xfc, !PT ;  /* 0x6400640009097812 */ /* 0x000fe200078efcff */
[-C--:B------:R-:W-:Y:S01]  /*69b0*/  HFMA2 R19, R7, R8.reuse.H1_H1, -258, -258 ;  /* 0xdc08dc0807137431 */ /* 0x080fe20000060008 */
        /* <DEDUP_REMOVED lines=27> */
[C---:B------:R-:W-:Y:S01]  /*6b70*/  LOP3.LUT R11, R4.reuse, 0xc000c0, RZ, 0xc0, !PT ;  /* 0x00c000c0040b7812 */ /* 0x040fe200078ec0ff */
[----:B------:R-:W-:Y:S01]  /*6b80*/  HFMA2 R35, R9, R35.H0_H0, -66, -66 ;  /* 0xd420d42009237431 */ /* 0x000fe20000040023 */
        /* <DEDUP_REMOVED lines=81> */
.L_x_1660:
        /* <DEDUP_REMOVED lines=49> */
.L_x_1661:
        /* <DEDUP_REMOVED lines=48> */
.L_x_1662:
        /* <DEDUP_REMOVED lines=46> */
.L_x_1659:
[----:B------:R-:W-:Y:S01]  /*7990*/  IADD3 R95, R95, 0x10, RZ ;  /* 0x000000105f5f7810 */ /* 0x000fe20007ffe0ff */
[----:B------:R-:W-:Y:S01]  /*79a0*/  UIADD3 UR4, UR4, 0x20, URZ ;  /* 0x0000002004047890 */ /* 0x000fe2000fffe03f */
[----:B------:R-:W-:Y:S02]  /*79b0*/  LEA R2, P3, R13, R2, 0x2 ;  /* 0x000000020d027211 */ /* 0x000fe400078610ff */
[C---:B------:R-:W-:Y:S02]  /*79c0*/  ISETP.GE.AND P2, PT, R95.reuse, c[0x0][0x1bc], PT ;  /* 0x00006f005f007a0c */ /* 0x040fe40003f46270 */
[----:B------:R-:W-:Y:S01]  /*79d0*/  ISETP.LT.AND P4, PT, R95, R96, PT ;  /* 0x000000605f00720c */ /* 0x000fe20003f81270 */
[----:B------:R-:W-:-:S12]  /*79e0*/  IMAD.X R3, R3, 0x1, R0, P3 ;  /* 0x0000000103037824 */ /* 0x000fd800018e0600 */
[----:B------:R-:W-:Y:S05]  /*79f0*/  @!P2 BRA P4, `(.L_x_1663) ;  /* 0xffffed000000a947 */ /* 0x000fea000203ffff */
.L_x_1658:
        /* <DEDUP_REMOVED lines=16> */
.L_x_1667:
[----:B------:R-:W0:Y:S02]  /*7b00*/  LDS R4, [R0] ;  /* 0x0000000000047984 */ /* 0x000e240000000800 */
[----:B0-----:R-:W-:-:S06]  /*7b10*/  HADD2 R5, R4, R40 ;  /* 0x0000002804057230 */ /* 0x001fcc0000000000 */
[----:B------:R-:W0:Y:S02]  /*7b20*/  ATOMS.CAST.SPIN R5, [R0], R4, R5 ;  /* 0x000000040005738d */ /* 0x000e240001800005 */
[----:B0-----:R-:W-:-:S13]  /*7b30*/  ISETP.EQ.U32.AND P0, PT, R5, 0x1, PT ;  /* 0x000000010500780c */ /* 0x001fda0003f02070 */
[----:B------:R-:W-:Y:S05]  /*7b40*/  @!P0 BRA `(.L_x_1667) ;  /* 0xffffffb000008947 */ /* 0x000fea000383ffff */
[----:B------:R-:W-:Y:S05]  /*7b50*/  BRA `(.L_x_1665) ;  /* 0x0000003000007947 */ /* 0x000fea0003800000 */
.L_x_1666:
[----:B------:R-:W2:Y:S02]  /*7b60*/  LD.E R0, [R2.64] ;  /* 0x0000000602007980 */ /* 0x000ea4000c101900 */
[----:B--2---:R-:W-:-:S05]  /*7b70*/  IMAD.IADD R5, R40, 0x1, R0 ;  /* 0x0000000128057824 */ /* 0x004fca00078e0200 */
[----:B------:R0:W-:Y:S02]  /*7b80*/  ST.E [R2.64], R5 ;  /* 0x0000000502007985 */ /* 0x0001e4000c101906 */
.L_x_1665:
[----:B------:R-:W-:Y:S05]  /*7b90*/  BSYNC B0 ;  /* 0x0000000000007941 */ /* 0x000fea0003800000 */
.L_x_1664:
[----:B------:R-:W2:Y:S01]  /*7ba0*/  ATOM.E.ADD.F16x2.RN.STRONG.GPU P0, RZ, [R2.64+0x4], R27 ;  /* 0x0000041b02ff798a */ /* 0x000ea2000810e9c6 */
[----:B------:R-:W-:Y:S01]  /*7bb0*/  BSSY B0, `(.L_x_1668) ;  /* 0x000000f000007945 */ /* 0x000fe20003800000 */
[----:B--2---:R-:W-:Y:S05]  /*7bc0*/  @P0 BRA `(.L_x_1669) ;  /* 0x000000d000000947 */ /* 0x004fea0003800000 */
[----:B------:R-:W1:Y:S02]  /*7bd0*/  QSPC.E.S P0, RZ, [R2+0x4] ;  /* 0x0000040002ff73aa */ /* 0x000e640000000500 */
[----:B-1----:R-:W-:Y:S05]  /*7be0*/  @!P0 BRA `(.L_x_1670) ;  /* 0x0000008000008947 */ /* 0x002fea0003800000 */
[----:B------:R-:W-:-:S04]  /*7bf0*/  IADD3 R0, R2, 0x4, RZ ;  /* 0x0000000402007810 */ /* 0x000fc80007ffe0ff */
[----:B------:R-:W-:-:S05]  /*7c00*/  LOP3.LUT R0, R0, 0xffffff, RZ, 0xc0, !PT ;  /* 0x00ffffff00007812 */ /* 0x000fca00078ec0ff */
.L_x_1671:
[----:B------:R-:W1:Y:S02]  /*7c10*/  LDS R4, [R0] ;  /* 0x0000000000047984 */ /* 0x000e640000000800 */
[----:B01----:R-:W-:-:S10]  /*7c20*/  HFMA2.MMA R5, R4, 1, 1, R27 ;  /* 0x3c003c0004057835 */ /* 0x003fd4000000001b */
[----:B------:R-:W0:Y:S02]  /*7c30*/  ATOMS.CAST.SPIN R5, [R0], R4, R5 ;  /* 0x000000040005738d */ /* 0x000e240001800005 */
[----:B0-----:R-:W-:-:S13]  /*7c40*/  ISETP.EQ.U32.AND P0, PT, R5, 0x1, PT ;  /* 0x000000010500780c */ /* 0x001fda0003f02070 */
[----:B------:R-:W-:Y:S05]  /*7c50*/  @!P0 BRA `(.L_x_1671) ;  /* 0xffffffb000008947 */ /* 0x000fea000383ffff */
[----:B------:R-:W-:Y:S05]  /*7c60*/  BRA `(.L_x_1669) ;  /* 0x0000003000007947 */ /* 0x000fea0003800000 */
.L_x_1670:
[----:B------:R-:W2:Y:S02]  /*7c70*/  LD.E R0, [R2.64+0x4] ;  /* 0x0000040602007980 */ /* 0x000ea4000c101900 */
[----:B0-2---:R-:W-:-:S05]  /*7c80*/  IMAD.IADD R5, R27, 0x1, R0 ;  /* 0x000000011b057824 */ /* 0x005fca00078e0200 */
[----:B------:R0:W-:Y:S02]  /*7c90*/  ST.E [R2.64+0x4], R5 ;  /* 0x0000040502007985 */ /* 0x0001e4000c101906 */
.L_x_1669:
[----:B------:R-:W-:Y:S05]  /*7ca0*/  BSYNC B0 ;  /* 0x0000000000007941 */ /* 0x000fea0003800000 */
.L_x_1668:
        /* <DEDUP_REMOVED lines=9> */
.L_x_1675:
[----:B------:R-:W0:Y:S02]  /*7d40*/  LDS R4, [R0] ;  /* 0x0000000000047984 */ /* 0x000e240000000800 */
[----:B0-----:R-:W-:-:S06]  /*7d50*/  HADD2 R5, R4, R26 ;  /* 0x0000001a04057230 */ /* 0x001fcc0000000000 */
[----:B------:R-:W0:Y:S02]  /*7d60*/  ATOMS.CAST.SPIN R5, [R0], R4, R5 ;  /* 0x000000040005738d */ /* 0x000e240001800005 */
[----:B0-----:R-:W-:-:S13]  /*7d70*/  ISETP.EQ.U32.AND P0, PT, R5, 0x1, PT ;  /* 0x000000010500780c */ /* 0x001fda0003f02070 */
[----:B------:R-:W-:Y:S05]  /*7d80*/  @!P0 BRA `(.L_x_1675) ;  /* 0xffffffb000008947 */ /* 0x000fea000383ffff */
[----:B------:R-:W-:Y:S05]  /*7d90*/  BRA `(.L_x_1673) ;  /* 0x0000003000007947 */ /* 0x000fea0003800000 */
.L_x_1674:
[----:B------:R-:W2:Y:S02]  /*7da0*/  LD.E R0, [R2.64] ;  /* 0x0000000602007980 */ /* 0x000ea4000c101900 */
[----:B--2---:R-:W-:-:S05]  /*7db0*/  IMAD.IADD R5, R26, 0x1, R0 ;  /* 0x000000011a057824 */ /* 0x004fca00078e0200 */
[----:B------:R0:W-:Y:S02]  /*7dc0*/  ST.E [R2.64], R5 ;  /* 0x0000000502007985 */ /* 0x0001e4000c101906 */
.L_x_1673:
[----:B------:R-:W-:Y:S05]  /*7dd0*/  BSYNC B0 ;  /* 0x0000000000007941 */ /* 0x000fea0003800000 */
.L_x_1672:
[----:B------:R-:W2:Y:S01]  /*7de0*/  ATOM.E.ADD.F16x2.RN.STRONG.GPU P0, RZ, [R2.64+0x4], R25 ;  /* 0x0000041902ff798a */ /* 0x000ea2000810e9c6 */
[----:B------:R-:W-:Y:S01]  /*7df0*/  BSSY B0, `(.L_x_1676) ;  /* 0x000000f000007945 */ /* 0x000fe20003800000 */
[----:B--2---:R-:W-:Y:S05]  /*7e00*/  @P0 BRA `(.L_x_1677) ;  /* 0x000000d000000947 */ /* 0x004fea0003800000 */
[----:B------:R-:W1:Y:S02]  /*7e10*/  QSPC.E.S P0, RZ, [R2+0x4] ;  /* 0x0000040002ff73aa */ /* 0x000e640000000500 */
[----:B-1----:R-:W-:Y:S05]  /*7e20*/  @!P0 BRA `(.L_x_1678) ;  /* 0x0000008000008947 */ /* 0x002fea0003800000 */
[----:B------:R-:W-:-:S04]  /*7e30*/  IADD3 R0, R2, 0x4, RZ ;  /* 0x0000000402007810 */ /* 0x000fc80007ffe0ff */
[----:B------:R-:W-:-:S05]  /*7e40*/  LOP3.LUT R0, R0, 0xffffff, RZ, 0xc0, !PT ;  /* 0x00ffffff00007812 */ /* 0x000fca00078ec0ff */
.L_x_1679:
[----:B------:R-:W1:Y:S02]  /*7e50*/  LDS R4, [R0] ;  /* 0x0000000000047984 */ /* 0x000e640000000800 */
[----:B01----:R-:W-:-:S10]  /*7e60*/  HFMA2.MMA R5, R4, 1, 1, R25 ;  /* 0x3c003c0004057835 */ /* 0x003fd40000000019 */
[----:B------:R-:W0:Y:S02]  /*7e70*/  ATOMS.CAST.SPIN R5, [R0], R4, R5 ;  /* 0x000000040005738d */ /* 0x000e240001800005 */
[----:B0-----:R-:W-:-:S13]  /*7e80*/  ISETP.EQ.U32.AND P0, PT, R5, 0x1, PT ;  /* 0x000000010500780c */ /* 0x001fda0003f02070 */
[----:B------:R-:W-:Y:S05]  /*7e90*/  @!P0 BRA `(.L_x_1679) ;  /* 0xffffffb000008947 */ /* 0x000fea000383ffff */
[----:B------:R-:W-:Y:S05]  /*7ea0*/  BRA `(.L_x_1677) ;  /* 0x0000003000007947 */ /* 0x000fea0003800000 */
.L_x_1678:
[----:B------:R-:W2:Y:S02]  /*7eb0*/  LD.E R0, [R2.64+0x4] ;  /* 0x0000040602007980 */ /* 0x000ea4000c101900 */
[----:B0-2---:R-:W-:-:S05]  /*7ec0*/  IMAD.IADD R5, R25, 0x1, R0 ;  /* 0x0000000119057824 */ /* 0x005fca00078e0200 */
[----:B------:R0:W-:Y:S02]  /*7ed0*/  ST.E [R2.64+0x4], R5 ;  /* 0x0000040502007985 */ /* 0x0001e4000c101906 */
.L_x_1677:
[----:B------:R-:W-:Y:S05]  /*7ee0*/  BSYNC B0 ;  /* 0x0000000000007941 */ /* 0x000fea0003800000 */
.L_x_1676:
        /* <DEDUP_REMOVED lines=9> */
.L_x_1683:
[----:B------:R-:W0:Y:S02]  /*7f80*/  LDS R4, [R0] ;  /* 0x0000000000047984 */ /* 0x000e240000000800 */
[----:B0-----:R-:W-:-:S06]  /*7f90*/  HADD2 R5, R4, R24 ;  /* 0x0000001804057230 */ /* 0x001fcc0000000000 */
[----:B------:R-:W0:Y:S02]  /*7fa0*/  ATOMS.CAST.SPIN R5, [R0], R4, R5 ;  /* 0x000000040005738d */ /* 0x000e240001800005 */
[----:B0-----:R-:W-:-:S13]  /*7fb0*/  ISETP.EQ.U32.AND P0, PT, R5, 0x1, PT ;  /* 0x000000010500780c */ /* 0x001fda0003f02070 */
[----:B------:R-:W-:Y:S05]  /*7fc0*/  @!P0 BRA `(.L_x_1683) ;  /* 0xffffffb000008947 */ /* 0x000fea000383ffff */
[----:B------:R-:W-:Y:S05]  /*7fd0*/  BRA `(.L_x_1681) ;  /* 0x0000003000007947 */ /* 0x000fea0003800000 */
.L_x_1682:
[----:B------:R-:W2:Y:S02]  /*7fe0*/  LD.E R0, [R2.64] ;  /* 0x0000000602007980 */ /* 0x000ea4000c101900 */
[----:B--2---:R-:W-:-:S05]  /*7ff0*/  IMAD.IADD R5, R24, 0x1, R0 ;  /* 0x0000000118057824 */ /* 0x004fca00078e0200 */
[----:B------:R0:W-:Y:S02]  /*8000*/  ST.E [R2.64], R5 ;  /* 0x0000000502007985 */ /* 0x0001e4000c101906 */
.L_x_1681:
[----:B------:R-:W-:Y:S05]  /*8010*/  BSYNC B0 ;  /* 0x0000000000007941 */ /* 0x000fea0003800000 */
.L_x_1680:
[----:B------:R-:W2:Y:S01]  /*8020*/  ATOM.E.ADD.F16x2.RN.STRONG.GPU P0, RZ, [R2.64+0x4], R23 ;  /* 0x0000041702ff798a */ /* 0x000ea2000810e9c6 */
[----:B------:R-:W-:Y:S01]  /*8030*/  BSSY B0, `(.L_x_1684) ;  /* 0x000000f000007945 */ /* 0x000fe20003800000 */
[----:B--2---:R-:W-:Y:S05]  /*8040*/  @P0 BRA `(.L_x_1685) ;  /* 0x000000d000000947 */ /* 0x004fea0003800000 */
[----:B------:R-:W1:Y:S02]  /*8050*/  QSPC.E.S P0, RZ, [R2+0x4] ;  /* 0x0000040002ff73aa */ /* 0x000e640000000500 */
[----:B-1----:R-:W-:Y:S05]  /*8060*/  @!P0 BRA `(.L_x_1686) ;  /* 0x0000008000008947 */ /* 0x002fea0003800000 */
[----:B------:R-:W-:-:S04]  /*8070*/  IADD3 R0, R2, 0x4, RZ ;  /* 0x0000000402007810 */ /* 0x000fc80007ffe0ff */
[----:B------:R-:W-:-:S05]  /*8080*/  LOP3.LUT R0, R0, 0xffffff, RZ, 0xc0, !PT ;  /* 0x00ffffff00007812 */ /* 0x000fca00078ec0ff */
.L_x_1687:
[----:B------:R-:W1:Y:S02]  /*8090*/  LDS R4, [R0] ;  /* 0x0000000000047984 */ /* 0x000e640000000800 */
[----:B01----:R-:W-:-:S10]  /*80a0*/  HFMA2.MMA R5, R4, 1, 1, R23 ;  /* 0x3c003c0004057835 */ /* 0x003fd40000000017 */
[----:B------:R-:W0:Y:S02]  /*80b0*/  ATOMS.CAST.SPIN R5, [R0], R4, R5 ;  /* 0x000000040005738d */ /* 0x000e240001800005 */
[----:B0-----:R-:W-:-:S13]  /*80c0*/  ISETP.EQ.U32.AND P0, PT, R5, 0x1, PT ;  /* 0x000000010500780c */ /* 0x001fda0003f02070 */
[----:B------:R-:W-:Y:S05]  /*80d0*/  @!P0 BRA `(.L_x_1687) ;  /* 0xffffffb000008947 */ /* 0x000fea000383ffff */
[----:B------:R-:W-:Y:S05]  /*80e0*/  BRA `(.L_x_1685) ;  /* 0x0000003000007947 */ /* 0x000fea0003800000 */
.L_x_1686:
[----:B------:R-:W2:Y:S02]  /*80f0*/  LD.E R0, [R2.64+0x4] ;  /* 0x0000040602007980 */ /* 0x000ea4000c101900 */
[----:B0-2---:R-:W-:-:S05]  /*8100*/  IMAD.IADD R5, R23, 0x1, R0 ;  /* 0x0000000117057824 */ /* 0x005fca00078e0200 */
[----:B------:R0:W-:Y:S02]  /*8110*/  ST.E [R2.64+0x4], R5 ;  /* 0x0000040502007985 */ /* 0x0001e4000c101906 */
.L_x_1685:
[----:B------:R-:W-:Y:S05]  /*8120*/  BSYNC B0 ;  /* 0x0000000000007941 */ /* 0x000fea0003800000 */
.L_x_1684:
        /* <DEDUP_REMOVED lines=9> */
.L_x_1691:
[----:B------:R-:W0:Y:S02]  /*81c0*/  LDS R4, [R0] ;  /* 0x0000000000047984 */ /* 0x000e240000000800 */
[----:B0-----:R-:W-:-:S06]  /*81d0*/  HADD2 R5, R4, R22 ;  /* 0x0000001604057230 */ /* 0x001fcc0000000000 */
[----:B------:R-:W0:Y:S02]  /*81e0*/  ATOMS.CAST.SPIN R5, [R0], R4, R5 ;  /* 0x000000040005738d */ /* 0x000e240001800005 */
[----:B0-----:R-:W-:-:S13]  /*81f0*/  ISETP.EQ.U32.AND P0, PT, R5, 0x1, PT ;  /* 0x000000010500780c */ /* 0x001fda0003f02070 */
[----:B------:R-:W-:Y:S05]  /*8200*/  @!P0 BRA `(.L_x_1691) ;  /* 0xffffffb000008947 */ /* 0x000fea000383ffff */
[----:B------:R-:W-:Y:S05]  /*8210*/  BRA `(.L_x_1689) ;  /* 0x0000003000007947 */ /* 0x000fea0003800000 */
.L_x_1690:
[----:B------:R-:W2:Y:S02]  /*8220*/  LD.E R0, [R2.64] ;  /* 0x0000000602007980 */ /* 0x000ea4000c101900 */
[----:B--2---:R-:W-:-:S05]  /*8230*/  IMAD.IADD R5, R22, 0x1, R0 ;  /* 0x0000000116057824 */ /* 0x004fca00078e0200 */
[----:B------:R0:W-:Y:S02]  /*8240*/  ST.E [R2.64], R5 ;  /* 0x0000000502007985 */ /* 0x0001e4000c101906 */
.L_x_1689:
[----:B------:R-:W-:Y:S05]  /*8250*/  BSYNC B0 ;  /* 0x0000000000007941 */ /* 0x000fea0003800000 */
.L_x_1688:
[----:B------:R-:W2:Y:S02]  /*8260*/  ATOM.E.ADD.F16x2.RN.STRONG.GPU P0, RZ, [R2.64+0x4], R21 ;  /* 0x0000041502ff798a */ /* 0x000ea4000810e9c6 */
[----:B--2---:R-:W-:Y:S05]  /*8270*/  @P0 EXIT ;  /* 0x000000000000094d */ /* 0x004fea0003800000 */
[----:B------:R-:W1:Y:S02]  /*8280*/  QSPC.E.S P0, RZ, [R2+0x4] ;  /* 0x0000040002ff73aa */ /* 0x000e640000000500 */
[----:B-1----:R-:W-:Y:S05]  /*8290*/  @!P0 BRA `(.L_x_1692) ;  /* 0x0000008000008947 */ /* 0x002fea0003800000 */
[----:B0-----:R-:W-:-:S04]  /*82a0*/  IADD3 R2, R2, 0x4, RZ ;  /* 0x0000000402027810 */ /* 0x001fc80007ffe0ff */
[----:B------:R-:W-:-:S05]  /*82b0*/  LOP3.LUT R2, R2, 0xffffff, RZ, 0xc0, !PT ;  /* 0x00ffffff02027812 */ /* 0x000fca00078ec0ff */
.L_x_1693:
[----:B------:R-:W0:Y:S02]  /*82c0*/  LDS R4, [R2] ;  /* 0x0000000002047984 */ /* 0x000e240000000800 */
[----:B0-----:R-:W-:-:S10]  /*82d0*/  HFMA2.MMA R5, R4, 1, 1, R21 ;  /* 0x3c003c0004057835 */ /* 0x001fd40000000015 */
[----:B------:R-:W0:Y:S02]  /*82e0*/  ATOMS.CAST.SPIN R5, [R2], R4, R5 ;  /* 0x000000040205738d */ /* 0x000e240001800005 */
[----:B0-----:R-:W-:-:S13]  /*82f0*/  ISETP.EQ.U32.AND P0, PT, R5, 0x1, PT ;  /* 0x000000010500780c */ /* 0x001fda0003f02070 */
[----:B------:R-:W-:Y:S05]  /*8300*/  @!P0 BRA `(.L_x_1693) ;  /* 0xffffffb000008947 */ /* 0x000fea000383ffff */
[----:B------:R-:W-:Y:S05]  /*8310*/  EXIT ;  /* 0x000000000000794d */ /* 0x000fea0003800000 */
.L_x_1692:
[----:B------:R-:W2:Y:S02]  /*8320*/  LD.E R0, [R2.64+0x4] ;  /* 0x0000040602007980 */ /* 0x000ea4000c101900 */
[----:B0-2---:R-:W-:-:S05]  /*8330*/  IMAD.IADD R5, R21, 0x1, R0 ;  /* 0x0000000115057824 */ /* 0x005fca00078e0200 */
[----:B------:R-:W-:Y:S01]  /*8340*/  ST.E [R2.64+0x4], R5 ;  /* 0x0000040502007985 */ /* 0x000fe2000c101906 */
[----:B------:R-:W-:Y:S05]  /*8350*/  EXIT ;  /* 0x000000000000794d */ /* 0x000fea0003800000 */
.L_x_1694:
        /* <DEDUP_REMOVED lines=10> */
.L_x_4764:


//--------------------- .text._Z23gemm_half_q_half_kernelILi4ELi128ELb1ELb0ELi32EEvPK6__halfPKjS4_S2_PS0_iiiiPKtS7_iiiiiibS2_i --------------------------
	.section	.text._Z23gemm_half_q_half_kernelILi4ELi128ELb1ELb0ELi32EEvPK6__halfPKjS4_S2_PS0_iiiiPKtS7_iiiiiibS2_i,"ax",@progbits
	.sectioninfo	@"SHI_REGISTERS=71"
	.align	128
        .global         _Z23gemm_half_q_half_kernelILi4ELi128ELb1ELb0ELi32EEvPK6__halfPKjS4_S2_PS0_iiiiPKtS7_iiiiiibS2_i
        .type           _Z23gemm_half_q_half_kernelILi4ELi128ELb1ELb0ELi32EEvPK6__halfPKjS4_S2_PS0_iiiiPKtS7_iiiiiibS2_i,@function
        .size           _Z23gemm_half_q_half_kernelILi4ELi128ELb1ELb0ELi32EEvPK6__halfPKjS4_S2_PS0_iiiiPKtS7_iiiiiibS2_i,(.L_x_4765 - _Z23gemm_half_q_half_kernelILi4ELi128ELb1ELb0ELi32EEvPK6__halfPKjS4_S2_PS0_iiiiPKtS7_iiiiiibS2_i)
        .other          _Z23gemm_half_q_half_kernelILi4ELi128ELb1ELb0ELi32EEvPK6__halfPKjS4_S2_PS0_iiiiPKtS7_iiiiiibS2_i,@"STO_CUDA_ENTRY STV_DEFAULT"
_Z23gemm_half_q_half_kernelILi4ELi128ELb1ELb0ELi32EEvPK6__halfPKjS4_S2_PS0_iiiiPKtS7_iiiiiibS2_i:
.text._Z23gemm_half_q_half_kernelILi4ELi128ELb1ELb0ELi32EEvPK6__halfPKjS4_S2_PS0_iiiiPKtS7_iiiiiibS2_i:
        /* <DEDUP_REMOVED lines=50> */
.L_x_1695:
        /* <DEDUP_REMOVED lines=21> */
.L_x_1700:
        /* <DEDUP_REMOVED lines=36> */
.L_x_1699:
        /* <DEDUP_REMOVED lines=22> */
.L_x_1701:
        /* <DEDUP_REMOVED lines=12> */
.L_x_1698:
[----:B------:R-:W-:Y:S01]  /*08d0*/  ISETP.GT.AND P2, PT, R4, 0x3, PT ;  /* 0x000000030400780c */ /* 0x000fe20003f44270 */
[----:B------:R-:W-:Y:S01]  /*08e0*/  IMAD.SHL.U32 R28, R18, 0x2, RZ ;  /* 0x00000002121c7824 */ /* 0x000fe200078e00ff */
[----:B------:R-:W-:Y:S01]  /*08f0*/  PLOP3.LUT P0, PT, PT, PT, PT, 0x80, 0x0 ;  /* 0x000000000000781c */ /* 0x000fe20003f0f070 */
[----:B------:R-:W-:-:S10]  /*0900*/  IMAD.MOV.U32 R9, RZ, RZ, RZ ;  /* 0x000000ffff097224 */ /* 0x000fd400078e00ff */
[----:B------:R-:W-:Y:S05]  /*0910*/  @!P2 BRA `(.L_x_1702) ;  /* 0x000002600000a947 */ /* 0x000fea0003800000 */
[----:B------:R-:W-:Y:S02]  /*0920*/  PLOP3.LUT P0, PT, PT, PT, PT, 0x8, 0x0 ;  /* 0x000000000000781c */ /* 0x000fe40003f0e170 */
[----:B------:R-:W-:Y:S02]  /*0930*/  IADD3 R30, R4, -0x3, RZ ;  /* 0xfffffffd041e7810 */ /* 0x000fe40007ffe0ff */
.L_x_1703:
        /* <DEDUP_REMOVED lines=36> */
.L_x_1702:
        /* <DEDUP_REMOVED lines=22> */
.L_x_1704:
        /* <DEDUP_REMOVED lines=11> */
.L_x_1697:
[----:B------:R-:W-:Y:S05]  /*0d90*/  BSYNC B0 ;  /* 0x0000000000007941 */ /* 0x000fea0003800000 */
.L_x_1696:
        /* <DEDUP_REMOVED lines=14> */
.L_x_1707:
        /* <DEDUP_REMOVED lines=19> */
.L_x_1706:
[----:B0-----:R-:W-:-:S05]  /*0fb0*/  IMAD.IADD R10, R4, 0x1, -R9 ;  /* 0x00000001040a7824 */ /* 0x001fca00078e0a09 */
[----:B------:R-:W-:-:S13]  /*0fc0*/  ISETP.GT.AND P2, PT, R10, 0x1, PT ;  /* 0x000000010a00780c */ /* 0x000fda0003f44270 */
[----:B------:R-:W-:Y:S05]  /*0fd0*/  @!P2 BRA `(.L_x_1708) ;  /* 0x000000b00000a947 */ /* 0x000fea0003800000 */
[----:B------:R-:W-:Y:S01]  /*0fe0*/  IMAD R11, R8, 0x4, R9 ;  /* 0x00000004080b7824 */ /* 0x000fe200078e0209 */
[----:B------:R-:W-:Y:S01]  /*0ff0*/  HFMA2.MMA R16, -RZ, RZ, 0, 1.1920928955078125e-07 ;  /* 0x00000002ff107435 */ /* 0x000fe200000001ff */
[----:B------:R-:W-:Y:S02]  /*1000*/  PLOP3.LUT P0, PT, PT, PT, PT, 0x8, 0x0 ;  /* 0x000000000000781c */ /* 0x000fe40003f0e170 */
        /* <DEDUP_REMOVED lines=8> */
.L_x_1708:
[----:B------:R-:W-:-:S13]  /*1090*/  ISETP.LT.OR P0, PT, R9, R4, P0 ;  /* 0x000000040900720c */ /* 0x000fda0000701670 */
[----:B------:R-:W-:Y:S02]  /*10a0*/  @P0 IMAD R9, R8, 0x4, R9 ;  /* 0x0000000408090824 */ /* 0x000fe400078e0209 */
[----:B------:R-:W-:Y:S02]  /*10b0*/  @P0 IMAD.MOV.U32 R8, RZ, RZ, 0x2 ;  /* 0x00000002ff080424 */ /* 0x000fe400078e00ff */
[----:B------:R-:W-:-:S04]  /*10c0*/  @P0 IMAD R9, R9, c[0x0][0x18c], R14 ;  /* 0x0000630009090a24 */ /* 0x000fc800078e020e */
[----:B------:R-:W-:-:S05]  /*10d0*/  @P0 IMAD.WIDE R8, R9, R8, c[0x0][0x180] ;  /* 0x0000600009080625 */ /* 0x000fca00078e0208 */
[----:B------:R1:W-:Y:S02]  /*10e0*/  @P0 STG.E.64 [R8.64], RZ ;  /* 0x000000ff08000986 */ /* 0x0003e4000c101b08 */
.L_x_1705:
        /* <DEDUP_REMOVED lines=16> */
[----:B------:R-:W-:Y:S02]  /*11f0*/  @P4 SHF.R.S32.HI R11, RZ, 0x1f, R10 ;  /* 0x0000001fff0b4819 */ /* 0x000fe4000001140a */
[----:B------:R-:W-:Y:S02]  /*1200*/  @P0 LEA.HI R9, R9, R8, RZ, 0x5 ;  /* 0x0000000809090211 */ /* 0x000fe400078f28ff */
[----:B------:R-:W-:-:S02]  /*1210*/  @P4 LEA.HI R8, R11, R10, RZ, 0x5 ;  /* 0x0000000a0b084211 */ /* 0x000fc400078f28ff */
[C---:B------:R-:W-:Y:S01]  /*1220*/  @P2 IMNMX R16, R3.reuse, c[0x0][0x1b8], PT ;  /* 0x00006e0003102a17 */ /* 0x040fe20003800200 */
[----:B------:R-:W-:Y:S01]  /*1230*/  CS2R R10, SRZ ;  /* 0x00000000000a7805 */ /* 0x000fe2000001ff00 */
[----:B------:R-:W-:Y:S02]  /*1240*/  @P4 SHF.R.S32.HI R8, RZ, 0x5, R8 ;  /* 0x00000005ff084819 */ /* 0x000fe40000011408 */
[----:B------:R-:W-:Y:S02]  /*1250*/  @P3 IMNMX R18, R3, c[0x0][0x1bc], PT ;  /* 0x00006f0003123a17 */ /* 0x000fe40003800200 */
[----:B------:R-:W-:Y:S01]  /*1260*/  @P5 SHF.R.S32.HI R17, RZ, 0x1f, R12 ;  /* 0x0000001fff115819 */ /* 0x000fe2000001140c */
[----:B------:R-:W-:Y:S01]  /*1270*/  @P4 IMAD R10, R8, 0x5, RZ ;  /* 0x00000005080a4824 */ /* 0x000fe200078e02ff */
[----:B------:R-:W-:Y:S02]  /*1280*/  @P2 IADD3 R16, R16, -c[0x0][0x1b4], RZ ;  /* 0x80006d0010102a10 */ /* 0x000fe40007ffe0ff */
[----:B------:R-:W-:-:S02]  /*1290*/  @P3 IADD3 R18, R18, -c[0x0][0x1b8], RZ ;  /* 0x80006e0012123a10 */ /* 0x000fc40007ffe0ff */
[----:B------:R-:W-:Y:S02]  /*12a0*/  ISETP.GE.AND P4, PT, R3, R6, PT ;  /* 0x000000060300720c */ /* 0x000fe40003f86270 */
[----:B------:R-:W-:Y:S01]  /*12b0*/  @P5 LEA.HI R12, R17, R12, RZ, 0x5 ;  /* 0x0000000c110c5211 */ /* 0x000fe200078f28ff */
[----:B------:R-:W-:Y:S01]  /*12c0*/  HFMA2.MMA R17, -RZ, RZ, 0, 0 ;  /* 0x00000000ff117435 */ /* 0x000fe200000001ff */
[----:B------:R-:W-:Y:S02]  /*12d0*/  @P0 SHF.R.S32.HI R9, RZ, 0x5, R9 ;  /* 0x00000005ff090819 */ /* 0x000fe40000011409 */
[----:B------:R-:W-:Y:S02]  /*12e0*/  @P2 SHF.R.S32.HI R19, RZ, 0x1f, R16 ;  /* 0x0000001fff132819 */ /* 0x000fe40000011410 */
[----:B------:R-:W-:Y:S01]  /*12f0*/  @P3 SHF.R.S32.HI R21, RZ, 0x1f, R18 ;  /* 0x0000001fff153819 */ /* 0x000fe20000011412 */
[----:B------:R-:W-:Y:S01]  /*1300*/  @P0 IMAD R11, R9, 0x6, RZ ;  /* 0x00000006090b0824 */ /* 0x000fe200078e02ff */
[----:B------:R-:W-:Y:S01]  /*1310*/  @P5 SHF.R.S32.HI R12, RZ, 0x5, R12 ;  /* 0x00000005ff0c5819 */ /* 0x000fe2000001140c */
[----:B------:R-:W-:Y:S01]  /*1320*/  CS2R R8, SRZ ;  /* 0x0000000000087805 */ /* 0x000fe2000001ff00 */
[----:B------:R-:W-:-:S02]  /*1330*/  SHF.R.S32.HI R20, RZ, 0x5, R20 ;  /* 0x00000005ff147819 */ /* 0x000fc40000011414 */
[----:B------:R-:W-:Y:S01]  /*1340*/  @P2 LEA.HI R19, R19, R16, RZ, 0x5 ;  /* 0x0000001013132211 */ /* 0x000fe200078f28ff */
[----:B------:R-:W-:Y:S01]  /*1350*/  @P5 IMAD.SHL.U32 R17, R12, 0x4, RZ ;  /* 0x000000040c115824 */ /* 0x000fe200078e00ff */
[----:B------:R-:W-:Y:S01]  /*1360*/  @P3 LEA.HI R21, R21, R18, RZ, 0x5 ;  /* 0x0000001215153211 */ /* 0x000fe200078f28ff */
[----:B------:R-:W-:Y:S01]  /*1370*/  IMAD R11, R20, 0x8, R11 ;  /* 0x00000008140b7824 */ /* 0x000fe200078e020b */
[----:B------:R-:W-:Y:S02]  /*1380*/  @P2 SHF.R.S32.HI R19, RZ, 0x5, R19 ;  /* 0x00000005ff132819 */ /* 0x000fe40000011413 */
[----:B------:R-:W-:Y:S02]  /*1390*/  @P3 SHF.R.S32.HI R21, RZ, 0x5, R21 ;  /* 0x00000005ff153819 */ /* 0x000fe40000011415 */
[----:B------:R-:W-:Y:S01]  /*13a0*/  ISETP.GE.AND P0, PT, R3, R6, PT ;  /* 0x000000060300720c */ /* 0x000fe20003f06270 */
[----:B------:R-:W-:Y:S01]  /*13b0*/  @P2 IMAD R8, R19, 0x3, RZ ;  /* 0x0000000313082824 */ /* 0x000fe200078e02ff */
[----:B------:R-:W-:-:S02]  /*13c0*/  @P3 SHF.L.U32 R9, R21, 0x1, RZ ;  /* 0x0000000115093819 */ /* 0x000fc400000006ff */
[----:B------:R-:W-:Y:S01]  /*13d0*/  IADD3 R26, R17, R11, R10 ;  /* 0x0000000b111a7210 */ /* 0x000fe20007ffe00a */
[----:B------:R-:W-:Y:S05]  /*13e0*/  @P4 BRA `(.L_x_1709) ;  /* 0x0000034000004947 */ /* 0x000fea0003800000 */
[----:B------:R-:W-:Y:S02]  /*13f0*/  IMAD.SHL.U32 R10, R7, 0x40, RZ ;  /* 0x00000040070a7824 */ /* 0x000fe400078e00ff */
[----:B------:R-:W-:-:S04]  /*1400*/  IMAD.MOV.U32 R29, RZ, RZ, 0x2 ;  /* 0x00000002ff1d7424 */ /* 0x000fc800078e00ff */
[----:B------:R-:W-:-:S05]  /*1410*/  IMAD.WIDE R10, R10, R29, c[0x0][0x198] ;  /* 0x000066000a0a7625 */ /* 0x000fca00078e021d */
[----:B------:R0:W5:Y:S01]  /*1420*/  LDG.E.U16.CONSTANT R7, [R10.64] ;  /* 0x000000080a077981 */ /* 0x000162000c1e9500 */
[----:B------:R-:W-:Y:S01]  /*1430*/  SHF.R.S32.HI R17, RZ, 0x1f, R14 ;  /* 0x0000001fff117819 */ /* 0x000fe2000001140e */
[----:B------:R-:W-:Y:S01]  /*1440*/  IMAD.MOV.U32 R22, RZ, RZ, RZ ;  /* 0x000000ffff167224 */ /* 0x000fe200078e00ff */
[----:B------:R-:W-:Y:S01]  /*1450*/  SHF.L.U32 R12, R14, 0x2, RZ ;  /* 0x000000020e0c7819 */ /* 0x000fe200000006ff */
[----:B------:R-:W-:Y:S01]  /*1460*/  IMAD.MOV.U32 R21, RZ, RZ, R3 ;  /* 0x000000ffff157224 */ /* 0x000fe200078e0003 */
[----:B------:R-:W-:Y:S02]  /*1470*/  LEA.HI R17, R17, R14, RZ, 0x3 ;  /* 0x0000000e11117211 */ /* 0x000fe400078f18ff */
[----:B------:R-:W-:Y:S02]  /*1480*/  LOP3.LUT R12, R12, 0x10, RZ, 0xc0, !PT ;  /* 0x000000100c0c7812 */ /* 0x000fe400078ec0ff */
[----:B------:R-:W-:Y:S02]  /*1490*/  SHF.R.S32.HI R20, RZ, 0x3, R17 ;  /* 0x00000003ff147819 */ /* 0x000fe40000011411 */
.L_x_1710:
[----:B-----5:R-:W-:-:S05]  /*14a0*/  IADD3 R16, R7, R22, RZ ;  /* 0x0000001607107210 */ /* 0x020fca0007ffe0ff */
        /* <DEDUP_REMOVED lines=32> */
[----:B------:R4:W1:Y:S08]  /*16b0*/  I2F.F16 R11, R24 ;  /* 0x00000018000b7306 */ /* 0x0008700000200c00 */
[----:B0-----:R-:W0:Y:S01]  /*16c0*/  I2F.F16 R17, R10 ;  /* 0x0000000a00117306 */ /* 0x001e220000200c00 */
[----:B----4-:R-:W-:-:S07]  /*16d0*/  HMUL2 R24, R25.H0_H0, R16.H0_H0 ;  /* 0x2000001019187232 */ /* 0x010fce0000000800 */
[----:B------:R-:W2:Y:S01]  /*16e0*/  I2F.F16 R23, R23 ;  /* 0x0000001700177306 */ /* 0x000ea20000200c00 */
[-C--:B-1----:R-:W-:Y:S02]  /*16f0*/  HMUL2 R19, R11.H0_H0, R16.reuse.H0_H0 ;  /* 0x200000100b137232 */ /* 0x082fe40000000800 */
[-C--:B0-----:R-:W-:Y:S02]  /*1700*/  HMUL2 R27, R17.H0_H0, R16.reuse.H0_H0 ;  /* 0x20000010111b7232 */ /* 0x081fe40000000800 */
[----:B--2---:R-:W-:Y:S01]  /*1710*/  HMUL2 R28, R23.H0_H0, R16.H0_H0 ;  /* 0x20000010171c7232 */ /* 0x004fe20000000800 */
[----:B------:R-:W-:Y:S05]  /*1720*/  @!P2 BRA `(.L_x_1710) ;  /* 0xfffffd700000a947 */ /* 0x000fea000383ffff */
.L_x_1709:
[----:B------:R-:W-:Y:S02]  /*1730*/  ISETP.GE.OR P0, PT, R3, c[0x0][0x1a8], P0 ;  /* 0x00006a0003007a0c */ /* 0x000fe40000706670 */
[----:B------:R-:W-:Y:S02]  /*1740*/  IADD3 R26, R9, R26, R8 ;  /* 0x0000001a091a7210 */ /* 0x000fe40007ffe008 */
[----:B------:R-:W-:-:S02]  /*1750*/  PRMT R6, RZ, 0x5410, RZ ;  /* 0x00005410ff067816 */ /* 0x000fc400000000ff */
        /* <DEDUP_REMOVED lines=9> */
[----:B------:R-:W-:Y:S01]  /*17f0*/  IMAD R15, R26, c[0x0][0x18c], RZ ;  /* 0x000063001a0f7a24 */ /* 0x000fe200078e02ff */
[----:B------:R-:W-:Y:S01]  /*1800*/  ULDC UR4, c[0x0][0x18c] ;  /* 0x0000630000047ab9 */ /* 0x000fe20000000800 */
[----:B------:R-:W-:Y:S01]  /*1810*/  SHF.R.S32.HI R18, RZ, 0x1f, R14 ;  /* 0x0000001fff127819 */ /* 0x000fe2000001140e */
[----:B------:R-:W-:Y:S01]  /*1820*/  USHF.R.S32.HI UR4, URZ, 0x1f, UR4 ;  /* 0x0000001f3f047899 */ /* 0x000fe20008011404 */
[----:B------:R-:W-:Y:S02]  /*1830*/  ISETP.NE.AND P0, PT, R16, RZ, PT ;  /* 0x000000ff1000720c */ /* 0x000fe40003f05270 */
[--C-:B------:R-:W-:Y:S02]  /*1840*/  SHF.R.S32.HI R17, RZ, 0x1f, R15.reuse ;  /* 0x0000001fff117819 */ /* 0x100fe4000001140f */
[----:B------:R-:W-:-:S02]  /*1850*/  IADD3 R39, P2, P3, R14, c[0x0][0x18c], R15 ;  /* 0x000063000e277a10 */ /* 0x000fc40007b5e00f */
[----:B------:R-:W-:Y:S01]  /*1860*/  IADD3 R14, P4, R14, R15, RZ ;  /* 0x0000000f0e0e7210 */ /* 0x000fe20007f9e0ff */
[----:B-----5:R-:W-:Y:S01]  /*1870*/  HADD2.F32 R15, -RZ, R27.H0_H0 ;  /* 0x2000001bff0f7230 */ /* 0x020fe20000004100 */
[----:B------:R-:W-:Y:S01]  /*1880*/  IADD3.X R16, R18, UR4, R17, P2, P3 ;  /* 0x0000000412107c10 */ /* 0x000fe200097e6411 */
[----:B------:R-:W-:Y:S01]  /*1890*/  UMOV UR4, URZ ;  /* 0x0000003f00047c82 */ /* 0x000fe20008000000 */
[----:B------:R-:W-:Y:S02]  /*18a0*/  IADD3.X R17, R17, R18, RZ, P4, !PT ;  /* 0x0000001211117210 */ /* 0x000fe400027fe4ff */
[C---:B------:R-:W-:Y:S02]  /*18b0*/  LEA R58, P3, R14.reuse, c[0x0][0x168], 0x2 ;  /* 0x00005a000e3a7a11 */ /* 0x040fe400078610ff */
[----:B------:R-:W-:Y:S02]  /*18c0*/  LEA R38, P2, R39, c[0x0][0x168], 0x2 ;  /* 0x00005a0027267a11 */ /* 0x000fe400078410ff */
[----:B------:R-:W-:Y:S01]  /*18d0*/  LEA.HI.X R59, R14, c[0x0][0x16c], R17, 0x2, P3 ;  /* 0x00005b000e3b7a11 */ /* 0x000fe200018f1411 */
[----:B------:R-:W-:Y:S01]  /*18e0*/  HADD2.F32 R14, -RZ, R24.H0_H0 ;  /* 0x20000018ff0e7230 */ /* 0x000fe20000004100 */
[----:B------:R-:W-:Y:S01]  /*18f0*/  ISETP.LT.OR P0, PT, R13, 0x4, !P0 ;  /* 0x000000040d00780c */ /* 0x000fe20004701670 */
[----:B------:R-:W-:Y:S01]  /*1900*/  HADD2.F32 R13, -RZ, R19.H0_H0 ;  /* 0x20000013ff0d7230 */ /* 0x000fe20000004100 */
[----:B------:R-:W-:Y:S01]  /*1910*/  LEA.HI.X R39, R39, c[0x0][0x16c], R16, 0x2, P2 ;  /* 0x00005b0027277a11 */ /* 0x000fe200010f1410 */
[----:B------:R-:W-:Y:S01]  /*1920*/  HADD2.F32 R24, -RZ, R28.H0_H0 ;  /* 0x2000001cff187230 */ /* 0x000fe20000004100 */
[----:B------:R-:W-:-:S04]  /*1930*/  PRMT R6, R6, 0x5410, RZ ;  /* 0x0000541006067816 */ /* 0x000fc800000000ff */
.L_x_1728:
[----:B-----5:R-:W-:Y:S05]  /*1940*/  @!P1 BRA `(.L_x_1712) ;  /* 0x00001d0000009947 */ /* 0x020fea0003800000 */
        /* <DEDUP_REMOVED lines=39> */
[----:B------:R5:W0:Y:S01]  /*1bc0*/  I2F.F16 R44, R16 ;  /* 0x00000010002c7306 */ /* 0x000a220000200c00 */
[----:B------:R-:W-:-:S02]  /*1bd0*/  LOP3.LUT R17, R17, 0xff, RZ, 0xc0, !PT ;  /* 0x000000ff11117812 */ /* 0x000fc400078ec0ff */
[--C-:B------:R-:W-:Y:S02]  /*1be0*/  SHF.R.U32.HI R46, RZ, 0x8, R18.reuse ;  /* 0x00000008ff2e7819 */ /* 0x100fe40000011612 */
[----:B------:R-:W-:Y:S02]  /*1bf0*/  SHF.R.U32.HI R18, RZ, 0x10, R18 ;  /* 0x00000010ff127819 */ /* 0x000fe40000011612 */
[----:B------:R-:W-:Y:S01]  /*1c00*/  IADD3 R17, R17, -0x80, RZ ;  /* 0xffffff8011117810 */ /* 0x000fe20007ffe0ff */
[----:B------:R-:W0:Y:S01]  /*1c10*/  I2F.F16 R40, R40 ;  /* 0x0000002800287306 */ /* 0x000e220000200c00 */
[----:B-----5:R-:W-:Y:S02]  /*1c20*/  SHF.R.U32.HI R16, RZ, 0x8, R19 ;  /* 0x00000008ff107819 */ /* 0x020fe40000011613 */
        /* <DEDUP_REMOVED lines=8> */
[----:B------:R5:W0:Y:S01]  /*1cb0*/  I2F.F16 R46, R17 ;  /* 0x00000011002e7306 */ /* 0x000a220000200c00 */
[----:B------:R-:W-:-:S02]  /*1cc0*/  SHF.R.U32.HI R19, RZ, 0x10, R19 ;  /* 0x00000010ff137819 */ /* 0x000fc40000011613 */
[----:B------:R-:W-:Y:S02]  /*1cd0*/  IADD3 R16, R16, -0x80, RZ ;  /* 0xffffff8010107810 */ /* 0x000fe40007ffe0ff */
[----:B------:R-:W-:Y:S02]  /*1ce0*/  IADD3 R49, R48, -0x80, RZ ;  /* 0xffffff8030317810 */ /* 0x000fe40007ffe0ff */
[----:B------:R-:W-:Y:S01]  /*1cf0*/  LOP3.LUT R19, R19, 0xff, RZ, 0xc0, !PT ;  /* 0x000000ff13137812 */ /* 0x000fe200078ec0ff */
[----:B------:R0:W1:Y:S01]  /*1d00*/  I2F.F16 R48, R18 ;  /* 0x0000001200307306 */ /* 0x0000620000200c00 */
[----:B-----5:R-:W-:Y:S02]  /*1d10*/  SHF.R.U32.HI R17, RZ, 0x8, R21 ;  /* 0x00000008ff117819 */ /* 0x020fe40000011615 */
[----:B------:R-:W-:Y:S02]  /*1d20*/  LEA.HI R37, R20, 0xffffff80, RZ, 0x8 ;  /* 0xffffff8014257811 */ /* 0x000fe400078f40ff */
[----:B------:R-:W-:-:S02]  /*1d30*/  LOP3.LUT R17, R17, 0xff, RZ, 0xc0, !PT ;  /* 0x000000ff11117812 */ /* 0x000fc400078ec0ff */
[----:B------:R-:W-:Y:S01]  /*1d40*/  LEA.HI R36, R21, 0xffffff80, RZ, 0x8 ;  /* 0xffffff8015247811 */ /* 0x000fe200078f40ff */
[----:B------:R5:W1:Y:S01]  /*1d50*/  I2F.F16 R52, R16 ;  /* 0x0000001000347306 */ /* 0x000a620000200c00 */
[----:B------:R-:W-:Y:S02]  /*1d60*/  LEA.HI R35, R22, 0xffffff80, RZ, 0x8 ;  /* 0xffffff8016237811 */ /* 0x000fe400078f40ff */
[----:B0-----:R-:W-:Y:S02]  /*1d70*/  SHF.R.U32.HI R18, RZ, 0x8, R22 ;  /* 0x00000008ff127819 */ /* 0x001fe40000011616 */
[----:B------:R-:W-:Y:S02]  /*1d80*/  SHF.R.U32.HI R20, RZ, 0x10, R20 ;  /* 0x00000010ff147819 */ /* 0x000fe40000011614 */
[----:B------:R-:W-:Y:S01]  /*1d90*/  SHF.R.U32.HI R21, RZ, 0x10, R21 ;  /* 0x00000010ff157819 */ /* 0x000fe20000011615 */
[----:B------:R-:W0:Y:S01]  /*1da0*/  I2F.F16 R37, R37 ;  /* 0x0000002500257306 */ /* 0x000e220000200c00 */
[----:B------:R-:W-:-:S02]  /*1db0*/  SHF.R.U32.HI R22, RZ, 0x10, R22 ;  /* 0x00000010ff167819 */ /* 0x000fc40000011616 */
[----:B------:R-:W-:Y:S02]  /*1dc0*/  LEA.HI R34, R23, 0xffffff80, RZ, 0x8 ;  /* 0xffffff8017227811 */ /* 0x000fe400078f40ff */
[----:B------:R-:W-:Y:S02]  /*1dd0*/  IADD3 R17, R17, -0x80, RZ ;  /* 0xffffff8011117810 */ /* 0x000fe40007ffe0ff */
[--C-:B-----5:R-:W-:Y:S01]  /*1de0*/  SHF.R.U32.HI R16, RZ, 0x8, R23.reuse ;  /* 0x00000008ff107819 */ /* 0x120fe20000011617 */
[----:B------:R-:W0:Y:S01]  /*1df0*/  I2F.F16 R36, R36 ;  /* 0x0000002400247306 */ /* 0x000e220000200c00 */
[----:B------:R-:W-:Y:S02]  /*1e00*/  IADD3 R19, R19, -0x80, RZ ;  /* 0xffffff8013137810 */ /* 0x000fe40007ffe0ff */
[----:B------:R-:W-:Y:S02]  /*1e10*/  SHF.R.U32.HI R23, RZ, 0x10, R23 ;  /* 0x00000010ff177819 */ /* 0x000fe40000011617 */
[----:B------:R-:W-:-:S02]  /*1e20*/  LOP3.LUT R20, R20, 0xff, RZ, 0xc0, !PT ;  /* 0x000000ff14147812 */ /* 0x000fc400078ec0ff */
[----:B------:R-:W-:Y:S01]  /*1e30*/  LOP3.LUT R21, R21, 0xff, RZ, 0xc0, !PT ;  /* 0x000000ff15157812 */ /* 0x000fe200078ec0ff */
[----:B------:R5:W0:Y:S01]  /*1e40*/  I2F.F16 R53, R17 ;  /* 0x0000001100357306 */ /* 0x000a220000200c00 */
[----:B------:R-:W-:Y:S02]  /*1e50*/  LOP3.LUT R22, R22, 0xff, RZ, 0xc0, !PT ;  /* 0x000000ff16167812 */ /* 0x000fe400078ec0ff */
[----:B------:R-:W-:Y:S02]  /*1e60*/  LOP3.LUT R18, R18, 0xff, RZ, 0xc0, !PT ;  /* 0x000000ff12127812 */ /* 0x000fe400078ec0ff */
[----:B------:R-:W-:Y:S02]  /*1e70*/  LOP3.LUT R16, R16, 0xff, RZ, 0xc0, !PT ;  /* 0x000000ff10107812 */ /* 0x000fe400078ec0ff */
[----:B------:R-:W-:Y:S01]  /*1e80*/  IADD3 R20, R20, -0x80, RZ ;  /* 0xffffff8014147810 */ /* 0x000fe20007ffe0ff */
[----:B------:R0:W1:Y:S01]  /*1e90*/  I2F.F16 R50, R19 ;  /* 0x0000001300327306 */ /* 0x0000620000200c00 */
[----:B-----5:R-:W-:-:S02]  /*1ea0*/  LOP3.LUT R17, R23, 0xff, RZ, 0xc0, !PT ;  /* 0x000000ff17117812 */ /* 0x020fc400078ec0ff */
[----:B------:R-:W-:Y:S02]  /*1eb0*/  IADD3 R21, R21, -0x80, RZ ;  /* 0xffffff8015157810 */ /* 0x000fe40007ffe0ff */
[----:B------:R-:W-:Y:S02]  /*1ec0*/  IADD3 R22, R22, -0x80, RZ ;  /* 0xffffff8016167810 */ /* 0x000fe40007ffe0ff */
[----:B------:R-:W-:Y:S01]  /*1ed0*/  IADD3 R18, R18, -0x80, RZ ;  /* 0xffffff8012127810 */ /* 0x000fe20007ffe0ff */
[----:B------:R-:W1:Y:S01]  /*1ee0*/  I2F.F16 R35, R35 ;  /* 0x0000002300237306 */ /* 0x000e620000200c00 */
[----:B0-----:R-:W-:Y:S02]  /*1ef0*/  PRMT R19, R5, 0x9910, RZ ;  /* 0x0000991005137816 */ /* 0x001fe400000000ff */
        /* <DEDUP_REMOVED lines=28> */
[----:B------:R-:W-:-:S03]  /*20c0*/  HADD2.F32 R16, -RZ, R16.H1_H1 ;  /* 0x30000010ff107230 */ /* 0x000fc60000004100 */
[----:B------:R-:W-:Y:S01]  /*20d0*/  FFMA.FTZ R60, R57, R56, RZ ;  /* 0x00000038393c7223 */ /* 0x000fe200000100ff */
[----:B------:R-:W-:Y:S01]  /*20e0*/  HADD2.F32 R57, -RZ, R45.H0_H0 ;  /* 0x2000002dff397230 */ /* 0x000fe20000004100 */
[C---:B------:R-:W-:Y:S01]  /*20f0*/  FFMA.FTZ R62, R56.reuse, R61, RZ ;  /* 0x0000003d383e7223 */ /* 0x040fe200000100ff */
[----:B------:R-:W-:Y:S01]  /*2100*/  HADD2.F32 R61, -RZ, R47.H0_H0 ;  /* 0x2000002fff3d7230 */ /* 0x000fe20000004100 */
[----:B------:R-:W-:Y:S02]  /*2110*/  FFMA.FTZ R67, R56, R67, RZ ;  /* 0x0000004338437223 */ /* 0x000fe400000100ff */
[----:B------:R-:W-:Y:S01]  /*2120*/  FFMA.FTZ R60, R57, R16, R60 ;  /* 0x00000010393c7223 */ /* 0x000fe2000001003c */
[--C-:B------:R-:W-:Y:S01]  /*2130*/  HADD2.F32 R57, -RZ, R17.reuse.H0_H0 ;  /* 0x20000011ff397230 */ /* 0x100fe20000004100 */
[----:B------:R-:W-:Y:S01]  /*2140*/  FFMA.FTZ R62, R16, R61, R62 ;  /* 0x0000003d103e7223 */ /* 0x000fe2000001003e */
[----:B------:R-:W-:Y:S02]  /*2150*/  HADD2.F32 R61, -RZ, R44.H0_H0 ;  /* 0x2000002cff3d7230 */ /* 0x000fe40000004100 */
[----:B------:R-:W-:Y:S01]  /*2160*/  HADD2.F32 R17, -RZ, R17.H1_H1 ;  /* 0x30000011ff117230 */ /* 0x000fe20000004100 */
[----:B------:R-:W-:Y:S01]  /*2170*/  FFMA.FTZ R63, R57, R63, R62 ;  /* 0x0000003f393f7223 */ /* 0x000fe2000001003e */
[----:B------:R-:W-:Y:S01]  /*2180*/  HADD2.F32 R62, -RZ, R42.H0_H0 ;  /* 0x2000002aff3e7230 */ /* 0x000fe20000004100 */
[----:B------:R-:W-:Y:S01]  /*2190*/  FFMA.FTZ R61, R61, R57, R60 ;  /* 0x000000393d3d7223 */ /* 0x000fe2000001003c */
[----:B------:R-:W-:-:S03]  /*21a0*/  HADD2.F32 R60, -RZ, R43.H0_H0 ;  /* 0x2000002bff3c7230 */ /* 0x000fc60000004100 */
[----:B------:R-:W-:Y:S01]  /*21b0*/  FFMA.FTZ R63, R17, R62, R63 ;  /* 0x0000003e113f7223 */ /* 0x000fe2000001003f */
[----:B------:R-:W-:Y:S01]  /*21c0*/  HADD2.F32 R62, -RZ, R29.H0_H0 ;  /* 0x2000001dff3e7230 */ /* 0x000fe20000004100 */
[----:B------:R-:W-:Y:S01]  /*21d0*/  FFMA.FTZ R61, R60, R17, R61 ;  /* 0x000000113c3d7223 */ /* 0x000fe2000001003d */
[--C-:B-1----:R-:W-:Y:S02]  /*21e0*/  HADD2.F32 R60, -RZ, R18.reuse.H0_H0 ;  /* 0x20000012ff3c7230 */ /* 0x102fe40000004100 */
[----:B------:R-:W-:-:S03]  /*21f0*/  HADD2.F32 R18, -RZ, R18.H1_H1 ;  /* 0x30000012ff127230 */ /* 0x000fc60000004100 */
[----:B------:R-:W-:Y:S01]  /*2200*/  FFMA.FTZ R62, R62, R60, R61 ;  /* 0x0000003c3e3e7223 */ /* 0x000fe2000001003d */
[----:B------:R-:W-:Y:S01]  /*2210*/  HADD2.F32 R61, -RZ, R52.H0_H0 ;  /* 0x20000034ff3d7230 */ /* 0x000fe20000004100 */
[----:B------:R-:W-:Y:S01]  /*2220*/  FFMA.FTZ R64, R60, R64, R63 ;  /* 0x000000403c407223 */ /* 0x000fe2000001003f */
[----:B------:R-:W-:-:S03]  /*2230*/  HADD2.F32 R63, -RZ, R53.H0_H0 ;  /* 0x20000035ff3f7230 */ /* 0x000fc60000004100 */
        /* <DEDUP_REMOVED lines=8> */
[----:B------:R-:W-:-:S05]  /*22c0*/  HADD2.F32 R62, -RZ, R37.H0_H0 ;  /* 0x20000025ff3e7230 */ /* 0x000fca0000004100 */
[----:B------:R-:W-:Y:S02]  /*22d0*/  FFMA.FTZ R62, R62, R19, R63 ;  /* 0x000000133e3e7223 */ /* 0x000fe4000001003f */
[----:B------:R-:W-:Y:S01]  /*22e0*/  FFMA.FTZ R63, R19, R64, R65 ;  /* 0x00000040133f7223 */ /* 0x000fe20000010041 */
[----:B------:R-:W-:Y:S01]  /*22f0*/  HADD2.F32 R65, -RZ, R31.H0_H0 ;  /* 0x2000001fff417230 */ /* 0x000fe20000004100 */
[----:B------:R-:W-:Y:S02]  /*2300*/  FMUL.FTZ R62, R13, R62 ;  /* 0x0000003e0d3e7220 */ /* 0x000fe40000410000 */
[----:B------:R-:W-:Y:S02]  /*2310*/  FMUL.FTZ R63, R14, R63 ;  /* 0x0000003f0e3f7220 */ /* 0x000fe40000410000 */
[----:B------:R-:W-:Y:S01]  /*2320*/  FFMA.FTZ R64, R56, R65, RZ ;  /* 0x0000004138407223 */ /* 0x000fe200000100ff */
[----:B------:R-:W-:Y:S01]  /*2330*/  HADD2.F32 R65, -RZ, R49.H0_H0 ;  /* 0x20000031ff417230 */ /* 0x000fe20000004100 */
[----:B------:R-:W-:-:S02]  /*2340*/  F2FP.PACK_AB R62, RZ, R62 ;  /* 0x0000003eff3e723e */ /* 0x000fc400000000ff */
[----:B------:R-:W-:Y:S02]  /*2350*/  F2FP.PACK_AB R63, RZ, R63 ;  /* 0x0000003fff3f723e */ /* 0x000fe400000000ff */
[----:B------:R-:W-:Y:S01]  /*2360*/  FFMA.FTZ R64, R16, R65, R64 ;  /* 0x0000004110407223 */ /* 0x000fe20000010040 */
[----:B------:R-:W-:Y:S01]  /*2370*/  HADD2.F32 R65, -RZ, R51.H0_H0 ;  /* 0x20000033ff417230 */ /* 0x000fe20000004100 */
[----:B------:R-:W-:-:S04]  /*2380*/  PRMT R62, R62, 0x5410, R63 ;  /* 0x000054103e3e7816 */ /* 0x000fc8000000003f */
[----:B------:R-:W-:Y:S01]  /*2390*/  FFMA.FTZ R56, R16, R65, R67 ;  /* 0x0000004110387223 */ /* 0x000fe20000010043 */
[----:B------:R-:W-:Y:S01]  /*23a0*/  HADD2.F32 R16, -RZ, R48.H0_H0 ;  /* 0x20000030ff107230 */ /* 0x000fe20000004100 */
[----:B------:R-:W-:Y:S01]  /*23b0*/  HFMA2.MMA R12, R62, 1, 1, R12 ;  /* 0x3c003c003e0c7835 */ /* 0x000fe2000000000c */
        /* <DEDUP_REMOVED lines=13> */
[----:B------:R-:W-:-:S05]  /*2490*/  HADD2.F32 R17, -RZ, R54.H0_H0 ;  /* 0x20000036ff117230 */ /* 0x000fca0000004100 */
        /* <DEDUP_REMOVED lines=8> */
[----:B------:R-:W-:Y:S02]  /*2520*/  FFMA.FTZ R19, R19, R18, R56 ;  /* 0x0000001213137223 */ /* 0x000fe40000010038 */
[----:B------:R-:W-:Y:S02]  /*2530*/  FMUL.FTZ R16, R15, R16 ;  /* 0x000000100f107220 */ /* 0x000fe40000410000 */
[----:B------:R-:W-:-:S03]  /*2540*/  FMUL.FTZ R19, R24, R19 ;  /* 0x0000001318137220 */ /* 0x000fc60000410000 */
[----:B------:R-:W-:Y:S02]  /*2550*/  F2FP.PACK_AB R16, RZ, R16 ;  /* 0x00000010ff10723e */ /* 0x000fe400000000ff */
[----:B------:R-:W-:-:S04]  /*2560*/  F2FP.PACK_AB R19, RZ, R19 ;  /* 0x00000013ff13723e */ /* 0x000fc800000000ff */
[----:B------:R-:W-:-:S05]  /*2570*/  PRMT R16, R16, 0x5410, R19 ;  /* 0x0000541010107816 */ /* 0x000fca0000000013 */
[----:B------:R-:W-:Y:S02]  /*2580*/  HADD2 R11, R16, R11 ;  /* 0x0000000b100b7230 */ /* 0x000fe40000000000 */
.L_x_1713:
        /* <DEDUP_REMOVED lines=15> */
[--C-:B0-----:R-:W-:Y:S02]  /*2680*/  HADD2.F32 R56, -RZ, R16.reuse.H0_H0 ;  /* 0x20000010ff387230 */ /* 0x101fe40000004100 */
[----:B------:R-:W-:-:S03]  /*2690*/  HADD2.F32 R16, -RZ, R16.H1_H1 ;  /* 0x30000010ff107230 */ /* 0x000fc60000004100 */
[-C--:B------:R-:W-:Y:S02]  /*26a0*/  FFMA.FTZ R57, R57, R56.reuse, RZ ;  /* 0x0000003839397223 */ /* 0x080fe400000100ff */
[----:B------:R-:W-:Y:S02]  /*26b0*/  FFMA.FTZ R61, R61, R56, RZ ;  /* 0x000000383d3d7223 */ /* 0x000fe400000100ff */
[-C--:B------:R-:W-:Y:S01]  /*26c0*/  FFMA.FTZ R60, R60, R16.reuse, R57 ;  /* 0x000000103c3c7223 */ /* 0x080fe20000010039 */
[--C-:B------:R-:W-:Y:S01]  /*26d0*/  HADD2.F32 R57, -RZ, R17.reuse.H0_H0 ;  /* 0x20000011ff397230 */ /* 0x100fe20000004100 */
[----:B------:R-:W-:Y:S01]  /*26e0*/  FFMA.FTZ R62, R62, R16, R61 ;  /* 0x000000103e3e7223 */ /* 0x000fe2000001003d */
[----:B------:R-:W-:Y:S01]  /*26f0*/  HADD2.F32 R61, -RZ, R44.H0_H0 ;  /* 0x2000002cff3d7230 */ /* 0x000fe20000004100 */
[----:B------:R-:W-:Y:S01]  /*2700*/  FFMA.FTZ R67, R67, R56, RZ ;  /* 0x0000003843437223 */ /* 0x000fe200000100ff */
[----:B------:R-:W-:Y:S01]  /*2710*/  HADD2.F32 R17, -RZ, R17.H1_H1 ;  /* 0x30000011ff117230 */ /* 0x000fe20000004100 */
[-C--:B------:R-:W-:Y:S01]  /*2720*/  FFMA.FTZ R62, R63, R57.reuse, R62 ;  /* 0x000000393f3e7223 */ /* 0x080fe2000001003e */
[----:B------:R-:W-:Y:S01]  /*2730*/  HADD2.F32 R63, -RZ, R42.H0_H0 ;  /* 0x2000002aff3f7230 */ /* 0x000fe20000004100 */
[----:B------:R-:W-:Y:S01]  /*2740*/  FFMA.FTZ R60, R61, R57, R60 ;  /* 0x000000393d3c7223 */ /* 0x000fe2000001003c */
[----:B------:R-:W-:-:S03]  /*2750*/  HADD2.F32 R61, -RZ, R43.H0_H0 ;  /* 0x2000002bff3d7230 */ /* 0x000fc60000004100 */
[-C--:B------:R-:W-:Y:S01]  /*2760*/  FFMA.FTZ R63, R63, R17.reuse, R62 ;  /* 0x000000113f3f7223 */ /* 0x080fe2000001003e */
[----:B------:R-:W-:Y:S01]  /*2770*/  HADD2.F32 R62, -RZ, R29.H0_H0 ;  /* 0x2000001dff3e7230 */ /* 0x000fe20000004100 */
[----:B------:R-:W-:Y:S01]  /*2780*/  FFMA.FTZ R61, R61, R17, R60 ;  /* 0x000000113d3d7223 */ /* 0x000fe2000001003c */
[--C-:B-1----:R-:W-:Y:S02]  /*2790*/  HADD2.F32 R60, -RZ, R18.reuse.H0_H0 ;  /* 0x20000012ff3c7230 */ /* 0x102fe40000004100 */
[----:B------:R-:W-:-:S03]  /*27a0*/  HADD2.F32 R18, -RZ, R18.H1_H1 ;  /* 0x30000012ff127230 */ /* 0x000fc60000004100 */
[-C--:B------:R-:W-:Y:S01]  /*27b0*/  FFMA.FTZ R61, R62, R60.reuse, R61 ;  /* 0x0000003c3e3d7223 */ /* 0x080fe2000001003d */
[----:B------:R-:W-:Y:S01]  /*27c0*/  HADD2.F32 R62, -RZ, R52.H0_H0 ;  /* 0x20000034ff3e7230 */ /* 0x000fe20000004100 */
[----:B------:R-:W-:Y:S01]  /*27d0*/  FFMA.FTZ R63, R64, R60, R63 ;  /* 0x0000003c403f7223 */ /* 0x000fe2000001003f */
[----:B------:R-:W-:-:S03]  /*27e0*/  HADD2.F32 R64, -RZ, R53.H0_H0 ;  /* 0x20000035ff407230 */ /* 0x000fc60000004100 */
[-C--:B------:R-:W-:Y:S01]  /*27f0*/  FFMA.FTZ R62, R62, R18.reuse, R61 ;  /* 0x000000123e3e7223 */ /* 0x080fe2000001003d */
[--C-:B------:R-:W-:Y:S01]  /*2800*/  HADD2.F32 R61, -RZ, R19.reuse.H0_H0 ;  /* 0x20000013ff3d7230 */ /* 0x100fe20000004100 */
[----:B------:R-:W-:Y:S01]  /*2810*/  FFMA.FTZ R64, R64, R18, R63 ;  /* 0x0000001240407223 */ /* 0x000fe2000001003f */
[----:B------:R-:W-:Y:S02]  /*2820*/  HADD2.F32 R63, -RZ, R20.H0_H0 ;  /* 0x20000014ff3f7230 */ /* 0x000fe40000004100 */
[----:B------:R-:W-:Y:S01]  /*2830*/  HADD2.F32 R19, -RZ, R19.H1_H1 ;  /* 0x30000013ff137230 */ /* 0x000fe20000004100 */
[-C--:B------:R-:W-:Y:S01]  /*2840*/  FFMA.FTZ R64, R65, R61.reuse, R64 ;  /* 0x0000003d41407223 */ /* 0x080fe20000010040 */
[----:B------:R-:W-:Y:S01]  /*2850*/  HADD2.F32 R65, -RZ, R36.H0_H0 ;  /* 0x20000024ff417230 */ /* 0x000fe20000004100 */
[----:B------:R-:W-:Y:S01]  /*2860*/  FFMA.FTZ R62, R63, R61, R62 ;  /* 0x0000003d3f3e7223 */ /* 0x000fe2000001003e */
[----:B------:R-:W-:-:S05]  /*2870*/  HADD2.F32 R63, -RZ, R37.H0_H0 ;  /* 0x20000025ff3f7230 */ /* 0x000fca0000004100 */
[-C--:B------:R-:W-:Y:S02]  /*2880*/  FFMA.FTZ R62, R63, R19.reuse, R62 ;  /* 0x000000133f3e7223 */ /* 0x080fe4000001003e */
[----:B------:R-:W-:Y:S01]  /*2890*/  FFMA.FTZ R63, R65, R19, R64 ;  /* 0x00000013413f7223 */ /* 0x000fe20000010040 */
[----:B------:R-:W-:Y:S01]  /*28a0*/  HADD2.F32 R65, -RZ, R31.H0_H0 ;  /* 0x2000001fff417230 */ /* 0x000fe20000004100 */
[----:B------:R-:W-:Y:S01]  /*28b0*/  FMUL.FTZ R62, R13, R62 ;  /* 0x0000003e0d3e7220 */ /* 0x000fe20000410000 */
[----:B------:R-:W-:Y:S01]  /*28c0*/  HADD2.F32 R64, -RZ, R51.H0_H0 ;  /* 0x20000033ff407230 */ /* 0x000fe20000004100 */
[----:B------:R-:W-:Y:S02]  /*28d0*/  FMUL.FTZ R63, R14, R63 ;  /* 0x0000003f0e3f7220 */ /* 0x000fe40000410000 */
[----:B------:R-:W-:Y:S01]  /*28e0*/  FFMA.FTZ R65, R65, R56, RZ ;  /* 0x0000003841417223 */ /* 0x000fe200000100ff */
[----:B------:R-:W-:Y:S01]  /*28f0*/  HADD2.F32 R56, -RZ, R49.H0_H0 ;  /* 0x20000031ff387230 */ /* 0x000fe20000004100 */
[----:B------:R-:W-:-:S02]  /*2900*/  F2FP.PACK_AB R62, RZ, R62 ;  /* 0x0000003eff3e723e */ /* 0x000fc400000000ff */
[----:B------:R-:W-:Y:S02]  /*2910*/  F2FP.PACK_AB R63, RZ, R63 ;  /* 0x0000003fff3f723e */ /* 0x000fe400000000ff */
[-C--:B------:R-:W-:Y:S01]  /*2920*/  FFMA.FTZ R56, R56, R16.reuse, R65 ;  /* 0x0000001038387223 */ /* 0x080fe20000010041 */
[----:B------:R-:W-:Y:S01]  /*2930*/  HADD2.F32 R65, -RZ, R50.H0_H0 ;  /* 0x20000032ff417230 */ /* 0x000fe20000004100 */
[----:B------:R-:W-:Y:S01]  /*2940*/  FFMA.FTZ R16, R64, R16, R67 ;  /* 0x0000001040107223 */ /* 0x000fe20000010043 */
[----:B------:R-:W-:Y:S01]  /*2950*/  HADD2.F32 R64, -RZ, R48.H0_H0 ;  /* 0x20000030ff407230 */ /* 0x000fe20000004100 */
[----:B------:R-:W-:Y:S02]  /*2960*/  PRMT R62, R62, 0x5410, R63 ;  /* 0x000054103e3e7816 */ /* 0x000fe4000000003f */
[-C--:B------:R-:W-:Y:S02]  /*2970*/  FFMA.FTZ R16, R65, R57.reuse, R16 ;  /* 0x0000003941107223 */ /* 0x080fe40000010010 */
[----:B------:R-:W-:Y:S01]  /*2980*/  FFMA.FTZ R56, R64, R57, R56 ;  /* 0x0000003940387223 */ /* 0x000fe20000010038 */
[----:B------:R-:W-:Y:S01]  /*2990*/  HADD2.F32 R57, -RZ, R41.H0_H0 ;  /* 0x20000029ff397230 */ /* 0x000fe20000004100 */
[----:B------:R-:W-:Y:S01]  /*29a0*/  HFMA2.MMA R25, R62, 1, 1, R25 ;  /* 0x3c003c003e197835 */ /* 0x000fe20000000019 */
        /* <DEDUP_REMOVED lines=17> */
[-C--:B------:R-:W-:Y:S02]  /*2ac0*/  FFMA.FTZ R16, R17, R19.reuse, R16 ;  /* 0x0000001311107223 */ /* 0x080fe40000010010 */
[----:B------:R-:W-:Y:S02]  /*2ad0*/  FFMA.FTZ R19, R56, R19, R18 ;  /* 0x0000001338137223 */ /* 0x000fe40000010012 */
[----:B------:R-:W-:Y:S02]  /*2ae0*/  FMUL.FTZ R16, R15, R16 ;  /* 0x000000100f107220 */ /* 0x000fe40000410000 */
[----:B------:R-:W-:-:S03]  /*2af0*/  FMUL.FTZ R19, R24, R19 ;  /* 0x0000001318137220 */ /* 0x000fc60000410000 */
[----:B------:R-:W-:Y:S02]  /*2b00*/  F2FP.PACK_AB R16, RZ, R16 ;  /* 0x00000010ff10723e */ /* 0x000fe400000000ff */
[----:B------:R-:W-:-:S04]  /*2b10*/  F2FP.PACK_AB R19, RZ, R19 ;  /* 0x00000013ff13723e */ /* 0x000fc800000000ff */
[----:B------:R-:W-:-:S05]  /*2b20*/  PRMT R16, R16, 0x5410, R19 ;  /* 0x0000541010107816 */ /* 0x000fca0000000013 */
[----:B------:R-:W-:Y:S02]  /*2b30*/  HADD2 R10, R16, R10 ;  /* 0x0000000a100a7230 */ /* 0x000fe40000000000 */
.L_x_1714:
        /* <DEDUP_REMOVED lines=90> */
.L_x_1715:
        /* <DEDUP_REMOVED lines=50> */
[-C--:B------:R-:W-:Y:S01]  /*3400*/  FFMA.FTZ R30, R43, R17.reuse, R30 ;  /* 0x000000112b1e7223 */ /* 0x080fe2000001001e */
[----:B------:R-:W-:Y:S01]  /*3410*/  HADD2.F32 R34, -RZ, R34.H0_H0 ;  /* 0x20000022ff227230 */ /* 0x000fe20000004100 */
[----:B------:R-:W-:-:S02]  /*3420*/  FFMA.FTZ R32, R42, R17, R32 ;  /* 0x000000112a207223 */ /* 0x000fc40000010020 */
[-C--:B------:R-:W-:Y:S02]  /*3430*/  FFMA.FTZ R44, R41, R17.reuse, R44 ;  /* 0x00000011292c7223 */ /* 0x080fe4000001002c */
[----:B------:R-:W-:Y:S01]  /*3440*/  FFMA.FTZ R40, R40, R17, R16 ;  /* 0x0000001128287223 */ /* 0x000fe20000010010 */
[----:B------:R-:W-:Y:S01]  /*3450*/  HADD2.F32 R16, -RZ, R19.H0_H0 ;  /* 0x20000013ff107230 */ /* 0x000fe20000004100 */
[-C--:B------:R-:W-:Y:S01]  /*3460*/  FFMA.FTZ R17, R31, R29.reuse, R30 ;  /* 0x0000001d1f117223 */ /* 0x080fe2000001001e */
[----:B------:R-:W-:Y:S01]  /*3470*/  HADD2.F32 R31, -RZ, R27.H0_H0 ;  /* 0x2000001bff1f7230 */ /* 0x000fe20000004100 */
[-C--:B------:R-:W-:Y:S01]  /*3480*/  FFMA.FTZ R27, R28, R29.reuse, R32 ;  /* 0x0000001d1c1b7223 */ /* 0x080fe20000010020 */
[----:B------:R-:W-:Y:S01]  /*3490*/  HADD2.F32 R19, -RZ, R19.H1_H1 ;  /* 0x30000013ff137230 */ /* 0x000fe20000004100 */
[----:B------:R-:W-:Y:S02]  /*34a0*/  FFMA.FTZ R17, R52, R18, R17 ;  /* 0x0000001234117223 */ /* 0x000fe40000010011 */
[----:B------:R-:W-:-:S02]  /*34b0*/  FFMA.FTZ R31, R31, R29, R44 ;  /* 0x0000001d1f1f7223 */ /* 0x000fc4000001002c */
[----:B------:R-:W-:Y:S02]  /*34c0*/  FFMA.FTZ R29, R26, R29, R40 ;  /* 0x0000001d1a1d7223 */ /* 0x000fe40000010028 */
        /* <DEDUP_REMOVED lines=24> */
.L_x_1712:
[----:B------:R-:W-:-:S04]  /*3650*/  IMAD.MOV.U32 R26, RZ, RZ, c[0x0][0x18c] ;  /* 0x00006300ff1a7624 */ /* 0x000fc800078e00ff */
[----:B------:R-:W-:-:S05]  /*3660*/  IMAD.WIDE R58, R26, 0x8, R58 ;  /* 0x000000081a3a7825 */ /* 0x000fca00078e023a */
[----:B0-----:R0:W5:Y:S01]  /*3670*/  LDG.E.128.CONSTANT R16, [R58.64] ;  /* 0x000000083a107981 */ /* 0x001162000c1e9d00 */
[----:B------:R-:W-:Y:S01]  /*3680*/  IMAD.WIDE R38, R26, 0x8, R38 ;  /* 0x000000081a267825 */ /* 0x000fe200078e0226 */
[----:B------:R-:W-:Y:S05]  /*3690*/  @!P1 BRA `(.L_x_1716) ;  /* 0x00001cf000009947 */ /* 0x000fea0003800000 */
[----:B------:R-:W2:Y:S01]  /*36a0*/  LDG.E.128.CONSTANT R20, [R38.64] ;  /* 0x0000000826147981 */ /* 0x000ea2000c1e9d00 */
[C---:B-----5:R-:W-:Y:S02]  /*36b0*/  LOP3.LUT R27, R16.reuse, 0xff, RZ, 0xc0, !PT ;  /* 0x000000ff101b7812 */ /* 0x060fe400078ec0ff */
[----:B------:R-:W-:Y:S02]  /*36c0*/  LEA.HI R40, R16, 0xffffff80, RZ, 0x8 ;  /* 0xffffff8010287811 */ /* 0x000fe400078f40ff */
[----:B------:R-:W-:Y:S02]  /*36d0*/  IADD3 R27, R27, -0x80, RZ ;  /* 0xffffff801b1b7810 */ /* 0x000fe40007ffe0ff */
[C---:B------:R-:W-:Y:S02]  /*36e0*/  LOP3.LUT R28, R17.reuse, 0xff, RZ, 0xc0, !PT ;  /* 0x000000ff111c7812 */ /* 0x040fe400078ec0ff */
[----:B------:R1:W3:Y:S01]  /*36f0*/  I2F.F16 R34, R27 ;  /* 0x0000001b00227306 */ /* 0x0002e20000200c00 */
[----:B------:R-:W-:-:S02]  /*3700*/  LEA.HI R37, R17, 0xffffff80, RZ, 0x8 ;  /* 0xffffff8011257811 */ /* 0x000fc400078f40ff */
[----:B------:R-:W-:Y:S02]  /*3710*/  IADD3 R28, R28, -0x80, RZ ;  /* 0xffffff801c1c7810 */ /* 0x000fe40007ffe0ff */
        /* <DEDUP_REMOVED lines=10> */
[----:B------:R-:W-:Y:S02]  /*37c0*/  IADD3 R16, R16, -0x80, RZ ;  /* 0xffffff8010107810 */ /* 0x000fe40007ffe0ff */
[----:B------:R-:W-:Y:S01]  /*37d0*/  SHF.R.U32.HI R17, RZ, 0x10, R17 ;  /* 0x00000010ff117819 */ /* 0x000fe20000011611 */
[----:B------:R-:W0:Y:S01]  /*37e0*/  I2F.F16 R37, R37 ;  /* 0x0000002500257306 */ /* 0x000e220000200c00 */
[----:B------:R-:W-:-:S02]  /*37f0*/  IADD3 R32, R29, -0x80, RZ ;  /* 0xffffff801d207810 */ /* 0x000fc40007ffe0ff */
[----:B------:R-:W-:Y:S02]  /*3800*/  LOP3.LUT R17, R17, 0xff, RZ, 0xc0, !PT ;  /* 0x000000ff11117812 */ /* 0x000fe400078ec0ff */
[----:B------:R-:W-:Y:S02]  /*3810*/  LEA.HI R35, R19, 0xffffff80, RZ, 0x8 ;  /* 0xffffff8013237811 */ /* 0x000fe400078f40ff */
[----:B------:R-:W-:Y:S01]  /*3820*/  IADD3 R17, R17, -0x80, RZ ;  /* 0xffffff8011117810 */ /* 0x000fe20007ffe0ff */
        /* <DEDUP_REMOVED lines=24> */
[----:B------:R-:W-:Y:S02]  /*39b0*/  SHF.R.U32.HI R19, RZ, 0x10, R19 ;  /* 0x00000010ff137819 */ /* 0x000fe40000011613 */
[----:B------:R-:W-:Y:S02]  /*39c0*/  LOP3.LUT R16, R16, 0xff, RZ, 0xc0, !PT ;  /* 0x000000ff10107812 */ /* 0x000fe400078ec0ff */
[----:B------:R-:W-:Y:S01]  /*39d0*/  IADD3 R18, R18, -0x80, RZ ;  /* 0xffffff8012127810 */ /* 0x000fe20007ffe0ff */
[----:B------:R-:W2:Y:S01]  /*39e0*/  I2F.F16 R30, R30 ;  /* 0x0000001e001e7306 */ /* 0x000ea20000200c00 */
[----:B------:R-:W-:Y:S02]  /*39f0*/  IADD3 R51, R16, -0x80, RZ ;  /* 0xffffff8010337810 */ /* 0x000fe40007ffe0ff */
[----:B------:R-:W-:Y:S02]  /*3a00*/  LOP3.LUT R16, R20, 0xff, RZ, 0xc0, !PT ;  /* 0x000000ff14107812 */ /* 0x000fe400078ec0ff */
[----:B0-----:R-:W-:-:S02]  /*3a10*/  LOP3.LUT R17, R21, 0xff, RZ, 0xc0, !PT ;  /* 0x000000ff15117812 */ /* 0x001fc400078ec0ff */
[----:B------:R-:W-:Y:S01]  /*3a20*/  IADD3 R16, R16, -0x80, RZ ;  /* 0xffffff8010107810 */ /* 0x000fe20007ffe0ff */
[----:B------:R0:W1:Y:S01]  /*3a30*/  I2F.F16 R45, R18 ;  /* 0x00000012002d7306 */ /* 0x0000620000200c00 */
[----:B------:R-:W-:Y:S02]  /*3a40*/  IADD3 R48, R17, -0x80, RZ ;  /* 0xffffff8011307810 */ /* 0x000fe40007ffe0ff */
[----:B------:R-:W-:Y:S02]  /*3a50*/  LOP3.LUT R17, R22, 0xff, RZ, 0xc0, !PT ;  /* 0x000000ff16117812 */ /* 0x000fe400078ec0ff */
[----:B------:R-:W-:Y:S02]  /*3a60*/  LOP3.LUT R19, R19, 0xff, RZ, 0xc0, !PT ;  /* 0x000000ff13137812 */ /* 0x000fe400078ec0ff */
[----:B------:R-:W-:Y:S01]  /*3a70*/  IADD3 R47, R17, -0x80, RZ ;  /* 0xffffff80112f7810 */ /* 0x000fe20007ffe0ff */
[----:B------:R1:W2:Y:S01]  /*3a80*/  I2F.F16 R49, R16 ;  /* 0x0000001000317306 */ /* 0x0002a20000200c00 */
[----:B0-----:R-:W-:-:S02]  /*3a90*/  LOP3.LUT R18, R23, 0xff, RZ, 0xc0, !PT ;  /* 0x000000ff17127812 */ /* 0x001fc400078ec0ff */
[----:B------:R-:W-:Y:S02]  /*3aa0*/  IADD3 R19, R19, -0x80, RZ ;  /* 0xffffff8013137810 */ /* 0x000fe40007ffe0ff */
[--C-:B------:R-:W-:Y:S02]  /*3ab0*/  SHF.R.U32.HI R17, RZ, 0x8, R20.reuse ;  /* 0x00000008ff117819 */ /* 0x100fe40000011614 */
[----:B------:R-:W-:Y:S01]  /*3ac0*/  SHF.R.U32.HI R20, RZ, 0x10, R20 ;  /* 0x00000010ff147819 */ /* 0x000fe20000011614 */
[----:B------:R-:W0:Y:S01]  /*3ad0*/  I2F.F16 R50, R19 ;  /* 0x0000001300327306 */ /* 0x000e220000200c00 */
[----:B-1----:R-:W-:Y:S02]  /*3ae0*/  SHF.R.U32.HI R16, RZ, 0x8, R21 ;  /* 0x00000008ff107819 */ /* 0x002fe40000011615 */
[----:B------:R-:W-:Y:S02]  /*3af0*/  IADD3 R18, R18, -0x80, RZ ;  /* 0xffffff8012127810 */ /* 0x000fe40007ffe0ff */
[----:B------:R-:W-:-:S02]  /*3b00*/  LOP3.LUT R16, R16, 0xff, RZ, 0xc0, !PT ;  /* 0x000000ff10107812 */ /* 0x000fc400078ec0ff */
[----:B------:R-:W-:Y:S01]  /*3b10*/  LOP3.LUT R20, R20, 0xff, RZ, 0xc0, !PT ;  /* 0x000000ff14147812 */ /* 0x000fe200078ec0ff */
[----:B------:R1:W0:Y:S01]  /*3b20*/  I2F.F16 R19, R18 ;  /* 0x0000001200137306 */ /* 0x0002220000200c00 */
[----:B------:R-:W-:Y:S02]  /*3b30*/  IADD3 R55, R16, -0x80, RZ ;  /* 0xffffff8010377810 */ /* 0x000fe40007ffe0ff */
[----:B------:R-:W-:Y:S02]  /*3b40*/  LOP3.LUT R17, R17, 0xff, RZ, 0xc0, !PT ;  /* 0x000000ff11117812 */ /* 0x000fe400078ec0ff */
[--C-:B------:R-:W-:Y:S02]  /*3b50*/  SHF.R.U32.HI R16, RZ, 0x8, R22.reuse ;  /* 0x00000008ff107819 */ /* 0x100fe40000011616 */
[----:B------:R-:W-:Y:S01]  /*3b60*/  SHF.R.U32.HI R22, RZ, 0x10, R22 ;  /* 0x00000010ff167819 */ /* 0x000fe20000011616 */
[----:B------:R-:W0:Y:S01]  /*3b70*/  I2F.F16 R29, R29 ;  /* 0x0000001d001d7306 */ /* 0x000e220000200c00 */
[----:B-1----:R-:W-:-:S02]  /*3b80*/  SHF.R.U32.HI R18, RZ, 0x8, R23 ;  /* 0x00000008ff127819 */ /* 0x002fc40000011617 */
[----:B------:R-:W-:Y:S02]  /*3b90*/  IADD3 R20, R20, -0x80, RZ ;  /* 0xffffff8014147810 */ /* 0x000fe40007ffe0ff */
[----:B------:R-:W-:Y:S02]  /*3ba0*/  SHF.R.U32.HI R21, RZ, 0x10, R21 ;  /* 0x00000010ff157819 */ /* 0x000fe40000011615 */
[----:B------:R-:W-:Y:S01]  /*3bb0*/  SHF.R.U32.HI R23, RZ, 0x10, R23 ;  /* 0x00000010ff177819 */ /* 0x000fe20000011617 */
[----:B------:R1:W0:Y:S01]  /*3bc0*/  I2F.F16 R52, R20 ;  /* 0x0000001400347306 */ /* 0x0002220000200c00 */
[----:B------:R-:W-:Y:S02]  /*3bd0*/  IADD3 R17, R17, -0x80, RZ ;  /* 0xffffff8011117810 */ /* 0x000fe40007ffe0ff */
[----:B------:R-:W-:Y:S02]  /*3be0*/  LOP3.LUT R16, R16, 0xff, RZ, 0xc0, !PT ;  /* 0x000000ff10107812 */ /* 0x000fe400078ec0ff */
[----:B------:R-:W-:-:S02]  /*3bf0*/  LOP3.LUT R22, R22, 0xff, RZ, 0xc0, !PT ;  /* 0x000000ff16167812 */ /* 0x000fc400078ec0ff */
[----:B------:R-:W-:Y:S01]  /*3c00*/  LOP3.LUT R18, R18, 0xff, RZ, 0xc0, !PT ;  /* 0x000000ff12127812 */ /* 0x000fe200078ec0ff */
[----:B------:R0:W2:Y:S01]  /*3c10*/  I2F.F16 R53, R17 ;  /* 0x0000001100357306 */ /* 0x0000a20000200c00 */
[----:B------:R-:W-:Y:S02]  /*3c20*/  LOP3.LUT R21, R21, 0xff, RZ, 0xc0, !PT ;  /* 0x000000ff15157812 */ /* 0x000fe400078ec0ff */
[----:B------:R-:W-:Y:S02]  /*3c30*/  LOP3.LUT R23, R23, 0xff, RZ, 0xc0, !PT ;  /* 0x000000ff17177812 */ /* 0x000fe400078ec0ff */
[----:B-1----:R-:W-:Y:S02]  /*3c40*/  PRMT R20, R5, 0x9910, RZ ;  /* 0x0000991005147816 */ /* 0x002fe400000000ff */
[----:B------:R-:W-:Y:S01]  /*3c50*/  IADD3 R16, R16, -0x80, RZ ;  /* 0xffffff8010107810 */ /* 0x000fe20007ffe0ff */
[----:B------:R-:W1:Y:S01]  /*3c60*/  I2F.F16 R44, R44 ;  /* 0x0000002c002c7306 */ /* 0x000e620000200c00 */
[----:B0-----:R-:W-:-:S02]  /*3c70*/  IADD3 R17, R22, -0x80, RZ ;  /* 0xffffff8016117810 */ /* 0x001fc40007ffe0ff */
[----:B------:R-:W-:Y:S02]  /*3c80*/  IADD3 R18, R18, -0x80, RZ ;  /* 0xffffff8012127810 */ /* 0x000fe40007ffe0ff */
[----:B------:R-:W-:Y:S02]  /*3c90*/  IADD3 R21, R21, -0x80, RZ ;  /* 0xffffff8015157810 */ /* 0x000fe40007ffe0ff */
[----:B------:R-:W-:Y:S01]  /*3ca0*/  IADD3 R23, R23, -0x80, RZ ;  /* 0xffffff8017177810 */ /* 0x000fe20007ffe0ff */
[----:B------:R-:W0:Y:S01]  /*3cb0*/  I2F.F16 R46, R46 ;  /* 0x0000002e002e7306 */ /* 0x000e220000200c00 */
[----:B------:R-:W-:-:S07]  /*3cc0*/  ISETP.NE.AND P2, PT, R20, RZ, PT ;  /* 0x000000ff1400720c */ /* 0x000fce0003f45270 */
[----:B------:R-:W0:Y:S08]  /*3cd0*/  I2F.F16 R51, R51 ;  /* 0x0000003300337306 */ /* 0x000e300000200c00 */
[----:B------:R-:W0:Y:S08]  /*3ce0*/  I2F.F16 R48, R48 ;  /* 0x0000003000307306 */ /* 0x000e300000200c00 */
[----:B------:R-:W0:Y:S08]  /*3cf0*/  I2F.F16 R47, R47 ;  /* 0x0000002f002f7306 */ /* 0x000e300000200c00 */
[----:B------:R-:W0:Y:S08]  /*3d00*/  I2F.F16 R55, R55 ;  /* 0x0000003700377306 */ /* 0x000e300000200c00 */
[----:B------:R0:W0:Y:S08]  /*3d10*/  I2F.F16 R54, R21 ;  /* 0x0000001500367306 */ /* 0x0000300000200c00 */
[----:B------:R-:W0:Y:S08]  /*3d20*/  I2F.F16 R16, R16 ;  /* 0x0000001000107306 */ /* 0x000e300000200c00 */
[----:B------:R-:W0:Y:S08]  /*3d30*/  I2F.F16 R17, R17 ;  /* 0x0000001100117306 */ /* 0x000e300000200c00 */
[----:B------:R-:W0:Y:S08]  /*3d40*/  I2F.F16 R18, R18 ;  /* 0x0000001200127306 */ /* 0x000e300000200c00 */
        /* <DEDUP_REMOVED lines=11> */
[----:B------:R-:W-:Y:S02]  /*3e00*/  HADD2.F32 R68, -RZ, R31.H0_H0 ;  /* 0x2000001fff447230 */ /* 0x000fe40000004100 */
[--C-:B0-----:R-:W-:Y:S02]  /*3e10*/  HADD2.F32 R57, -RZ, R20.reuse.H0_H0 ;  /* 0x20000014ff397230 */ /* 0x101fe40000004100 */
[----:B------:R-:W-:-:S03]  /*3e20*/  HADD2.F32 R20, -RZ, R20.H1_H1 ;  /* 0x30000014ff147230 */ /* 0x000fc60000004100 */
[----:B------:R-:W-:Y:S02]  /*3e30*/  FFMA.FTZ R60, R60, R57, RZ ;  /* 0x000000393c3c7223 */ /* 0x000fe400000100ff */
[----:B------:R-:W-:Y:S02]  /*3e40*/  FFMA.FTZ R66, R57, R66, RZ ;  /* 0x0000004239427223 */ /* 0x000fe400000100ff */
[----:B------:R-:W-:Y:S01]  /*3e50*/  FFMA.FTZ R61, R61, R20, R60 ;  /* 0x000000143d3d7223 */ /* 0x000fe2000001003c */
[--C-:B------:R-:W-:Y:S01]  /*3e60*/  HADD2.F32 R60, -RZ, R21.reuse.H0_H0 ;  /* 0x20000015ff3c7230 */ /* 0x100fe20000004100 */
[----:B------:R-:W-:Y:S01]  /*3e70*/  FFMA.FTZ R68, R57, R68, RZ ;  /* 0x0000004439447223 */ /* 0x000fe200000100ff */
        /* <DEDUP_REMOVED lines=15> */
[----:B------:R-:W-:Y:S01]  /*3f70*/  FFMA.FTZ R63, R20, R63, R66 ;  /* 0x0000003f143f7223 */ /* 0x000fe20000010042 */
[----:B------:R-:W-:-:S03]  /*3f80*/  HADD2.F32 R66, -RZ, R37.H0_H0 ;  /* 0x20000025ff427230 */ /* 0x000fc60000004100 */
[----:B------:R-:W-:Y:S01]  /*3f90*/  FFMA.FTZ R63, R60, R65, R63 ;  /* 0x000000413c3f7223 */ /* 0x000fe2000001003f */
[----:B------:R-:W-:-:S03]  /*3fa0*/  HADD2.F32 R65, -RZ, R54.H0_H0 ;  /* 0x20000036ff417230 */ /* 0x000fc60000004100 */
[----:B------:R-:W-:Y:S01]  /*3fb0*/  FFMA.FTZ R66, R21, R66, R63 ;  /* 0x0000004215427223 */ /* 0x000fe2000001003f */
[----:B------:R-:W-:-:S05]  /*3fc0*/  HADD2.F32 R63, -RZ, R48.H0_H0 ;  /* 0x20000030ff3f7230 */ /* 0x000fca0000004100 */
[----:B------:R-:W-:Y:S01]  /*3fd0*/  FFMA.FTZ R66, R61, R63, R66 ;  /* 0x0000003f3d427223 */ /* 0x000fe20000010042 */
[----:B------:R-:W-:-:S05]  /*3fe0*/  HADD2.F32 R63, -RZ, R55.H0_H0 ;  /* 0x20000037ff3f7230 */ /* 0x000fca0000004100 */
[----:B------:R-:W-:Y:S01]  /*3ff0*/  FFMA.FTZ R63, R22, R63, R66 ;  /* 0x0000003f163f7223 */ /* 0x000fe20000010042 */
[----:B------:R-:W-:-:S03]  /*4000*/  HADD2.F32 R66, -RZ, R29.H0_H0 ;  /* 0x2000001dff427230 */ /* 0x000fc60000004100 */
[----:B------:R-:W-:-:S04]  /*4010*/  FFMA.FTZ R63, R62, R65, R63 ;  /* 0x000000413e3f7223 */ /* 0x000fc8000001003f */
[----:B------:R-:W-:Y:S01]  /*4020*/  FFMA.FTZ R65, R23, R66, R63 ;  /* 0x0000004217417223 */ /* 0x000fe2000001003f */
[----:B------:R-:W-:Y:S01]  /*4030*/  HADD2.F32 R66, -RZ, R32.H0_H0 ;  /* 0x20000020ff427230 */ /* 0x000fe20000004100 */
[----:B------:R-:W-:Y:S02]  /*4040*/  FMUL.FTZ R63, R13, R64 ;  /* 0x000000400d3f7220 */ /* 0x000fe40000410000 */
[----:B------:R-:W-:Y:S01]  /*4050*/  FMUL.FTZ R64, R14, R65 ;  /* 0x000000410e407220 */ /* 0x000fe20000410000 */
[----:B------:R-:W-:Y:S01]  /*4060*/  HADD2.F32 R65, -RZ, R51.H0_H0 ;  /* 0x20000033ff417230 */ /* 0x000fe20000004100 */
[----:B------:R-:W-:Y:S01]  /*4070*/  FFMA.FTZ R66, R57, R66, RZ ;  /* 0x0000004239427223 */ /* 0x000fe200000100ff */
[----:B------:R-:W-:Y:S01]  /*4080*/  HADD2.F32 R57, -RZ, R46.H0_H0 ;  /* 0x2000002eff397230 */ /* 0x000fe20000004100 */
[----:B------:R-:W-:Y:S02]  /*4090*/  F2FP.PACK_AB R63, RZ, R63 ;  /* 0x0000003fff3f723e */ /* 0x000fe400000000ff */
[C---:B------:R-:W-:Y:S01]  /*40a0*/  FFMA.FTZ R65, R20.reuse, R65, R68 ;  /* 0x0000004114417223 */ /* 0x040fe20000010044 */
[----:B------:R-:W-:Y:S01]  /*40b0*/  F2FP.PACK_AB R64, RZ, R64 ;  /* 0x00000040ff40723e */ /* 0x000fe200000000ff */
[----:B------:R-:W-:Y:S01]  /*40c0*/  FFMA.FTZ R57, R20, R57, R66 ;  /* 0x0000003914397223 */ /* 0x000fe20000010042 */
[----:B------:R-:W-:-:S02]  /*40d0*/  HADD2.F32 R20, -RZ, R45.H0_H0 ;  /* 0x2000002dff147230 */ /* 0x000fc40000004100 */
[----:B------:R-:W-:Y:S01]  /*40e0*/  HADD2.F32 R66, -RZ, R50.H0_H0 ;  /* 0x20000032ff427230 */ /* 0x000fe20000004100 */
[----:B------:R-:W-:Y:S02]  /*40f0*/  PRMT R63, R63, 0x5410, R64 ;  /* 0x000054103f3f7816 */ /* 0x000fe40000000040 */
[C---:B------:R-:W-:Y:S01]  /*4100*/  FFMA.FTZ R57, R60.reuse, R20, R57 ;  /* 0x000000143c397223 */ /* 0x040fe20000010039 */
[----:B------:R-:W-:Y:S01]  /*4110*/  HADD2.F32 R20, -RZ, R36.H0_H0 ;  /* 0x20000024ff147230 */ /* 0x000fe20000004100 */
[----:B------:R-:W-:Y:S01]  /*4120*/  FFMA.FTZ R65, R60, R66, R65 ;  /* 0x000000423c417223 */ /* 0x000fe20000010041 */
[----:B------:R-:W-:Y:S01]  /*4130*/  HADD2.F32 R60, -RZ, R35.H0_H0 ;  /* 0x20000023ff3c7230 */ /* 0x000fe20000004100 */
[----:B------:R-:W-:Y:S02]  /*4140*/  HFMA2.MMA R12, R63, 1, 1, R12 ;  /* 0x3c003c003f0c7835 */ /* 0x000fe4000000000c */
        /* <DEDUP_REMOVED lines=24> */
.L_x_1717:
[----:B-1234-:R-:W-:Y:S05]  /*42d0*/  @!P3 BRA `(.L_x_1716) ;  /* 0x000010b00000b947 */ /* 0x01efea0003800000 */
[----:B------:R-:W-:Y:S02]  /*42e0*/  PRMT R20, R2, 0x9910, RZ ;  /* 0x0000991002147816 */ /* 0x000fe400000000ff */
[----:B------:R-:W-:Y:S02]  /*42f0*/  ISETP.GE.AND P3, PT, R4, 0x3, PT ;  /* 0x000000030400780c */ /* 0x000fe40003f66270 */
[----:B------:R-:W-:-:S13]  /*4300*/  ISETP.NE.AND P2, PT, R20, RZ, PT ;  /* 0x000000ff1400720c */ /* 0x000fda0003f45270 */
[----:B------:R-:W-:Y:S05]  /*4310*/  @!P2 BRA `(.L_x_1718) ;  /* 0x000005600000a947 */ /* 0x000fea0003800000 */
[----:B0-----:R-:W0:Y:S01]  /*4320*/  LDS.64 R20, [UR4+0x50] ;  /* 0x00005004ff147984 */ /* 0x001e220008000a00 */
        /* <DEDUP_REMOVED lines=10> */
[----:B------:R-:W-:Y:S01]  /*43d0*/  FFMA.FTZ R61, R60, R57, RZ ;  /* 0x000000393c3d7223 */ /* 0x000fe200000100ff */
[--C-:B------:R-:W-:Y:S02]  /*43e0*/  HADD2.F32 R60, -RZ, R21.reuse.H0_H0 ;  /* 0x20000015ff3c7230 */ /* 0x100fe40000004100 */
[----:B------:R-:W-:Y:S01]  /*43f0*/  HADD2.F32 R21, -RZ, R21.H1_H1 ;  /* 0x30000015ff157230 */ /* 0x000fe20000004100 */
        /* <DEDUP_REMOVED lines=14> */
[----:B------:R-:W-:Y:S02]  /*44e0*/  FFMA.FTZ R64, R63, R23, R64 ;  /* 0x000000173f407223 */ /* 0x000fe40000010040 */
[----:B------:R-:W-:Y:S01]  /*44f0*/  FFMA.FTZ R63, R66, R57, RZ ;  /* 0x00000039423f7223 */ /* 0x000fe200000100ff */
        /* <DEDUP_REMOVED lines=11> */
[----:B------:R-:W-:Y:S02]  /*45b0*/  FFMA.FTZ R66, R66, R62, R63 ;  /* 0x0000003e42427223 */ /* 0x000fe4000001003f */
[----:B------:R-:W-:Y:S02]  /*45c0*/  FMUL.FTZ R63, R13, R64 ;  /* 0x000000400d3f7220 */ /* 0x000fe40000410000 */
[----:B------:R-:W-:Y:S01]  /*45d0*/  FFMA.FTZ R65, R65, R23, R66 ;  /* 0x0000001741417223 */ /* 0x000fe20000010042 */
[----:B------:R-:W-:Y:S02]  /*45e0*/  HADD2.F32 R66, -RZ, R32.H0_H0 ;  /* 0x20000020ff427230 */ /* 0x000fe40000004100 */
[----:B------:R-:W-:Y:S01]  /*45f0*/  F2FP.PACK_AB R63, RZ, R63 ;  /* 0x0000003fff3f723e */ /* 0x000fe200000000ff */
[----:B------:R-:W-:Y:S02]  /*4600*/  FMUL.FTZ R64, R14, R65 ;  /* 0x000000410e407220 */ /* 0x000fe40000410000 */
[-C--:B------:R-:W-:Y:S01]  /*4610*/  FFMA.FTZ R65, R66, R57.reuse, RZ ;  /* 0x0000003942417223 */ /* 0x080fe200000100ff */
[----:B------:R-:W-:Y:S01]  /*4620*/  HADD2.F32 R66, -RZ, R46.H0_H0 ;  /* 0x2000002eff427230 */ /* 0x000fe20000004100 */
[----:B------:R-:W-:Y:S01]  /*4630*/  FFMA.FTZ R57, R68, R57, RZ ;  /* 0x0000003944397223 */ /* 0x000fe200000100ff */
[----:B------:R-:W-:-:S03]  /*4640*/  F2FP.PACK_AB R64, RZ, R64 ;  /* 0x00000040ff40723e */ /* 0x000fc600000000ff */
[----:B------:R-:W-:Y:S01]  /*4650*/  FFMA.FTZ R65, R66, R20, R65 ;  /* 0x0000001442417223 */ /* 0x000fe20000010041 */
[----:B------:R-:W-:Y:S01]  /*4660*/  HADD2.F32 R66, -RZ, R51.H0_H0 ;  /* 0x20000033ff427230 */ /* 0x000fe20000004100 */
[----:B------:R-:W-:-:S04]  /*4670*/  PRMT R63, R63, 0x5410, R64 ;  /* 0x000054103f3f7816 */ /* 0x000fc80000000040 */
        /* <DEDUP_REMOVED lines=32> */
.L_x_1718:
[----:B------:R-:W-:Y:S05]  /*4880*/  @!P3 BRA `(.L_x_1716) ;  /* 0x00000b000000b947 */ /* 0x000fea0003800000 */
[----:B------:R-:W-:-:S04]  /*4890*/  PRMT R20, R0, 0x9910, RZ ;  /* 0x0000991000147816 */ /* 0x000fc800000000ff */
        /* <DEDUP_REMOVED lines=88> */
.L_x_1719:
[----:B------:R-:W-:Y:S05]  /*4e20*/  @P0 BRA `(.L_x_1716) ;  /* 0x0000056000000947 */ /* 0x000fea0003800000 */
        /* <DEDUP_REMOVED lines=31> */
[----:B------:R-:W-:-:S02]  /*5020*/  FFMA.FTZ R60, R31, R60, RZ ;  /* 0x0000003c1f3c7223 */ /* 0x000fc400000100ff */
[-C--:B------:R-:W-:Y:S01]  /*5030*/  FFMA.FTZ R31, R62, R57.reuse, R32 ;  /* 0x000000393e1f7223 */ /* 0x080fe20000010020 */
[----:B------:R-:W-:Y:S01]  /*5040*/  HADD2.F32 R32, -RZ, R41.H0_H0 ;  /* 0x20000029ff207230 */ /* 0x000fe20000004100 */
[-C--:B------:R-:W-:Y:S01]  /*5050*/  FFMA.FTZ R33, R44, R57.reuse, R34 ;  /* 0x000000392c217223 */ /* 0x080fe20000010022 */
[----:B------:R-:W-:Y:S01]  /*5060*/  HADD2.F32 R34, -RZ, R43.H0_H0 ;  /* 0x2000002bff227230 */ /* 0x000fe20000004100 */
[-C--:B------:R-:W-:Y:S02]  /*5070*/  FFMA.FTZ R41, R46, R57.reuse, R42 ;  /* 0x000000392e297223 */ /* 0x080fe4000001002a */
[-C--:B------:R-:W-:Y:S01]  /*5080*/  FFMA.FTZ R32, R32, R20.reuse, R31 ;  /* 0x0000001420207223 */ /* 0x080fe2000001001f */
[----:B------:R-:W-:Y:S01]  /*5090*/  HADD2.F32 R31, -RZ, R40.H0_H0 ;  /* 0x20000028ff1f7230 */ /* 0x000fe20000004100 */
[----:B------:R-:W-:Y:S02]  /*50a0*/  FFMA.FTZ R57, R51, R57, R60 ;  /* 0x0000003933397223 */ /* 0x000fe4000001003c */
[-C--:B------:R-:W-:Y:S01]  /*50b0*/  FFMA.FTZ R34, R34, R20.reuse, R33 ;  /* 0x0000001422227223 */ /* 0x080fe20000010021 */
[----:B------:R-:W-:Y:S01]  /*50c0*/  HADD2.F32 R33, -RZ, R47.H0_H0 ;  /* 0x2000002fff217230 */ /* 0x000fe20000004100 */
[----:B------:R-:W-:-:S02]  /*50d0*/  FFMA.FTZ R40, R45, R20, R41 ;  /* 0x000000142d287223 */ /* 0x000fc40000010029 */
[-C--:B------:R-:W-:Y:S01]  /*50e0*/  FFMA.FTZ R32, R31, R21.reuse, R32 ;  /* 0x000000151f207223 */ /* 0x080fe20000010020 */
[--C-:B-1----:R-:W-:Y:S01]  /*50f0*/  HADD2.F32 R31, -RZ, R22.reuse.H0_H0 ;  /* 0x20000016ff1f7230 */ /* 0x102fe20000004100 */
[----:B------:R-:W-:Y:S01]  /*5100*/  FFMA.FTZ R20, R50, R20, R57 ;  /* 0x0000001432147223 */ /* 0x000fe20000010039 */
[----:B------:R-:W-:Y:S01]  /*5110*/  HADD2.F32 R22, -RZ, R22.H1_H1 ;  /* 0x30000016ff167230 */ /* 0x000fe20000004100 */
[-C--:B------:R-:W-:Y:S02]  /*5120*/  FFMA.FTZ R40, R36, R21.reuse, R40 ;  /* 0x0000001524287223 */ /* 0x080fe40000010028 */
        /* <DEDUP_REMOVED lines=15> */
[----:B------:R-:W-:-:S02]  /*5220*/  FFMA.FTZ R33, R32, R22, R33 ;  /* 0x0000001620217223 */ /* 0x000fc40000010021 */
[----:B------:R-:W-:Y:S02]  /*5230*/  FFMA.FTZ R31, R34, R22, R31 ;  /* 0x00000016221f7223 */ /* 0x000fe4000001001f */
[-C--:B------:R-:W-:Y:S01]  /*5240*/  FFMA.FTZ R22, R17, R20.reuse, R33 ;  /* 0x0000001411167223 */ /* 0x080fe20000010021 */
[----:B------:R-:W-:Y:S01]  /*5250*/  HADD2.F32 R17, -RZ, R29.H0_H0 ;  /* 0x2000001dff117230 */ /* 0x000fe20000004100 */
        /* <DEDUP_REMOVED lines=19> */
.L_x_1716:
[----:B0-----:R-:W-:-:S05]  /*5390*/  IMAD.WIDE R58, R26, 0x8, R58 ;  /* 0x000000081a3a7825 */ /* 0x001fca00078e023a */
[----:B-----5:R0:W5:Y:S01]  /*53a0*/  LDG.E.128.CONSTANT R16, [R58.64] ;  /* 0x000000083a107981 */ /* 0x020162000c1e9d00 */
[----:B------:R-:W-:Y:S01]  /*53b0*/  IMAD.WIDE R38, R26, 0x8, R38 ;  /* 0x000000081a267825 */ /* 0x000fe200078e0226 */
[----:B------:R-:W-:Y:S05]  /*53c0*/  @!P1 BRA `(.L_x_1720) ;  /* 0x00001cf000009947 */ /* 0x000fea0003800000 */
[----:B------:R-:W2:Y:S01]  /*53d0*/  LDG.E.128.CONSTANT R20, [R38.64] ;  /* 0x0000000826147981 */ /* 0x000ea2000c1e9d00 */
[C---:B-----5:R-:W-:Y:S02]  /*53e0*/  LOP3.LUT R27, R16.reuse, 0xff, RZ, 0xc0, !PT ;  /* 0x000000ff101b7812 */ /* 0x060fe400078ec0ff */
[----:B------:R-:W-:Y:S02]  /*53f0*/  LOP3.LUT R28, R17, 0xff, RZ, 0xc0, !PT ;  /* 0x000000ff111c7812 */ /* 0x000fe400078ec0ff */
[----:B------:R-:W-:Y:S02]  /*5400*/  IADD3 R27, R27, -0x80, RZ ;  /* 0xffffff801b1b7810 */ /* 0x000fe40007ffe0ff */
[----:B------:R-:W-:Y:S02]  /*5410*/  LEA.HI R40, R16, 0xffffff80, RZ, 0x8 ;  /* 0xffffff8010287811 */ /* 0x000fe400078f40ff */
[----:B------:R1:W3:Y:S01]  /*5420*/  I2F.F16 R34, R27 ;  /* 0x0000001b00227306 */ /* 0x0002e20000200c00 */
[----:B------:R-:W-:-:S02]  /*5430*/  IADD3 R28, R28, -0x80, RZ ;  /* 0xffffff801c1c7810 */ /* 0x000fc40007ffe0ff */
        /* <DEDUP_REMOVED lines=20> */
[----:B------:R-:W-:Y:S02]  /*5580*/  PRMT R56, R5, 0x9910, RZ ;  /* 0x0000991005387816 */ /* 0x000fe400000000ff */
[----:B------:R-:W-:-:S02]  /*5590*/  IADD3 R31, R29, -0x80, RZ ;  /* 0xffffff801d1f7810 */ /* 0x000fc40007ffe0ff */
[----:B------:R-:W-:Y:S01]  /*55a0*/  ISETP.NE.AND P2, PT, R56, RZ, PT ;  /* 0x000000ff3800720c */ /* 0x000fe20003f45270 */
[----:B------:R-:W0:Y:S01]  /*55b0*/  I2F.F16 R35, R35 ;  /* 0x0000002300237306 */ /* 0x000e220000200c00 */
[----:B------:R-:W-:-:S07]  /*55c0*/  ISETP.GE.AND P3, PT, R4, 0x2, PT ;  /* 0x000000020400780c */ /* 0x000fce0003f66270 */
        /* <DEDUP_REMOVED lines=23> */
[----:B------:R-:W-:Y:S02]  /*5740*/  IADD3 R52, R16, -0x80, RZ ;  /* 0xffffff8010347810 */ /* 0x000fe40007ffe0ff */
[----:B0-----:R-:W-:Y:S02]  /*5750*/  LOP3.LUT R17, R21, 0xff, RZ, 0xc0, !PT ;  /* 0x000000ff15117812 */ /* 0x001fe400078ec0ff */
[----:B------:R-:W-:-:S02]  /*5760*/  LOP3.LUT R16, R20, 0xff, RZ, 0xc0, !PT ;  /* 0x000000ff14107812 */ /* 0x000fc400078ec0ff */
[----:B------:R-:W-:Y:S01]  /*5770*/  IADD3 R49, R17, -0x80, RZ ;  /* 0xffffff8011317810 */ /* 0x000fe20007ffe0ff */
[----:B------:R-:W0:Y:S01]  /*5780*/  I2F.F16 R30, R30 ;  /* 0x0000001e001e7306 */ /* 0x000e220000200c00 */
[----:B------:R-:W-:Y:S02]  /*5790*/  IADD3 R16, R16, -0x80, RZ ;  /* 0xffffff8010107810 */ /* 0x000fe40007ffe0ff */
[----:B------:R-:W-:Y:S02]  /*57a0*/  LOP3.LUT R17, R22, 0xff, RZ, 0xc0, !PT ;  /* 0x000000ff16117812 */ /* 0x000fe400078ec0ff */
[----:B------:R-:W-:Y:S02]  /*57b0*/  LOP3.LUT R19, R19, 0xff, RZ, 0xc0, !PT ;  /* 0x000000ff13137812 */ /* 0x000fe400078ec0ff */
[----:B------:R-:W-:Y:S01]  /*57c0*/  IADD3 R48, R17, -0x80, RZ ;  /* 0xffffff8011307810 */ /* 0x000fe20007ffe0ff */
[----:B------:R0:W1:Y:S01]  /*57d0*/  I2F.F16 R50, R16 ;  /* 0x0000001000327306 */ /* 0x0000620000200c00 */
[----:B--2---:R-:W-:-:S02]  /*57e0*/  LOP3.LUT R18, R23, 0xff, RZ, 0xc0, !PT ;  /* 0x000000ff17127812 */ /* 0x004fc400078ec0ff */
[----:B------:R-:W-:Y:S02]  /*57f0*/  SHF.R.U32.HI R17, RZ, 0x8, R20 ;  /* 0x00000008ff117819 */ /* 0x000fe40000011614 */
[----:B------:R-:W-:Y:S02]  /*5800*/  IADD3 R19, R19, -0x80, RZ ;  /* 0xffffff8013137810 */ /* 0x000fe40007ffe0ff */
[----:B------:R-:W-:Y:S01]  /*5810*/  IADD3 R18, R18, -0x80, RZ ;  /* 0xffffff8012127810 */ /* 0x000fe20007ffe0ff */
[----:B------:R-:W2:Y:S01]  /*5820*/  I2F.F16 R29, R29 ;  /* 0x0000001d001d7306 */ /* 0x000ea20000200c00 */
[----:B0-----:R-:W-:Y:S02]  /*5830*/  SHF.R.U32.HI R16, RZ, 0x8, R21 ;  /* 0x00000008ff107819 */ /* 0x001fe40000011615 */
[----:B------:R-:W-:Y:S02]  /*5840*/  LOP3.LUT R17, R17, 0xff, RZ, 0xc0, !PT ;  /* 0x000000ff11117812 */ /* 0x000fe400078ec0ff */
[----:B------:R-:W-:-:S02]  /*5850*/  LOP3.LUT R16, R16, 0xff, RZ, 0xc0, !PT ;  /* 0x000000ff10107812 */ /* 0x000fc400078ec0ff */
[----:B------:R-:W-:Y:S01]  /*5860*/  SHF.R.U32.HI R20, RZ, 0x10, R20 ;  /* 0x00000010ff147819 */ /* 0x000fe20000011614 */
[----:B------:R0:W1:Y:S01]  /*5870*/  I2F.F16 R51, R19 ;  /* 0x0000001300337306 */ /* 0x0000620000200c00 */
[----:B------:R-:W-:Y:S02]  /*5880*/  SHF.R.U32.HI R21, RZ, 0x10, R21 ;  /* 0x00000010ff157819 */ /* 0x000fe40000011615 */
[----:B------:R-:W-:Y:S02]  /*5890*/  IADD3 R17, R17, -0x80, RZ ;  /* 0xffffff8011117810 */ /* 0x000fe40007ffe0ff */
[----:B------:R-:W-:Y:S02]  /*58a0*/  IADD3 R16, R16, -0x80, RZ ;  /* 0xffffff8010107810 */ /* 0x000fe40007ffe0ff */
[----:B------:R-:W-:Y:S01]  /*58b0*/  LOP3.LUT R20, R20, 0xff, RZ, 0xc0, !PT ;  /* 0x000000ff14147812 */ /* 0x000fe200078ec0ff */
[----:B------:R1:W2:Y:S01]  /*58c0*/  I2F.F16 R47, R18 ;  /* 0x00000012002f7306 */ /* 0x0002a20000200c00 */
[----:B0-----:R-:W-:-:S02]  /*58d0*/  SHF.R.U32.HI R19, RZ, 0x8, R23 ;  /* 0x00000008ff137819 */ /* 0x001fc40000011617 */
[----:B------:R-:W-:Y:S02]  /*58e0*/  SHF.R.U32.HI R23, RZ, 0x10, R23 ;  /* 0x00000010ff177819 */ /* 0x000fe40000011617 */
[----:B------:R-:W-:Y:S02]  /*58f0*/  LOP3.LUT R21, R21, 0xff, RZ, 0xc0, !PT ;  /* 0x000000ff15157812 */ /* 0x000fe400078ec0ff */
[----:B------:R-:W-:Y:S01]  /*5900*/  LOP3.LUT R19, R19, 0xff, RZ, 0xc0, !PT ;  /* 0x000000ff13137812 */ /* 0x000fe200078ec0ff */
[----:B------:R0:W2:Y:S01]  /*5910*/  I2F.F16 R53, R17 ;  /* 0x0000001100357306 */ /* 0x0000a20000200c00 */
[--C-:B-1----:R-:W-:Y:S02]  /*5920*/  SHF.R.U32.HI R18, RZ, 0x8, R22.reuse ;  /* 0x00000008ff127819 */ /* 0x102fe40000011616 */
[----:B------:R-:W-:Y:S02]  /*5930*/  SHF.R.U32.HI R22, RZ, 0x10, R22 ;  /* 0x00000010ff167819 */ /* 0x000fe40000011616 */
[----:B------:R-:W-:-:S02]  /*5940*/  LOP3.LUT R18, R18, 0xff, RZ, 0xc0, !PT ;  /* 0x000000ff12127812 */ /* 0x000fc400078ec0ff */
[----:B------:R-:W-:Y:S01]  /*5950*/  IADD3 R20, R20, -0x80, RZ ;  /* 0xffffff8014147810 */ /* 0x000fe20007ffe0ff */
[----:B------:R1:W2:Y:S01]  /*5960*/  I2F.F16 R54, R16 ;  /* 0x0000001000367306 */ /* 0x0002a20000200c00 */
[----:B0-----:R-:W-:Y:S02]  /*5970*/  LOP3.LUT R17, R22, 0xff, RZ, 0xc0, !PT ;  /* 0x000000ff16117812 */ /* 0x001fe400078ec0ff */
[----:B------:R-:W-:Y:S02]  /*5980*/  IADD3 R21, R21, -0x80, RZ ;  /* 0xffffff8015157810 */ /* 0x000fe40007ffe0ff */
[----:B------:R-:W-:Y:S02]  /*5990*/  IADD3 R18, R18, -0x80, RZ ;  /* 0xffffff8012127810 */ /* 0x000fe40007ffe0ff */
[----:B------:R-:W-:Y:S01]  /*59a0*/  IADD3 R17, R17, -0x80, RZ ;  /* 0xffffff8011117810 */ /* 0x000fe20007ffe0ff */
[----:B------:R-:W0:Y:S01]  /*59b0*/  I2F.F16 R44, R44 ;  /* 0x0000002c002c7306 */ /* 0x000e220000200c00 */
[----:B-1----:R-:W-:-:S02]  /*59c0*/  LOP3.LUT R16, R23, 0xff, RZ, 0xc0, !PT ;  /* 0x000000ff17107812 */ /* 0x002fc400078ec0ff */
[----:B------:R-:W-:Y:S02]  /*59d0*/  IADD3 R19, R19, -0x80, RZ ;  /* 0xffffff8013137810 */ /* 0x000fe40007ffe0ff */
[----:B------:R-:W-:-:S03]  /*59e0*/  IADD3 R16, R16, -0x80, RZ ;  /* 0xffffff8010107810 */ /* 0x000fc60007ffe0ff */
[----:B------:R-:W1:Y:S08]  /*59f0*/  I2F.F16 R46, R46 ;  /* 0x0000002e002e7306 */ /* 0x000e700000200c00 */
        /* <DEDUP_REMOVED lines=96> */
.L_x_1721:
        /* <DEDUP_REMOVED lines=91> */
.L_x_1722:
        /* <DEDUP_REMOVED lines=90> */
.L_x_1723:
        /* <DEDUP_REMOVED lines=87> */
.L_x_1720:
        /* <DEDUP_REMOVED lines=199> */
.L_x_1725:
        /* <DEDUP_REMOVED lines=91> */
.L_x_1726:
        /* <DEDUP_REMOVED lines=90> */
.L_x_1727:
        /* <DEDUP_REMOVED lines=87> */
.L_x_1724:
[----:B------:R-:W1:Y:S01]  /*8df0*/  S2UR UR5, SR_CTAID.Z ;  /* 0x00000000000579c3 */ /* 0x000e620000002700 */
[----:B------:R-:W-:Y:S01]  /*8e00*/  ULDC UR6, c[0x0][0x190] ;  /* 0x0000640000067ab9 */ /* 0x000fe20000000800 */
[----:B------:R-:W-:Y:S01]  /*8e10*/  IADD3 R3, R3, 0x20, RZ ;  /* 0x0000002003037810 */ /* 0x000fe20007ffe0ff */
[C---:B------:R-:W-:Y:S01]  /*8e20*/  IMAD.WIDE R38, R26.reuse, 0x8, R38 ;  /* 0x000000081a267825 */ /* 0x040fe200078e0226 */
[----:B------:R-:W-:Y:S02]  /*8e30*/  UIADD3 UR4, UR4, 0x40, URZ ;  /* 0x0000004004047890 */ /* 0x000fe4000fffe03f */
[----:B------:R-:W-:Y:S01]  /*8e40*/  ISETP.GE.AND P2, PT, R3, c[0x0][0x1a8], PT ;  /* 0x00006a0003007a0c */ /* 0x000fe20003f46270 */
[----:B------:R-:W-:-:S04]  /*8e50*/  IMAD.WIDE R26, R26, 0x8, R58 ;  /* 0x000000081a1a7825 */ /* 0x000fc800078e023a */
[----:B0-----:R-:W-:Y:S01]  /*8e60*/  IMAD.MOV.U32 R58, RZ, RZ, R26 ;  /* 0x000000ffff3a7224 */ /* 0x001fe200078e001a */
[----:B------:R-:W-:Y:S01]  /*8e70*/  MOV R59, R27 ;  /* 0x0000001b003b7202 */ /* 0x000fe20000000f00 */
[----:B-1----:R-:W-:-:S04]  /*8e80*/  ULEA UR5, UR5, 0x20, 0x5 ;  /* 0x0000002005057891 */ /* 0x002fc8000f8e283f */
[----:B------:R-:W-:-:S04]  /*8e90*/  UISETP.LT.AND UP0, UPT, UR5, UR6, UPT ;  /* 0x000000060500728c */ /* 0x000fc8000bf01270 */
[----:B------:R-:W-:-:S06]  /*8ea0*/  USEL UR5, UR5, UR6, UP0 ;  /* 0x0000000605057287 */ /* 0x000fcc0008000000 */
[----:B------:R-:W-:-:S13]  /*8eb0*/  ISETP.LT.AND P3, PT, R3, UR5, PT ;  /* 0x0000000503007c0c */ /* 0x000fda000bf61270 */
[----:B------:R-:W-:Y:S05]  /*8ec0*/  @!P2 BRA P3, `(.L_x_1728) ;  /* 0xffff8a700000a947 */ /* 0x000fea000183ffff */
.L_x_1711:
[----:B------:R-:W-:Y:S05]  /*8ed0*/  @!P1 EXIT ;  /* 0x000000000000994d */ /* 0x000fea0003800000 */
[----:B------:R-:W0:Y:S01]  /*8ee0*/  S2R R0, SR_CTAID.X ;  /* 0x0000000000007919 */ /* 0x000e220000002500 */
[----:B------:R-:W-:-:S03]  /*8ef0*/  IMAD.MOV.U32 R5, RZ, RZ, 0x2 ;  /* 0x00000002ff057424 */ /* 0x000fc600078e00ff */
[----:B------:R-:W0:Y:S04]  /*8f00*/  S2R R3, SR_TID.X ;  /* 0x0000000000037919 */ /* 0x000e280000002100 */
[----:B------:R-:W1:Y:S01]  /*8f10*/  S2R R2, SR_CTAID.Y ;  /* 0x0000000000027919 */ /* 0x000e620000002600 */
[----:B0-----:R-:W-:Y:S02]  /*8f20*/  IMAD R3, R0, 0x20, R3 ;  /* 0x0000002000037824 */ /* 0x001fe400078e0203 */
[----:B-1----:R-:W-:-:S03]  /*8f30*/  IMAD.SHL.U32 R0, R2, 0x4, RZ ;  /* 0x0000000402007824 */ /* 0x002fc600078e00ff */
        /* <DEDUP_REMOVED lines=10> */
.L_x_1732:
[----:B------:R-:W0:Y:S02]  /*8fe0*/  LDS R12, [R0] ;  /* 0x00000000000c7984 */ /* 0x000e240000000800 */
[----:B0-----:R-:W-:-:S10]  /*8ff0*/  HFMA2.MMA R13, R12, 1, 1, R5 ;  /* 0x3c003c000c0d7835 */ /* 0x001fd40000000005 */
[----:B------:R-:W0:Y:S02]  /*9000*/  ATOMS.CAST.SPIN R13, [R0], R12, R13 ;  /* 0x0000000c000d738d */ /* 0x000e24000180000d */
[----:B0-----:R-:W-:-:S13]  /*9010*/  ISETP.EQ.U32.AND P0, PT, R13, 0x1, PT ;  /* 0x000000010d00780c */ /* 0x001fda0003f02070 */
[----:B------:R-:W-:Y:S05]  /*9020*/  @!P0 BRA `(.L_x_1732) ;  /* 0xffffffb000008947 */ /* 0x000fea000383ffff */
[----:B------:R-:W-:Y:S05]  /*9030*/  BRA `(.L_x_1730) ;  /* 0x0000003000007947 */ /* 0x000fea0003800000 */
.L_x_1731:
[----:B------:R-:W2:Y:S02]  /*9040*/  LD.E R0, [R2.64] ;  /* 0x0000000802007980 */ /* 0x000ea4000c101900 */
[----:B--2---:R-:W-:-:S05]  /*9050*/  IADD3 R5, R12, R0, RZ ;  /* 0x000000000c057210 */ /* 0x004fca0007ffe0ff */
[----:B------:R0:W-:Y:S02]  /*9060*/  ST.E [R2.64], R5 ;  /* 0x0000000502007985 */ /* 0x0001e4000c101908 */
.L_x_1730:
[----:B------:R-:W-:Y:S05]  /*9070*/  BSYNC B0 ;  /* 0x0000000000007941 */ /* 0x000fea0003800000 */
.L_x_1729:
[----:B------:R-:W2:Y:S01]  /*9080*/  ATOM.E.ADD.F16x2.RN.STRONG.GPU P0, RZ, [R2.64+0x4], R11 ;  /* 0x0000040b02ff798a */ /* 0x000ea2000810e9c8 */
[----:B------:R-:W-:Y:S01]  /*9090*/  BSSY B0, `(.L_x_1733) ;  /* 0x000000f000007945 */ /* 0x000fe20003800000 */
[----:B--2---:R-:W-:Y:S05]  /*90a0*/  @P0 BRA `(.L_x_1734) ;  /* 0x000000d000000947 */ /* 0x004fea0003800000 */
[----:B------:R-:W1:Y:S02]  /*90b0*/  QSPC.E.S P0, RZ, [R2+0x4] ;  /* 0x0000040002ff73aa */ /* 0x000e640000000500 */
[----:B-1----:R-:W-:Y:S05]  /*90c0*/  @!P0 BRA `(.L_x_1735) ;  /* 0x0000008000008947 */ /* 0x002fea0003800000 */
[----:B------:R-:W-:-:S04]  /*90d0*/  IADD3 R0, R2, 0x4, RZ ;  /* 0x0000000402007810 */ /* 0x000fc80007ffe0ff */
[----:B------:R-:W-:-:S05]  /*90e0*/  LOP3.LUT R0, R0, 0xffffff, RZ, 0xc0, !PT ;  /* 0x00ffffff00007812 */ /* 0x000fca00078ec0ff */
.L_x_1736:
[----:B------:R-:W1:Y:S02]  /*90f0*/  LDS R12, [R0] ;  /* 0x00000000000c7984 */ /* 0x000e640000000800 */
[----:B-1----:R-:W-:-:S06]  /*9100*/  HADD2 R13, R12, R11 ;  /* 0x0000000b0c0d7230 */ /* 0x002fcc0000000000 */
[----:B------:R-:W1:Y:S02]  /*9110*/  ATOMS.CAST.SPIN R13, [R0], R12, R13 ;  /* 0x0000000c000d738d */ /* 0x000e64000180000d */
[----:B-1----:R-:W-:-:S13]  /*9120*/  ISETP.EQ.U32.AND P0, PT, R13, 0x1, PT ;  /* 0x000000010d00780c */ /* 0x002fda0003f02070 */
[----:B------:R-:W-:Y:S05]  /*9130*/  @!P0 BRA `(.L_x_1736) ;  /* 0xffffffb000008947 */ /* 0x000fea000383ffff */
[----:B------:R-:W-:Y:S05]  /*9140*/  BRA `(.L_x_1734) ;  /* 0x0000003000007947 */ /* 0x000fea0003800000 */
.L_x_1735:
[----:B------:R-:W2:Y:S02]  /*9150*/  LD.E R0, [R2.64+0x4] ;  /* 0x0000040802007980 */ /* 0x000ea4000c101900 */
[----:B0-2---:R-:W-:-:S05]  /*9160*/  IMAD.IADD R5, R11, 0x1, R0 ;  /* 0x000000010b057824 */ /* 0x005fca00078e0200 */
[----:B------:R0:W-:Y:S02]  /*9170*/  ST.E [R2.64+0x4], R5 ;  /* 0x0000040502007985 */ /* 0x0001e4000c101908 */
.L_x_1734:
[----:B------:R-:W-:Y:S05]  /*9180*/  BSYNC B0 ;  /* 0x0000000000007941 */ /* 0x000fea0003800000 */
.L_x_1733:
        /* <DEDUP_REMOVED lines=10> */
.L_x_1740:
[----:B------:R-:W0:Y:S02]  /*9230*/  LDS R12, [R0] ;  /* 0x00000000000c7984 */ /* 0x000e240000000800 */
[----:B0-----:R-:W-:-:S10]  /*9240*/  HFMA2.MMA R13, R12, 1, 1, R25 ;  /* 0x3c003c000c0d7835 */ /* 0x001fd40000000019 */
[----:B------:R-:W0:Y:S02]  /*9250*/  ATOMS.CAST.SPIN R13, [R0], R12, R13 ;  /* 0x0000000c000d738d */ /* 0x000e24000180000d */
[----:B0-----:R-:W-:-:S13]  /*9260*/  ISETP.EQ.U32.AND P0, PT, R13, 0x1, PT ;  /* 0x000000010d00780c */ /* 0x001fda0003f02070 */
[----:B------:R-:W-:Y:S05]  /*9270*/  @!P0 BRA `(.L_x_1740) ;  /* 0xffffffb000008947 */ /* 0x000fea000383ffff */
[----:B------:R-:W-:Y:S05]  /*9280*/  BRA `(.L_x_1738) ;  /* 0x0000003000007947 */ /* 0x000fea0003800000 */
.L_x_1739:
[----:B------:R-:W2:Y:S02]  /*9290*/  LD.E R0, [R2.64] ;  /* 0x0000000802007980 */ /* 0x000ea4000c101900 */
[----:B--2---:R-:W-:-:S05]  /*92a0*/  IADD3 R5, R25, R0, RZ ;  /* 0x0000000019057210 */ /* 0x004fca0007ffe0ff */
[----:B------:R0:W-:Y:S02]  /*92b0*/  ST.E [R2.64], R5 ;  /* 0x0000000502007985 */ /* 0x0001e4000c101908 */
.L_x_1738:
[----:B------:R-:W-:Y:S05]  /*92c0*/  BSYNC B0 ;  /* 0x0000000000007941 */ /* 0x000fea0003800000 */
.L_x_1737:
[----:B------:R-:W2:Y:S01]  /*92d0*/  ATOM.E.ADD.F16x2.RN.STRONG.GPU P0, RZ, [R2.64+0x4], R10 ;  /* 0x0000040a02ff798a */ /* 0x000ea2000810e9c8 */
[----:B------:R-:W-:Y:S01]  /*92e0*/  BSSY B0, `(.L_x_1741) ;  /* 0x0000010000007945 */ /* 0x000fe20003800000 */
[----:B--2---:R-:W-:Y:S05]  /*92f0*/  @P0 BRA `(.L_x_1742) ;  /* 0x000000e000000947 */ /* 0x004fea0003800000 */
[----:B------:R-:W1:Y:S02]  /*9300*/  QSPC.E.S P0, RZ, [R2+0x4] ;  /* 0x0000040002ff73aa */ /* 0x000e640000000500 */
[----:B-1----:R-:W-:Y:S05]  /*9310*/  @!P0 BRA `(.L_x_1743) ;  /* 0x0000009000008947 */ /* 0x002fea0003800000 */
[----:B------:R-:W-:Y:S01]  /*9320*/  IADD3 R0, R2, 0x4, RZ ;  /* 0x0000000402007810 */ /* 0x000fe20007ffe0ff */
[----:B0-----:R-:W-:-:S03]  /*9330*/  IMAD.MOV.U32 R5, RZ, RZ, R10 ;  /* 0x000000ffff057224 */ /* 0x001fc600078e000a */
[----:B------:R-:W-:-:S05]  /*9340*/  LOP3.LUT R0, R0, 0xffffff, RZ, 0xc0, !PT ;  /* 0x00ffffff00007812 */ /* 0x000fca00078ec0ff */
.L_x_1744:
[----:B------:R-:W0:Y:S02]  /*9350*/  LDS R10, [R0] ;  /* 0x00000000000a7984 */ /* 0x000e240000000800 */
[----:B0-----:R-:W-:-:S06]  /*9360*/  HADD2 R11, R10, R5 ;  /* 0x000000050a0b7230 */ /* 0x001fcc0000000000 */
[----:B------:R-:W0:Y:S02]  /*9370*/  ATOMS.CAST.SPIN R11, [R0], R10, R11 ;  /* 0x0000000a000b738d */ /* 0x000e24000180000b */
[----:B0-----:R-:W-:-:S13]  /*9380*/  ISETP.EQ.U32.AND P0, PT, R11, 0x1, PT ;  /* 0x000000010b00780c */ /* 0x001fda0003f02070 */
[----:B------:R-:W-:Y:S05]  /*9390*/  @!P0 BRA `(.L_x_1744) ;  /* 0xffffffb000008947 */ /* 0x000fea000383ffff */
[----:B------:R-:W-:Y:S05]  /*93a0*/  BRA `(.L_x_1742) ;  /* 0x0000003000007947 */ /* 0x000fea0003800000 */
.L_x_1743:
[----:B------:R-:W2:Y:S02]  /*93b0*/  LD.E R0, [R2.64+0x4] ;  /* 0x0000040802007980 */ /* 0x000ea4000c101900 */
[----:B0-2---:R-:W-:-:S05]  /*93c0*/  IMAD.IADD R5, R10, 0x1, R0 ;  /* 0x000000010a057824 */ /* 0x005fca00078e0200 */
[----:B------:R0:W-:Y:S02]  /*93d0*/  ST.E [R2.64+0x4], R5 ;  /* 0x0000040502007985 */ /* 0x0001e4000c101908 */
.L_x_1742:
[----:B------:R-:W-:Y:S05]  /*93e0*/  BSYNC B0 ;  /* 0x0000000000007941 */ /* 0x000fea0003800000 */
.L_x_1741:
        /* <DEDUP_REMOVED lines=9> */
.L_x_1748:
[----:B------:R-:W0:Y:S02]  /*9480*/  LDS R10, [R0] ;  /* 0x00000000000a7984 */ /* 0x000e240000000800 */
[----:B0-----:R-:W-:-:S10]  /*9490*/  HFMA2.MMA R11, R10, 1, 1, R9 ;  /* 0x3c003c000a0b7835 */ /* 0x001fd40000000009 */
[----:B------:R-:W0:Y:S02]  /*94a0*/  ATOMS.CAST.SPIN R11, [R0], R10, R11 ;  /* 0x0000000a000b738d */ /* 0x000e24000180000b */
[----:B0-----:R-:W-:-:S13]  /*94b0*/  ISETP.EQ.U32.AND P0, PT, R11, 0x1, PT ;  /* 0x000000010b00780c */ /* 0x001fda0003f02070 */
[----:B------:R-:W-:Y:S05]  /*94c0*/  @!P0 BRA `(.L_x_1748) ;  /* 0xffffffb000008947 */ /* 0x000fea000383ffff */
[----:B------:R-:W-:Y:S05]  /*94d0*/  BRA `(.L_x_1746) ;  /* 0x0000003000007947 */ /* 0x000fea0003800000 */
.L_x_1747:
[----:B------:R-:W2:Y:S02]  /*94e0*/  LD.E R0, [R2.64] ;  /* 0x0000000802007980 */ /* 0x000ea4000c101900 */
[----:B--2---:R-:W-:-:S05]  /*94f0*/  IADD3 R5, R9, R0, RZ ;  /* 0x0000000009057210 */ /* 0x004fca0007ffe0ff */
[----:B------:R0:W-:Y:S02]  /*9500*/  ST.E [R2.64], R5 ;  /* 0x0000000502007985 */ /* 0x0001e4000c101908 */
.L_x_1746:
[----:B------:R-:W-:Y:S05]  /*9510*/  BSYNC B0 ;  /* 0x0000000000007941 */ /* 0x000fea0003800000 */
.L_x_1745:
        /* <DEDUP_REMOVED lines=8> */
.L_x_1752:
[----:B------:R-:W0:Y:S02]  /*95a0*/  LDS R8, [R0] ;  /* 0x0000000000087984 */ /* 0x000e240000000800 */
[----:B0-----:R-:W-:-:S06]  /*95b0*/  HADD2 R9, R8, R5 ;  /* 0x0000000508097230 */ /* 0x001fcc0000000000 */
[----:B------:R-:W0:Y:S02]  /*95c0*/  ATOMS.CAST.SPIN R9, [R0], R8, R9 ;  /* 0x000000080009738d */ /* 0x000e240001800009 */
[----:B0-----:R-:W-:-:S13]  /*95d0*/  ISETP.EQ.U32.AND P0, PT, R9, 0x1, PT ;  /* 0x000000010900780c */ /* 0x001fda0003f02070 */
[----:B------:R-:W-:Y:S05]  /*95e0*/  @!P0 BRA `(.L_x_1752) ;  /* 0xffffffb000008947 */ /* 0x000fea000383ffff */
[----:B------:R-:W-:Y:S05]  /*95f0*/  BRA `(.L_x_1750) ;  /* 0x0000003000007947 */ /* 0x000fea0003800000 */
.L_x_1751:
[----:B------:R-:W2:Y:S02]  /*9600*/  LD.E R0, [R2.64+0x4] ;  /* 0x0000040802007980 */ /* 0x000ea4000c101900 */
[----:B0-2---:R-:W-:-:S05]  /*9610*/  IMAD.IADD R5, R8, 0x1, R0 ;  /* 0x0000000108057824 */ /* 0x005fca00078e0200 */
[----:B------:R0:W-:Y:S02]  /*9620*/  ST.E [R2.64+0x4], R5 ;  /* 0x0000040502007985 */ /* 0x0001e4000c101908 */
.L_x_1750:
[----:B------:R-:W-:Y:S05]  /*9630*/  BSYNC B0 ;  /* 0x0000000000007941 */ /* 0x000fea0003800000 */
.L_x_1749:
        /* <DEDUP_REMOVED lines=9> */
.L_x_1756:
[----:B------:R-:W0:Y:S02]  /*96d0*/  LDS R4, [R0] ;  /* 0x0000000000047984 */ /* 0x000e240000000800 */
[----:B0-----:R-:W-:-:S10]  /*96e0*/  HFMA2.MMA R5, R4, 1, 1, R7 ;  /* 0x3c003c0004057835 */ /* 0x001fd40000000007 */
[----:B------:R-:W0:Y:S02]  /*96f0*/  ATOMS.CAST.SPIN R5, [R0], R4, R5 ;  /* 0x000000040005738d */ /* 0x000e240001800005 */
[----:B0-----:R-:W-:-:S13]  /*9700*/  ISETP.EQ.U32.AND P0, PT, R5, 0x1, PT ;  /* 0x000000010500780c */ /* 0x001fda0003f02070 */
[----:B------:R-:W-:Y:S05]  /*9710*/  @!P0 BRA `(.L_x_1756) ;  /* 0xffffffb000008947 */ /* 0x000fea000383ffff */
[----:B------:R-:W-:Y:S05]  /*9720*/  BRA `(.L_x_1754) ;  /* 0x0000003000007947 */ /* 0x000fea0003800000 */
.L_x_1755:
[----:B------:R-:W2:Y:S02]  /*9730*/  LD.E R0, [R2.64] ;  /* 0x0000000802007980 */ /* 0x000ea4000c101900 */
[----:B--2---:R-:W-:-:S05]  /*9740*/  IADD3 R5, R7, R0, RZ ;  /* 0x0000000007057210 */ /* 0x004fca0007ffe0ff */
[----:B------:R0:W-:Y:S02]  /*9750*/  ST.E [R2.64], R5 ;  /* 0x0000000502007985 */ /* 0x0001e4000c101908 */
.L_x_1754:
[----:B------:R-:W-:Y:S05]  /*9760*/  BSYNC B0 ;  /* 0x0000000000007941 */ /* 0x000fea0003800000 */
.L_x_1753:
[----:B------:R-:W2:Y:S02]  /*9770*/  ATOM.E.ADD.F16x2.RN.STRONG.GPU P0, RZ, [R2.64+0x4], R6 ;  /* 0x0000040602ff798a */ /* 0x000ea4000810e9c8 */
[----:B--2---:R-:W-:Y:S05]  /*9780*/  @P0 EXIT ;  /* 0x000000000000094d */ /* 0x004fea0003800000 */
[----:B------:R-:W1:Y:S02]  /*9790*/  QSPC.E.S P0, RZ, [R2+0x4] ;  /* 0x0000040002ff73aa */ /* 0x000e640000000500 */
[----:B-1----:R-:W-:Y:S05]  /*97a0*/  @!P0 BRA `(.L_x_1757) ;  /* 0x0000008000008947 */ /* 0x002fea0003800000 */
[----:B0-----:R-:W-:-:S04]  /*97b0*/  IADD3 R2, R2, 0x4, RZ ;  /* 0x0000000402027810 */ /* 0x001fc80007ffe0ff */
[----:B------:R-:W-:-:S05]  /*97c0*/  LOP3.LUT R2, R2, 0xffffff, RZ, 0xc0, !PT ;  /* 0x00ffffff02027812 */ /* 0x000fca00078ec0ff */
.L_x_1758:
[----:B------:R-:W0:Y:S02]  /*97d0*/  LDS R4, [R2] ;  /* 0x0000000002047984 */ /* 0x000e240000000800 */
[----:B0-----:R-:W-:-:S06]  /*97e0*/  HADD2 R5, R4, R6 ;  /* 0x0000000604057230 */ /* 0x001fcc0000000000 */
[----:B------:R-:W0:Y:S02]  /*97f0*/  ATOMS.CAST.SPIN R5, [R2], R4, R5 ;  /* 0x000000040205738d */ /* 0x000e240001800005 */
[----:B0-----:R-:W-:-:S13]  /*9800*/  ISETP.EQ.U32.AND P0, PT, R5, 0x1, PT ;  /* 0x000000010500780c */ /* 0x001fda0003f02070 */
[----:B------:R-:W-:Y:S05]  /*9810*/  @!P0 BRA `(.L_x_1758) ;  /* 0xffffffb000008947 */ /* 0x000fea000383ffff */
[----:B------:R-:W-:Y:S05]  /*9820*/  EXIT ;  /* 0x000000000000794d */ /* 0x000fea0003800000 */
.L_x_1757:
[----:B------:R-:W2:Y:S02]  /*9830*/  LD.E R0, [R2.64+0x4] ;  /* 0x0000040802007980 */ /* 0x000ea4000c101900 */
[----:B0-2---:R-:W-:-:S05]  /*9840*/  IMAD.IADD R5, R6, 0x1, R0 ;  /* 0x0000000106057824 */ /* 0x005fca00078e0200 */
[----:B------:R-:W-:Y:S01]  /*9850*/  ST.E [R2.64+0x4], R5 ;  /* 0x0000040502007985 */ /* 0x000fe2000c101908 */
[----:B------:R-:W-:Y:S05]  /*9860*/  EXIT ;  /* 0x000000000000794d */ /* 0x000fea0003800000 */
.L_x_1759:
        /* <DEDUP_REMOVED lines=9> */
.L_x_4765:


//--------------------- .text._Z23gemm_half_q_half_kernelILi3ELi190ELb1ELb0ELi64EEvPK6__halfPKjS4_S2_PS0_iiiiPKtS7_iiiiiibS2_i --------------------------
	.section	.text._Z23gemm_half_q_half_kernelILi3ELi190ELb1ELb0ELi64EEvPK6__halfPKjS4_S2_PS0_iiiiPKtS7_iiiiiibS2_i,"ax",@progbits
	.sectioninfo	@"SHI_REGISTERS=110"
	.align	128
        .global         _Z23gemm_half_q_half_kernelILi3ELi190ELb1ELb0ELi64EEvPK6__halfPKjS4_S2_PS0_iiiiPKtS7_iiiiiibS2_i
        .type           _Z23gemm_half_q_half_kernelILi3ELi190ELb1ELb0ELi64EEvPK6__halfPKjS4_S2_PS0_iiiiPKtS7_iiiiiibS2_i,@function
        .size           _Z23gemm_half_q_half_kernelILi3ELi190ELb1ELb0ELi64EEvPK6__halfPKjS4_S2_PS0_iiiiPKtS7_iiiiiibS2_i,(.L_x_4766 - _Z23gemm_half_q_half_kernelILi3ELi190ELb1ELb0ELi64EEvPK6__halfPKjS4_S2_PS0_iiiiPKtS7_iiiiiibS2_i)
        .other          _Z23gemm_half_q_half_kernelILi3ELi190ELb1ELb0ELi64EEvPK6__halfPKjS4_S2_PS0_iiiiPKtS7_iiiiiibS2_i,@"STO_CUDA_ENTRY STV_DEFAULT"
_Z23gemm_half_q_half_kernelILi3ELi190ELb1ELb0ELi64EEvPK6__halfPKjS4_S2_PS0_iiiiPKtS7_iiiiiibS2_i:
.text._Z23gemm_half_q_half_kernelILi3ELi190ELb1ELb0ELi64EEvPK6__halfPKjS4_S2_PS0_iiiiPKtS7_iiiiiibS2_i:
[----:B------:R-:W-:Y:S02]  /*0000*/  IMAD.MOV.U32 R1, RZ, RZ, c[0x0][0x28] ;  /* 0x00000a00ff017624 */ /* 0x000fe400078e00ff */
[----:B------:R-:W0:Y:S01]  /*0010*/  S2R R2, SR_CTAID.Y ;  /* 0x0000000000027919 */ /* 0x000e220000002600 */
[----:B------:R-:W-:Y:S01]  /*0020*/  IMAD.MOV.U32 R51, RZ, RZ, -0x3 ;  /* 0xfffffffdff337424 */ /* 0x000fe200078e00ff */
[----:B------:R-:W-:Y:S01]  /*0030*/  ULDC.64 UR6, c[0x0][0x118] ;  /* 0x0000460000067ab9 */ /* 0x000fe20000000a00 */
[----:B------:R-:W-:Y:S01]  /*0040*/  IADD3 R1, R1, -0x10, RZ ;  /* 0xfffffff001017810 */ /* 0x000fe20007ffe0ff */
[----:B------:R-:W1:Y:S01]  /*0050*/  S2R R9, SR_TID.X ;  /* 0x0000000000097919 */ /* 0x000e620000002100 */
[----:B------:R-:W-:Y:S02]  /*0060*/  PRMT R50, RZ, 0x7610, R50 ;  /* 0x00007610ff327816 */ /* 0x000fe40000000032 */
[----:B------:R-:W-:Y:S01]  /*0070*/  PRMT R49, RZ, 0x7610, R49 ;  /* 0x00007610ff317816 */ /* 0x000fe20000000031 */
[----:B------:R-:W2:Y:S01]  /*0080*/  S2R R0, SR_CTAID.Z ;  /* 0x0000000000007919 */ /* 0x000ea20000002700 */
[----:B------:R-:W-:Y:S02]  /*0090*/  PRMT R48, RZ, 0x7610, R48 ;  /* 0x00007610ff307816 */ /* 0x000fe40000000030 */
[----:B------:R-:W-:Y:S01]  /*00a0*/  PRMT R3, RZ, 0x7610, R3 ;  /* 0x00007610ff037816 */ /* 0x000fe20000000003 */
[----:B0-----:R-:W-:-:S05]  /*00b0*/  IMAD R51, R2, R51, c[0x0][0x188] ;  /* 0x0000620002337624 */ /* 0x001fca00078e0233 */
[C---:B------:R-:W-:Y:S02]  /*00c0*/  ISETP.GE.AND P1, PT, R51.reuse, 0x1, PT ;  /* 0x000000013300780c */ /* 0x040fe40003f26270 */
[----:B------:R-:W-:-:S11]  /*00d0*/  IMNMX R47, R51, 0x3, PT ;  /* 0x00000003332f7817 */ /* 0x000fd60003800200 */
[----:B------:R-:W-:Y:S05]  /*00e0*/  @!P1 BRA `(.L_x_1760) ;  /* 0x0000014000009947 */ /* 0x000fea0003800000 */
[----:B-12---:R-:W-:Y:S02]  /*00f0*/  IMAD.MOV.U32 R4, RZ, RZ, c[0x0][0x1c8] ;  /* 0x00007200ff047624 */ /* 0x006fe400078e00ff */
[----:B------:R-:W-:-:S05]  /*0100*/  IMAD.MOV.U32 R5, RZ, RZ, c[0x0][0x1cc] ;  /* 0x00007300ff057624 */ /* 0x000fca00078e00ff */
[----:B------:R-:W2:Y:S01]  /*0110*/  LDG.E.U16 R49, [R4.64] ;  /* 0x0000000604317981 */ /* 0x000ea2000c1e1500 */
[----:B------:R-:W-:Y:S02]  /*0120*/  ISETP.GE.AND P0, PT, R47, 0x2, PT ;  /* 0x000000022f00780c */ /* 0x000fe40003f06270 */
[----:B--2---:R-:W-:-:S11]  /*0130*/  PRMT R3, R49, 0x7610, R3 ;  /* 0x0000761031037816 */ /* 0x004fd60000000003 */
[----:B------:R-:W-:Y:S05]  /*0140*/  @!P0 BRA `(.L_x_1760) ;  /* 0x000000e000008947 */ /* 0x000fea0003800000 */
[----:B------:R-:W-:Y:S01]  /*0150*/  IMAD.MOV.U32 R4, RZ, RZ, c[0x0][0x1d0] ;  /* 0x00007400ff047624 */ /* 0x000fe200078e00ff */
[----:B------:R-:W-:-:S03]  /*0160*/  ISETP.NE.AND P0, PT, R47, 0x2, PT ;  /* 0x000000022f00780c */ /* 0x000fc60003f05270 */
[----:B------:R-:W-:Y:S01]  /*0170*/  IMAD.SHL.U32 R7, R4, 0x2, RZ ;  /* 0x0000000204077824 */ /* 0x000fe200078e00ff */
[----:B------:R-:W-:-:S04]  /*0180*/  SHF.R.S32.HI R3, RZ, 0x1f, R4 ;  /* 0x0000001fff037819 */ /* 0x000fc80000011404 */
[----:B------:R-:W-:Y:S02]  /*0190*/  SHF.L.U64.HI R3, R4, 0x1, R3 ;  /* 0x0000000104037819 */ /* 0x000fe40000010203 */
[----:B------:R-:W-:-:S04]  /*01a0*/  IADD3 R4, P2, R7, c[0x0][0x1c8], RZ ;  /* 0x0000720007047a10 */ /* 0x000fc80007f5e0ff */
[----:B------:R-:W-:Y:S02]  /*01b0*/  IADD3.X R5, R3, c[0x0][0x1cc], RZ, P2, !PT ;  /* 0x0000730003057a10 */ /* 0x000fe400017fe4ff */
[----:B------:R-:W-:-:S03]  /*01c0*/  @P0 IADD3 R6, P2, R4, R7, RZ ;  /* 0x0000000704060210 */ /* 0x000fc60007f5e0ff */
[----:B------:R-:W2:Y:S02]  /*01d0*/  LDG.E.U16 R48, [R4.64] ;  /* 0x0000000604307981 */ /* 0x000ea4000c1e1500 */
[----:B------:R-:W-:-:S05]  /*01e0*/  @P0 IMAD.X R7, R5, 0x1, R3, P2 ;  /* 0x0000000105070824 */ /* 0x000fca00010e0603 */
[----:B------:R-:W3:Y:S01]  /*01f0*/  @P0 LDG.E.U16 R50, [R6.64] ;  /* 0x0000000606320981 */ /* 0x000ee2000c1e1500 */
[----:B--2---:R-:W-:-:S04]  /*0200*/  LOP3.LUT R3, R48, R49, RZ, 0xfc, !PT ;  /* 0x0000003130037212 */ /* 0x004fc800078efcff */
[----:B---3--:R-:W-:-:S04]  /*0210*/  @P0 LOP3.LUT R8, R50, R3, RZ, 0xfc, !PT ;  /* 0x0000000332080212 */ /* 0x008fc800078efcff */
[----:B------:R-:W-:-:S03]  /*0220*/  @P0 PRMT R3, R8, 0x7610, R3 ;  /* 0x0000761008030816 */ /* 0x000fc60000000003 */
.L_x_1760:
[----:B-12---:R-:W0:Y:S01]  /*0230*/  S2R R4, SR_CTAID.X ;  /* 0x0000000000047919 */ /* 0x006e220000002500 */
[----:B------:R-:W-:Y:S01]  /*0240*/  PRMT R3, R3, 0x9910, RZ ;  /* 0x0000991003037816 */ /* 0x000fe200000000ff */
[----:B------:R-:W-:-:S03]  /*0250*/  IMAD.SHL.U32 R46, R0, 0x40, RZ ;  /* 0x00000040002e7824 */ /* 0x000fc600078e00ff */
[----:B------:R-:W-:Y:S02]  /*0260*/  ISETP.NE.AND P0, PT, R3, RZ, PT ;  /* 0x000000ff0300720c */ /* 0x000fe40003f05270 */
[----:B------:R-:W-:-:S04]  /*0270*/  IADD3 R45, R46, 0x40, RZ ;  /* 0x000000402e2d7810 */ /* 0x000fc80007ffe0ff */
[----:B------:R-:W-:-:S07]  /*0280*/  IMNMX R45, R45, c[0x0][0x190], PT ;  /* 0x000064002d2d7a17 */ /* 0x000fce0003800200 */
[----:B------:R-:W-:Y:S05]  /*0290*/  @!P0 EXIT ;  /* 0x000000000000894d */ /* 0x000fea0003800000 */
[--C-:B------:R-:W-:Y:S01]  /*02a0*/  IMAD.IADD R20, R46, 0x1, R9.reuse ;  /* 0x000000012e147824 */ /* 0x100fe200078e0209 */
[----:B------:R-:W-:Y:S01]  /*02b0*/  BSSY B0, `(.L_x_1761) ;  /* 0x00000a5000007945 */ /* 0x000fe20003800000 */
[----:B0-----:R-:W-:-:S03]  /*02c0*/  IMAD R4, R4, 0x40, R9 ;  /* 0x0000004004047824 */ /* 0x001fc600078e0209 */
[----:B------:R-:W-:Y:S01]  /*02d0*/  ISETP.GE.OR P0, PT, R20, R45, !P1 ;  /* 0x0000002d1400720c */ /* 0x000fe20004f06670 */
[----:B------:R-:W-:-:S12]  /*02e0*/  IMAD.SHL.U32 R4, R4, 0x4, RZ ;  /* 0x0000000404047824 */ /* 0x000fd800078e00ff */
        /* <DEDUP_REMOVED lines=15> */
.L_x_1765:
        /* <DEDUP_REMOVED lines=10> */
[----:B------:R-:W-:Y:S02]  /*0480*/  LEA R6, P2, R10, c[0x0][0x160], 0x1 ;  /* 0x000058000a067a11 */ /* 0x000fe400078408ff */
        /* <DEDUP_REMOVED lines=25> */
.L_x_1764:
        /* <DEDUP_REMOVED lines=22> */
.L_x_1766:
        /* <DEDUP_REMOVED lines=12> */
.L_x_1763:
[----:B------:R-:W-:Y:S01]  /*0840*/  ISETP.GT.AND P2, PT, R47, 0x3, PT ;  /* 0x000000032f00780c */ /* 0x000fe20003f44270 */
[----:B------:R-:W-:Y:S01]  /*0850*/  IMAD.SHL.U32 R24, R9, 0x2, RZ ;  /* 0x0000000209187824 */ /* 0x000fe200078e00ff */
[----:B------:R-:W-:Y:S01]  /*0860*/  PLOP3.LUT P0, PT, PT, PT, PT, 0x80, 0x0 ;  /* 0x000000000000781c */ /* 0x000fe20003f0f070 */
[----:B------:R-:W-:-:S10]  /*0870*/  IMAD.MOV.U32 R3, RZ, RZ, RZ ;  /* 0x000000ffff037224 */ /* 0x000fd400078e00ff */
[----:B------:R-:W-:Y:S05]  /*0880*/  @!P2 BRA `(.L_x_1767) ;  /* 0x000002600000a947 */ /* 0x000fea0003800000 */
[----:B------:R-:W-:Y:S02]  /*0890*/  PLOP3.LUT P0, PT, PT, PT, PT, 0x8, 0x0 ;  /* 0x000000000000781c */ /* 0x000fe40003f0e170 */
[----:B------:R-:W-:Y:S02]  /*08a0*/  IADD3 R26, R47, -0x3, RZ ;  /* 0xfffffffd2f1a7810 */ /* 0x000fe40007ffe0ff */
.L_x_1768:
        /* <DEDUP_REMOVED lines=36> */
.L_x_1767:
        /* <DEDUP_REMOVED lines=22> */
.L_x_1769:
        /* <DEDUP_REMOVED lines=11> */
.L_x_1762:
[----:B------:R-:W-:Y:S05]  /*0d00*/  BSYNC B0 ;  /* 0x0000000000007941 */ /* 0x000fea0003800000 */
.L_x_1761:
        /* <DEDUP_REMOVED lines=14> */
.L_x_1772:
        /* <DEDUP_REMOVED lines=19> */
.L_x_1771:
[----:B------:R-:W-:-:S05]  /*0f20*/  IMAD.IADD R5, R47, 0x1, -R3 ;  /* 0x000000012f057824 */ /* 0x000fca00078e0a03 */
[----:B------:R-:W-:-:S13]  /*0f30*/  ISETP.GT.AND P2, PT, R5, 0x1, PT ;  /* 0x000000010500780c */ /* 0x000fda0003f44270 */
[----:B------:R-:W-:Y:S05]  /*0f40*/  @!P2 BRA `(.L_x_1773) ;  /* 0x000000b00000a947 */ /* 0x000fea0003800000 */
[----:B------:R-:W-:Y:S01]  /*0f50*/  IMAD R5, R2, 0x3, R3 ;  /* 0x0000000302057824 */ /* 0x000fe200078e0203 */
[----:B------:R-:W-:Y:S01]  /*0f60*/  PLOP3.LUT P0, PT, PT, PT, PT, 0x8, 0x0 ;  /* 0x000000000000781c */ /* 0x000fe20003f0e170 */
[----:B0-----:R-:W-:Y:S01]  /*0f70*/  IMAD.MOV.U32 R9, RZ, RZ, 0x2 ;  /* 0x00000002ff097424 */ /* 0x001fe200078e00ff */
[----:B------:R-:W-:Y:S01]  /*0f80*/  IADD3 R3, R3, 0x2, RZ ;  /* 0x0000000203037810 */ /* 0x000fe20007ffe0ff */
[C---:B------:R-:W-:Y:S01]  /*0f90*/  IMAD R6, R5.reuse, c[0x0][0x18c], R4 ;  /* 0x0000630005067a24 */ /* 0x040fe200078e0204 */
[----:B------:R-:W-:-:S05]  /*0fa0*/  IADD3 R7, R5, 0x1, RZ ;  /* 0x0000000105077810 */ /* 0x000fca0007ffe0ff */
[----:B------:R-:W-:Y:S02]  /*0fb0*/  IMAD R8, R7, c[0x0][0x18c], R4 ;  /* 0x0000630007087a24 */ /* 0x000fe400078e0204 */
[----:B------:R-:W-:-:S04]  /*0fc0*/  IMAD.WIDE R6, R6, R9, c[0x0][0x180] ;  /* 0x0000600006067625 */ /* 0x000fc800078e0209 */
[----:B------:R-:W-:Y:S01]  /*0fd0*/  IMAD.WIDE R8, R8, R9, c[0x0][0x180] ;  /* 0x0000600008087625 */ /* 0x000fe200078e0209 */
[----:B------:R0:W-:Y:S04]  /*0fe0*/  STG.E.64 [R6.64], RZ ;  /* 0x000000ff06007986 */ /* 0x0001e8000c101b06 */
[----:B------:R0:W-:Y:S02]  /*0ff0*/  STG.E.64 [R8.64], RZ ;  /* 0x000000ff08007986 */ /* 0x0001e4000c101b06 */
.L_x_1773:
[----:B------:R-:W-:-:S13]  /*1000*/  ISETP.LT.OR P0, PT, R3, R47, P0 ;  /* 0x0000002f0300720c */ /* 0x000fda0000701670 */
[----:B------:R-:W-:Y:S02]  /*1010*/  @P0 IMAD R3, R2, 0x3, R3 ;  /* 0x0000000302030824 */ /* 0x000fe400078e0203 */
[----:B------:R-:W-:Y:S02]  /*1020*/  @P0 IMAD.MOV.U32 R2, RZ, RZ, 0x2 ;  /* 0x00000002ff020424 */ /* 0x000fe400078e00ff */
[----:B------:R-:W-:-:S04]  /*1030*/  @P0 IMAD R3, R3, c[0x0][0x18c], R4 ;  /* 0x0000630003030a24 */ /* 0x000fc800078e0204 */
[----:B------:R-:W-:-:S05]  /*1040*/  @P0 IMAD.WIDE R2, R3, R2, c[0x0][0x180] ;  /* 0x0000600003020625 */ /* 0x000fca00078e0202 */
[----:B------:R1:W-:Y:S02]  /*1050*/  @P0 STG.E.64 [R2.64], RZ ;  /* 0x000000ff02000986 */ /* 0x0003e4000c101b06 */
.L_x_1770:
        /* <DEDUP_REMOVED lines=14> */
.L_x_1775:
        /* <DEDUP_REMOVED lines=43> */
.L_x_1774:
        /* <DEDUP_REMOVED lines=61> */
[----:B------:R-:W-:-:S05]  /*17c0*/  IADD3 R0, P2, R4, R7, RZ ;  /* 0x0000000704007210 */ /* 0x000fca0007f5e0ff */
[----:B------:R-:W-:Y:S01]  /*17d0*/  IMAD.X R3, R9, 0x1, R2, P2 ;  /* 0x0000000109037824 */ /* 0x000fe200010e0602 */
[----:B------:R-:W-:-:S04]  /*17e0*/  LEA R20, P2, R0, c[0x0][0x168], 0x2 ;  /* 0x00005a0000147a11 */ /* 0x000fc800078410ff */
[----:B------:R-:W-:Y:S02]  /*17f0*/  LEA.HI.X R21, R0, c[0x0][0x16c], R3, 0x2, P2 ;  /* 0x00005b0000157a11 */ /* 0x000fe400010f1403 */
[----:B--2---:R-:W-:Y:S01]  /*1800*/  PRMT R0, R97, 0x7610, R97 ;  /* 0x0000761061007816 */ /* 0x004fe20000000061 */
[----:B----4-:R-:W-:Y:S01]  /*1810*/  IMAD.IADD R36, R46, 0x1, R5 ;  /* 0x000000012e247824 */ /* 0x010fe200078e0205 */
[----:B------:R-:W-:Y:S05]  /*1820*/  @P0 BRA `(.L_x_1776) ;  /* 0x000063c000000947 */ /* 0x000fea0003800000 */
[----:B------:R-:W-:Y:S01]  /*1830*/  ULDC UR4, c[0x0][0x18c] ;  /* 0x0000630000047ab9 */ /* 0x000fe20000000800 */
[----:B------:R-:W-:Y:S01]  /*1840*/  IADD3 R4, P0, P2, R4, c[0x0][0x18c], R7 ;  /* 0x0000630004047a10 */ /* 0x000fe20007a1e007 */
[----:B------:R-:W-:Y:S01]  /*1850*/  USHF.R.S32.HI UR4, URZ, 0x1f, UR4 ;  /* 0x0000001f3f047899 */ /* 0x000fe20008011404 */
[----:B------:R-:W-:Y:S01]  /*1860*/  IMAD.MOV.U32 R44, RZ, RZ, RZ ;  /* 0x000000ffff2c7224 */ /* 0x000fe200078e00ff */
[----:B------:R-:W-:Y:S02]  /*1870*/  PRMT R43, RZ, 0x7610, R43 ;  /* 0x00007610ff2b7816 */ /* 0x000fe4000000002b */
[----:B------:R-:W-:-:S02]  /*1880*/  LEA R6, P3, R4, c[0x0][0x168], 0x2 ;  /* 0x00005a0004067a11 */ /* 0x000fc400078610ff */
[----:B------:R-:W-:Y:S01]  /*1890*/  IADD3.X R7, R2, UR4, R9, P0, P2 ;  /* 0x0000000402077c10 */ /* 0x000fe200087e4409 */
[----:B------:R-:W-:-:S03]  /*18a0*/  UMOV UR4, URZ ;  /* 0x0000003f00047c82 */ /* 0x000fc60008000000 */
[----:B------:R-:W-:Y:S02]  /*18b0*/  LEA.HI.X R7, R4, c[0x0][0x16c], R7, 0x2, P3 ;  /* 0x00005b0004077a11 */ /* 0x000fe400018f1407 */
.L_x_1789:
[----:B------:R-:W-:-:S13]  /*18c0*/  ISETP.NE.AND P0, PT, R46, R36, PT ;  /* 0x000000242e00720c */ /* 0x000fda0003f05270 */
[----:B------:R-:W-:Y:S01]  /*18d0*/  @!P0 IADD3 R44, R44, 0x1, RZ ;  /* 0x000000012c2c8810 */ /* 0x000fe20007ffe0ff */
[----:B------:R-:W-:Y:S02]  /*18e0*/  @!P0 IMAD.SHL.U32 R2, R46, 0x2, RZ ;  /* 0x000000022e028824 */ /* 0x000fe400078e00ff */
[----:B------:R-:W-:Y:S02]  /*18f0*/  @!P0 IMAD.MOV.U32 R3, RZ, RZ, 0x2 ;  /* 0x00000002ff038424 */ /* 0x000fe400078e00ff */
[----:B------:R-:W-:Y:S02]  /*1900*/  @!P0 IMAD R4, R44, 0x8, R1 ;  /* 0x000000082c048824 */ /* 0x000fe400078e0201 */
[----:B------:R-:W-:-:S04]  /*1910*/  @!P0 IMAD.WIDE R2, R2, R3, c[0x0][0x198] ;  /* 0x0000660002028625 */ /* 0x000fc800078e0203 */
        /* <DEDUP_REMOVED lines=12> */
[----:B------:R-:W-:-:S02]  /*19e0*/  PRMT R55, R49, 0x9910, RZ ;  /* 0x0000991031377816 */ /* 0x000fc400000000ff */
[----:B------:R-:W-:Y:S02]  /*19f0*/  ISETP.GE.AND P2, PT, R47, 0x2, PT ;  /* 0x000000022f00780c */ /* 0x000fe40003f46270 */
[----:B------:R-:W-:Y:S02]  /*1a00*/  ISETP.NE.AND P0, PT, R55, RZ, PT ;  /* 0x000000ff3700720c */ /* 0x000fe40003f05270 */
[C---:B--2---:R-:W-:Y:S02]  /*1a10*/  LEA.HI R12, R4.reuse, 0xffffff80, RZ, 0x8 ;  /* 0xffffff80040c7811 */ /* 0x044fe400078f40ff */
[----:B-----5:R-:W-:Y:S02]  /*1a20*/  LOP3.LUT R22, R4, 0xff, RZ, 0xc0, !PT ;  /* 0x000000ff04167812 */ /* 0x020fe400078ec0ff */
[--C-:B------:R-:W-:Y:S02]  /*1a30*/  SHF.R.U32.HI R29, RZ, 0x8, R4.reuse ;  /* 0x00000008ff1d7819 */ /* 0x100fe40000011604 */
[----:B------:R-:W-:Y:S01]  /*1a40*/  SHF.R.U32.HI R4, RZ, 0x10, R4 ;  /* 0x00000010ff047819 */ /* 0x000fe20000011604 */
[----:B------:R-:W0:Y:S01]  /*1a50*/  I2F.F16 R12, R12 ;  /* 0x0000000c000c7306 */ /* 0x000e220000200c00 */
[----:B---3--:R-:W-:-:S02]  /*1a60*/  LOP3.LUT R30, R11, 0xff, RZ, 0xc0, !PT ;  /* 0x000000ff0b1e7812 */ /* 0x008fc400078ec0ff */
[----:B------:R-:W-:Y:S02]  /*1a70*/  LOP3.LUT R4, R4, 0xff, RZ, 0xc0, !PT ;  /* 0x000000ff04047812 */ /* 0x000fe400078ec0ff */
[----:B------:R-:W-:Y:S02]  /*1a80*/  IADD3 R33, R30, -0x80, RZ ;  /* 0xffffff801e217810 */ /* 0x000fe40007ffe0ff */
[----:B------:R-:W-:Y:S02]  /*1a90*/  SHF.R.U32.HI R31, RZ, 0x8, R5 ;  /* 0x00000008ff1f7819 */ /* 0x000fe40000011605 */
[----:B------:R-:W-:Y:S02]  /*1aa0*/  LOP3.LUT R30, R29, 0xff, RZ, 0xc0, !PT ;  /* 0x000000ff1d1e7812 */ /* 0x000fe400078ec0ff */
[----:B------:R-:W-:Y:S01]  /*1ab0*/  IADD3 R4, R4, -0x80, RZ ;  /* 0xffffff8004047810 */ /* 0x000fe20007ffe0ff */
[----:B------:R1:W2:Y:S01]  /*1ac0*/  I2F.F16 R29, R33 ;  /* 0x00000021001d7306 */ /* 0x0002a20000200c00 */
[----:B------:R-:W-:-:S02]  /*1ad0*/  LOP3.LUT R32, R31, 0xff, RZ, 0xc0, !PT ;  /* 0x000000ff1f207812 */ /* 0x000fc400078ec0ff */
[--C-:B------:R-:W-:Y:S02]  /*1ae0*/  SHF.R.U32.HI R35, RZ, 0x10, R6.reuse ;  /* 0x00000010ff237819 */ /* 0x100fe40000011606 */
[C---:B------:R-:W-:Y:S02]  /*1af0*/  LEA.HI R13, R5.reuse, 0xffffff80, RZ, 0x8 ;  /* 0xffffff80050d7811 */ /* 0x040fe400078f40ff */
[----:B------:R-:W-:Y:S01]  /*1b00*/  LOP3.LUT R23, R5, 0xff, RZ, 0xc0, !PT ;  /* 0x000000ff05177812 */ /* 0x000fe200078ec0ff */
[----:B------:R3:W4:Y:S01]  /*1b10*/  I2F.F16 R31, R4 ;  /* 0x00000004001f7306 */ /* 0x0007220000200c00 */
[----:B-1----:R-:W-:Y:S02]  /*1b20*/  SHF.R.U32.HI R33, RZ, 0x8, R6 ;  /* 0x00000008ff217819 */ /* 0x002fe40000011606 */
[----:B------:R-:W-:Y:S02]  /*1b30*/  SHF.R.U32.HI R5, RZ, 0x10, R5 ;  /* 0x00000010ff057819 */ /* 0x000fe40000011605 */
[----:B------:R-:W-:-:S02]  /*1b40*/  LOP3.LUT R34, R33, 0xff, RZ, 0xc0, !PT ;  /* 0x000000ff21227812 */ /* 0x000fc400078ec0ff */
[----:B------:R-:W-:Y:S01]  /*1b50*/  LOP3.LUT R35, R35, 0xff, RZ, 0xc0, !PT ;  /* 0x000000ff23237812 */ /* 0x000fe200078ec0ff */
[----:B------:R-:W1:Y:S01]  /*1b60*/  I2F.F16 R13, R13 ;  /* 0x0000000d000d7306 */ /* 0x000e620000200c00 */
[----:B---3--:R-:W-:Y:S02]  /*1b70*/  SHF.R.U32.HI R4, RZ, 0x8, R7 ;  /* 0x00000008ff047819 */ /* 0x008fe40000011607 */
[C---:B------:R-:W-:Y:S02]  /*1b80*/  LEA.HI R14, R6.reuse, 0xffffff80, RZ, 0x8 ;  /* 0xffffff80060e7811 */ /* 0x040fe400078f40ff */
[----:B------:R-:W-:Y:S02]  /*1b90*/  LOP3.LUT R24, R6, 0xff, RZ, 0xc0, !PT ;  /* 0x000000ff06187812 */ /* 0x000fe400078ec0ff */
[----:B------:R-:W-:Y:S02]  /*1ba0*/  LOP3.LUT R4, R4, 0xff, RZ, 0xc0, !PT ;  /* 0x000000ff04047812 */ /* 0x000fe400078ec0ff */
[----:B------:R-:W-:Y:S01]  /*1bb0*/  LOP3.LUT R5, R5, 0xff, RZ, 0xc0, !PT ;  /* 0x000000ff05057812 */ /* 0x000fe200078ec0ff */
[----:B------:R-:W3:Y:S01]  /*1bc0*/  I2F.F16 R14, R14 ;  /* 0x0000000e000e7306 */ /* 0x000ee20000200c00 */
[----:B------:R-:W-:-:S02]  /*1bd0*/  IADD3 R6, R34, -0x80, RZ ;  /* 0xffffff8022067810 */ /* 0x000fc40007ffe0ff */
[----:B------:R-:W-:Y:S02]  /*1be0*/  IADD3 R34, R35, -0x80, RZ ;  /* 0xffffff8023227810 */ /* 0x000fe40007ffe0ff */
[C---:B------:R-:W-:Y:S02]  /*1bf0*/  LEA.HI R15, R7.reuse, 0xffffff80, RZ, 0x8 ;  /* 0xffffff80070f7811 */ /* 0x040fe400078f40ff */
[----:B------:R-:W-:Y:S01]  /*1c00*/  LOP3.LUT R25, R7, 0xff, RZ, 0xc0, !PT ;  /* 0x000000ff07197812 */ /* 0x000fe200078ec0ff */
[----:B------:R-:W0:Y:S01]  /*1c10*/  I2F.F16 R6, R6 ;  /* 0x0000000600067306 */ /* 0x000e220000200c00 */
[----:B------:R-:W-:Y:S02]  /*1c20*/  SHF.R.U32.HI R35, RZ, 0x10, R7 ;  /* 0x00000010ff237819 */ /* 0x000fe40000011607 */
[----:B------:R-:W-:Y:S02]  /*1c30*/  IADD3 R7, R4, -0x80, RZ ;  /* 0xffffff8004077810 */ /* 0x000fe40007ffe0ff */
[----:B------:R-:W-:-:S02]  /*1c40*/  LEA.HI R16, R8, 0xffffff80, RZ, 0x8 ;  /* 0xffffff8008107811 */ /* 0x000fc400078f40ff */
[----:B------:R-:W-:Y:S01]  /*1c50*/  LOP3.LUT R26, R8, 0xff, RZ, 0xc0, !PT ;  /* 0x000000ff081a7812 */ /* 0x000fe200078ec0ff */
[----:B------:R-:W0:Y:S01]  /*1c60*/  I2F.F16 R15, R15 ;  /* 0x0000000f000f7306 */ /* 0x000e220000200c00 */
[----:B------:R-:W-:Y:S02]  /*1c70*/  IADD3 R5, R5, -0x80, RZ ;  /* 0xffffff8005057810 */ /* 0x000fe40007ffe0ff */
[--C-:B------:R-:W-:Y:S02]  /*1c80*/  SHF.R.U32.HI R4, RZ, 0x8, R8.reuse ;  /* 0x00000008ff047819 */ /* 0x100fe40000011608 */
[----:B------:R-:W-:Y:S02]  /*1c90*/  SHF.R.U32.HI R8, RZ, 0x10, R8 ;  /* 0x00000010ff087819 */ /* 0x000fe40000011608 */
[----:B------:R-:W-:Y:S01]  /*1ca0*/  SHF.R.U32.HI R37, RZ, 0x8, R9 ;  /* 0x00000008ff257819 */ /* 0x000fe20000011609 */
[----:B------:R0:W1:Y:S01]  /*1cb0*/  I2F.F16 R33, R5 ;  /* 0x0000000500217306 */ /* 0x0000620000200c00 */
[----:B------:R-:W-:-:S02]  /*1cc0*/  LOP3.LUT R4, R4, 0xff, RZ, 0xc0, !PT ;  /* 0x000000ff04047812 */ /* 0x000fc400078ec0ff */
[----:B------:R-:W-:Y:S02]  /*1cd0*/  SHF.R.U32.HI R54, RZ, 0x8, R10 ;  /* 0x00000008ff367819 */ /* 0x000fe4000001160a */
[----:B------:R-:W-:Y:S02]  /*1ce0*/  IADD3 R4, R4, -0x80, RZ ;  /* 0xffffff8004047810 */ /* 0x000fe40007ffe0ff */
[----:B------:R-:W-:Y:S01]  /*1cf0*/  LOP3.LUT R52, R37, 0xff, RZ, 0xc0, !PT ;  /* 0x000000ff25347812 */ /* 0x000fe200078ec0ff */
[----:B------:R-:W1:Y:S01]  /*1d00*/  I2F.F16 R16, R16 ;  /* 0x0000001000107306 */ /* 0x000e620000200c00 */
[----:B0-----:R-:W-:Y:S02]  /*1d10*/  LOP3.LUT R5, R8, 0xff, RZ, 0xc0, !PT ;  /* 0x000000ff08057812 */ /* 0x001fe400078ec0ff */
[----:B------:R-:W-:Y:S02]  /*1d20*/  LEA.HI R19, R11, 0xffffff80, RZ, 0x8 ;  /* 0xffffff800b137811 */ /* 0x000fe400078f40ff */
[----:B------:R-:W-:-:S02]  /*1d30*/  IADD3 R5, R5, -0x80, RZ ;  /* 0xffffff8005057810 */ /* 0x000fc40007ffe0ff */
[----:B------:R-:W-:Y:S01]  /*1d40*/  LOP3.LUT R54, R54, 0xff, RZ, 0xc0, !PT ;  /* 0x000000ff36367812 */ /* 0x000fe200078ec0ff */
[----:B------:R0:W1:Y:S01]  /*1d50*/  I2F.F16 R8, R4 ;  /* 0x0000000400087306 */ /* 0x0000620000200c00 */
[----:B------:R-:W-:Y:S02]  /*1d60*/  SHF.R.U32.HI R53, RZ, 0x10, R9 ;  /* 0x00000010ff357819 */ /* 0x000fe40000011609 */
[C---:B------:R-:W-:Y:S02]  /*1d70*/  LEA.HI R18, R10.reuse, 0xffffff80, RZ, 0x8 ;  /* 0xffffff800a127811 */ /* 0x040fe400078f40ff */
[----:B------:R-:W-:Y:S02]  /*1d80*/  LOP3.LUT R28, R10, 0xff, RZ, 0xc0, !PT ;  /* 0x000000ff0a1c7812 */ /* 0x000fe400078ec0ff */
[----:B------:R-:W-:Y:S01]  /*1d90*/  LOP3.LUT R27, R9, 0xff, RZ, 0xc0, !PT ;  /* 0x000000ff091b7812 */ /* 0x000fe200078ec0ff */
[----:B------:R1:W2:Y:S01]  /*1da0*/  I2F.F16 R37, R5 ;  /* 0x0000000500257306 */ /* 0x0002a20000200c00 */
[----:B0-----:R-:W-:-:S02]  /*1db0*/  SHF.R.U32.HI R4, RZ, 0x10, R10 ;  /* 0x00000010ff047819 */ /* 0x001fc4000001160a */
[----:B------:R-:W-:Y:S02]  /*1dc0*/  IADD3 R10, R54, -0x80, RZ ;  /* 0xffffff80360a7810 */ /* 0x000fe40007ffe0ff */
[----:B------:R-:W-:Y:S02]  /*1dd0*/  LOP3.LUT R35, R35, 0xff, RZ, 0xc0, !PT ;  /* 0x000000ff23237812 */ /* 0x000fe400078ec0ff */
[----:B------:R-:W-:Y:S01]  /*1de0*/  LOP3.LUT R53, R53, 0xff, RZ, 0xc0, !PT ;  /* 0x000000ff35357812 */ /* 0x000fe200078ec0ff */
[----:B------:R-:W0:Y:S01]  /*1df0*/  I2F.F16 R18, R18 ;  /* 0x0000001200127306 */ /* 0x000e220000200c00 */
[--C-:B-1----:R-:W-:Y:S02]  /*1e00*/  SHF.R.U32.HI R5, RZ, 0x8, R11.reuse ;  /* 0x00000008ff057819 */ /* 0x102fe4000001160b */
[----:B------:R-:W-:Y:S02]  /*1e10*/  SHF.R.U32.HI R11, RZ, 0x10, R11 ;  /* 0x00000010ff0b7819 */ /* 0x000fe4000001160b */
[----:B------:R-:W-:-:S02]  /*1e20*/  LEA.HI R17, R9, 0xffffff80, RZ, 0x8 ;  /* 0xffffff8009117811 */ /* 0x000fc400078f40ff */
[----:B------:R-:W-:Y:S01]  /*1e30*/  LOP3.LUT R54, R11, 0xff, RZ, 0xc0, !PT ;  /* 0x000000ff0b367812 */ /* 0x000fe200078ec0ff */
[----:B------:R-:W1:Y:S01]  /*1e40*/  I2F.F16 R19, R19 ;  /* 0x0000001300137306 */ /* 0x000e620000200c00 */
[----:B------:R-:W-:Y:S02]  /*1e50*/  LOP3.LUT R4, R4, 0xff, RZ, 0xc0, !PT ;  /* 0x000000ff04047812 */ /* 0x000fe400078ec0ff */
[----:B------:R-:W-:Y:S02]  /*1e60*/  LOP3.LUT R5, R5, 0xff, RZ, 0xc0, !PT ;  /* 0x000000ff05057812 */ /* 0x000fe400078ec0ff */
[----:B------:R-:W-:Y:S02]  /*1e70*/  IADD3 R9, R52, -0x80, RZ ;  /* 0xffffff8034097810 */ /* 0x000fe40007ffe0ff */
[----:B------:R-:W-:Y:S01]  /*1e80*/  IADD3 R22, R22, -0x80, RZ ;  /* 0xffffff8016167810 */ /* 0x000fe20007ffe0ff */
        /* <DEDUP_REMOVED lines=9> */
[----:B------:R-:W-:Y:S01]  /*1f20*/  IADD3 R32, R32, -0x80, RZ ;  /* 0xffffff8020207810 */ /* 0x000fe20007ffe0ff */
[----:B------:R-:W0:Y:S01]  /*1f30*/  I2F.F16 R23, R23 ;  /* 0x0000001700177306 */ /* 0x000e220000200c00 */
[----:B------:R-:W-:Y:S02]  /*1f40*/  IADD3 R35, R35, -0x80, RZ ;  /* 0xffffff8023237810 */ /* 0x000fe40007ffe0ff */
[----:B------:R-:W-:Y:S02]  /*1f50*/  IADD3 R52, R53, -0x80, RZ ;  /* 0xffffff8035347810 */ /* 0x000fe40007ffe0ff */
[----:B------:R-:W-:Y:S02]  /*1f60*/  IADD3 R54, R54, -0x80, RZ ;  /* 0xffffff8036367810 */ /* 0x000fe40007ffe0ff */
[----:B------:R-:W-:Y:S01]  /*1f70*/  IADD3 R4, R4, -0x80, RZ ;  /* 0xffffff8004047810 */ /* 0x000fe20007ffe0ff */
[----:B------:R-:W0:Y:S01]  /*1f80*/  I2F.F16 R24, R24 ;  /* 0x0000001800187306 */ /* 0x000e220000200c00 */
[----:B------:R-:W-:-:S07]  /*1f90*/  IADD3 R5, R5, -0x80, RZ ;  /* 0xffffff8005057810 */ /* 0x000fce0007ffe0ff */
        /* <DEDUP_REMOVED lines=14> */
[----:B------:R-:W0:Y:S01]  /*2080*/  I2F.F16 R54, R54 ;  /* 0x0000003600367306 */ /* 0x000e220000200c00 */
[----:B------:R-:W-:Y:S05]  /*2090*/  @!P0 BRA `(.L_x_1778) ;  /* 0x000005a000008947 */ /* 0x000fea0003800000 */
[----:B-1234-:R-:W1:Y:S01]  /*20a0*/  LDS.64 R56, [UR4] ;  /* 0x00000004ff387984 */ /* 0x01ee620008000a00 */
[----:B0-----:R-:W-:-:S02]  /*20b0*/  HADD2.F32 R64, -RZ, R32.H0_H0 ;  /* 0x20000020ff407230 */ /* 0x001fc40000004100 */
[----:B------:R-:W-:Y:S01]  /*20c0*/  HADD2.F32 R55, -RZ, R22.H0_H0 ;  /* 0x20000016ff377230 */ /* 0x000fe20000004100 */
[----:B------:R-:W0:Y:S01]  /*20d0*/  LDS.64 R4, [UR4+0x8] ;  /* 0x00000804ff047984 */ /* 0x000e220008000a00 */
[----:B------:R-:W-:Y:S02]  /*20e0*/  HADD2.F32 R61, -RZ, R24.H0_H0 ;  /* 0x20000018ff3d7230 */ /* 0x000fe40000004100 */
[----:B------:R-:W-:Y:S02]  /*20f0*/  HADD2.F32 R63, -RZ, R25.H0_H0 ;  /* 0x20000019ff3f7230 */ /* 0x000fe40000004100 */
[----:B------:R-:W-:Y:S02]  /*2100*/  HADD2.F32 R66, -RZ, R7.H0_H0 ;  /* 0x20000007ff427230 */ /* 0x000fe40000004100 */
[----:B------:R-:W-:Y:S02]  /*2110*/  HADD2.F32 R67, -RZ, R15.H0_H0 ;  /* 0x2000000fff437230 */ /* 0x000fe40000004100 */
[----:B-1----:R-:W-:-:S02]  /*2120*/  HADD2.F32 R60, -RZ, R57.H0_H0 ;  /* 0x20000039ff3c7230 */ /* 0x002fc40000004100 */
[----:B------:R-:W-:Y:S02]  /*2130*/  HADD2.F32 R62, -RZ, R57.H1_H1 ;  /* 0x30000039ff3e7230 */ /* 0x000fe40000004100 */
[--C-:B------:R-:W-:Y:S02]  /*2140*/  HADD2.F32 R58, -RZ, R56.reuse.H0_H0 ;  /* 0x20000038ff3a7230 */ /* 0x100fe40000004100 */
[----:B------:R-:W-:Y:S02]  /*2150*/  HADD2.F32 R57, -RZ, R23.H0_H0 ;  /* 0x20000017ff397230 */ /* 0x000fe40000004100 */
[----:B------:R-:W-:Y:S01]  /*2160*/  HADD2.F32 R59, -RZ, R56.H1_H1 ;  /* 0x30000038ff3b7230 */ /* 0x000fe20000004100 */
[----:B------:R-:W-:Y:S01]  /*2170*/  FFMA.FTZ R55, R55, R58, RZ ;  /* 0x0000003a37377223 */ /* 0x000fe200000100ff */
[----:B------:R-:W-:Y:S01]  /*2180*/  HADD2.F32 R56, -RZ, R30.H0_H0 ;  /* 0x2000001eff387230 */ /* 0x000fe20000004100 */
[C---:B------:R-:W-:Y:S02]  /*2190*/  FFMA.FTZ R57, R58.reuse, R57, RZ ;  /* 0x000000393a397223 */ /* 0x040fe400000100ff */
[----:B------:R-:W-:-:S02]  /*21a0*/  FFMA.FTZ R61, R58, R61, RZ ;  /* 0x0000003d3a3d7223 */ /* 0x000fc400000100ff */
        /* <DEDUP_REMOVED lines=19> */
[--C-:B0-----:R-:W-:Y:S01]  /*22e0*/  HADD2.F32 R56, -RZ, R4.reuse.H0_H0 ;  /* 0x20000004ff387230 */ /* 0x101fe20000004100 */
        /* <DEDUP_REMOVED lines=35> */
[--C-:B------:R-:W-:Y:S01]  /*2520*/  HADD2.F32 R5, -RZ, R96.reuse.H0_H0 ;  /* 0x20000060ff057230 */ /* 0x100fe20000004100 */
[----:B------:R-:W-:Y:S01]  /*2530*/  FFMA.FTZ R61, R57, R61, R64 ;  /* 0x0000003d393d7223 */ /* 0x000fe20000010040 */
[----:B------:R-:W-:-:S02]  /*2540*/  HADD2.F32 R55, -RZ, R96.H1_H1 ;  /* 0x30000060ff377230 */ /* 0x000fc40000004100 */
[--C-:B------:R-:W-:Y:S01]  /*2550*/  HADD2.F32 R57, -RZ, R0.reuse.H0_H0 ;  /* 0x20000000ff397230 */ /* 0x100fe20000004100 */
[----:B------:R-:W-:Y:S01]  /*2560*/  FFMA.FTZ R60, R59, R60, R61 ;  /* 0x0000003c3b3c7223 */ /* 0x000fe2000001003d */
[----:B------:R-:W-:Y:S01]  /*2570*/  HADD2.F32 R63, -RZ, R0.H1_H1 ;  /* 0x30000000ff3f7230 */ /* 0x000fe20000004100 */
        /* <DEDUP_REMOVED lines=12> */
.L_x_1778:
[----:B-1234-:R-:W-:Y:S05]  /*2640*/  @!P2 BRA `(.L_x_1777) ;  /* 0x00000bb00000a947 */ /* 0x01efea0003800000 */
[----:B0-----:R-:W-:Y:S02]  /*2650*/  PRMT R4, R48, 0x9910, RZ ;  /* 0x0000991030047816 */ /* 0x001fe400000000ff */
        /* <DEDUP_REMOVED lines=95> */
.L_x_1779:
        /* <DEDUP_REMOVED lines=31> */
[----:B------:R-:W-:Y:S01]  /*2e40*/  HADD2.F32 R22, -RZ, R33.H0_H0 ;  /* 0x20000021ff167230 */ /* 0x000fe20000004100 */
        /* <DEDUP_REMOVED lines=9> */
[----:B-1----:R-:W-:Y:S01]  /*2ee0*/  HADD2.F32 R7, -RZ, R4.H0_H0 ;  /* 0x20000004ff077230 */ /* 0x002fe20000004100 */
[-C--:B------:R-:W-:Y:S01]  /*2ef0*/  FFMA.FTZ R6, R6, R58.reuse, R23 ;  /* 0x0000003a06067223 */ /* 0x080fe20000010017 */
[----:B------:R-:W-:Y:S01]  /*2f00*/  HADD2.F32 R23, -RZ, R28.H0_H0 ;  /* 0x2000001cff177230 */ /* 0x000fe20000004100 */
[-C--:B------:R-:W-:Y:S01]  /*2f10*/  FFMA.FTZ R22, R22, R58.reuse, R25 ;  /* 0x0000003a16167223 */ /* 0x080fe20000010019 */
[----:B------:R-:W-:Y:S01]  /*2f20*/  HADD2.F32 R4, -RZ, R4.H1_H1 ;  /* 0x30000004ff047230 */ /* 0x000fe20000004100 */
[-C--:B------:R-:W-:Y:S01]  /*2f30*/  FFMA.FTZ R24, R34, R58.reuse, R59 ;  /* 0x0000003a22187223 */ /* 0x080fe2000001003b */
[----:B------:R-:W-:Y:S01]  /*2f40*/  HADD2.F32 R19, -RZ, R19.H0_H0 ;  /* 0x20000013ff137230 */ /* 0x000fe20000004100 */
[----:B------:R-:W-:-:S02]  /*2f50*/  FFMA.FTZ R58, R35, R58, R55 ;  /* 0x0000003a233a7223 */ /* 0x000fc40000010037 */
[-C--:B------:R-:W-:Y:S01]  /*2f60*/  FFMA.FTZ R6, R12, R57.reuse, R6 ;  /* 0x000000390c067223 */ /* 0x080fe20000010006 */
[--C-:B------:R-:W-:Y:S01]  /*2f70*/  HADD2.F32 R12, -RZ, R5.reuse.H0_H0 ;  /* 0x20000005ff0c7230 */ /* 0x100fe20000004100 */
[-C--:B------:R-:W-:Y:S01]  /*2f80*/  FFMA.FTZ R22, R13, R57.reuse, R22 ;  /* 0x000000390d167223 */ /* 0x080fe20000010016 */
[----:B------:R-:W-:Y:S01]  /*2f90*/  HADD2.F32 R13, -RZ, R5.H1_H1 ;  /* 0x30000005ff0d7230 */ /* 0x000fe20000004100 */
[-C--:B------:R-:W-:Y:S01]  /*2fa0*/  FFMA.FTZ R58, R15, R57.reuse, R58 ;  /* 0x000000390f3a7223 */ /* 0x080fe2000001003a */
[----:B------:R-:W-:Y:S01]  /*2fb0*/  HADD2.F32 R5, -RZ, R26.H0_H0 ;  /* 0x2000001aff057230 */ /* 0x000fe20000004100 */
[----:B------:R-:W-:Y:S01]  /*2fc0*/  FFMA.FTZ R24, R14, R57, R24 ;  /* 0x000000390e187223 */ /* 0x000fe20000010018 */
[----:B------:R-:W-:-:S03]  /*2fd0*/  HADD2.F32 R15, -RZ, R27.H0_H0 ;  /* 0x2000001bff0f7230 */ /* 0x000fc60000004100 */
[-C--:B------:R-:W-:Y:S01]  /*2fe0*/  FFMA.FTZ R5, R5, R7.reuse, R6 ;  /* 0x0000000705057223 */ /* 0x080fe20000010006 */
[----:B------:R-:W-:Y:S01]  /*2ff0*/  HADD2.F32 R6, -RZ, R52.H0_H0 ;  /* 0x20000034ff067230 */ /* 0x000fe20000004100 */
        /* <DEDUP_REMOVED lines=8> */
[----:B------:R-:W-:Y:S01]  /*3080*/  FFMA.FTZ R7, R11, R4, R7 ;  /* 0x000000040b077223 */ /* 0x000fe20000010007 */
[----:B------:R-:W-:Y:S01]  /*3090*/  HADD2.F32 R11, -RZ, R0.H1_H1 ;  /* 0x30000000ff0b7230 */ /* 0x000fe20000004100 */
[-C--:B------:R-:W-:Y:S01]  /*30a0*/  FFMA.FTZ R4, R37, R12.reuse, R5 ;  /* 0x0000000c25047223 */ /* 0x080fe20000010005 */
[--C-:B------:R-:W-:Y:S01]  /*30b0*/  HADD2.F32 R5, -RZ, R96.reuse.H0_H0 ;  /* 0x20000060ff057230 */ /* 0x100fe20000004100 */
[-C--:B------:R-:W-:Y:S02]  /*30c0*/  FFMA.FTZ R6, R6, R12.reuse, R15 ;  /* 0x0000000c06067223 */ /* 0x080fe4000001000f */
[-C--:B------:R-:W-:Y:S02]  /*30d0*/  FFMA.FTZ R8, R8, R12.reuse, R23 ;  /* 0x0000000c08087223 */ /* 0x080fe40000010017 */
[----:B------:R-:W-:Y:S01]  /*30e0*/  FFMA.FTZ R12, R54, R12, R7 ;  /* 0x0000000c360c7223 */ /* 0x000fe20000010007 */
[----:B------:R-:W-:Y:S01]  /*30f0*/  HADD2.F32 R7, -RZ, R96.H1_H1 ;  /* 0x30000060ff077230 */ /* 0x000fe20000004100 */
        /* <DEDUP_REMOVED lines=16> */
.L_x_1777:
        /* <DEDUP_REMOVED lines=13> */
[----:B------:R-:W-:Y:S02]  /*32d0*/  SHF.R.U32.HI R31, RZ, 0x8, R7 ;  /* 0x00000008ff1f7819 */ /* 0x000fe40000011607 */
[C---:B------:R-:W-:Y:S01]  /*32e0*/  LEA.HI R12, R4.reuse, 0xffffff80, RZ, 0x8 ;  /* 0xffffff80040c7811 */ /* 0x040fe200078f40ff */
[----:B------:R-:W1:Y:S01]  /*32f0*/  I2F.F16 R16, R16 ;  /* 0x0000001000107306 */ /* 0x000e620000200c00 */
[----:B------:R-:W-:Y:S02]  /*3300*/  LOP3.LUT R17, R4, 0xff, RZ, 0xc0, !PT ;  /* 0x000000ff04117812 */ /* 0x000fe400078ec0ff */
[----:B------:R-:W-:-:S02]  /*3310*/  LOP3.LUT R29, R29, 0xff, RZ, 0xc0, !PT ;  /* 0x000000ff1d1d7812 */ /* 0x000fc400078ec0ff */
[----:B------:R-:W-:Y:S02]  /*3320*/  SHF.R.U32.HI R7, RZ, 0x10, R7 ;  /* 0x00000010ff077819 */ /* 0x000fe40000011607 */
[----:B------:R-:W-:Y:S01]  /*3330*/  IADD3 R4, R27, -0x80, RZ ;  /* 0xffffff801b047810 */ /* 0x000fe20007ffe0ff */
[----:B------:R-:W3:Y:S01]  /*3340*/  I2F.F16 R12, R12 ;  /* 0x0000000c000c7306 */ /* 0x000ee20000200c00 */
[----:B------:R-:W-:Y:S02]  /*3350*/  IADD3 R27, R28, -0x80, RZ ;  /* 0xffffff801c1b7810 */ /* 0x000fe40007ffe0ff */
[C---:B------:R-:W-:Y:S02]  /*3360*/  LEA.HI R14, R5.reuse, 0xffffff80, RZ, 0x8 ;  /* 0xffffff80050e7811 */ /* 0x040fe400078f40ff */
[----:B------:R-:W-:Y:S02]  /*3370*/  LOP3.LUT R18, R5, 0xff, RZ, 0xc0, !PT ;  /* 0x000000ff05127812 */ /* 0x000fe400078ec0ff */
[----:B------:R-:W-:Y:S01]  /*3380*/  SHF.R.U32.HI R28, RZ, 0x10, R5 ;  /* 0x00000010ff1c7819 */ /* 0x000fe20000011605 */
[----:B------:R-:W4:Y:S01]  /*3390*/  I2F.F16 R4, R4 ;  /* 0x0000000400047306 */ /* 0x000f220000200c00 */
[----:B------:R-:W-:-:S02]  /*33a0*/  IADD3 R5, R29, -0x80, RZ ;  /* 0xffffff801d057810 */ /* 0x000fc40007ffe0ff */
[----:B------:R-:W-:Y:S02]  /*33b0*/  LOP3.LUT R7, R7, 0xff, RZ, 0xc0, !PT ;  /* 0x000000ff07077812 */ /* 0x000fe400078ec0ff */
[C---:B------:R-:W-:Y:S02]  /*33c0*/  LEA.HI R15, R6.reuse, 0xffffff80, RZ, 0x8 ;  /* 0xffffff80060f7811 */ /* 0x040fe400078f40ff */
[----:B------:R-:W-:Y:S01]  /*33d0*/  LOP3.LUT R19, R6, 0xff, RZ, 0xc0, !PT ;  /* 0x000000ff06137812 */ /* 0x000fe200078ec0ff */
[----:B------:R-:W0:Y:S01]  /*33e0*/  I2F.F16 R14, R14 ;  /* 0x0000000e000e7306 */ /* 0x000e220000200c00 */
[--C-:B------:R-:W-:Y:S02]  /*33f0*/  SHF.R.U32.HI R29, RZ, 0x8, R6.reuse ;  /* 0x00000008ff1d7819 */ /* 0x100fe40000011606 */
[----:B------:R-:W-:Y:S02]  /*3400*/  SHF.R.U32.HI R6, RZ, 0x10, R6 ;  /* 0x00000010ff067819 */ /* 0x000fe40000011606 */
[----:B------:R-:W-:-:S02]  /*3410*/  IADD3 R32, R7, -0x80, RZ ;  /* 0xffffff8007207810 */ /* 0x000fc40007ffe0ff */
[----:B------:R-:W-:Y:S01]  /*3420*/  LOP3.LUT R6, R6, 0xff, RZ, 0xc0, !PT ;  /* 0x000000ff06067812 */ /* 0x000fe200078ec0ff */
        /* <DEDUP_REMOVED lines=30> */
[----:B------:R-:W-:Y:S01]  /*3610*/  SHF.R.U32.HI R52, RZ, 0x8, R9 ;  /* 0x00000008ff347819 */ /* 0x000fe20000011609 */
        /* <DEDUP_REMOVED lines=9> */
[----:B------:R-:W-:Y:S01]  /*36b0*/  SHF.R.U32.HI R55, RZ, 0x8, R10 ;  /* 0x00000008ff377819 */ /* 0x000fe2000001160a */
[----:B------:R0:W1:Y:S01]  /*36c0*/  I2F.F16 R33, R6 ;  /* 0x0000000600217306 */ /* 0x0000620000200c00 */
[----:B------:R-:W-:-:S02]  /*36d0*/  IADD3 R7, R7, -0x80, RZ ;  /* 0xffffff8007077810 */ /* 0x000fc40007ffe0ff */
[----:B------:R-:W-:Y:S02]  /*36e0*/  LOP3.LUT R53, R52, 0xff, RZ, 0xc0, !PT ;  /* 0x000000ff34357812 */ /* 0x000fe400078ec0ff */
[----:B------:R-:W-:Y:S02]  /*36f0*/  LOP3.LUT R37, R11, 0xff, RZ, 0xc0, !PT ;  /* 0x000000ff0b257812 */ /* 0x000fe400078ec0ff */
[----:B------:R-:W-:Y:S01]  /*3700*/  LOP3.LUT R55, R55, 0xff, RZ, 0xc0, !PT ;  /* 0x000000ff37377812 */ /* 0x000fe200078ec0ff */
[----:B------:R-:W1:Y:S01]  /*3710*/  I2F.F16 R34, R34 ;  /* 0x0000002200227306 */ /* 0x000e620000200c00 */
[----:B0-----:R-:W-:Y:S02]  /*3720*/  LOP3.LUT R6, R8, 0xff, RZ, 0xc0, !PT ;  /* 0x000000ff08067812 */ /* 0x001fe400078ec0ff */
[----:B------:R-:W-:Y:S02]  /*3730*/  SHF.R.U32.HI R54, RZ, 0x10, R9 ;  /* 0x00000010ff367819 */ /* 0x000fe40000011609 */
[----:B------:R-:W-:-:S02]  /*3740*/  IADD3 R6, R6, -0x80, RZ ;  /* 0xffffff8006067810 */ /* 0x000fc40007ffe0ff */
[----:B------:R-:W-:Y:S01]  /*3750*/  LEA.HI R25, R10, 0xffffff80, RZ, 0x8 ;  /* 0xffffff800a197811 */ /* 0x000fe200078f40ff */
[----:B------:R0:W1:Y:S01]  /*3760*/  I2F.F16 R8, R7 ;  /* 0x0000000700087306 */ /* 0x0000620000200c00 */
[----:B------:R-:W-:Y:S02]  /*3770*/  LOP3.LUT R54, R54, 0xff, RZ, 0xc0, !PT ;  /* 0x000000ff36367812 */ /* 0x000fe400078ec0ff */
[----:B------:R-:W-:Y:S02]  /*3780*/  LEA.HI R24, R9, 0xffffff80, RZ, 0x8 ;  /* 0xffffff8009187811 */ /* 0x000fe400078f40ff */
[----:B------:R-:W-:Y:S02]  /*3790*/  IADD3 R9, R53, -0x80, RZ ;  /* 0xffffff8035097810 */ /* 0x000fe40007ffe0ff */
[----:B------:R-:W-:Y:S01]  /*37a0*/  IADD3 R37, R37, -0x80, RZ ;  /* 0xffffff8025257810 */ /* 0x000fe20007ffe0ff */
[----:B------:R1:W2:Y:S01]  /*37b0*/  I2F.F16 R52, R6 ;  /* 0x0000000600347306 */ /* 0x0002a20000200c00 */
[----:B0-----:R-:W-:-:S02]  /*37c0*/  SHF.R.U32.HI R7, RZ, 0x10, R10 ;  /* 0x00000010ff077819 */ /* 0x001fc4000001160a */
[----:B------:R-:W-:Y:S02]  /*37d0*/  IADD3 R10, R55, -0x80, RZ ;  /* 0xffffff80370a7810 */ /* 0x000fe40007ffe0ff */
[----:B------:R-:W-:Y:S02]  /*37e0*/  LOP3.LUT R7, R7, 0xff, RZ, 0xc0, !PT ;  /* 0x000000ff07077812 */ /* 0x000fe400078ec0ff */
[----:B------:R-:W-:Y:S01]  /*37f0*/  IADD3 R53, R54, -0x80, RZ ;  /* 0xffffff8036357810 */ /* 0x000fe20007ffe0ff */
[----:B------:R-:W0:Y:S01]  /*3800*/  I2F.F16 R24, R24 ;  /* 0x0000001800187306 */ /* 0x000e220000200c00 */
[--C-:B-1----:R-:W-:Y:S02]  /*3810*/  SHF.R.U32.HI R6, RZ, 0x8, R11.reuse ;  /* 0x00000008ff067819 */ /* 0x102fe4000001160b */
[----:B------:R-:W-:Y:S02]  /*3820*/  SHF.R.U32.HI R11, RZ, 0x10, R11 ;  /* 0x00000010ff0b7819 */ /* 0x000fe4000001160b */
[----:B------:R-:W-:-:S02]  /*3830*/  LOP3.LUT R6, R6, 0xff, RZ, 0xc0, !PT ;  /* 0x000000ff06067812 */ /* 0x000fc400078ec0ff */
[----:B------:R-:W-:Y:S01]  /*3840*/  LOP3.LUT R55, R11, 0xff, RZ, 0xc0, !PT ;  /* 0x000000ff0b377812 */ /* 0x000fe200078ec0ff */
[----:B------:R-:W1:Y:S01]  /*3850*/  I2F.F16 R25, R25 ;  /* 0x0000001900197306 */ /* 0x000e620000200c00 */
[----:B------:R-:W-:Y:S02]  /*3860*/  IADD3 R7, R7, -0x80, RZ ;  /* 0xffffff8007077810 */ /* 0x000fe40007ffe0ff */
[----:B------:R-:W-:Y:S02]  /*3870*/  IADD3 R55, R55, -0x80, RZ ;  /* 0xffffff8037377810 */ /* 0x000fe40007ffe0ff */
[----:B------:R-:W-:-:S03]  /*3880*/  IADD3 R6, R6, -0x80, RZ ;  /* 0xffffff8006067810 */ /* 0x000fc60007ffe0ff */
        /* <DEDUP_REMOVED lines=9> */
[----:B-1234-:R-:W1:Y:S01]  /*3920*/  LDS.64 R56, [UR4+0x10] ;  /* 0x00001004ff387984 */ /* 0x01ee620008000a00 */
[----:B------:R-:W-:-:S02]  /*3930*/  HADD2.F32 R62, -RZ, R18.H0_H0 ;  /* 0x20000012ff3e7230 */ /* 0x000fc40000004100 */
[----:B------:R-:W-:Y:S01]  /*3940*/  HADD2.F32 R64, -RZ, R19.H0_H0 ;  /* 0x20000013ff407230 */ /* 0x000fe20000004100 */
[----:B0-----:R-:W0:Y:S01]  /*3950*/  LDS.64 R6, [UR4+0x18] ;  /* 0x00001804ff067984 */ /* 0x001e220008000a00 */
[----:B------:R-:W-:Y:S02]  /*3960*/  HADD2.F32 R66, -RZ, R22.H0_H0 ;  /* 0x20000016ff427230 */ /* 0x000fe40000004100 */
[----:B------:R-:W-:Y:S02]  /*3970*/  HADD2.F32 R63, -RZ, R5.H0_H0 ;  /* 0x20000005ff3f7230 */ /* 0x000fe40000004100 */
[----:B------:R-:W-:Y:S02]  /*3980*/  HADD2.F32 R65, -RZ, R29.H0_H0 ;  /* 0x2000001dff417230 */ /* 0x000fe40000004100 */
[----:B------:R-:W-:Y:S02]  /*3990*/  HADD2.F32 R67, -RZ, R31.H0_H0 ;  /* 0x2000001fff437230 */ /* 0x000fe40000004100 */
[----:B-1----:R-:W-:-:S02]  /*39a0*/  HADD2.F32 R59, -RZ, R56.H0_H0 ;  /* 0x20000038ff3b7230 */ /* 0x002fc40000004100 */
        /* <DEDUP_REMOVED lines=26> */
[----:B0-----:R-:W-:Y:S01]  /*3b50*/  HADD2.F32 R57, -RZ, R6.H0_H0 ;  /* 0x20000006ff397230 */ /* 0x001fe20000004100 */
        /* <DEDUP_REMOVED lines=54> */
.L_x_1781:
        /* <DEDUP_REMOVED lines=97> */
.L_x_1782:
        /* <DEDUP_REMOVED lines=41> */
[--C-:B-1----:R-:W-:Y:S01]  /*4760*/  HADD2.F32 R5, -RZ, R6.reuse.H0_H0 ;  /* 0x20000006ff057230 */ /* 0x102fe20000004100 */
[-C--:B------:R-:W-:Y:S01]  /*4770*/  FFMA.FTZ R18, R18, R60.reuse, R17 ;  /* 0x0000003c12127223 */ /* 0x080fe20000010011 */
[----:B------:R-:W-:Y:S01]  /*4780*/  HADD2.F32 R17, -RZ, R35.H0_H0 ;  /* 0x20000023ff117230 */ /* 0x000fe20000004100 */
[----:B------:R-:W-:Y:S01]  /*4790*/  FFMA.FTZ R22, R22, R60, R19 ;  /* 0x0000003c16167223 */ /* 0x000fe20000010013 */
[----:B------:R-:W-:Y:S01]  /*47a0*/  HADD2.F32 R6, -RZ, R6.H1_H1 ;  /* 0x30000006ff067230 */ /* 0x000fe20000004100 */
[----:B------:R-:W-:Y:S01]  /*47b0*/  FFMA.FTZ R59, R31, R56, R59 ;  /* 0x000000381f3b7223 */ /* 0x000fe2000001003b */
[----:B------:R-:W-:Y:S01]  /*47c0*/  HADD2.F32 R24, -RZ, R24.H0_H0 ;  /* 0x20000018ff187230 */ /* 0x000fe20000004100 */
[-C--:B------:R-:W-:Y:S01]  /*47d0*/  FFMA.FTZ R4, R12, R57.reuse, R4 ;  /* 0x000000390c047223 */ /* 0x080fe20000010004 */
[--C-:B------:R-:W-:Y:S01]  /*47e0*/  HADD2.F32 R12, -RZ, R7.reuse.H0_H0 ;  /* 0x20000007ff0c7230 */ /* 0x100fe20000004100 */
        /* <DEDUP_REMOVED lines=10> */
[-C--:B------:R-:W-:Y:S01]  /*4890*/  FFMA.FTZ R7, R7, R5.reuse, R4 ;  /* 0x0000000507077223 */ /* 0x080fe20000010004 */
[----:B------:R-:W-:Y:S01]  /*48a0*/  HADD2.F32 R4, -RZ, R96.H0_H0 ;  /* 0x20000060ff047230 */ /* 0x000fe20000004100 */
[----:B------:R-:W-:-:S02]  /*48b0*/  FFMA.FTZ R15, R15, R5, R18 ;  /* 0x000000050f0f7223 */ /* 0x000fc40000010012 */
[----:B------:R-:W-:Y:S02]  /*48c0*/  FFMA.FTZ R5, R37, R5, R60 ;  /* 0x0000000525057223 */ /* 0x000fe4000001003c */
[-C--:B------:R-:W-:Y:S01]  /*48d0*/  FFMA.FTZ R7, R8, R6.reuse, R7 ;  /* 0x0000000608077223 */ /* 0x080fe20000010007 */
[--C-:B------:R-:W-:Y:S01]  /*48e0*/  HADD2.F32 R8, -RZ, R0.reuse.H0_H0 ;  /* 0x20000000ff087230 */ /* 0x100fe20000004100 */
[-C--:B------:R-:W-:Y:S02]  /*48f0*/  FFMA.FTZ R15, R9, R6.reuse, R15 ;  /* 0x00000006090f7223 */ /* 0x080fe4000001000f */
[-C--:B------:R-:W-:Y:S01]  /*4900*/  FFMA.FTZ R17, R10, R6.reuse, R17 ;  /* 0x000000060a117223 */ /* 0x080fe20000010011 */
[----:B------:R-:W-:Y:S01]  /*4910*/  HADD2.F32 R10, -RZ, R0.H1_H1 ;  /* 0x30000000ff0a7230 */ /* 0x000fe20000004100 */
[----:B------:R-:W-:Y:S01]  /*4920*/  FFMA.FTZ R5, R11, R6, R5 ;  /* 0x000000060b057223 */ /* 0x000fe20000010005 */
[----:B------:R-:W-:Y:S01]  /*4930*/  HADD2.F32 R6, -RZ, R96.H1_H1 ;  /* 0x30000060ff067230 */ /* 0x000fe20000004100 */
        /* <DEDUP_REMOVED lines=20> */
.L_x_1780:
        /* <DEDUP_REMOVED lines=203> */
.L_x_1784:
        /* <DEDUP_REMOVED lines=97> */
.L_x_1785:
        /* <DEDUP_REMOVED lines=91> */
.L_x_1783:
        /* <DEDUP_REMOVED lines=203> */
.L_x_1787:
        /* <DEDUP_REMOVED lines=97> */
.L_x_1788:
        /* <DEDUP_REMOVED lines=91> */
.L_x_1786:
        /* <DEDUP_REMOVED lines=9> */
.L_x_1776:
        /* <DEDUP_REMOVED lines=8> */
.L_x_1797:
        /* <DEDUP_REMOVED lines=198> */
.L_x_1792:
        /* <DEDUP_REMOVED lines=46> */
.L_x_1793:
        /* <DEDUP_REMOVED lines=43> */
.L_x_1791:
        /* <DEDUP_REMOVED lines=187> */
.L_x_1795:
        /* <DEDUP_REMOVED lines=46> */
.L_x_1796:
        /* <DEDUP_REMOVED lines=43> */
.L_x_1794:
        /* <DEDUP_REMOVED lines=8> */
.L_x_1790:
[----:B------:R-:W-:-:S04]  /*a020*/  ISETP.GE.AND P0, PT, R46, R45, PT ;  /* 0x0000002d2e00720c */ /* 0x000fc80003f06270 */
[----:B------:R-:W-:-:S13]  /*a030*/  ISETP.GE.OR P0, PT, R46, c[0x0][0x1b0], P0 ;  /* 0x00006c002e007a0c */ /* 0x000fda0000706670 */
[----:B------:R-:W-:Y:S05]  /*a040*/  @P0 BRA `(.L_x_1798) ;  /* 0x0000209000000947 */ /* 0x000fea0003800000 */
[----:B------:R-:W-:-:S04]  /*a050*/  PRMT R2, R50, 0x9910, RZ ;  /* 0x0000991032027816 */ /* 0x000fc800000000ff */
[----:B------:R-:W-:-:S04]  /*a060*/  ISETP.NE.AND P0, PT, R2, RZ, PT ;  /* 0x000000ff0200720c */ /* 0x000fc80003f05270 */
[----:B------:R-:W-:Y:S02]  /*a070*/  ISETP.LT.OR P0, PT, R51, 0x3, !P0 ;  /* 0x000000033300780c */ /* 0x000fe40004701670 */
.L_x_1802:
        /* <DEDUP_REMOVED lines=24> */
[----:B-----5:R-:W-:Y:S02]  /*a200*/  SHF.R.U32.HI R28, RZ, 0xf, R20 ;  /* 0x0000000fff1c7819 */ /* 0x020fe40000011614 */
[----:B------:R-:W-:Y:S02]  /*a210*/  SHF.R.U32.HI R56, RZ, 0xd, R12 ;  /* 0x0000000dff387819 */ /* 0x000fe4000001160c */
        /* <DEDUP_REMOVED lines=18> */
[----:B------:R-:W-:-:S02]  /*a340*/  LOP3.LUT R86, R86, 0x10001, RZ, 0xc0, !PT ;  /* 0x0001000156567812 */ /* 0x000fc400078ec0ff */
[--C-:B------:R-:W-:Y:S02]  /*a350*/  SHF.R.U32.HI R83, RZ, 0xd, R13.reuse ;  /* 0x0000000dff537819 */ /* 0x100fe4000001160d */
[C---:B------:R-:W-:Y:S02]  /*a360*/  LOP3.LUT R37, R13.reuse, 0x3e003e0, RZ, 0xc0, !PT ;  /* 0x03e003e00d257812 */ /* 0x040fe400078ec0ff */
[----:B------:R-:W-:Y:S02]  /*a370*/  LOP3.LUT R66, R13, 0x1f001f, RZ, 0xc0, !PT ;  /* 0x001f001f0d427812 */ /* 0x000fe400078ec0ff */
[----:B------:R-:W-:Y:S02]  /*a380*/  SHF.R.U32.HI R68, RZ, 0xa, R13 ;  /* 0x0000000aff447819 */ /* 0x000fe4000001160d */
[----:B------:R-:W-:Y:S02]  /*a390*/  SHF.R.U32.HI R13, RZ, 0xd, R14 ;  /* 0x0000000dff0d7819 */ /* 0x000fe4000001160e */
[----:B------:R-:W-:-:S02]  /*a3a0*/  LOP3.LUT R84, R84, 0x20002, R85, 0xf8, !PT ;  /* 0x0002000254547812 */ /* 0x000fc400078ef855 */
[--C-:B------:R-:W-:Y:S02]  /*a3b0*/  SHF.R.U32.HI R88, RZ, 0xd, R15.reuse ;  /* 0x0000000dff587819 */ /* 0x100fe4000001160f */
[C---:B------:R-:W-:Y:S02]  /*a3c0*/  LOP3.LUT R35, R15.reuse, 0x3e003e0, RZ, 0xc0, !PT ;  /* 0x03e003e00f237812 */ /* 0x040fe400078ec0ff */
[----:B------:R-:W-:Y:S02]  /*a3d0*/  LOP3.LUT R26, R15, 0x1f001f, RZ, 0xc0, !PT ;  /* 0x001f001f0f1a7812 */ /* 0x000fe400078ec0ff */
[----:B------:R-:W-:Y:S01]  /*a3e0*/  SHF.R.U32.HI R27, RZ, 0xa, R15 ;  /* 0x0000000aff1b7819 */ /* 0x000fe2000001160f */
[----:B------:R-:W-:Y:S01]  /*a3f0*/  IMAD.MOV.U32 R15, RZ, RZ, 0x2800 ;  /* 0x00002800ff0f7424 */ /* 0x000fe200078e00ff */
[----:B------:R-:W-:Y:S02]  /*a400*/  LOP3.LUT R82, R81, 0x20002, R82, 0xf8, !PT ;  /* 0x0002000251527812 */ /* 0x000fe400078ef852 */
[----:B------:R-:W-:-:S02]  /*a410*/  LOP3.LUT R87, R86, 0x20002, R87, 0xf8, !PT ;  /* 0x0002000256577812 */ /* 0x000fc400078ef857 */
        /* <DEDUP_REMOVED lines=12> */
[----:B------:R-:W-:Y:S02]  /*a4e0*/  LOP3.LUT R84, R84, 0x40004, R13, 0xf8, !PT ;  /* 0x0004000454547812 */ /* 0x000fe400078ef80d */
[----:B------:R-:W-:Y:S02]  /*a4f0*/  SHF.R.U32.HI R10, RZ, 0xc, R11 ;  /* 0x0000000cff0a7819 */ /* 0x000fe4000001160b */
[----:B------:R-:W-:Y:S02]  /*a500*/  PRMT R8, R49, 0x9910, RZ ;  /* 0x0000991031087816 */ /* 0x000fe400000000ff */
[----:B------:R-:W-:Y:S02]  /*a510*/  LOP3.LUT R83, R82, 0x40004, R83, 0xf8, !PT ;  /* 0x0004000452537812 */ /* 0x000fe400078ef853 */
[----:B------:R-:W-:Y:S02]  /*a520*/  LOP3.LUT R87, R87, 0x40004, R88, 0xf8, !PT ;  /* 0x0004000457577812 */ /* 0x000fe400078ef858 */
[----:B------:R-:W-:-:S02]  /*a530*/  LOP3.LUT R13, R55, 0x80008, R12, 0xf8, !PT ;  /* 0x00080008370d7812 */ /* 0x000fc400078ef80c */
[----:B------:R-:W-:Y:S02]  /*a540*/  LOP3.LUT R30, R18, 0x3e003e0, RZ, 0xc0, !PT ;  /* 0x03e003e0121e7812 */ /* 0x000fe400078ec0ff */
[----:B------:R-:W-:Y:S02]  /*a550*/  LOP3.LUT R77, R11, 0x3e003e0, RZ, 0xc0, !PT ;  /* 0x03e003e00b4d7812 */ /* 0x000fe400078ec0ff */
[----:B------:R-:W-:Y:S02]  /*a560*/  LOP3.LUT R52, R16, 0x3e003e0, RZ, 0xc0, !PT ;  /* 0x03e003e010347812 */ /* 0x000fe400078ec0ff */
[----:B------:R-:W-:Y:S02]  /*a570*/  PRMT R28, R15, 0x7610, R28 ;  /* 0x000076100f1c7816 */ /* 0x000fe4000000001c */
[----:B------:R-:W-:Y:S02]  /*a580*/  LOP3.LUT R37, R37, 0x64006400, RZ, 0xfc, !PT ;  /* 0x6400640025257812 */ /* 0x000fe400078efcff */
[----:B------:R-:W-:-:S02]  /*a590*/  LOP3.LUT R79, R79, 0x64006400, RZ, 0xfc, !PT ;  /* 0x640064004f4f7812 */ /* 0x000fc400078efcff */
[----:B------:R-:W-:Y:S02]  /*a5a0*/  LOP3.LUT R31, R19, 0x3e003e0, RZ, 0xc0, !PT ;  /* 0x03e003e0131f7812 */ /* 0x000fe400078ec0ff */
[----:B------:R-:W-:Y:S02]  /*a5b0*/  ISETP.NE.AND P2, PT, R8, RZ, PT ;  /* 0x000000ff0800720c */ /* 0x000fe40003f45270 */
[----:B------:R-:W-:Y:S02]  /*a5c0*/  LOP3.LUT R83, R83, 0x80008, R14, 0xf8, !PT ;  /* 0x0008000853537812 */ /* 0x000fe400078ef80e */
[----:B------:R-:W-:Y:S02]  /*a5d0*/  LOP3.LUT R90, R87, 0x80008, R10, 0xf8, !PT ;  /* 0x00080008575a7812 */ /* 0x000fe400078ef80a */
[----:B------:R-:W-:Y:S02]  /*a5e0*/  LOP3.LUT R65, R16, 0x1f001f, RZ, 0xc0, !PT ;  /* 0x001f001f10417812 */ /* 0x000fe400078ec0ff */
[----:B------:R-:W-:-:S02]  /*a5f0*/  SHF.R.U32.HI R67, RZ, 0xa, R16 ;  /* 0x0000000aff437819 */ /* 0x000fc40000011610 */
[----:B------:R-:W-:Y:S02]  /*a600*/  LOP3.LUT R89, R30, 0x64006400, RZ, 0xfc, !PT ;  /* 0x640064001e597812 */ /* 0x000fe400078efcff */
[----:B------:R-:W-:Y:S02]  /*a610*/  LOP3.LUT R105, R77, 0x64006400, RZ, 0xfc, !PT ;  /* 0x640064004d697812 */ /* 0x000fe400078efcff */
[----:B------:R-:W-:Y:S02]  /*a620*/  LOP3.LUT R16, R19, 0x1f001f, RZ, 0xc0, !PT ;  /* 0x001f001f13107812 */ /* 0x000fe400078ec0ff */
[----:B------:R-:W-:Y:S02]  /*a630*/  LOP3.LUT R60, R11, 0x1f001f, RZ, 0xc0, !PT ;  /* 0x001f001f0b3c7812 */ /* 0x000fe400078ec0ff */
[----:B------:R-:W-:Y:S02]  /*a640*/  LOP3.LUT R86, R84, 0x80008, R9, 0xf8, !PT ;  /* 0x0008000854567812 */ /* 0x000fe400078ef809 */
        /* <DEDUP_REMOVED lines=8> */
[----:B------:R-:W-:Y:S02]  /*a6d0*/  SHF.R.U32.HI R58, RZ, 0xa, R17 ;  /* 0x0000000aff3a7819 */ /* 0x000fe40000011611 */
[----:B------:R-:W-:Y:S02]  /*a6e0*/  SHF.R.U32.HI R19, RZ, 0xa, R19 ;  /* 0x0000000aff137819 */ /* 0x000fe40000011613 */
[----:B------:R-:W-:Y:S02]  /*a6f0*/  SHF.R.U32.HI R61, RZ, 0xa, R11 ;  /* 0x0000000aff3d7819 */ /* 0x000fe4000001160b */
[----:B------:R-:W-:Y:S02]  /*a700*/  LOP3.LUT R91, R34, 0x64006400, RZ, 0xfc, !PT ;  /* 0x64006400225b7812 */ /* 0x000fe400078efcff */
[----:B------:R-:W-:-:S02]  /*a710*/  LOP3.LUT R70, R70, 0x1f001f, RZ, 0xc0, !PT ;  /* 0x001f001f46467812 */ /* 0x000fc400078ec0ff */
[C---:B------:R-:W-:Y:S02]  /*a720*/  LOP3.LUT R33, R20.reuse, 0x3e003e0, RZ, 0xc0, !PT ;  /* 0x03e003e014217812 */ /* 0x040fe400078ec0ff */
[----:B------:R-:W-:Y:S02]  /*a730*/  LOP3.LUT R63, R20, 0x1f001f, RZ, 0xc0, !PT ;  /* 0x001f001f143f7812 */ /* 0x000fe400078ec0ff */
[----:B------:R-:W-:Y:S02]  /*a740*/  SHF.R.U32.HI R64, RZ, 0xa, R20 ;  /* 0x0000000aff407819 */ /* 0x000fe40000011614 */
[----:B------:R-:W-:Y:S02]  /*a750*/  LOP3.LUT R29, R21, 0x3e003e0, RZ, 0xc0, !PT ;  /* 0x03e003e0151d7812 */ /* 0x000fe400078ec0ff */
[----:B------:R-:W-:Y:S02]  /*a760*/  SHF.R.U32.HI R25, RZ, 0xa, R21 ;  /* 0x0000000aff197819 */ /* 0x000fe40000011615 */
[----:B------:R-:W-:-:S02]  /*a770*/  LOP3.LUT R17, R18, 0x1f001f, RZ, 0xc0, !PT ;  /* 0x001f001f12117812 */ /* 0x000fc400078ec0ff */
[----:B------:R-:W-:Y:S02]  /*a780*/  LOP3.LUT R93, R53, 0x64006400, RZ, 0xfc, !PT ;  /* 0x64006400355d7812 */ /* 0x000fe400078efcff */
[----:B------:R-:W-:Y:S02]  /*a790*/  LOP3.LUT R101, R31, 0x64006400, RZ, 0xfc, !PT ;  /* 0x640064001f657812 */ /* 0x000fe400078efcff */
[----:B------:R-:W-:Y:S01]  /*a7a0*/  LOP3.LUT R72, R72, 0x1f001f, RZ, 0xc0, !PT ;  /* 0x001f001f48487812 */ /* 0x000fe200078ec0ff */
[----:B------:R-:W-:Y:S01]  /*a7b0*/  HFMA2 R34, R93, R28.H0_H0, -48, -48 ;  /* 0xd200d2005d227431 */ /* 0x000fe2000004001c */
[----:B------:R-:W-:Y:S02]  /*a7c0*/  LOP3.LUT R21, R22, 0x1f001f, RZ, 0xc0, !PT ;  /* 0x001f001f16157812 */ /* 0x000fe400078ec0ff */
[C---:B------:R-:W-:Y:S02]  /*a7d0*/  LOP3.LUT R3, R23.reuse, 0x3e003e0, RZ, 0xc0, !PT ;  /* 0x03e003e017037812 */ /* 0x040fe400078ec0ff */
[----:B------:R-:W-:-:S02]  /*a7e0*/  LOP3.LUT R20, R23, 0x1f001f, RZ, 0xc0, !PT ;  /* 0x001f001f17147812 */ /* 0x000fc400078ec0ff */
[----:B------:R-:W-:Y:S02]  /*a7f0*/  SHF.R.U32.HI R18, RZ, 0xa, R18 ;  /* 0x0000000aff127819 */ /* 0x000fe40000011612 */
[----:B------:R-:W-:Y:S02]  /*a800*/  LOP3.LUT R79, R68, 0x1f001f, RZ, 0xc0, !PT ;  /* 0x001f001f444f7812 */ /* 0x000fe400078ec0ff */
[----:B------:R-:W-:Y:S02]  /*a810*/  SHF.R.U32.HI R22, RZ, 0xa, R22 ;  /* 0x0000000aff167819 */ /* 0x000fe40000011616 */
[----:B------:R-:W-:Y:S02]  /*a820*/  SHF.R.U32.HI R23, RZ, 0xa, R23 ;  /* 0x0000000aff177819 */ /* 0x000fe40000011617 */
        /* <DEDUP_REMOVED lines=46> */
[----:B------:R-:W-:Y:S01]  /*ab10*/  ISETP.GE.AND P3, PT, R47, 0x2, PT ;  /* 0x000000022f00780c */ /* 0x000fe20003f66270 */
[----:B------:R-:W-:Y:S02]  /*ab20*/  HADD2 R59, R59, -1040, -1040 ;  /* 0xe410e4103b3b7430 */ /* 0x000fe40000000000 */
[----:B------:R-:W-:Y:S01]  /*ab30*/  HADD2 R93, R93, -1040, -1040 ;  /* 0xe410e4105d5d7430 */ /* 0x000fe20000000000 */
[----:B--2---:R-:W-:Y:S02]  /*ab40*/  SHF.R.U32.HI R12, RZ, 0xb, R4 ;  /* 0x0000000bff0c7819 */ /* 0x004fe40000011604 */
[C---:B------:R-:W-:Y:S02]  /*ab50*/  LOP3.LUT R82, R4.reuse, 0x3e003e0, RZ, 0xc0, !PT ;  /* 0x03e003e004527812 */ /* 0x040fe400078ec0ff */
[----:B------:R-:W-:-:S02]  /*ab60*/  LOP3.LUT R55, R4, 0x1f001f, RZ, 0xc0, !PT ;  /* 0x001f001f04377812 */ /* 0x000fc400078ec0ff */
[----:B------:R-:W-:Y:S02]  /*ab70*/  SHF.R.U32.HI R56, RZ, 0xa, R4 ;  /* 0x0000000aff387819 */ /* 0x000fe40000011604 */
[C---:B------:R-:W-:Y:S02]  /*ab80*/  LOP3.LUT R4, R5.reuse, 0x3e003e0, RZ, 0xc0, !PT ;  /* 0x03e003e005047812 */ /* 0x040fe400078ec0ff */
[--C-:B------:R-:W-:Y:S02]  /*ab90*/  SHF.R.U32.HI R14, RZ, 0xb, R5.reuse ;  /* 0x0000000bff0e7819 */ /* 0x100fe40000011605 */
[----:B------:R-:W-:Y:S02]  /*aba0*/  LOP3.LUT R10, R5, 0x1f001f, RZ, 0xc0, !PT ;  /* 0x001f001f050a7812 */ /* 0x000fe400078ec0ff */
[----:B------:R-:W-:Y:S02]  /*abb0*/  SHF.R.U32.HI R8, RZ, 0xa, R5 ;  /* 0x0000000aff087819 */ /* 0x000fe40000011605 */
[----:B------:R-:W-:-:S02]  /*abc0*/  SHF.R.U32.HI R5, RZ, 0xb, R6 ;  /* 0x0000000bff057819 */ /* 0x000fc40000011606 */
[----:B------:R-:W-:Y:S01]  /*abd0*/  LOP3.LUT R77, R4, 0x64006400, RZ, 0xfc, !PT ;  /* 0x64006400044d7812 */ /* 0x000fe200078efcff */
[-C--:B------:R-:W-:Y:S01]  /*abe0*/  HFMA2 R4, R87, R28.reuse.H0_H0, -48, -48 ;  /* 0xd200d20057047431 */ /* 0x080fe2000004001c */
[C---:B------:R-:W-:Y:S02]  /*abf0*/  LOP3.LUT R84, R6.reuse, 0x3e003e0, RZ, 0xc0, !PT ;  /* 0x03e003e006547812 */ /* 0x040fe400078ec0ff */
[----:B------:R-:W-:Y:S01]  /*ac00*/  LOP3.LUT R9, R6, 0x1f001f, RZ, 0xc0, !PT ;  /* 0x001f001f06097812 */ /* 0x000fe200078ec0ff */
[----:B------:R-:W-:Y:S01]  /*ac10*/  HFMA2 R30, R77, R28.H0_H0, -48, -48 ;  /* 0xd200d2004d1e7431 */ /* 0x000fe2000004001c */
[----:B------:R-:W-:Y:S02]  /*ac20*/  SHF.R.U32.HI R6, RZ, 0xa, R6 ;  /* 0x0000000aff067819 */ /* 0x000fe40000011606 */
[----:B------:R-:W-:Y:S02]  /*ac30*/  SHF.R.U32.HI R15, RZ, 0xb, R7 ;  /* 0x0000000bff0f7819 */ /* 0x000fe40000011607 */
[----:B------:R-:W-:-:S02]  /*ac40*/  LOP3.LUT R88, R7, 0x3e003e0, RZ, 0xc0, !PT ;  /* 0x03e003e007587812 */ /* 0x000fc400078ec0ff */
[----:B------:R-:W-:Y:S02]  /*ac50*/  LOP3.LUT R11, R7, 0x1f001f, RZ, 0xc0, !PT ;  /* 0x001f001f070b7812 */ /* 0x000fe400078ec0ff */
[----:B------:R-:W-:Y:S02]  /*ac60*/  LOP3.LUT R12, R13, 0x100010, R12, 0xf8, !PT ;  /* 0x001000100d0c7812 */ /* 0x000fe400078ef80c */
[----:B------:R-:W-:Y:S02]  /*ac70*/  SHF.R.U32.HI R7, RZ, 0xa, R7 ;  /* 0x0000000aff077819 */ /* 0x000fe40000011607 */
[----:B------:R-:W-:Y:S02]  /*ac80*/  LOP3.LUT R13, R83, 0x100010, R14, 0xf8, !PT ;  /* 0x00100010530d7812 */ /* 0x000fe400078ef80e */
[----:B------:R-:W-:Y:S01]  /*ac90*/  LOP3.LUT R31, R82, 0x64006400, RZ, 0xfc, !PT ;  /* 0x64006400521f7812 */ /* 0x000fe200078efcff */
[----:B------:R-:W-:Y:S01]  /*aca0*/  HFMA2 R82, R89, R28.H0_H0, -48, -48 ;  /* 0xd200d20059527431 */ /* 0x000fe2000004001c */
[----:B------:R-:W-:-:S02]  /*acb0*/  LOP3.LUT R14, R86, 0x100010, R5, 0xf8, !PT ;  /* 0x00100010560e7812 */ /* 0x000fc400078ef805 */
[----:B------:R-:W-:Y:S01]  /*acc0*/  LOP3.LUT R5, R78, 0x64006400, RZ, 0xfc, !PT ;  /* 0x640064004e057812 */ /* 0x000fe200078efcff */
[----:B------:R-:W-:Y:S01]  /*acd0*/  HFMA2 R31, R31, R28.H0_H0, -48, -48 ;  /* 0xd200d2001f1f7431 */ /* 0x000fe2000004001c */
        /* <DEDUP_REMOVED lines=14> */
[----:B------:R-:W-:Y:S01]  /*adc0*/  LOP3.LUT R15, R90, 0x100010, R15, 0xf8, !PT ;  /* 0x001000105a0f7812 */ /* 0x000fe200078ef80f */
[----:B------:R-:W-:Y:S01]  /*add0*/  HADD2 R76, R76, -1040, -1040 ;  /* 0xe410e4104c4c7430 */ /* 0x000fe20000000000 */
        /* <DEDUP_REMOVED lines=140> */
.L_x_1800:
        /* <DEDUP_REMOVED lines=80> */
.L_x_1801:
        /* <DEDUP_REMOVED lines=21> */
[----:B------:R-:W0:Y:S01]  /*bcf0*/  LDS.128 R4, [UR4+0x120] ;  /* 0x00012004ff047984 */ /* 0x000e220008000c00 */
[----:B------:R-:W-:Y:S01]  /*bd00*/  HFMA2.MMA R10, R78, R15, R10 ;  /* 0x0000000f4e0a7235 */ /* 0x000fe2000000000a */
[----:B------:R-:W-:-:S02]  /*bd10*/  HFMA2 R3, R87, R17, R3 ;  /* 0x0000001157037231 */ /* 0x000fc40000000003 */
[-C--:B------:R-:W-:Y:S02]  /*bd20*/  HFMA2.MMA R8, R85, R16.reuse, R8 ;  /* 0x0000001055087235 */ /* 0x080fe40000000008 */
[----:B------:R-:W-:Y:S01]  /*bd30*/  HFMA2 R3, R79, R18, R3 ;  /* 0x000000124f037231 */ /* 0x000fe20000000003 */
[----:B------:R-:W-:-:S03]  /*bd40*/  HFMA2.MMA R10, R82, R16, R10 ;  /* 0x00000010520a7235 */ /* 0x000fc6000000000a */
[-C--:B------:R-:W-:Y:S01]  /*bd50*/  HFMA2.MMA R9, R86, R17.reuse, R8 ;  /* 0x0000001156097235 */ /* 0x080fe20000000008 */
[----:B------:R-:W-:Y:S02]  /*bd60*/  HFMA2 R3, R52, R19, R3 ;  /* 0x0000001334037231 */ /* 0x000fe40000000003 */
[----:B------:R-:W-:Y:S01]  /*bd70*/  HFMA2.MMA R10, R88, R17, R10 ;  /* 0x00000011580a7235 */ /* 0x000fe2000000000a */
[----:B------:R-:W-:Y:S02]  /*bd80*/  HFMA2 R17, R89, R17, R12 ;  /* 0x0000001159117231 */ /* 0x000fe4000000000c */
[-C--:B------:R-:W-:Y:S02]  /*bd90*/  HFMA2.MMA R9, R80, R18.reuse, R9 ;  /* 0x0000001250097235 */ /* 0x080fe40000000009 */
[----:B------:R-:W-:Y:S01]  /*bda0*/  HFMA2 R17, R75, R18, R17 ;  /* 0x000000124b117231 */ /* 0x000fe20000000011 */
[----:B------:R-:W-:-:S03]  /*bdb0*/  HFMA2.MMA R12, R77, R18, R10 ;  /* 0x000000124d0c7235 */ /* 0x000fc6000000000a */
[-C--:B------:R-:W-:Y:S01]  /*bdc0*/  HFMA2.MMA R2, R84, R19.reuse, R9 ;  /* 0x0000001354027235 */ /* 0x080fe20000000009 */
[----:B------:R-:W-:Y:S02]  /*bdd0*/  HFMA2 R17, R33, R19, R17 ;  /* 0x0000001321117231 */ /* 0x000fe40000000011 */
[----:B------:R-:W-:Y:S01]  /*bde0*/  HFMA2.MMA R13, R35, R19, R12 ;  /* 0x00000013230d7235 */ /* 0x000fe2000000000c */
[----:B------:R-:W1:Y:S02]  /*bdf0*/  LDS.128 R8, [UR4+0x130] ;  /* 0x00013004ff087984 */ /* 0x000e640008000c00 */
[-C--:B0-----:R-:W-:Y:S01]  /*be00*/  HFMA2.MMA R2, R55, R4.reuse, R2 ;  /* 0x0000000437027235 */ /* 0x081fe20000000002 */
[-C--:B------:R-:W-:Y:S02]  /*be10*/  HFMA2 R12, R57, R4.reuse, R3 ;  /* 0x00000004390c7231 */ /* 0x080fe40000000003 */
        /* <DEDUP_REMOVED lines=38> */
.L_x_1799:
[----:B0-----:R-:W-:Y:S01]  /*c080*/  IADD3 R46, R46, 0x20, RZ ;  /* 0x000000202e2e7810 */ /* 0x001fe20007ffe0ff */
[----:B------:R-:W-:Y:S01]  /*c090*/  UIADD3 UR4, UR4, 0x40, URZ ;  /* 0x0000004004047890 */ /* 0x000fe2000fffe03f */
[----:B-----5:R-:W-:Y:S02]  /*c0a0*/  IMAD.WIDE R20, R54, 0x4, R94 ;  /* 0x0000000436147825 */ /* 0x020fe400078e025e */
[C---:B------:R-:W-:Y:S02]  /*c0b0*/  ISETP.GE.AND P2, PT, R46.reuse, c[0x0][0x1b0], PT ;  /* 0x00006c002e007a0c */ /* 0x040fe40003f46270 */
[----:B------:R-:W-:-:S13]  /*c0c0*/  ISETP.LT.AND P3, PT, R46, R45, PT ;  /* 0x0000002d2e00720c */ /* 0x000fda0003f61270 */
[----:B------:R-:W-:Y:S05]  /*c0d0*/  @!P2 BRA P3, `(.L_x_1802) ;  /* 0xffffdfa00000a947 */ /* 0x000fea000183ffff */
.L_x_1798:
[----:B------:R-:W-:-:S04]  /*c0e0*/  ISETP.GE.AND P0, PT, R46, R45, PT ;  /* 0x0000002d2e00720c */ /* 0x000fc80003f06270 */
[----:B------:R-:W-:-:S13]  /*c0f0*/  ISETP.GE.OR P0, PT, R46, c[0x0][0x1b4], P0 ;  /* 0x00006d002e007a0c */ /* 0x000fda0000706670 */
[----:B------:R-:W-:Y:S05]  /*c100*/  @P0 BRA `(.L_x_1803) ;  /* 0x0000544000000947 */ /* 0x000fea0003800000 */
[----:B------:R-:W-:-:S04]  /*c110*/  PRMT R2, R50, 0x9910, RZ ;  /* 0x0000991032027816 */ /* 0x000fc800000000ff */
[----:B------:R-:W-:-:S04]  /*c120*/  ISETP.NE.AND P0, PT, R2, RZ, PT ;  /* 0x000000ff0200720c */ /* 0x000fc80003f05270 */
[----:B------:R-:W-:Y:S02]  /*c130*/  ISETP.LT.OR P0, PT, R51, 0x3, !P0 ;  /* 0x000000033300780c */ /* 0x000fe40004701670 */
.L_x_1816:
        /* <DEDUP_REMOVED lines=162> */
.L_x_1805:
        /* <DEDUP_REMOVED lines=94> */
.L_x_1807:
        /* <DEDUP_REMOVED lines=91> */
.L_x_1806:
        /* <DEDUP_REMOVED lines=146> */
.L_x_1808:
        /* <DEDUP_REMOVED lines=94> */
.L_x_1810:
        /* <DEDUP_REMOVED lines=91> */
.L_x_1809:
        /* <DEDUP_REMOVED lines=145> */
.L_x_1811:
        /* <DEDUP_REMOVED lines=94> */
.L_x_1813:
        /* <DEDUP_REMOVED lines=91> */
.L_x_1812:
        /* <DEDUP_REMOVED lines=145> */
.L_x_1814:
        /* <DEDUP_REMOVED lines=94> */
.L_x_1815:
        /* <DEDUP_REMOVED lines=91> */
.L_x_1804:
[----:B------:R-:W-:Y:S01]  /*114e0*/  IADD3 R46, R46, 0x20, RZ ;  /* 0x000000202e2e7810 */ /* 0x000fe20007ffe0ff */
[----:B------:R-:W-:Y:S01]  /*114f0*/  IMAD.MOV.U32 R3, RZ, RZ, c[0x0][0x18c] ;  /* 0x00006300ff037624 */ /* 0x000fe200078e00ff */
[----:B------:R-:W-:Y:S02]  /*11500*/  UIADD3 UR4, UR4, 0x40, URZ ;  /* 0x0000004004047890 */ /* 0x000fe4000fffe03f */
[C---:B------:R-:W-:Y:S01]  /*11510*/  ISETP.GE.AND P2, PT, R46.reuse, c[0x0][0x1b4], PT ;  /* 0x00006d002e007a0c */ /* 0x040fe20003f46270 */
[----:B------:R-:W-:Y:S01]  /*11520*/  IMAD.WIDE R20, R3, 0x10, R20 ;  /* 0x0000001003147825 */ /* 0x000fe200078e0214 */
[----:B------:R-:W-:-:S13]  /*11530*/  ISETP.LT.AND P3, PT, R46, R45, PT ;  /* 0x0000002d2e00720c */ /* 0x000fda0003f61270 */
[----:B------:R-:W-:Y:S05]  /*11540*/  @!P2 BRA P3, `(.L_x_1816) ;  /* 0xffffabf00000a947 */ /* 0x000fea000183ffff */
.L_x_1803:
[----:B------:R-:W-:-:S04]  /*11550*/  ISETP.GE.AND P0, PT, R46, R45, PT ;  /* 0x0000002d2e00720c */ /* 0x000fc80003f06270 */
[----:B------:R-:W-:-:S13]  /*11560*/  ISETP.GE.OR P0, PT, R46, c[0x0][0x1b8], P0 ;  /* 0x00006e002e007a0c */ /* 0x000fda0000706670 */
[----:B------:R-:W-:Y:S05]  /*11570*/  @P0 BRA `(.L_x_1817) ;  /* 0x00001ed000000947 */ /* 0x000fea0003800000 */
[----:B------:R-:W-:-:S04]  /*11580*/  PRMT R2, R50, 0x9910, RZ ;  /* 0x0000991032027816 */ /* 0x000fc800000000ff */
[----:B------:R-:W-:-:S04]  /*11590*/  ISETP.NE.AND P0, PT, R2, RZ, PT ;  /* 0x000000ff0200720c */ /* 0x000fc80003f05270 */
[----:B------:R-:W-:Y:S02]  /*115a0*/  ISETP.LT.OR P0, PT, R51, 0x3, !P0 ;  /* 0x000000033300780c */ /* 0x000fe40004701670 */
.L_x_1821:
        /* <DEDUP_REMOVED lines=12> */
[----:B--2---:R-:W-:Y:S02]  /*11670*/  @!P2 PRMT R96, R6, 0x7610, R96 ;  /* 0x000076100660a816 */ /* 0x004fe40000000060 */
[----:B------:R-:W-:Y:S01]  /*11680*/  @!P2 PRMT R0, R7, 0x7610, R0 ;  /* 0x000076100700a816 */ /* 0x000fe20000000000 */
[----:B---3--:R-:W-:Y:S01]  /*11690*/  @!P2 IMAD.IADD R36, R3, 0x1, R46 ;  /* 0x000000010324a824 */ /* 0x008fe200078e022e */
[----:B------:R-:W-:Y:S01]  /*116a0*/  @!P2 PRMT R96, R96, 0x7610, R6 ;  /* 0x000076106060a816 */ /* 0x000fe20000000006 */
[----:B------:R-:W-:Y:S01]  /*116b0*/  IMAD.WIDE R2, R37, 0x4, R4 ;  /* 0x0000000425027825 */ /* 0x000fe200078e0204 */
[----:B------:R-:W-:Y:S01]  /*116c0*/  @!P2 PRMT R0, R0, 0x7610, R7 ;  /* 0x000076100000a816 */ /* 0x000fe20000000007 */
[----:B------:R-:W-:Y:S05]  /*116d0*/  @!P1 BRA `(.L_x_1818) ;  /* 0x00001d1000009947 */ /* 0x000fea0003800000 */
[----:B0-----:R-:W2:Y:S01]  /*116e0*/  LDG.E.128.CONSTANT R4, [R2.64] ;  /* 0x0000000602047981 */ /* 0x001ea2000c1e9d00 */
[----:B-----5:R-:W-:Y:S01]  /*116f0*/  SHF.R.U32.HI R26, RZ, 0xf, R21 ;  /* 0x0000000fff1a7819 */ /* 0x020fe20000011615 */
[----:B------:R-:W-:Y:S01]  /*11700*/  IMAD.MOV.U32 R24, RZ, RZ, 0x3000 ;  /* 0x00003000ff187424 */ /* 0x000fe200078e00ff */
[----:B------:R-:W-:-:S02]  /*11710*/  SHF.R.U32.HI R16, RZ, 0xf, R20 ;  /* 0x0000000fff107819 */ /* 0x000fc40000011614 */
[C---:B------:R-:W-:Y:S02]  /*11720*/  LOP3.LUT R17, R20.reuse, 0x380038, RZ, 0xc0, !PT ;  /* 0x0038003814117812 */ /* 0x040fe400078ec0ff */
[----:B------:R-:W-:Y:S02]  /*11730*/  SHF.R.U32.HI R14, RZ, 0x6, R20 ;  /* 0x00000006ff0e7819 */ /* 0x000fe40000011614 */
[----:B------:R-:W-:Y:S02]  /*11740*/  LOP3.LUT R62, R20, 0x70007, RZ, 0xc0, !PT ;  /* 0x00070007143e7812 */ /* 0x000fe400078ec0ff */
[----:B------:R-:W-:Y:S02]  /*11750*/  SHF.R.U32.HI R27, RZ, 0xf, R22 ;  /* 0x0000000fff1b7819 */ /* 0x000fe40000011616 */
[----:B------:R-:W-:Y:S02]  /*11760*/  SHF.R.U32.HI R30, RZ, 0xf, R23 ;  /* 0x0000000fff1e7819 */ /* 0x000fe40000011617 */
[----:B------:R-:W-:-:S02]  /*11770*/  LOP3.LUT R20, R21, 0x380038, RZ, 0xc0, !PT ;  /* 0x0038003815147812 */ /* 0x000fc400078ec0ff */
[----:B------:R-:W-:Y:S02]  /*11780*/  SHF.R.U32.HI R12, RZ, 0x6, R21 ;  /* 0x00000006ff0c7819 */ /* 0x000fe40000011615 */
[----:B------:R-:W-:Y:S02]  /*11790*/  LOP3.LUT R55, R21, 0x70007, RZ, 0xc0, !PT ;  /* 0x0007000715377812 */ /* 0x000fe400078ec0ff */
[C---:B------:R-:W-:Y:S02]  /*117a0*/  LOP3.LUT R25, R22.reuse, 0x380038, RZ, 0xc0, !PT ;  /* 0x0038003816197812 */ /* 0x040fe400078ec0ff */
[----:B------:R-:W-:Y:S02]  /*117b0*/  SHF.R.U32.HI R13, RZ, 0x6, R22 ;  /* 0x00000006ff0d7819 */ /* 0x000fe40000011616 */
[----:B------:R-:W-:Y:S02]  /*117c0*/  LOP3.LUT R57, R22, 0x70007, RZ, 0xc0, !PT ;  /* 0x0007000716397812 */ /* 0x000fe400078ec0ff */
[----:B------:R-:W-:-:S02]  /*117d0*/  LOP3.LUT R29, R23, 0x380038, RZ, 0xc0, !PT ;  /* 0x00380038171d7812 */ /* 0x000fc400078ec0ff */
[----:B------:R-:W-:Y:S02]  /*117e0*/  SHF.R.U32.HI R15, RZ, 0x6, R23 ;  /* 0x00000006ff0f7819 */ /* 0x000fe40000011617 */
[----:B------:R-:W-:Y:S02]  /*117f0*/  LOP3.LUT R59, R23, 0x70007, RZ, 0xc0, !PT ;  /* 0x00070007173b7812 */ /* 0x000fe400078ec0ff */
[--C-:B------:R-:W-:Y:S02]  /*11800*/  SHF.R.U32.HI R21, RZ, 0xe, R9.reuse ;  /* 0x0000000eff157819 */ /* 0x100fe40000011609 */
[----:B------:R-:W-:Y:S02]  /*11810*/  LOP3.LUT R26, R26, 0x10001, RZ, 0xc0, !PT ;  /* 0x000100011a1a7812 */ /* 0x000fe400078ec0ff */
[----:B------:R-:W-:Y:S02]  /*11820*/  LOP3.LUT R23, R9, 0x380038, RZ, 0xc0, !PT ;  /* 0x0038003809177812 */ /* 0x000fe400078ec0ff */
[----:B------:R-:W-:-:S02]  /*11830*/  SHF.R.U32.HI R52, RZ, 0x6, R9 ;  /* 0x00000006ff347819 */ /* 0x000fc40000011609 */
[----:B------:R-:W-:Y:S02]  /*11840*/  LOP3.LUT R65, R9, 0x70007, RZ, 0xc0, !PT ;  /* 0x0007000709417812 */ /* 0x000fe400078ec0ff */
[--C-:B------:R-:W-:Y:S02]  /*11850*/  SHF.R.U32.HI R22, RZ, 0xe, R10.reuse ;  /* 0x0000000eff167819 */ /* 0x100fe4000001160a */
[C---:B------:R-:W-:Y:S02]  /*11860*/  LOP3.LUT R28, R10.reuse, 0x380038, RZ, 0xc0, !PT ;  /* 0x003800380a1c7812 */ /* 0x040fe400078ec0ff */
[----:B------:R-:W-:Y:S02]  /*11870*/  SHF.R.U32.HI R53, RZ, 0x6, R10 ;  /* 0x00000006ff357819 */ /* 0x000fe4000001160a */
[----:B------:R-:W-:Y:S01]  /*11880*/  LOP3.LUT R64, R10, 0x70007, RZ, 0xc0, !PT ;  /* 0x000700070a407812 */ /* 0x000fe200078ec0ff */
[----:B------:R-:W-:Y:S01]  /*11890*/  IMAD.MOV.U32 R10, RZ, RZ, 0x2400 ;  /* 0x00002400ff0a7424 */ /* 0x000fe200078e00ff */
[----:B------:R-:W-:-:S02]  /*118a0*/  LOP3.LUT R31, R11, 0x380038, RZ, 0xc0, !PT ;  /* 0x003800380b1f7812 */ /* 0x000fc400078ec0ff */
[--C-:B------:R-:W-:Y:S02]  /*118b0*/  SHF.R.U32.HI R19, RZ, 0xe, R8.reuse ;  /* 0x0000000eff137819 */ /* 0x100fe40000011608 */
[C---:B------:R-:W-:Y:S02]  /*118c0*/  LOP3.LUT R18, R8.reuse, 0x380038, RZ, 0xc0, !PT ;  /* 0x0038003808127812 */ /* 0x040fe400078ec0ff */
[----:B------:R-:W-:Y:S02]  /*118d0*/  SHF.R.U32.HI R54, RZ, 0x6, R8 ;  /* 0x00000006ff367819 */ /* 0x000fe40000011608 */
[----:B------:R-:W-:Y:S02]  /*118e0*/  LOP3.LUT R67, R8, 0x70007, RZ, 0xc0, !PT ;  /* 0x0007000708437812 */ /* 0x000fe400078ec0ff */
[----:B------:R-:W-:Y:S02]  /*118f0*/  SHF.R.U32.HI R9, RZ, 0xe, R11 ;  /* 0x0000000eff097819 */ /* 0x000fe4000001160b */
[----:B------:R-:W-:-:S02]  /*11900*/  LOP3.LUT R27, R27, 0x10001, RZ, 0xc0, !PT ;  /* 0x000100011b1b7812 */ /* 0x000fc400078ec0ff */
[----:B------:R-:W-:Y:S02]  /*11910*/  LOP3.LUT R30, R30, 0x10001, RZ, 0xc0, !PT ;  /* 0x000100011e1e7812 */ /* 0x000fe400078ec0ff */
[----:B------:R-:W-:Y:S02]  /*11920*/  LOP3.LUT R8, R16, 0x10001, RZ, 0xc0, !PT ;  /* 0x0001000110087812 */ /* 0x000fe400078ec0ff */
[----:B------:R-:W-:Y:S02]  /*11930*/  LOP3.LUT R68, R26, 0x20002, R21, 0xf8, !PT ;  /* 0x000200021a447812 */ /* 0x000fe400078ef815 */
[----:B------:R-:W-:Y:S02]  /*11940*/  LOP3.LUT R83, R20, 0x64006400, RZ, 0xfc, !PT ;  /* 0x6400640014537812 */ /* 0x000fe400078efcff */
[----:B------:R-:W-:Y:S02]  /*11950*/  LOP3.LUT R77, R31, 0x64006400, RZ, 0xfc, !PT ;  /* 0x640064001f4d7812 */ /* 0x000fe400078efcff */
[----:B------:R-:W-:Y:S01]  /*11960*/  LOP3.LUT R70, R27, 0x20002, R22, 0xf8, !PT ;  /* 0x000200021b467812 */ /* 0x000fe200078ef816 */
[-C--:B------:R-:W-:Y:S01]  /*11970*/  HFMA2 R83, R83, R24.reuse.H0_H0, -132, -132 ;  /* 0xd820d82053537431 */ /* 0x080fe20000040018 */
[----:B------:R-:W-:Y:S01]  /*11980*/  LOP3.LUT R72, R30, 0x20002, R9, 0xf8, !PT ;  /* 0x000200021e487812 */ /* 0x000fe200078ef809 */
[----:B------:R-:W-:Y:S01]  /*11990*/  HFMA2 R77, R77, R24.H0_H0, -132, -132 ;  /* 0xd820d8204d4d7431 */ /* 0x000fe20000040018 */
[----:B------:R-:W-:-:S02]  /*119a0*/  LOP3.LUT R20, R54, 0x380038, RZ, 0xc0, !PT ;  /* 0x0038003836147812 */ /* 0x000fc400078ec0ff */
[----:B------:R-:W-:Y:S02]  /*119b0*/  LOP3.LUT R31, R15, 0x380038, RZ, 0xc0, !PT ;  /* 0x003800380f1f7812 */ /* 0x000fe400078ec0ff */
[----:B------:R-:W-:Y:S02]  /*119c0*/  PRMT R16, R10, 0x7610, R16 ;  /* 0x000076100a107816 */ /* 0x000fe40000000010 */
[----:B------:R-:W-:Y:S02]  /*119d0*/  LOP3.LUT R32, R8, 0x20002, R19, 0xf8, !PT ;  /* 0x0002000208207812 */ /* 0x000fe400078ef813 */
[----:B------:R-:W-:Y:S02]  /*119e0*/  PRMT R8, R49, 0x9910, RZ ;  /* 0x0000991031087816 */ /* 0x000fe400000000ff */
[----:B------:R-:W-:Y:S02]  /*119f0*/  LOP3.LUT R85, R29, 0x64006400, RZ, 0xfc, !PT ;  /* 0x640064001d557812 */ /* 0x000fe400078efcff */
[----:B------:R-:W-:-:S02]  /*11a00*/  LOP3.LUT R17, R17, 0x64006400, RZ, 0xfc, !PT ;  /* 0x6400640011117812 */ /* 0x000fc400078efcff */
[----:B------:R-:W-:Y:S01]  /*11a10*/  LOP3.LUT R69, R28, 0x64006400, RZ, 0xfc, !PT ;  /* 0x640064001c457812 */ /* 0x000fe200078efcff */
[-C--:B------:R-:W-:Y:S01]  /*11a20*/  HFMA2 R85, R85, R24.reuse.H0_H0, -132, -132 ;  /* 0xd820d82055557431 */ /* 0x080fe20000040018 */
[----:B------:R-:W-:Y:S01]  /*11a30*/  LOP3.LUT R29, R53, 0x380038, RZ, 0xc0, !PT ;  /* 0x00380038351d7812 */ /* 0x000fe200078ec0ff */
[-C--:B------:R-:W-:Y:S01]  /*11a40*/  HFMA2 R82, R17, R24.reuse.H0_H0, -132, -132 ;  /* 0xd820d82011527431 */ /* 0x080fe20000040018 */
[----:B------:R-:W-:Y:S01]  /*11a50*/  SHF.R.U32.HI R61, RZ, 0x6, R11 ;  /* 0x00000006ff3d7819 */ /* 0x000fe2000001160b */
[----:B------:R-:W-:Y:S01]  /*11a60*/  HFMA2 R78, R69, R24.H0_H0, -132, -132 ;  /* 0xd820d820454e7431 */ /* 0x000fe20000040018 */
[----:B------:R-:W-:Y:S02]  /*11a70*/  LOP3.LUT R66, R11, 0x70007, RZ, 0xc0, !PT ;  /* 0x000700070b427812 */ /* 0x000fe400078ec0ff */
[----:B------:R-:W-:Y:S02]  /*11a80*/  LOP3.LUT R28, R13, 0x380038, RZ, 0xc0, !PT ;  /* 0x003800380d1c7812 */ /* 0x000fe400078ec0ff */
[----:B------:R-:W-:-:S02]  /*11a90*/  LOP3.LUT R35, R20, 0x64006400, RZ, 0xfc, !PT ;  /* 0x6400640014237812 */ /* 0x000fc400078efcff */
[----:B------:R-:W-:Y:S02]  /*11aa0*/  LOP3.LUT R75, R31, 0x64006400, RZ, 0xfc, !PT ;  /* 0x640064001f4b7812 */ /* 0x000fe400078efcff */
[----:B------:R-:W-:Y:S01]  /*11ab0*/  ISETP.NE.AND P2, PT, R8, RZ, PT ;  /* 0x000000ff0800720c */ /* 0x000fe20003f45270 */
        /* <DEDUP_REMOVED lines=13> */
[----:B------:R-:W-:Y:S01]  /*11b90*/  HFMA2 R87, R23, R24.H0_H0, -132, -132 ;  /* 0xd820d82017577431 */ /* 0x000fe20000040018 */
[----:B------:R-:W-:Y:S01]  /*11ba0*/  LOP3.LUT R65, R65, 0x64006400, RZ, 0xfc, !PT ;  /* 0x6400640041417812 */ /* 0x000fe200078efcff */
[----:B------:R-:W-:Y:S01]  /*11bb0*/  HADD2 R90, R57, -1028, -1028 ;  /* 0xe404e404395a7430 */ /* 0x000fe20000000000 */
[----:B------:R-:W-:Y:S01]  /*11bc0*/  LOP3.LUT R64, R64, 0x64006400, RZ, 0xfc, !PT ;  /* 0x6400640040407812 */ /* 0x000fe200078efcff */
[----:B------:R-:W-:Y:S01]  /*11bd0*/  HADD2 R88, R62, -1028, -1028 ;  /* 0xe404e4043e587430 */ /* 0x000fe20000000000 */
[----:B------:R-:W-:Y:S02]  /*11be0*/  LOP3.LUT R59, R59, 0x64006400, RZ, 0xfc, !PT ;  /* 0x640064003b3b7812 */ /* 0x000fe400078efcff */
[----:B------:R-:W-:Y:S02]  /*11bf0*/  LOP3.LUT R66, R66, 0x64006400, RZ, 0xfc, !PT ;  /* 0x6400640042427812 */ /* 0x000fe400078efcff */
[----:B------:R-:W-:-:S02]  /*11c00*/  ISETP.GE.AND P3, PT, R47, 0x2, PT ;  /* 0x000000022f00780c */ /* 0x000fc40003f66270 */
[--C-:B--2---:R-:W-:Y:S02]  /*11c10*/  SHF.R.U32.HI R21, RZ, 0xd, R5.reuse ;  /* 0x0000000dff157819 */ /* 0x104fe40000011605 */
[----:B------:R-:W-:Y:S02]  /*11c20*/  LOP3.LUT R22, R4, 0x380038, RZ, 0xc0, !PT ;  /* 0x0038003804167812 */ /* 0x000fe400078ec0ff */
[C---:B------:R-:W-:Y:S02]  /*11c30*/  LOP3.LUT R26, R5.reuse, 0x380038, RZ, 0xc0, !PT ;  /* 0x00380038051a7812 */ /* 0x040fe400078ec0ff */
[----:B------:R-:W-:Y:S02]  /*11c40*/  SHF.R.U32.HI R9, RZ, 0x6, R5 ;  /* 0x00000006ff097819 */ /* 0x000fe40000011605 */
[----:B------:R-:W-:Y:S02]  /*11c50*/  LOP3.LUT R58, R5, 0x70007, RZ, 0xc0, !PT ;  /* 0x00070007053a7812 */ /* 0x000fe400078ec0ff */
[----:B------:R-:W-:-:S02]  /*11c60*/  SHF.R.U32.HI R5, RZ, 0xd, R6 ;  /* 0x0000000dff057819 */ /* 0x000fc40000011606 */
[C---:B------:R-:W-:Y:S02]  /*11c70*/  LOP3.LUT R30, R6.reuse, 0x380038, RZ, 0xc0, !PT ;  /* 0x00380038061e7812 */ /* 0x040fe400078ec0ff */
[----:B------:R-:W-:Y:S02]  /*11c80*/  SHF.R.U32.HI R10, RZ, 0x6, R6 ;  /* 0x00000006ff0a7819 */ /* 0x000fe40000011606 */
[----:B------:R-:W-:Y:S02]  /*11c90*/  LOP3.LUT R60, R6, 0x70007, RZ, 0xc0, !PT ;  /* 0x00070007063c7812 */ /* 0x000fe400078ec0ff */
[----:B------:R-:W-:Y:S02]  /*11ca0*/  LOP3.LUT R6, R68, 0x40004, R21, 0xf8, !PT ;  /* 0x0004000444067812 */ /* 0x000fe400078ef815 */
[----:B------:R-:W-:Y:S02]  /*11cb0*/  SHF.R.U32.HI R27, RZ, 0xd, R7 ;  /* 0x0000000dff1b7819 */ /* 0x000fe40000011607 */
[----:B------:R-:W-:-:S02]  /*11cc0*/  LOP3.LUT R21, R18, 0x64006400, RZ, 0xfc, !PT ;  /* 0x6400640012157812 */ /* 0x000fc400078efcff */
[----:B------:R-:W-:Y:S02]  /*11cd0*/  SHF.R.U32.HI R19, RZ, 0xd, R4 ;  /* 0x0000000dff137819 */ /* 0x000fe40000011604 */
[----:B------:R-:W-:Y:S01]  /*11ce0*/  SHF.R.U32.HI R11, RZ, 0x6, R7 ;  /* 0x00000006ff0b7819 */ /* 0x000fe20000011607 */
[-C--:B------:R-:W-:Y:S01]  /*11cf0*/  HFMA2 R80, R21, R24.reuse.H0_H0, -132, -132 ;  /* 0xd820d82015507431 */ /* 0x080fe20000040018 */
[----:B------:R-:W-:Y:S02]  /*11d00*/  LOP3.LUT R31, R22, 0x64006400, RZ, 0xfc, !PT ;  /* 0x64006400161f7812 */ /* 0x000fe400078efcff */
[----:B------:R-:W-:Y:S02]  /*11d10*/  LOP3.LUT R20, R9, 0x380038, RZ, 0xc0, !PT ;  /* 0x0038003809147812 */ /* 0x000fe400078ec0ff */
[----:B------:R-:W-:Y:S01]  /*11d20*/  LOP3.LUT R18, R14, 0x380038, RZ, 0xc0, !PT ;  /* 0x003800380e127812 */ /* 0x000fe200078ec0ff */
[----:B------:R-:W-:Y:S01]  /*11d30*/  HFMA2 R31, R31, R24.H0_H0, -132, -132 ;  /* 0xd820d8201f1f7431 */ /* 0x000fe20000040018 */
[----:B------:R-:W-:-:S02]  /*11d40*/  LOP3.LUT R22, R10, 0x380038, RZ, 0xc0, !PT ;  /* 0x003800380a167812 */ /* 0x000fc400078ec0ff */
[----:B------:R-:W-:Y:S02]  /*11d50*/  SHF.R.U32.HI R8, RZ, 0x6, R4 ;  /* 0x00000006ff087819 */ /* 0x000fe40000011604 */
[C---:B------:R-:W-:Y:S02]  /*11d60*/  LOP3.LUT R34, R7.reuse, 0x380038, RZ, 0xc0, !PT ;  /* 0x0038003807227812 */ /* 0x040fe400078ec0ff */
[----:B------:R-:W-:Y:S02]  /*11d70*/  LOP3.LUT R63, R7, 0x70007, RZ, 0xc0, !PT ;  /* 0x00070007073f7812 */ /* 0x000fe400078ec0ff */
[----:B------:R-:W-:Y:S02]  /*11d80*/  LOP3.LUT R56, R4, 0x70007, RZ, 0xc0, !PT ;  /* 0x0007000704387812 */ /* 0x000fe400078ec0ff */
[----:B------:R-:W-:Y:S02]  /*11d90*/  LOP3.LUT R7, R72, 0x40004, R27, 0xf8, !PT ;  /* 0x0004000448077812 */ /* 0x000fe400078ef81b */
[----:B------:R-:W-:-:S02]  /*11da0*/  LOP3.LUT R29, R26, 0x64006400, RZ, 0xfc, !PT ;  /* 0x640064001a1d7812 */ /* 0x000fc400078efcff */
[----:B------:R-:W-:Y:S02]  /*11db0*/  LOP3.LUT R4, R32, 0x40004, R19, 0xf8, !PT ;  /* 0x0004000420047812 */ /* 0x000fe400078ef813 */
[----:B------:R-:W-:Y:S02]  /*11dc0*/  LOP3.LUT R27, R25, 0x64006400, RZ, 0xfc, !PT ;  /* 0x64006400191b7812 */ /* 0x000fe400078efcff */
[----:B------:R-:W-:Y:S02]  /*11dd0*/  LOP3.LUT R26, R11, 0x380038, RZ, 0xc0, !PT ;  /* 0x003800380b1a7812 */ /* 0x000fe400078ec0ff */
        /* <DEDUP_REMOVED lines=33> */
[----:B------:R-:W-:Y:S01]  /*11ff0*/  LOP3.LUT R5, R70, 0x40004, R5, 0xf8, !PT ;  /* 0x0004000446057812 */ /* 0x000fe200078ef805 */
        /* <DEDUP_REMOVED lines=118> */
[-C--:B------:R-:W-:Y:S02]  /*12760*/  HFMA2.MMA R4, R81, R7.reuse, R12 ;  /* 0x0000000751047235 */ /* 0x080fe4000000000c */
[----:B------:R-:W-:Y:S01]  /*12770*/  HFMA2.MMA R97, R53, R7, R97 ;  /* 0x0000000735617235 */ /* 0x000fe20000000061 */
[----:B------:R-:W-:Y:S01]  /*12780*/  HFMA2 R7, R54, R7, R6 ;  /* 0x0000000736077231 */ /* 0x000fe20000000006 */
        /* <DEDUP_REMOVED lines=41> */
.L_x_1819:
        /* <DEDUP_REMOVED lines=80> */
.L_x_1820:
        /* <DEDUP_REMOVED lines=77> */
.L_x_1818:
[----:B0-----:R-:W-:Y:S01]  /*133f0*/  IADD3 R46, R46, 0x20, RZ ;  /* 0x000000202e2e7810 */ /* 0x001fe20007ffe0ff */
[----:B------:R-:W-:Y:S01]  /*13400*/  UIADD3 UR4, UR4, 0x40, URZ ;  /* 0x0000004004047890 */ /* 0x000fe2000fffe03f */
[----:B-----5:R-:W-:Y:S02]  /*13410*/  IMAD.WIDE R20, R37, 0x4, R2 ;  /* 0x0000000425147825 */ /* 0x020fe400078e0202 */
[C---:B------:R-:W-:Y:S02]  /*13420*/  ISETP.GE.AND P2, PT, R46.reuse, c[0x0][0x1b8], PT ;  /* 0x00006e002e007a0c */ /* 0x040fe40003f46270 */
[----:B------:R-:W-:-:S13]  /*13430*/  ISETP.LT.AND P3, PT, R46, R45, PT ;  /* 0x0000002d2e00720c */ /* 0x000fda0003f61270 */
[----:B------:R-:W-:Y:S05]  /*13440*/  @!P2 BRA P3, `(.L_x_1821) ;  /* 0xffffe1600000a947 */ /* 0x000fea000183ffff */
.L_x_1817:
        /* <DEDUP_REMOVED lines=9> */
.L_x_1826:
        /* <DEDUP_REMOVED lines=32> */
[C---:B------:R-:W-:Y:S02]  /*136e0*/  LOP3.LUT R32, R6.reuse, 0xc000c0, RZ, 0xc0, !PT ;  /* 0x00c000c006207812 */ /* 0x040fe400078ec0ff */
[----:B------:R-:W-:Y:S02]  /*136f0*/  LOP3.LUT R54, R6, 0x30003, RZ, 0xc0, !PT ;  /* 0x0003000306367812 */ /* 0x000fe400078ec0ff */
[----:B------:R-:W-:Y:S02]  /*13700*/  LOP3.LUT R6, R7, 0xc000c, RZ, 0xc0, !PT ;  /* 0x000c000c07067812 */ /* 0x000fe400078ec0ff */
[----:B------:R-:W-:Y:S02]  /*13710*/  SHF.R.U32.HI R11, RZ, 0x8, R4 ;  /* 0x00000008ff0b7819 */ /* 0x000fe40000011604 */
[----:B------:R-:W-:-:S02]  /*13720*/  LOP3.LUT R15, R6, 0x64006400, RZ, 0xfc, !PT ;  /* 0x64006400060f7812 */ /* 0x000fc400078efcff */
[----:B------:R-:W-:Y:S02]  /*13730*/  SHF.R.U32.HI R57, RZ, 0x8, R7 ;  /* 0x00000008ff397819 */ /* 0x000fe40000011607 */
[C---:B------:R-:W-:Y:S01]  /*13740*/  LOP3.LUT R25, R7.reuse, 0x300030, RZ, 0xc0, !PT ;  /* 0x0030003007197812 */ /* 0x040fe200078ec0ff */
[----:B------:R-:W-:Y:S01]  /*13750*/  HFMA2 R15, R15, R8.H1_H1, -258, -258 ;  /* 0xdc08dc080f0f7431 */ /* 0x000fe20000060008 */
[C---:B------:R-:W-:Y:S02]  /*13760*/  LOP3.LUT R34, R7.reuse, 0xc000c0, RZ, 0xc0, !PT ;  /* 0x00c000c007227812 */ /* 0x040fe400078ec0ff */
[----:B------:R-:W-:Y:S02]  /*13770*/  LOP3.LUT R56, R7, 0x30003, RZ, 0xc0, !PT ;  /* 0x0003000307387812 */ /* 0x000fe400078ec0ff */
[----:B------:R-:W-:Y:S02]  /*13780*/  LOP3.LUT R14, R5, 0x64006400, RZ, 0xfc, !PT ;  /* 0x64006400050e7812 */ /* 0x000fe400078efcff */
[----:B------:R-:W-:-:S02]  /*13790*/  LOP3.LUT R6, R53, 0xc000c, RZ, 0xc0, !PT ;  /* 0x000c000c35067812 */ /* 0x000fc400078ec0ff */
[----:B------:R-:W-:Y:S01]  /*137a0*/  LOP3.LUT R5, R11, 0xc000c, RZ, 0xc0, !PT ;  /* 0x000c000c0b057812 */ /* 0x000fe200078ec0ff */
[-C--:B------:R-:W-:Y:S01]  /*137b0*/  HFMA2 R14, R14, R8.reuse.H1_H1, -258, -258 ;  /* 0xdc08dc080e0e7431 */ /* 0x080fe20000060008 */
        /* <DEDUP_REMOVED lines=11> */
[----:B------:R-:W-:Y:S01]  /*13870*/  HFMA2 R19, R19, R8.H1_H1, -258, -258 ;  /* 0xdc08dc0813137431 */ /* 0x000fe20000060008 */
[----:B------:R-:W-:Y:S01]  /*13880*/  LOP3.LUT R9, R4, 0x300030, RZ, 0xc0, !PT ;  /* 0x0030003004097812 */ /* 0x000fe200078ec0ff */
[----:B------:R-:W-:Y:S01]  /*13890*/  HFMA2 R23, R23, R31.H0_H0, -66, -66 ;  /* 0xd420d42017177431 */ /* 0x000fe2000004001f */
        /* <DEDUP_REMOVED lines=107> */
.L_x_1824:
        /* <DEDUP_REMOVED lines=46> */
.L_x_1825:
        /* <DEDUP_REMOVED lines=44> */
.L_x_1823:
[----:B------:R-:W-:Y:S01]  /*144f0*/  IADD3 R46, R46, 0x10, RZ ;  /* 0x000000102e2e7810 */ /* 0x000fe20007ffe0ff */
[----:B------:R-:W-:Y:S01]  /*14500*/  UIADD3 UR4, UR4, 0x20, URZ ;  /* 0x0000002004047890 */ /* 0x000fe2000fffe03f */
[----:B------:R-:W-:Y:S02]  /*14510*/  LEA R20, P3, R3, R20, 0x2 ;  /* 0x0000001403147211 */ /* 0x000fe400078610ff */
[C---:B------:R-:W-:Y:S02]  /*14520*/  ISETP.GE.AND P2, PT, R46.reuse, c[0x0][0x1bc], PT ;  /* 0x00006f002e007a0c */ /* 0x040fe40003f46270 */
[----:B------:R-:W-:Y:S01]  /*14530*/  ISETP.LT.AND P4, PT, R46, R45, PT ;  /* 0x0000002d2e00720c */ /* 0x000fe20003f81270 */
[----:B------:R-:W-:-:S12]  /*14540*/  IMAD.X R21, R21, 0x1, R13, P3 ;  /* 0x0000000115157824 */ /* 0x000fd800018e060d */
[----:B------:R-:W-:Y:S05]  /*14550*/  @!P2 BRA P4, `(.L_x_1826) ;  /* 0xffffef800000a947 */ /* 0x000fea000203ffff */
.L_x_1822:
[----:B------:R-:W-:Y:S05]  /*14560*/  @!P1 EXIT ;  /* 0x000000000000994d */ /* 0x000fea0003800000 */
[----:B------:R-:W0:Y:S01]  /*14570*/  S2R R0, SR_CTAID.X ;  /* 0x0000000000007919 */ /* 0x000e220000002500 */
[----:B------:R-:W-:-:S03]  /*14580*/  IMAD.MOV.U32 R9, RZ, RZ, 0x2 ;  /* 0x00000002ff097424 */ /* 0x000fc600078e00ff */
[----:B------:R-:W0:Y:S04]  /*14590*/  S2R R3, SR_TID.X ;  /* 0x0000000000037919 */ /* 0x000e280000002100 */
[----:B------:R-:W1:Y:S01]  /*145a0*/  S2R R2, SR_CTAID.Y ;  /* 0x0000000000027919 */ /* 0x000e620000002600 */
[----:B0-----:R-:W-:-:S04]  /*145b0*/  IMAD R0, R0, 0x40, R3 ;  /* 0x0000004000007824 */ /* 0x001fc800078e0203 */
[----:B------:R-:W-:Y:S02]  /*145c0*/  IMAD.SHL.U32 R3, R0, 0x4, RZ ;  /* 0x0000000400037824 */ /* 0x000fe400078e00ff */
[----:B-1----:R-:W-:-:S04]  /*145d0*/  IMAD R0, R2, 0x3, RZ ;  /* 0x0000000302007824 */ /* 0x002fc800078e02ff */
[----:B------:R-:W-:-:S04]  /*145e0*/  IMAD R0, R0, c[0x0][0x18c], R3 ;  /* 0x0000630000007a24 */ /* 0x000fc800078e0203 */
[----:B------:R-:W-:-:S05]  /*145f0*/  IMAD.WIDE R2, R0, R9, c[0x0][0x180] ;  /* 0x0000600000027625 */ /* 0x000fca00078e0209 */
[----:B------:R-:W2:Y:S01]  /*14600*/  ATOM.E.ADD.F16x2.RN.STRONG.GPU P0, RZ, [R2.64], R43 ;  /* 0x0000002b02ff798a */ /* 0x000ea2000810e9c6 */
[----:B------:R-:W-:Y:S01]  /*14610*/  BSSY B0, `(.L_x_1827) ;  /* 0x000000e000007945 */ /* 0x000fe20003800000 */
[----:B--2---:R-:W-:Y:S05]  /*14620*/  @P0 BRA `(.L_x_1828) ;  /* 0x000000c000000947 */ /* 0x004fea0003800000 */
[----:B------:R-:W0:Y:S02]  /*14630*/  QSPC.E.S P0, RZ, [R2] ;  /* 0x0000000002ff73aa */ /* 0x000e240000000500 */
[----:B0-----:R-:W-:Y:S05]  /*14640*/  @!P0 BRA `(.L_x_1829) ;  /* 0x0000007000008947 */ /* 0x001fea0003800000 */
[----:B-----5:R-:W-:-:S05]  /*14650*/  LOP3.LUT R4, R2, 0xffffff, RZ, 0xc0, !PT ;  /* 0x00ffffff02047812 */ /* 0x020fca00078ec0ff */
.L_x_1830:
[----:B------:R-:W0:Y:S02]  /*14660*/  LDS R6, [R4] ;  /* 0x0000000004067984 */ /* 0x000e240000000800 */
[----:B0-----:R-:W-:-:S06]  /*14670*/  HADD2 R7, R6, R43 ;  /* 0x0000002b06077230 */ /* 0x001fcc0000000000 */
[----:B------:R-:W0:Y:S02]  /*14680*/  ATOMS.CAST.SPIN R7, [R4], R6, R7 ;  /* 0x000000060407738d */ /* 0x000e240001800007 */
[----:B0-----:R-:W-:-:S13]  /*14690*/  ISETP.EQ.U32.AND P0, PT, R7, 0x1, PT ;  /* 0x000000010700780c */ /* 0x001fda0003f02070 */
[----:B------:R-:W-:Y:S05]  /*146a0*/  @!P0 BRA `(.L_x_1830) ;  /* 0xffffffb000008947 */ /* 0x000fea000383ffff */
[----:B------:R-:W-:Y:S05]  /*146b0*/  BRA `(.L_x_1828) ;  /* 0x0000003000007947 */ /* 0x000fea0003800000 */
.L_x_1829:
[----:B-----5:R-:W2:Y:S02]  /*146c0*/  LD.E R4, [R2.64] ;  /* 0x0000000602047980 */ /* 0x020ea4000c101900 */
[----:B--2---:R-:W-:-:S05]  /*146d0*/  IMAD.IADD R5, R43, 0x1, R4 ;  /* 0x000000012b057824 */ /* 0x004fca00078e0204 */
[----:B------:R0:W-:Y:S02]  /*146e0*/  ST.E [R2.64], R5 ;  /* 0x0000000502007985 */ /* 0x0001e4000c101906 */
.L_x_1828:
[----:B------:R-:W-:Y:S05]  /*146f0*/  BSYNC B0 ;  /* 0x0000000000007941 */ /* 0x000fea0003800000 */
.L_x_1827:
[----:B------:R-:W2:Y:S01]  /*14700*/  ATOM.E.ADD.F16x2.RN.STRONG.GPU P0, RZ, [R2.64+0x4], R42 ;  /* 0x0000042a02ff798a */ /* 0x000ea2000810e9c6 */
[----:B------:R-:W-:Y:S01]  /*14710*/  BSSY B0, `(.L_x_1831) ;  /* 0x000000f000007945 */ /* 0x000fe20003800000 */
[----:B--2---:R-:W-:Y:S05]  /*14720*/  @P0 BRA `(.L_x_1832) ;  /* 0x000000d000000947 */ /* 0x004fea0003800000 */
[----:B------:R-:W1:Y:S02]  /*14730*/  QSPC.E.S P0, RZ, [R2+0x4] ;  /* 0x0000040002ff73aa */ /* 0x000e640000000500 */
[----:B-1----:R-:W-:Y:S05]  /*14740*/  @!P0 BRA `(.L_x_1833) ;  /* 0x0000008000008947 */ /* 0x002fea0003800000 */
[----:B0-----:R-:W-:-:S04]  /*14750*/  IADD3 R2, R2, 0x4, RZ ;  /* 0x0000000402027810 */ /* 0x001fc80007ffe0ff */
[----:B------:R-:W-:-:S05]  /*14760*/  LOP3.LUT R2, R2, 0xffffff, RZ, 0xc0, !PT ;  /* 0x00ffffff02027812 */ /* 0x000fca00078ec0ff */
.L_x_1834:
[----:B-----5:R-:W0:Y:S02]  /*14770*/  LDS R4, [R2] ;  /* 0x0000000002047984 */ /* 0x020e240000000800 */
[----:B0-----:R-:W-:-:S10]  /*14780*/  HFMA2.MMA R5, R4, 1, 1, R42 ;  /* 0x3c003c0004057835 */ /* 0x001fd4000000002a */
[----:B------:R-:W0:Y:S02]  /*14790*/  ATOMS.CAST.SPIN R5, [R2], R4, R5 ;  /* 0x000000040205738d */ /* 0x000e240001800005 */
[----:B0-----:R-:W-:-:S13]  /*147a0*/  ISETP.EQ.U32.AND P0, PT, R5, 0x1, PT ;  /* 0x000000010500780c */ /* 0x001fda0003f02070 */
[----:B------:R-:W-:Y:S05]  /*147b0*/  @!P0 BRA `(.L_x_1834) ;  /* 0xffffffb000008947 */ /* 0x000fea000383ffff */
[----:B------:R-:W-:Y:S05]  /*147c0*/  BRA `(.L_x_1832) ;  /* 0x0000003000007947 */ /* 0x000fea0003800000 */
.L_x_1833:
[----:B-----5:R-:W2:Y:S02]  /*147d0*/  LD.E R4, [R2.64+0x4] ;  /* 0x0000040602047980 */ /* 0x020ea4000c101900 */
[----:B0-2---:R-:W-:-:S05]  /*147e0*/  IMAD.IADD R5, R42, 0x1, R4 ;  /* 0x000000012a057824 */ /* 0x005fca00078e0204 */
[----:B------:R0:W-:Y:S02]  /*147f0*/  ST.E [R2.64+0x4], R5 ;  /* 0x0000040502007985 */ /* 0x0001e4000c101906 */
.L_x_1832:
[----:B------:R-:W-:Y:S05]  /*14800*/  BSYNC B0 ;  /* 0x0000000000007941 */ /* 0x000fea0003800000 */
.L_x_1831:
[----:B------:R-:W-:-:S13]  /*14810*/  ISETP.GE.AND P0, PT, R47, 0x2, PT ;  /* 0x000000022f00780c */ /* 0x000fda0003f06270 */
[----:B------:R-:W-:Y:S05]  /*14820*/  @!P0 EXIT ;  /* 0x000000000000894d */ /* 0x000fea0003800000 */
[----:B------:R-:W-:-:S05]  /*14830*/  IADD3 R0, R0, c[0x0][0x18c], RZ ;  /* 0x0000630000007a10 */ /* 0x000fca0007ffe0ff */
[----:B0-----:R-:W-:-:S05]  /*14840*/  IMAD.WIDE R2, R0, R9, c[0x0][0x180] ;  /* 0x0000600000027625 */ /* 0x001fca00078e0209 */
[----:B------:R-:W2:Y:S01]  /*14850*/  ATOM.E.ADD.F16x2.RN.STRONG.GPU P0, RZ, [R2.64], R41 ;  /* 0x0000002902ff798a */ /* 0x000ea2000810e9c6 */
[----:B------:R-:W-:Y:S01]  /*14860*/  BSSY B0, `(.L_x_1835) ;  /* 0x000000e000007945 */ /* 0x000fe20003800000 */
[----:B--2---:R-:W-:Y:S05]  /*14870*/  @P0 BRA `(.L_x_1836) ;  /* 0x000000c000000947 */ /* 0x004fea0003800000 */
[----:B------:R-:W0:Y:S02]  /*14880*/  QSPC.E.S P0, RZ, [R2] ;  /* 0x0000000002ff73aa */ /* 0x000e240000000500 */
[----:B0-----:R-:W-:Y:S05]  /*14890*/  @!P0 BRA `(.L_x_1837) ;  /* 0x0000007000008947 */ /* 0x001fea0003800000 */
[----:B-----5:R-:W-:-:S05]  /*148a0*/  LOP3.LUT R4, R2, 0xffffff, RZ, 0xc0, !PT ;  /* 0x00ffffff02047812 */ /* 0x020fca00078ec0ff */
.L_x_1838:
[----:B------:R-:W0:Y:S02]  /*148b0*/  LDS R6, [R4] ;  /* 0x0000000004067984 */ /* 0x000e240000000800 */
[----:B0-----:R-:W-:-:S06]  /*148c0*/  HADD2 R7, R6, R41 ;  /* 0x0000002906077230 */ /* 0x001fcc0000000000 */
[----:B------:R-:W0:Y:S02]  /*148d0*/  ATOMS.CAST.SPIN R7, [R4], R6, R7 ;  /* 0x000000060407738d */ /* 0x000e240001800007 */
[----:B0-----:R-:W-:-:S13]  /*148e0*/  ISETP.EQ.U32.AND P0, PT, R7, 0x1, PT ;  /* 0x000000010700780c */ /* 0x001fda0003f02070 */
[----:B------:R-:W-:Y:S05]  /*148f0*/  @!P0 BRA `(.L_x_1838) ;  /* 0xffffffb000008947 */ /* 0x000fea000383ffff */
[----:B------:R-:W-:Y:S05]  /*14900*/  BRA `(.L_x_1836) ;  /* 0x0000003000007947 */ /* 0x000fea0003800000 */
.L_x_1837:
[----:B-----5:R-:W2:Y:S02]  /*14910*/  LD.E R4, [R2.64] ;  /* 0x0000000602047980 */ /* 0x020ea4000c101900 */
[----:B--2---:R-:W-:-:S05]  /*14920*/  IMAD.IADD R5, R41, 0x1, R4 ;  /* 0x0000000129057824 */ /* 0x004fca00078e0204 */
[----:B------:R0:W-:Y:S02]  /*14930*/  ST.E [R2.64], R5 ;  /* 0x0000000502007985 */ /* 0x0001e4000c101906 */
.L_x_1836:
[----:B------:R-:W-:Y:S05]  /*14940*/  BSYNC B0 ;  /* 0x0000000000007941 */ /* 0x000fea0003800000 */
.L_x_1835:
[----:B------:R-:W2:Y:S01]  /*14950*/  ATOM.E.ADD.F16x2.RN.STRONG.GPU P0, RZ, [R2.64+0x4], R40 ;  /* 0x0000042802ff798a */ /* 0x000ea2000810e9c6 */
[----:B------:R-:W-:Y:S01]  /*14960*/  BSSY B0, `(.L_x_1839) ;  /* 0x000000f000007945 */ /* 0x000fe20003800000 */
[----:B--2---:R-:W-:Y:S05]  /*14970*/  @P0 BRA `(.L_x_1840) ;  /* 0x000000d000000947 */ /* 0x004fea0003800000 */
[----:B------:R-:W1:Y:S02]  /*14980*/  QSPC.E.S P0, RZ, [R2+0x4] ;  /* 0x0000040002ff73aa */ /* 0x000e640000000500 */
[----:B-1----:R-:W-:Y:S05]  /*14990*/  @!P0 BRA `(.L_x_1841) ;  /* 0x0000008000008947 */ /* 0x002fea0003800000 */
[----:B0-----:R-:W-:-:S04]  /*149a0*/  IADD3 R2, R2, 0x4, RZ ;  /* 0x0000000402027810 */ /* 0x001fc80007ffe0ff */
[----:B------:R-:W-:-:S05]  /*149b0*/  LOP3.LUT R2, R2, 0xffffff, RZ, 0xc0, !PT ;  /* 0x00ffffff02027812 */ /* 0x000fca00078ec0ff */
.L_x_1842:
[----:B-----5:R-:W0:Y:S02]  /*149c0*/  LDS R4, [R2] ;  /* 0x0000000002047984 */ /* 0x020e240000000800 */
[----:B0-----:R-:W-:-:S10]  /*149d0*/  HFMA2.MMA R5, R4, 1, 1, R40 ;  /* 0x3c003c0004057835 */ /* 0x001fd40000000028 */
[----:B------:R-:W0:Y:S02]  /*149e0*/  ATOMS.CAST.SPIN R5, [R2], R4, R5 ;  /* 0x000000040205738d */ /* 0x000e240001800005 */
[----:B0-----:R-:W-:-:S13]  /*149f0*/  ISETP.EQ.U32.AND P0, PT, R5, 0x1, PT ;  /* 0x000000010500780c */ /* 0x001fda0003f02070 */
[----:B------:R-:W-:Y:S05]  /*14a00*/  @!P0 BRA `(.L_x_1842) ;  /* 0xffffffb000008947 */ /* 0x000fea000383ffff */
[----:B------:R-:W-:Y:S05]  /*14a10*/  BRA `(.L_x_1840) ;  /* 0x0000003000007947 */ /* 0x000fea0003800000 */
.L_x_1841:
[----:B-----5:R-:W2:Y:S02]  /*14a20*/  LD.E R4, [R2.64+0x4] ;  /* 0x0000040602047980 */ /* 0x020ea4000c101900 */
[----:B0-2---:R-:W-:-:S05]  /*14a30*/  IMAD.IADD R5, R40, 0x1, R4 ;  /* 0x0000000128057824 */ /* 0x005fca00078e0204 */
[----:B------:R0:W-:Y:S02]  /*14a40*/  ST.E [R2.64+0x4], R5 ;  /* 0x0000040502007985 */ /* 0x0001e4000c101906 */
.L_x_1840:
[----:B------:R-:W-:Y:S05]  /*14a50*/  BSYNC B0 ;  /* 0x0000000000007941 */ /* 0x000fea0003800000 */
.L_x_1839:
[----:B------:R-:W-:-:S13]  /*14a60*/  ISETP.NE.AND P0, PT, R47, 0x2, PT ;  /* 0x000000022f00780c */ /* 0x000fda0003f05270 */
[----:B------:R-:W-:Y:S05]  /*14a70*/  @!P0 EXIT ;  /* 0x000000000000894d */ /* 0x000fea0003800000 */
[----:B0-----:R-:W-:-:S05]  /*14a80*/  IADD3 R2, R0, c[0x0][0x18c], RZ ;  /* 0x0000630000027a10 */ /* 0x001fca0007ffe0ff */
[----:B------:R-:W-:-:S05]  /*14a90*/  IMAD.WIDE R2, R2, R9, c[0x0][0x180] ;  /* 0x0000600002027625 */ /* 0x000fca00078e0209 */
[----:B------:R-:W2:Y:S01]  /*14aa0*/  ATOM.E.ADD.F16x2.RN.STRONG.GPU P0, RZ, [R2.64], R39 ;  /* 0x0000002702ff798a */ /* 0x000ea2000810e9c6 */
[----:B------:R-:W-:Y:S01]  /*14ab0*/  BSSY B0, `(.L_x_1843) ;  /* 0x000000e000007945 */ /* 0x000fe20003800000 */
[----:B--2---:R-:W-:Y:S05]  /*14ac0*/  @P0 BRA `(.L_x_1844) ;  /* 0x000000c000000947 */ /* 0x004fea0003800000 */
[----:B------:R-:W0:Y:S02]  /*14ad0*/  QSPC.E.S P0, RZ, [R2] ;  /* 0x0000000002ff73aa */ /* 0x000e240000000500 */
[----:B0-----:R-:W-:Y:S05]  /*14ae0*/  @!P0 BRA `(.L_x_1845) ;  /* 0x0000007000008947 */ /* 0x001fea0003800000 */
[----:B------:R-:W-:-:S05]  /*14af0*/  LOP3.LUT R0, R2, 0xffffff, RZ, 0xc0, !PT ;  /* 0x00ffffff02007812 */ /* 0x000fca00078ec0ff */
.L_x_1846:
[----:B-----5:R-:W0:Y:S02]  /*14b00*/  LDS R4, [R0] ;  /* 0x0000000000047984 */ /* 0x020e240000000800 */
[----:B0-----:R-:W-:-:S06]  /*14b10*/  HADD2 R5, R4, R39 ;  /* 0x0000002704057230 */ /* 0x001fcc0000000000 */
[----:B------:R-:W0:Y:S02]  /*14b20*/  ATOMS.CAST.SPIN R5, [R0], R4, R5 ;  /* 0x000000040005738d */ /* 0x000e240001800005 */
[----:B0-----:R-:W-:-:S13]  /*14b30*/  ISETP.EQ.U32.AND P0, PT, R5, 0x1, PT ;  /* 0x000000010500780c */ /* 0x001fda0003f02070 */
[----:B------:R-:W-:Y:S05]  /*14b40*/  @!P0 BRA `(.L_x_1846) ;  /* 0xffffffb000008947 */ /* 0x000fea000383ffff */
[----:B------:R-:W-:Y:S05]  /*14b50*/  BRA `(.L_x_1844) ;  /* 0x0000003000007947 */ /* 0x000fea0003800000 */
.L_x_1845:
[----:B------:R-:W2:Y:S02]  /*14b60*/  LD.E R0, [R2.64] ;  /* 0x0000000602007980 */ /* 0x000ea4000c101900 */
[----:B--2--5:R-:W-:-:S05]  /*14b70*/  IMAD.IADD R5, R39, 0x1, R0 ;  /* 0x0000000127057824 */ /* 0x024fca00078e0200 */
[----:B------:R0:W-:Y:S02]  /*14b80*/  ST.E [R2.64], R5 ;  /* 0x0000000502007985 */ /* 0x0001e4000c101906 */
.L_x_1844:
[----:B------:R-:W-:Y:S05]  /*14b90*/  BSYNC B0 ;  /* 0x0000000000007941 */ /* 0x000fea0003800000 */
.L_x_1843:
[----:B------:R-:W2:Y:S02]  /*14ba0*/  ATOM.E.ADD.F16x2.RN.STRONG.GPU P0, RZ, [R2.64+0x4], R38 ;  /* 0x0000042602ff798a */ /* 0x000ea4000810e9c6 */
[----:B--2---:R-:W-:Y:S05]  /*14bb0*/  @P0 EXIT ;  /* 0x000000000000094d */ /* 0x004fea0003800000 */
[----:B------:R-:W1:Y:S02]  /*14bc0*/  QSPC.E.S P0, RZ, [R2+0x4] ;  /* 0x0000040002ff73aa */ /* 0x000e640000000500 */
[----:B-1----:R-:W-:Y:S05]  /*14bd0*/  @!P0 BRA `(.L_x_1847) ;  /* 0x0000008000008947 */ /* 0x002fea0003800000 */
[----:B0-----:R-:W-:-:S04]  /*14be0*/  IADD3 R2, R2, 0x4, RZ ;  /* 0x0000000402027810 */ /* 0x001fc80007ffe0ff */
[----:B------:R-:W-:-:S05]  /*14bf0*/  LOP3.LUT R2, R2, 0xffffff, RZ, 0xc0, !PT ;  /* 0x00ffffff02027812 */ /* 0x000fca00078ec0ff */
.L_x_1848:
[----:B-----5:R-:W0:Y:S02]  /*14c00*/  LDS R4, [R2] ;  /* 0x0000000002047984 */ /* 0x020e240000000800 */
[----:B0-----:R-:W-:-:S10]  /*14c10*/  HFMA2.MMA R5, R4, 1, 1, R38 ;  /* 0x3c003c0004057835 */ /* 0x001fd40000000026 */
[----:B------:R-:W0:Y:S02]  /*14c20*/  ATOMS.CAST.SPIN R5, [R2], R4, R5 ;  /* 0x000000040205738d */ /* 0x000e240001800005 */
[----:B0-----:R-:W-:-:S13]  /*14c30*/  ISETP.EQ.U32.AND P0, PT, R5, 0x1, PT ;  /* 0x000000010500780c */ /* 0x001fda0003f02070 */
[----:B------:R-:W-:Y:S05]  /*14c40*/  @!P0 BRA `(.L_x_1848) ;  /* 0xffffffb000008947 */ /* 0x000fea000383ffff */
[----:B------:R-:W-:Y:S05]  /*14c50*/  EXIT ;  /* 0x000000000000794d */ /* 0x000fea0003800000 */
.L_x_1847:
[----:B------:R-:W2:Y:S02]  /*14c60*/  LD.E R0, [R2.64+0x4] ;  /* 0x0000040602007980 */ /* 0x000ea4000c101900 */
[----:B0-2--5:R-:W-:-:S05]  /*14c70*/  IMAD.IADD R5, R38, 0x1, R0 ;  /* 0x0000000126057824 */ /* 0x025fca00078e0200 */
[----:B------:R-:W-:Y:S01]  /*14c80*/  ST.E [R2.64+0x4], R5 ;  /* 0x0000040502007985 */ /* 0x000fe2000c101906 */
[----:B------:R-:W-:Y:S05]  /*14c90*/  EXIT ;  /* 0x000000000000794d */ /* 0x000fea0003800000 */
.L_x_1849:
        /* <DEDUP_REMOVED lines=14> */
.L_x_4766:


//--------------------- .text._Z23gemm_half_q_half_kernelILi3ELi160ELb1ELb0ELi64EEvPK6__halfPKjS4_S2_PS0_iiiiPKtS7_iiiiiibS2_i --------------------------
	.section	.text._Z23gemm_half_q_half_kernelILi3ELi160ELb1ELb0ELi64EEvPK6__halfPKjS4_S2_PS0_iiiiPKtS7_iiiiiibS2_i,"ax",@progbits
	.sectioninfo	@"SHI_REGISTERS=70"
	.align	128
        .global         _Z23gemm_half_q_half_kernelILi3ELi160ELb1ELb0ELi64EEvPK6__halfPKjS4_S2_PS0_iiiiPKtS7_iiiiiibS2_i
        .type           _Z23gemm_half_q_half_kernelILi3ELi160ELb1ELb0ELi64EEvPK6__halfPKjS4_S2_PS0_iiiiPKtS7_iiiiiibS2_i,@function
        .size           _Z23gemm_half_q_half_kernelILi3ELi160ELb1ELb0ELi64EEvPK6__halfPKjS4_S2_PS0_iiiiPKtS7_iiiiiibS2_i,(.L_x_4767 - _Z23gemm_half_q_half_kernelILi3ELi160ELb1ELb0ELi64EEvPK6__halfPKjS4_S2_PS0_iiiiPKtS7_iiiiiibS2_i)
        .other          _Z23gemm_half_q_half_kernelILi3ELi160ELb1ELb0ELi64EEvPK6__halfPKjS4_S2_PS0_iiiiPKtS7_iiiiiibS2_i,@"STO_CUDA_ENTRY STV_DEFAULT"
_Z23gemm_half_q_half_kernelILi3ELi160ELb1ELb0ELi64EEvPK6__halfPKjS4_S2_PS0_iiiiPKtS7_iiiiiibS2_i:
.text._Z23gemm_half_q_half_kernelILi3ELi160ELb1ELb0ELi64EEvPK6__halfPKjS4_S2_PS0_iiiiPKtS7_iiiiiibS2_i:
        /* <DEDUP_REMOVED lines=35> */
.L_x_1850:
        /* <DEDUP_REMOVED lines=27> */
.L_x_1855:
        /* <DEDUP_REMOVED lines=36> */
.L_x_1854:
        /* <DEDUP_REMOVED lines=22> */
.L_x_1856:
        /* <DEDUP_REMOVED lines=12> */
.L_x_1853:
[----:B------:R-:W-:Y:S01]  /*0840*/  ISETP.GT.AND P2, PT, R55, 0x3, PT ;  /* 0x000000033700780c */ /* 0x000fe20003f44270 */
[----:B------:R-:W-:Y:S01]  /*0850*/  IMAD.SHL.U32 R22, R9, 0x2, RZ ;  /* 0x0000000209167824 */ /* 0x000fe200078e00ff */
[----:B------:R-:W-:Y:S01]  /*0860*/  PLOP3.LUT P0, PT, PT, PT, PT, 0x80, 0x0 ;  /* 0x000000000000781c */ /* 0x000fe20003f0f070 */
[----:B------:R-:W-:-:S10]  /*0870*/  IMAD.MOV.U32 R3, RZ, RZ, RZ ;  /* 0x000000ffff037224 */ /* 0x000fd400078e00ff */
[----:B------:R-:W-:Y:S05]  /*0880*/  @!P2 BRA `(.L_x_1857) ;  /* 0x000002600000a947 */ /* 0x000fea0003800000 */
[----:B------:R-:W-:Y:S02]  /*0890*/  PLOP3.LUT P0, PT, PT, PT, PT, 0x8, 0x0 ;  /* 0x000000000000781c */ /* 0x000fe40003f0e170 */
[----:B------:R-:W-:Y:S02]  /*08a0*/  IADD3 R24, R55, -0x3, RZ ;  /* 0xfffffffd37187810 */ /* 0x000fe40007ffe0ff */
.L_x_1858:
        /* <DEDUP_REMOVED lines=36> */
.L_x_1857:
        /* <DEDUP_REMOVED lines=22> */
.L_x_1859:
        /* <DEDUP_REMOVED lines=11> */
.L_x_1852:
[----:B------:R-:W-:Y:S05]  /*0d00*/  BSYNC B0 ;  /* 0x0000000000007941 */ /* 0x000fea0003800000 */
.L_x_1851:
        /* <DEDUP_REMOVED lines=14> */
.L_x_1862:
        /* <DEDUP_REMOVED lines=19> */
.L_x_1861:
        /* <DEDUP_REMOVED lines=14> */
.L_x_1863:
[----:B------:R-:W-:-:S13]  /*1000*/  ISETP.LT.OR P0, PT, R3, R55, P0 ;  /* 0x000000370300720c */ /* 0x000fda0000701670 */
[----:B------:R-:W-:Y:S02]  /*1010*/  @P0 IMAD R3, R2, 0x3, R3 ;  /* 0x0000000302030824 */ /* 0x000fe400078e0203 */
[----:B------:R-:W-:Y:S02]  /*1020*/  @P0 IMAD.MOV.U32 R2, RZ, RZ, 0x2 ;  /* 0x00000002ff020424 */ /* 0x000fe400078e00ff */
[----:B------:R-:W-:-:S04]  /*1030*/  @P0 IMAD R3, R3, c[0x0][0x18c], R12 ;  /* 0x0000630003030a24 */ /* 0x000fc800078e020c */
[----:B------:R-:W-:-:S05]  /*1040*/  @P0 IMAD.WIDE R2, R3, R2, c[0x0][0x180] ;  /* 0x0000600003020625 */ /* 0x000fca00078e0202 */
[----:B------:R1:W-:Y:S02]  /*1050*/  @P0 STG.E.64 [R2.64], RZ ;  /* 0x000000ff02000986 */ /* 0x0003e4000c101b08 */
.L_x_1860:
[----:B------:R-:W-:Y:S01]  /*1060*/  BAR.SYNC.DEFER_BLOCKING 0x0 ;  /* 0x0000000000007b1d */ /* 0x000fe20000010000 */
[----:B------:R-:W-:Y:S01]  /*1070*/  ISETP.GE.AND P0, PT, R54, R53, PT ;  /* 0x000000353600720c */ /* 0x000fe20003f06270 */
[----:B0-----:R-:W-:Y:S02]  /*1080*/  IMAD.SHL.U32 R4, R0, 0x80, RZ ;  /* 0x0000008000047824 */ /* 0x001fe400078e00ff */
[----:B-----5:R-:W-:-:S04]  /*1090*/  IMAD.MOV.U32 R19, RZ, RZ, 0x2 ;  /* 0x00000002ff137424 */ /* 0x020fc800078e00ff */
        /* <DEDUP_REMOVED lines=10> */
.L_x_1865:
        /* <DEDUP_REMOVED lines=43> */
.L_x_1864:
[----:B-1----:R-:W2:Y:S04]  /*13f0*/  LDL.64 R6, [R1] ;  /* 0x0000000001067983 */ /* 0x002ea80000100a00 */
[----:B------:R1:W3:Y:S01]  /*1400*/  LDG.E.U16.CONSTANT R13, [R4.64+0x2] ;  /* 0x00000208040d7981 */ /* 0x0002e2000c1e9500 */
[C---:B------:R-:W-:Y:S01]  /*1410*/  ISETP.GT.AND P2, PT, R54.reuse, c[0x0][0x1a8], PT ;  /* 0x00006a0036007a0c */ /* 0x040fe20003f44270 */
[----:B------:R-:W-:Y:S01]  /*1420*/  UMOV UR4, URZ ;  /* 0x0000003f00047c82 */ /* 0x000fe20008000000 */
[C---:B------:R-:W-:Y:S02]  /*1430*/  ISETP.GT.AND P3, PT, R54.reuse, c[0x0][0x1ac], PT ;  /* 0x00006b0036007a0c */ /* 0x040fe40003f64270 */
[----:B------:R-:W-:-:S02]  /*1440*/  ISETP.GT.AND P5, PT, R54, c[0x0][0x1b4], PT ;  /* 0x00006d0036007a0c */ /* 0x000fc40003fa4270 */
[C---:B------:R-:W-:Y:S02]  /*1450*/  IMNMX R2, R54.reuse, c[0x0][0x1a8], PT ;  /* 0x00006a0036027a17 */ /* 0x040fe40003800200 */
        /* <DEDUP_REMOVED lines=8> */
[----:B01----:R-:W-:Y:S02]  /*14e0*/  @P5 IMNMX R5, R54, c[0x0][0x1b8], PT ;  /* 0x00006e0036055a17 */ /* 0x003fe40003800200 */
        /* <DEDUP_REMOVED lines=31> */
[----:B------:R-:W-:Y:S01]  /*16e0*/  SHF.R.S32.HI R14, RZ, 0x1f, R12 ;  /* 0x0000001fff0e7819 */ /* 0x000fe2000001140c */
[----:B------:R-:W-:Y:S01]  /*16f0*/  @P5 IMAD R3, R15, 0x3, RZ ;  /* 0x000000030f035824 */ /* 0x000fe200078e02ff */
[----:B------:R-:W-:Y:S01]  /*1700*/  IADD3 R0, R9, R2, R0 ;  /* 0x0000000209007210 */ /* 0x000fe20007ffe000 */
[----:B------:R-:W-:Y:S01]  /*1710*/  @P6 IMAD.SHL.U32 R4, R17, 0x2, RZ ;  /* 0x0000000211046824 */ /* 0x000fe200078e00ff */
[----:B------:R-:W-:Y:S01]  /*1720*/  PRMT R9, RZ, 0x5410, RZ ;  /* 0x00005410ff097816 */ /* 0x000fe200000000ff */
[----:B------:R-:W-:Y:S01]  /*1730*/  IMAD.MOV.U32 R10, RZ, RZ, RZ ;  /* 0x000000ffff0a7224 */ /* 0x000fe200078e00ff */
[----:B------:R-:W-:-:S02]  /*1740*/  PRMT R8, RZ, 0x5410, RZ ;  /* 0x00005410ff087816 */ /* 0x000fc400000000ff */
[----:B------:R-:W-:Y:S02]  /*1750*/  IADD3 R0, R4, R0, R3 ;  /* 0x0000000004007210 */ /* 0x000fe40007ffe003 */
[----:B------:R-:W-:Y:S02]  /*1760*/  PRMT R5, RZ, 0x5410, RZ ;  /* 0x00005410ff057816 */ /* 0x000fe400000000ff */
[----:B------:R-:W-:Y:S01]  /*1770*/  PRMT R4, RZ, 0x5410, RZ ;  /* 0x00005410ff047816 */ /* 0x000fe200000000ff */
[----:B------:R-:W-:-:S05]  /*1780*/  IMAD R15, R0, c[0x0][0x18c], RZ ;  /* 0x00006300000f7a24 */ /* 0x000fca00078e02ff */
[----:B------:R-:W-:Y:S02]  /*1790*/  SHF.R.S32.HI R23, RZ, 0x1f, R15 ;  /* 0x0000001fff177819 */ /* 0x000fe4000001140f */
[----:B------:R-:W-:-:S05]  /*17a0*/  IADD3 R27, P2, R12, R15, RZ ;  /* 0x0000000f0c1b7210 */ /* 0x000fca0007f5e0ff */
[----:B------:R-:W-:Y:S01]  /*17b0*/  IMAD.X R0, R23, 0x1, R14, P2 ;  /* 0x0000000117007824 */ /* 0x000fe200010e060e */
[----:B------:R-:W-:-:S04]  /*17c0*/  LEA R26, P2, R27, c[0x0][0x168], 0x2 ;  /* 0x00005a001b1a7a11 */ /* 0x000fc800078410ff */
[----:B------:R-:W-:Y:S02]  /*17d0*/  LEA.HI.X R27, R27, c[0x0][0x16c], R0, 0x2, P2 ;  /* 0x00005b001b1b7a11 */ /* 0x000fe400010f1400 */
[----:B--2---:R-:W-:Y:S02]  /*17e0*/  PRMT R2, R6, 0x7610, R6 ;  /* 0x0000761006027816 */ /* 0x004fe40000000006 */
[----:B------:R-:W-:Y:S02]  /*17f0*/  PRMT R0, R7, 0x7610, R7 ;  /* 0x0000761007007816 */ /* 0x000fe40000000007 */
[----:B------:R-:W-:Y:S01]  /*1800*/  PRMT R7, RZ, 0x5410, RZ ;  /* 0x00005410ff077816 */ /* 0x000fe200000000ff */
[----:B---3--:R-:W-:Y:S01]  /*1810*/  IMAD.IADD R3, R54, 0x1, R13 ;  /* 0x0000000136037824 */ /* 0x008fe200078e020d */
[----:B------:R-:W-:Y:S01]  /*1820*/  PRMT R6, RZ, 0x5410, RZ ;  /* 0x00005410ff067816 */ /* 0x000fe200000000ff */
[----:B------:R-:W-:Y:S05]  /*1830*/  @P0 BRA `(.L_x_1866) ;  /* 0x000063d000000947 */ /* 0x000fea0003800000 */
[----:B------:R-:W-:Y:S01]  /*1840*/  ULDC UR4, c[0x0][0x18c] ;  /* 0x0000630000047ab9 */ /* 0x000fe20000000800 */
[----:B------:R-:W-:Y:S01]  /*1850*/  IADD3 R12, P0, P2, R12, c[0x0][0x18c], R15 ;  /* 0x000063000c0c7a10 */ /* 0x000fe20007a1e00f */
[----:B------:R-:W-:Y:S01]  /*1860*/  USHF.R.S32.HI UR4, URZ, 0x1f, UR4 ;  /* 0x0000001f3f047899 */ /* 0x000fe20008011404 */
[----:B------:R-:W-:Y:S01]  /*1870*/  IMAD.MOV.U32 R10, RZ, RZ, RZ ;  /* 0x000000ffff0a7224 */ /* 0x000fe200078e00ff */
[----:B------:R-:W-:-:S02]  /*1880*/  PRMT R9, R9, 0x5410, RZ ;  /* 0x0000541009097816 */ /* 0x000fc400000000ff */
[----:B------:R-:W-:Y:S02]  /*1890*/  LEA R22, P3, R12, c[0x0][0x168], 0x2 ;  /* 0x00005a000c167a11 */ /* 0x000fe400078610ff */
[----:B------:R-:W-:Y:S01]  /*18a0*/  IADD3.X R23, R14, UR4, R23, P0, P2 ;  /* 0x000000040e177c10 */ /* 0x000fe200087e4417 */
[----:B------:R-:W-:-:S03]  /*18b0*/  UMOV UR4, URZ ;  /* 0x0000003f00047c82 */ /* 0x000fc60008000000 */
[----:B------:R-:W-:Y:S02]  /*18c0*/  LEA.HI.X R23, R12, c[0x0][0x16c], R23, 0x2, P3 ;  /* 0x00005b000c177a11 */ /* 0x000fe400018f1417 */
.L_x_1879:
        /* <DEDUP_REMOVED lines=131> */
[----:B------:R-:W-:-:S03]  /*2100*/  HADD2.F32 R12, -RZ, R12.H1_H1 ;  /* 0x3000000cff0c7230 */ /* 0x000fc60000004100 */
[----:B------:R-:W-:Y:S02]  /*2110*/  FFMA.FTZ R59, R59, R58, RZ ;  /* 0x0000003a3b3b7223 */ /* 0x000fe400000100ff */
[C---:B------:R-:W-:Y:S02]  /*2120*/  FFMA.FTZ R65, R58.reuse, R65, RZ ;  /* 0x000000413a417223 */ /* 0x040fe400000100ff */
[----:B------:R-:W-:Y:S01]  /*2130*/  FFMA.FTZ R60, R61, R12, R59 ;  /* 0x0000000c3d3c7223 */ /* 0x000fe2000001003b */
[----:B------:R-:W-:Y:S01]  /*2140*/  HADD2.F32 R61, -RZ, R42.H0_H0 ;  /* 0x2000002aff3d7230 */ /* 0x000fe20000004100 */
[----:B------:R-:W-:Y:S01]  /*2150*/  FFMA.FTZ R67, R58, R67, RZ ;  /* 0x000000433a437223 */ /* 0x000fe200000100ff */
        /* <DEDUP_REMOVED lines=22> */
[----:B------:R-:W-:Y:S02]  /*22c0*/  HADD2.F32 R63, -RZ, R44.H0_H0 ;  /* 0x2000002cff3f7230 */ /* 0x000fe40000004100 */
[----:B------:R-:W-:-:S03]  /*22d0*/  HADD2.F32 R65, -RZ, R31.H0_H0 ;  /* 0x2000001fff417230 */ /* 0x000fc60000004100 */
[----:B------:R-:W-:Y:S01]  /*22e0*/  FFMA.FTZ R64, R59, R63, R64 ;  /* 0x0000003f3b407223 */ /* 0x000fe20000010040 */
[----:B------:R-:W-:Y:S01]  /*22f0*/  HADD2.F32 R63, -RZ, R40.H0_H0 ;  /* 0x20000028ff3f7230 */ /* 0x000fe20000004100 */
[----:B------:R-:W-:Y:S01]  /*2300*/  FFMA.FTZ R65, R58, R65, RZ ;  /* 0x000000413a417223 */ /* 0x000fe200000100ff */
[----:B------:R-:W-:-:S03]  /*2310*/  HADD2.F32 R58, -RZ, R47.H0_H0 ;  /* 0x2000002fff3a7230 */ /* 0x000fc60000004100 */
[----:B------:R-:W-:Y:S01]  /*2320*/  FFMA.FTZ R64, R60, R63, R64 ;  /* 0x0000003f3c407223 */ /* 0x000fe20000010040 */
[----:B------:R-:W-:Y:S01]  /*2330*/  HADD2.F32 R63, -RZ, R28.H0_H0 ;  /* 0x2000001cff3f7230 */ /* 0x000fe20000004100 */
[----:B------:R-:W-:Y:S01]  /*2340*/  FFMA.FTZ R58, R12, R58, R65 ;  /* 0x0000003a0c3a7223 */ /* 0x000fe20000010041 */
[----:B------:R-:W-:-:S03]  /*2350*/  HADD2.F32 R65, -RZ, R46.H0_H0 ;  /* 0x2000002eff417230 */ /* 0x000fc60000004100 */
[----:B------:R-:W-:Y:S01]  /*2360*/  FFMA.FTZ R63, R13, R63, R64 ;  /* 0x0000003f0d3f7223 */ /* 0x000fe20000010040 */
[----:B------:R-:W-:Y:S01]  /*2370*/  HADD2.F32 R64, -RZ, R51.H0_H0 ;  /* 0x20000033ff407230 */ /* 0x000fe20000004100 */
[----:B------:R-:W-:Y:S01]  /*2380*/  FFMA.FTZ R65, R59, R65, R58 ;  /* 0x000000413b417223 */ /* 0x000fe2000001003a */
[----:B------:R-:W-:-:S03]  /*2390*/  HADD2.F32 R58, -RZ, R25.H0_H0 ;  /* 0x20000019ff3a7230 */ /* 0x000fc60000004100 */
        /* <DEDUP_REMOVED lines=9> */
[----:B------:R-:W-:Y:S01]  /*2430*/  FFMA.FTZ R64, R12, R64, R67 ;  /* 0x000000400c407223 */ /* 0x000fe20000010043 */
[----:B------:R-:W-:Y:S02]  /*2440*/  HADD2.F32 R12, -RZ, R48.H0_H0 ;  /* 0x20000030ff0c7230 */ /* 0x000fe40000004100 */
[----:B------:R-:W-:-:S03]  /*2450*/  PRMT R62, R62, 0x5410, R63 ;  /* 0x000054103e3e7816 */ /* 0x000fc6000000003f */
[----:B------:R-:W-:Y:S01]  /*2460*/  FFMA.FTZ R64, R59, R12, R64 ;  /* 0x0000000c3b407223 */ /* 0x000fe20000010040 */
[----:B------:R-:W-:Y:S02]  /*2470*/  HADD2.F32 R12, -RZ, R39.H0_H0 ;  /* 0x20000027ff0c7230 */ /* 0x000fe40000004100 */
[----:B------:R-:W-:Y:S01]  /*2480*/  HADD2.F32 R59, -RZ, R38.H0_H0 ;  /* 0x20000026ff3b7230 */ /* 0x000fe20000004100 */
[----:B------:R-:W-:Y:S02]  /*2490*/  HFMA2.MMA R4, R62, 1, 1, R4 ;  /* 0x3c003c003e047835 */ /* 0x000fe40000000004 */
[C---:B------:R-:W-:Y:S02]  /*24a0*/  FFMA.FTZ R12, R60.reuse, R12, R65 ;  /* 0x0000000c3c0c7223 */ /* 0x040fe40000010041 */
[----:B------:R-:W-:Y:S01]  /*24b0*/  FFMA.FTZ R64, R60, R59, R64 ;  /* 0x0000003b3c407223 */ /* 0x000fe20000010040 */
[----:B------:R-:W-:Y:S01]  /*24c0*/  HADD2.F32 R59, -RZ, R24.H0_H0 ;  /* 0x20000018ff3b7230 */ /* 0x000fe20000004100 */
[----:B------:R-:W-:Y:S01]  /*24d0*/  FFMA.FTZ R58, R13, R58, R12 ;  /* 0x0000003a0d3a7223 */ /* 0x000fe2000001000c */
[----:B------:R-:W-:-:S02]  /*24e0*/  HADD2.F32 R12, -RZ, R18.H0_H0 ;  /* 0x20000012ff0c7230 */ /* 0x000fc40000004100 */
[----:B------:R-:W-:Y:S01]  /*24f0*/  HADD2.F32 R60, -RZ, R19.H0_H0 ;  /* 0x20000013ff3c7230 */ /* 0x000fe20000004100 */
[----:B------:R-:W-:Y:S02]  /*2500*/  FFMA.FTZ R59, R13, R59, R64 ;  /* 0x0000003b0d3b7223 */ /* 0x000fe40000010040 */
        /* <DEDUP_REMOVED lines=18> */
.L_x_1868:
        /* <DEDUP_REMOVED lines=16> */
[----:B------:R-:W-:-:S03]  /*2730*/  HADD2.F32 R59, -RZ, R12.H1_H1 ;  /* 0x3000000cff3b7230 */ /* 0x000fc60000004100 */
[-C--:B------:R-:W-:Y:S02]  /*2740*/  FFMA.FTZ R12, R61, R58.reuse, RZ ;  /* 0x0000003a3d0c7223 */ /* 0x080fe400000100ff */
[----:B------:R-:W-:Y:S01]  /*2750*/  FFMA.FTZ R64, R65, R58, RZ ;  /* 0x0000003a41407223 */ /* 0x000fe200000100ff */
[----:B------:R-:W-:Y:S01]  /*2760*/  HADD2.F32 R65, -RZ, R31.H0_H0 ;  /* 0x2000001fff417230 */ /* 0x000fe20000004100 */
[----:B------:R-:W-:Y:S01]  /*2770*/  FFMA.FTZ R61, R60, R59, R12 ;  /* 0x0000003b3c3d7223 */ /* 0x000fe2000001000c */
[----:B------:R-:W-:Y:S02]  /*2780*/  HADD2.F32 R60, -RZ, R42.H0_H0 ;  /* 0x2000002aff3c7230 */ /* 0x000fe40000004100 */
[----:B------:R-:W-:-:S05]  /*2790*/  HADD2.F32 R12, -RZ, R13.H0_H0 ;  /* 0x2000000dff0c7230 */ /* 0x000fca0000004100 */
        /* <DEDUP_REMOVED lines=74> */
.L_x_1869:
        /* <DEDUP_REMOVED lines=67> */
[--C-:B------:R-:W-:Y:S01]  /*3070*/  HADD2.F32 R19, -RZ, R0.reuse.H0_H0 ;  /* 0x20000000ff137230 */ /* 0x100fe20000004100 */
[-C--:B------:R-:W-:Y:S01]  /*3080*/  FFMA.FTZ R14, R16, R12.reuse, R25 ;  /* 0x0000000c100e7223 */ /* 0x080fe20000010019 */
[----:B------:R-:W-:Y:S01]  /*3090*/  HADD2.F32 R25, -RZ, R0.H1_H1 ;  /* 0x30000000ff197230 */ /* 0x000fe20000004100 */
[-C--:B------:R-:W-:Y:S01]  /*30a0*/  FFMA.FTZ R16, R17, R12.reuse, R29 ;  /* 0x0000000c11107223 */ /* 0x080fe2000001001d */
[----:B------:R-:W-:Y:S01]  /*30b0*/  HADD2.F32 R17, -RZ, R2.H1_H1 ;  /* 0x30000002ff117230 */ /* 0x000fe20000004100 */
[----:B------:R-:W-:-:S02]  /*30c0*/  FFMA.FTZ R18, R18, R12, R31 ;  /* 0x0000000c12127223 */ /* 0x000fc4000001001f */
[----:B------:R-:W-:Y:S01]  /*30d0*/  FFMA.FTZ R12, R57, R12, R13 ;  /* 0x0000000c390c7223 */ /* 0x000fe2000001000d */
[----:B------:R-:W-:Y:S01]  /*30e0*/  HADD2.F32 R13, -RZ, R2.H0_H0 ;  /* 0x20000002ff0d7230 */ /* 0x000fe20000004100 */
        /* <DEDUP_REMOVED lines=16> */
.L_x_1867:
[----:B0-----:R-:W-:-:S04]  /*31f0*/  IMAD.MOV.U32 R25, RZ, RZ, c[0x0][0x18c] ;  /* 0x00006300ff197624 */ /* 0x001fc800078e00ff */
        /* <DEDUP_REMOVED lines=203> */
.L_x_1871:
        /* <DEDUP_REMOVED lines=97> */
.L_x_1872:
        /* <DEDUP_REMOVED lines=54> */
[----:B-1----:R-:W-:Y:S02]  /*4820*/  HADD2.F32 R13, -RZ, R14.H0_H0 ;  /* 0x2000000eff0d7230 */ /* 0x002fe40000004100 */
[----:B------:R-:W-:Y:S02]  /*4830*/  HADD2.F32 R35, -RZ, R46.H0_H0 ;  /* 0x2000002eff237230 */ /* 0x000fe40000004100 */
[----:B------:R-:W-:Y:S01]  /*4840*/  HADD2.F32 R14, -RZ, R14.H1_H1 ;  /* 0x3000000eff0e7230 */ /* 0x000fe20000004100 */
[-C--:B------:R-:W-:Y:S01]  /*4850*/  FFMA.FTZ R31, R31, R13.reuse, R32 ;  /* 0x0000000d1f1f7223 */ /* 0x080fe20000010020 */
[--C-:B------:R-:W-:Y:S01]  /*4860*/  HADD2.F32 R12, -RZ, R15.reuse.H0_H0 ;  /* 0x2000000fff0c7230 */ /* 0x100fe20000004100 */
[-C--:B------:R-:W-:Y:S01]  /*4870*/  FFMA.FTZ R33, R33, R13.reuse, R34 ;  /* 0x0000000d21217223 */ /* 0x080fe20000010022 */
[----:B------:R-:W-:Y:S01]  /*4880*/  HADD2.F32 R15, -RZ, R15.H1_H1 ;  /* 0x3000000fff0f7230 */ /* 0x000fe20000004100 */
[----:B------:R-:W-:-:S02]  /*4890*/  FFMA.FTZ R35, R35, R13, R40 ;  /* 0x0000000d23237223 */ /* 0x000fc40000010028 */
        /* <DEDUP_REMOVED lines=29> */
.L_x_1870:
        /* <DEDUP_REMOVED lines=203> */
.L_x_1874:
        /* <DEDUP_REMOVED lines=97> */
.L_x_1875:
        /* <DEDUP_REMOVED lines=91> */
.L_x_1873:
        /* <DEDUP_REMOVED lines=203> */
.L_x_1877:
        /* <DEDUP_REMOVED lines=97> */
.L_x_1878:
        /* <DEDUP_REMOVED lines=91> */
.L_x_1876:
        /* <DEDUP_REMOVED lines=12> */
.L_x_1866:
[----:B------:R-:W-:-:S04]  /*7c10*/  ISETP.GE.AND P0, PT, R54, R53, PT ;  /* 0x000000353600720c */ /* 0x000fc80003f06270 */
[----:B------:R-:W-:-:S13]  /*7c20*/  ISETP.GE.OR P0, PT, R54, c[0x0][0x1ac], P0 ;  /* 0x00006b0036007a0c */ /* 0x000fda0000706670 */
[----:B------:R-:W-:Y:S05]  /*7c30*/  @P0 BRA `(.L_x_1880) ;  /* 0x0000243000000947 */ /* 0x000fea0003800000 */
[----:B-----5:R-:W-:Y:S01]  /*7c40*/  PRMT R12, R21, 0x9910, RZ ;  /* 0x00009910150c7816 */ /* 0x020fe200000000ff */
[----:B------:R-:W-:Y:S02]  /*7c50*/  ULDC UR5, c[0x0][0x18c] ;  /* 0x0000630000057ab9 */ /* 0x000fe40000000800 */
[----:B------:R-:W-:Y:S01]  /*7c60*/  USHF.R.S32.HI UR5, URZ, 0x1f, UR5 ;  /* 0x0000001f3f057899 */ /* 0x000fe20008011405 */
[----:B------:R-:W-:-:S04]  /*7c70*/  ISETP.NE.AND P0, PT, R12, RZ, PT ;  /* 0x000000ff0c00720c */ /* 0x000fc80003f05270 */
[----:B------:R-:W-:Y:S02]  /*7c80*/  ISETP.LT.OR P0, PT, R20, 0x3, !P0 ;  /* 0x000000031400780c */ /* 0x000fe40004701670 */
.L_x_1887:
        /* <DEDUP_REMOVED lines=27> */
[----:B------:R-:W-:Y:S02]  /*7e40*/  LOP3.LUT R40, R40, 0xf000f, RZ, 0xc0, !PT ;  /* 0x000f000f28287812 */ /* 0x000fe400078ec0ff */
        /* <DEDUP_REMOVED lines=18> */
[----:B------:R-:W-:Y:S02]  /*7f70*/  ISETP.GE.AND P3, PT, R55, 0x2, PT ;  /* 0x000000023700780c */ /* 0x000fe40003f66270 */
[--C-:B---3--:R-:W-:Y:S02]  /*7f80*/  SHF.R.U32.HI R36, RZ, 0x8, R16.reuse ;  /* 0x00000008ff247819 */ /* 0x108fe40000011610 */
        /* <DEDUP_REMOVED lines=9> */
[----:B------:R-:W-:Y:S02]  /*8020*/  SHF.R.U32.HI R39, RZ, 0x8, R18 ;  /* 0x00000008ff277819 */ /* 0x000fe40000011612 */
[----:B------:R-:W-:Y:S02]  /*8030*/  LOP3.LUT R17, R17, 0x300030, R16, 0xf8, !PT ;  /* 0x0030003011117812 */ /* 0x000fe400078ef810 */
[----:B------:R-:W-:Y:S02]  /*8040*/  LOP3.LUT R47, R40, 0x300030, R47, 0xf8, !PT ;  /* 0x00300030282f7812 */ /* 0x000fe400078ef82f */
[----:B------:R-:W-:-:S02]  /*8050*/  LOP3.LUT R16, R38, 0x300030, R39, 0xf8, !PT ;  /* 0x0030003026107812 */ /* 0x000fc400078ef827 */
[----:B--2---:R-:W-:Y:S02]  /*8060*/  SHF.R.U32.HI R40, RZ, 0xc, R21 ;  /* 0x0000000cff287819 */ /* 0x004fe40000011615 */
[----:B------:R-:W-:Y:S02]  /*8070*/  SHF.R.U32.HI R39, RZ, 0xc, R20 ;  /* 0x0000000cff277819 */ /* 0x000fe40000011614 */
[----:B------:R-:W-:Y:S02]  /*8080*/  SHF.R.U32.HI R41, RZ, 0xc, R22 ;  /* 0x0000000cff297819 */ /* 0x000fe40000011616 */
[----:B------:R-:W-:Y:S02]  /*8090*/  LOP3.LUT R40, R40, 0xf000f, RZ, 0xc0, !PT ;  /* 0x000f000f28287812 */ /* 0x000fe400078ec0ff */
[----:B------:R-:W-:Y:S02]  /*80a0*/  SHF.R.U32.HI R50, RZ, 0xa, R18 ;  /* 0x0000000aff327819 */ /* 0x000fe40000011612 */
[----:B------:R-:W-:-:S02]  /*80b0*/  LOP3.LUT R39, R39, 0xf000f, RZ, 0xc0, !PT ;  /* 0x000f000f27277812 */ /* 0x000fc400078ec0ff */
[----:B------:R-:W-:Y:S02]  /*80c0*/  LOP3.LUT R41, R41, 0xf000f, RZ, 0xc0, !PT ;  /* 0x000f000f29297812 */ /* 0x000fe400078ec0ff */
[----:B------:R-:W-:Y:S02]  /*80d0*/  SHF.R.U32.HI R42, RZ, 0xc, R23 ;  /* 0x0000000cff2a7819 */ /* 0x000fe40000011617 */
[----:B------:R-:W-:Y:S02]  /*80e0*/  LOP3.LUT R29, R18, 0x3f003f, RZ, 0xc0, !PT ;  /* 0x003f003f121d7812 */ /* 0x000fe400078ec0ff */
[----:B------:R-:W-:Y:S02]  /*80f0*/  SHF.R.U32.HI R32, RZ, 0x6, R18 ;  /* 0x00000006ff207819 */ /* 0x000fe40000011612 */
[----:B------:R-:W-:Y:S02]  /*8100*/  LOP3.LUT R49, R40, 0x300030, R49, 0xf8, !PT ;  /* 0x0030003028317812 */ /* 0x000fe400078ef831 */
[----:B------:R-:W-:-:S02]  /*8110*/  LOP3.LUT R18, R35, 0x300030, R36, 0xf8, !PT ;  /* 0x0030003023127812 */ /* 0x000fc400078ef824 */
[----:B------:R-:W-:Y:S02]  /*8120*/  LOP3.LUT R48, R39, 0x300030, R48, 0xf8, !PT ;  /* 0x0030003027307812 */ /* 0x000fe400078ef830 */
        /* <DEDUP_REMOVED lines=8> */
[----:B------:R-:W-:Y:S02]  /*81b0*/  LOP3.LUT R37, R20, 0x3f003f, RZ, 0xc0, !PT ;  /* 0x003f003f14257812 */ /* 0x000fe400078ec0ff */
[----:B------:R-:W-:Y:S02]  /*81c0*/  SHF.R.U32.HI R38, RZ, 0x6, R20 ;  /* 0x00000006ff267819 */ /* 0x000fe40000011614 */
[----:B------:R-:W-:-:S02]  /*81d0*/  LOP3.LUT R21, R22, 0x3f003f, RZ, 0xc0, !PT ;  /* 0x003f003f16157812 */ /* 0x000fc400078ec0ff */
[----:B------:R-:W-:Y:S02]  /*81e0*/  LOP3.LUT R42, R42, 0xf000f, RZ, 0xc0, !PT ;  /* 0x000f000f2a2a7812 */ /* 0x000fe400078ec0ff */
[----:B------:R-:W-:Y:S01]  /*81f0*/  LOP3.LUT R27, R14, 0x64006400, RZ, 0xfc, !PT ;  /* 0x640064000e1b7812 */ /* 0x000fe200078efcff */
[----:B------:R-:W-:Y:S01]  /*8200*/  HADD2 R12, R24, -1056, -1056 ;  /* 0xe420e420180c7430 */ /* 0x000fe20000000000 */
[----:B------:R-:W-:Y:S02]  /*8210*/  SHF.R.U32.HI R22, RZ, 0x6, R22 ;  /* 0x00000006ff167819 */ /* 0x000fe40000011616 */
[----:B------:R-:W-:Y:S01]  /*8220*/  LOP3.LUT R20, R23, 0x3f003f, RZ, 0xc0, !PT ;  /* 0x003f003f17147812 */ /* 0x000fe200078ec0ff */
[----:B------:R-:W-:Y:S01]  /*8230*/  HADD2 R24, R25, -1056, -1056 ;  /* 0xe420e42019187430 */ /* 0x000fe20000000000 */
[----:B------:R-:W-:Y:S02]  /*8240*/  LOP3.LUT R33, R19, 0x3f003f, RZ, 0xc0, !PT ;  /* 0x003f003f13217812 */ /* 0x000fe400078ec0ff */
[----:B------:R-:W-:Y:S01]  /*8250*/  SHF.R.U32.HI R23, RZ, 0x6, R23 ;  /* 0x00000006ff177819 */ /* 0x000fe20000011617 */
[----:B------:R-:W-:Y:S01]  /*8260*/  HADD2 R13, R39, -1056, -1056 ;  /* 0xe420e420270d7430 */ /* 0x000fe20000000000 */
[----:B------:R-:W-:Y:S01]  /*8270*/  SHF.R.U32.HI R19, RZ, 0x6, R19 ;  /* 0x00000006ff137819 */ /* 0x000fe20000011613 */
[----:B------:R-:W-:Y:S01]  /*8280*/  HADD2 R14, R40, -1056, -1056 ;  /* 0xe420e420280e7430 */ /* 0x000fe20000000000 */
[----:B------:R-:W-:Y:S01]  /*8290*/  LOP3.LUT R51, R42, 0x300030, R51, 0xf8, !PT ;  /* 0x003000302a337812 */ /* 0x000fe200078ef833 */
        /* <DEDUP_REMOVED lines=103> */
.L_x_1882:
        /* <DEDUP_REMOVED lines=46> */
.L_x_1883:
        /* <DEDUP_REMOVED lines=43> */
.L_x_1881:
        /* <DEDUP_REMOVED lines=16> */
[----:B------:R-:W-:Y:S02]  /*8fa0*/  LOP3.LUT R38, R37, 0xf000f, RZ, 0xc0, !PT ;  /* 0x000f000f25267812 */ /* 0x000fe400078ec0ff */
[----:B------:R-:W-:Y:S02]  /*8fb0*/  LOP3.LUT R40, R39, 0xf000f, RZ, 0xc0, !PT ;  /* 0x000f000f27287812 */ /* 0x000fe400078ec0ff */
[----:B----4-:R-:W-:Y:S02]  /*8fc0*/  SHF.R.U32.HI R43, RZ, 0x8, R17 ;  /* 0x00000008ff2b7819 */ /* 0x010fe40000011611 */
[----:B------:R-:W-:Y:S02]  /*8fd0*/  SHF.R.U32.HI R45, RZ, 0x8, R18 ;  /* 0x00000008ff2d7819 */ /* 0x000fe40000011612 */
[----:B------:R-:W-:Y:S02]  /*8fe0*/  SHF.R.U32.HI R47, RZ, 0x8, R19 ;  /* 0x00000008ff2f7819 */ /* 0x000fe40000011613 */
[----:B------:R-:W-:-:S02]  /*8ff0*/  SHF.R.U32.HI R29, RZ, 0xc, R12 ;  /* 0x0000000cff1d7819 */ /* 0x000fc4000001160c */
[----:B------:R-:W-:Y:S02]  /*9000*/  LOP3.LUT R43, R36, 0x300030, R43, 0xf8, !PT ;  /* 0x00300030242b7812 */ /* 0x000fe400078ef82b */
[----:B------:R-:W-:Y:S02]  /*9010*/  LOP3.LUT R45, R38, 0x300030, R45, 0xf8, !PT ;  /* 0x00300030262d7812 */ /* 0x000fe400078ef82d */
[----:B------:R-:W-:Y:S02]  /*9020*/  LOP3.LUT R47, R40, 0x300030, R47, 0xf8, !PT ;  /* 0x00300030282f7812 */ /* 0x000fe400078ef82f */
[--C-:B---3--:R-:W-:Y:S02]  /*9030*/  SHF.R.U32.HI R38, RZ, 0xc, R20.reuse ;  /* 0x0000000cff267819 */ /* 0x108fe40000011614 */
[----:B------:R-:W-:Y:S02]  /*9040*/  LOP3.LUT R36, R20, 0x3f003f, RZ, 0xc0, !PT ;  /* 0x003f003f14247812 */ /* 0x000fe400078ec0ff */
[----:B------:R-:W-:-:S02]  /*9050*/  SHF.R.U32.HI R37, RZ, 0x6, R20 ;  /* 0x00000006ff257819 */ /* 0x000fc40000011614 */
[----:B------:R-:W-:Y:S02]  /*9060*/  LOP3.LUT R25, R14, 0x3f003f, RZ, 0xc0, !PT ;  /* 0x003f003f0e197812 */ /* 0x000fe400078ec0ff */
[----:B------:R-:W-:Y:S02]  /*9070*/  SHF.R.U32.HI R20, RZ, 0xc, R21 ;  /* 0x0000000cff147819 */ /* 0x000fe40000011615 */
[----:B------:R-:W-:Y:S02]  /*9080*/  SHF.R.U32.HI R40, RZ, 0xc, R22 ;  /* 0x0000000cff287819 */ /* 0x000fe40000011616 */
[----:B------:R-:W-:Y:S02]  /*9090*/  SHF.R.U32.HI R14, RZ, 0x6, R14 ;  /* 0x00000006ff0e7819 */ /* 0x000fe4000001160e */
[----:B------:R-:W-:Y:S02]  /*90a0*/  SHF.R.U32.HI R30, RZ, 0x8, R16 ;  /* 0x00000008ff1e7819 */ /* 0x000fe40000011610 */
[----:B------:R-:W-:-:S02]  /*90b0*/  LOP3.LUT R29, R29, 0xf000f, RZ, 0xc0, !PT ;  /* 0x000f000f1d1d7812 */ /* 0x000fc400078ec0ff */
[--C-:B------:R-:W-:Y:S02]  /*90c0*/  SHF.R.U32.HI R48, RZ, 0xa, R16.reuse ;  /* 0x0000000aff307819 */ /* 0x100fe40000011610 */
[----:B------:R-:W-:Y:S02]  /*90d0*/  SHF.R.U32.HI R42, RZ, 0xc, R23 ;  /* 0x0000000cff2a7819 */ /* 0x000fe40000011617 */
[----:B------:R-:W-:Y:S02]  /*90e0*/  LOP3.LUT R39, R38, 0xf000f, RZ, 0xc0, !PT ;  /* 0x000f000f26277812 */ /* 0x000fe400078ec0ff */
[----:B------:R-:W-:Y:S02]  /*90f0*/  LOP3.LUT R26, R13, 0x3f003f, RZ, 0xc0, !PT ;  /* 0x003f003f0d1a7812 */ /* 0x000fe400078ec0ff */
[----:B------:R-:W-:Y:S02]  /*9100*/  LOP3.LUT R32, R16, 0x3f003f, RZ, 0xc0, !PT ;  /* 0x003f003f10207812 */ /* 0x000fe400078ec0ff */
[----:B------:R-:W-:-:S02]  /*9110*/  SHF.R.U32.HI R24, RZ, 0x6, R16 ;  /* 0x00000006ff187819 */ /* 0x000fc40000011610 */
[----:B------:R-:W-:Y:S02]  /*9120*/  SHF.R.U32.HI R49, RZ, 0xa, R17 ;  /* 0x0000000aff317819 */ /* 0x000fe40000011611 */
[----:B------:R-:W-:Y:S02]  /*9130*/  LOP3.LUT R20, R20, 0xf000f, RZ, 0xc0, !PT ;  /* 0x000f000f14147812 */ /* 0x000fe400078ec0ff */
[----:B------:R-:W-:Y:S02]  /*9140*/  LOP3.LUT R41, R40, 0xf000f, RZ, 0xc0, !PT ;  /* 0x000f000f28297812 */ /* 0x000fe400078ec0ff */
[----:B------:R-:W-:Y:S02]  /*9150*/  LOP3.LUT R27, R12, 0x3f003f, RZ, 0xc0, !PT ;  /* 0x003f003f0c1b7812 */ /* 0x000fe400078ec0ff */
[----:B------:R-:W-:Y:S02]  /*9160*/  SHF.R.U32.HI R28, RZ, 0x6, R12 ;  /* 0x00000006ff1c7819 */ /* 0x000fe4000001160c */
[----:B------:R-:W-:-:S02]  /*9170*/  SHF.R.U32.HI R13, RZ, 0x6, R13 ;  /* 0x00000006ff0d7819 */ /* 0x000fc4000001160d */
[----:B------:R-:W-:Y:S02]  /*9180*/  LOP3.LUT R16, R29, 0x300030, R30, 0xf8, !PT ;  /* 0x003000301d107812 */ /* 0x000fe400078ef81e */
[----:B------:R-:W-:Y:S02]  /*9190*/  LOP3.LUT R40, R25, 0x64006400, RZ, 0xfc, !PT ;  /* 0x6400640019287812 */ /* 0x000fe400078efcff */
[----:B------:R-:W-:Y:S02]  /*91a0*/  LOP3.LUT R14, R14, 0x3f003f, RZ, 0xc0, !PT ;  /* 0x003f003f0e0e7812 */ /* 0x000fe400078ec0ff */
[----:B------:R-:W-:Y:S02]  /*91b0*/  LOP3.LUT R12, R15, 0x3f003f, RZ, 0xc0, !PT ;  /* 0x003f003f0f0c7812 */ /* 0x000fe400078ec0ff */
        /* <DEDUP_REMOVED lines=16> */
[----:B------:R-:W-:Y:S02]  /*92c0*/  LOP3.LUT R48, R39, 0x300030, R48, 0xf8, !PT ;  /* 0x0030003027307812 */ /* 0x000fe400078ef830 */
        /* <DEDUP_REMOVED lines=120> */
.L_x_1885:
        /* <DEDUP_REMOVED lines=46> */
.L_x_1886:
        /* <DEDUP_REMOVED lines=43> */
.L_x_1884:
        /* <DEDUP_REMOVED lines=9> */
.L_x_1880:
[----:B------:R-:W-:Y:S05]  /*a070*/  @!P1 EXIT ;  /* 0x000000000000994d */ /* 0x000fea0003800000 */
[----:B------:R-:W0:Y:S01]  /*a080*/  S2R R0, SR_CTAID.X ;  /* 0x0000000000007919 */ /* 0x000e220000002500 */
[----:B-----5:R-:W-:Y:S02]  /*a090*/  IMAD.MOV.U32 R15, RZ, RZ, 0x2 ;  /* 0x00000002ff0f7424 */ /* 0x020fe400078e00ff */
[----:B------:R-:W-:Y:S01]  /*a0a0*/  IMAD.MOV.U32 R11, RZ, RZ, R4 ;  /* 0x000000ffff0b7224 */ /* 0x000fe200078e0004 */
        /* <DEDUP_REMOVED lines=13> */
.L_x_1891:
[----:B------:R-:W0:Y:S02]  /*a180*/  LDS R12, [R10] ;  /* 0x000000000a0c7984 */ /* 0x000e240000000800 */
[----:B0-----:R-:W-:-:S06]  /*a190*/  HADD2 R13, R12, R4 ;  /* 0x000000040c0d7230 */ /* 0x001fcc0000000000 */
[----:B------:R-:W0:Y:S02]  /*a1a0*/  ATOMS.CAST.SPIN R13, [R10], R12, R13 ;  /* 0x0000000c0a0d738d */ /* 0x000e24000180000d */
[----:B0-----:R-:W-:-:S13]  /*a1b0*/  ISETP.EQ.U32.AND P0, PT, R13, 0x1, PT ;  /* 0x000000010d00780c */ /* 0x001fda0003f02070 */
[----:B------:R-:W-:Y:S05]  /*a1c0*/  @!P0 BRA `(.L_x_1891) ;  /* 0xffffffb000008947 */ /* 0x000fea000383ffff */
[----:B------:R-:W-:Y:S05]  /*a1d0*/  BRA `(.L_x_1889) ;  /* 0x0000003000007947 */ /* 0x000fea0003800000 */
.L_x_1890:
[----:B------:R-:W2:Y:S02]  /*a1e0*/  LD.E R4, [R2.64] ;  /* 0x0000000802047980 */ /* 0x000ea4000c101900 */
[----:B--2---:R-:W-:-:S05]  /*a1f0*/  IMAD.IADD R11, R11, 0x1, R4 ;  /* 0x000000010b0b7824 */ /* 0x004fca00078e0204 */
[----:B------:R0:W-:Y:S02]  /*a200*/  ST.E [R2.64], R11 ;  /* 0x0000000b02007985 */ /* 0x0001e4000c101908 */
.L_x_1889:
[----:B------:R-:W-:Y:S05]  /*a210*/  BSYNC B0 ;  /* 0x0000000000007941 */ /* 0x000fea0003800000 */
.L_x_1888:
[----:B------:R-:W2:Y:S01]  /*a220*/  ATOM.E.ADD.F16x2.RN.STRONG.GPU P0, RZ, [R2.64+0x4], R5 ;  /* 0x0000040502ff798a */ /* 0x000ea2000810e9c8 */
[----:B------:R-:W-:Y:S01]  /*a230*/  BSSY B0, `(.L_x_1892) ;  /* 0x0000010000007945 */ /* 0x000fe20003800000 */
[----:B--2---:R-:W-:Y:S05]  /*a240*/  @P0 BRA `(.L_x_1893) ;  /* 0x000000e000000947 */ /* 0x004fea0003800000 */
[----:B------:R-:W1:Y:S02]  /*a250*/  QSPC.E.S P0, RZ, [R2+0x4] ;  /* 0x0000040002ff73aa */ /* 0x000e640000000500 */
[----:B-1----:R-:W-:Y:S05]  /*a260*/  @!P0 BRA `(.L_x_1894) ;  /* 0x0000009000008947 */ /* 0x002fea0003800000 */
[----:B0-----:R-:W-:Y:S01]  /*a270*/  IADD3 R2, R2, 0x4, RZ ;  /* 0x0000000402027810 */ /* 0x001fe20007ffe0ff */
[----:B------:R-:W-:-:S03]  /*a280*/  IMAD.MOV.U32 R3, RZ, RZ, R5 ;  /* 0x000000ffff037224 */ /* 0x000fc600078e0005 */
[----:B------:R-:W-:-:S05]  /*a290*/  LOP3.LUT R2, R2, 0xffffff, RZ, 0xc0, !PT ;  /* 0x00ffffff02027812 */ /* 0x000fca00078ec0ff */
.L_x_1895:
[----:B------:R-:W0:Y:S02]  /*a2a0*/  LDS R4, [R2] ;  /* 0x0000000002047984 */ /* 0x000e240000000800 */
[----:B0-----:R-:W-:-:S10]  /*a2b0*/  HFMA2.MMA R5, R4, 1, 1, R3 ;  /* 0x3c003c0004057835 */ /* 0x001fd40000000003 */
[----:B------:R-:W0:Y:S02]  /*a2c0*/  ATOMS.CAST.SPIN R5, [R2], R4, R5 ;  /* 0x000000040205738d */ /* 0x000e240001800005 */
[----:B0-----:R-:W-:-:S13]  /*a2d0*/  ISETP.EQ.U32.AND P0, PT, R5, 0x1, PT ;  /* 0x000000010500780c */ /* 0x001fda0003f02070 */
[----:B------:R-:W-:Y:S05]  /*a2e0*/  @!P0 BRA `(.L_x_1895) ;  /* 0xffffffb000008947 */ /* 0x000fea000383ffff */
[----:B------:R-:W-:Y:S05]  /*a2f0*/  BRA `(.L_x_1893) ;  /* 0x0000003000007947 */ /* 0x000fea0003800000 */
.L_x_1894:
[----:B------:R-:W2:Y:S02]  /*a300*/  LD.E R4, [R2.64+0x4] ;  /* 0x0000040802047980 */ /* 0x000ea4000c101900 */
[----:B--2---:R-:W-:-:S05]  /*a310*/  IMAD.IADD R5, R5, 0x1, R4 ;  /* 0x0000000105057824 */ /* 0x004fca00078e0204 */
[----:B------:R1:W-:Y:S02]  /*a320*/  ST.E [R2.64+0x4], R5 ;  /* 0x0000040502007985 */ /* 0x0003e4000c101908 */
.L_x_1893:
[----:B------:R-:W-:Y:S05]  /*a330*/  BSYNC B0 ;  /* 0x0000000000007941 */ /* 0x000fea0003800000 */
.L_x_1892:
[----:B------:R-:W-:-:S13]  /*a340*/  ISETP.GE.AND P0, PT, R55, 0x2, PT ;  /* 0x000000023700780c */ /* 0x000fda0003f06270 */
[----:B------:R-:W-:Y:S05]  /*a350*/  @!P0 EXIT ;  /* 0x000000000000894d */ /* 0x000fea0003800000 */
[----:B------:R-:W-:-:S05]  /*a360*/  IADD3 R0, R0, c[0x0][0x18c], RZ ;  /* 0x0000630000007a10 */ /* 0x000fca0007ffe0ff */
[----:B01----:R-:W-:-:S05]  /*a370*/  IMAD.WIDE R2, R0, R15, c[0x0][0x180] ;  /* 0x0000600000027625 */ /* 0x003fca00078e020f */
[----:B------:R-:W2:Y:S01]  /*a380*/  ATOM.E.ADD.F16x2.RN.STRONG.GPU P0, RZ, [R2.64], R6 ;  /* 0x0000000602ff798a */ /* 0x000ea2000810e9c8 */
[----:B------:R-:W-:Y:S01]  /*a390*/  BSSY B0, `(.L_x_1896) ;  /* 0x000000e000007945 */ /* 0x000fe20003800000 */
[----:B--2---:R-:W-:Y:S05]  /*a3a0*/  @P0 BRA `(.L_x_1897) ;  /* 0x000000c000000947 */ /* 0x004fea0003800000 */
[----:B------:R-:W0:Y:S02]  /*a3b0*/  QSPC.E.S P0, RZ, [R2] ;  /* 0x0000000002ff73aa */ /* 0x000e240000000500 */
[----:B0-----:R-:W-:Y:S05]  /*a3c0*/  @!P0 BRA `(.L_x_1898) ;  /* 0x0000007000008947 */ /* 0x001fea0003800000 */
[----:B------:R-:W-:-:S05]  /*a3d0*/  LOP3.LUT R4, R2, 0xffffff, RZ, 0xc0, !PT ;  /* 0x00ffffff02047812 */ /* 0x000fca00078ec0ff */
.L_x_1899:
[----:B------:R-:W0:Y:S02]  /*a3e0*/  LDS R10, [R4] ;  /* 0x00000000040a7984 */ /* 0x000e240000000800 */
[----:B0-----:R-:W-:-:S06]  /*a3f0*/  HADD2 R11, R10, R6 ;  /* 0x000000060a0b7230 */ /* 0x001fcc0000000000 */
[----:B------:R-:W0:Y:S02]  /*a400*/  ATOMS.CAST.SPIN R11, [R4], R10, R11 ;  /* 0x0000000a040b738d */ /* 0x000e24000180000b */
[----:B0-----:R-:W-:-:S13]  /*a410*/  ISETP.EQ.U32.AND P0, PT, R11, 0x1, PT ;  /* 0x000000010b00780c */ /* 0x001fda0003f02070 */
[----:B------:R-:W-:Y:S05]  /*a420*/  @!P0 BRA `(.L_x_1899) ;  /* 0xffffffb000008947 */ /* 0x000fea000383ffff */
[----:B------:R-:W-:Y:S05]  /*a430*/  BRA `(.L_x_1897) ;  /* 0x0000003000007947 */ /* 0x000fea0003800000 */
.L_x_1898:
[----:B------:R-:W2:Y:S02]  /*a440*/  LD.E R4, [R2.64] ;  /* 0x0000000802047980 */ /* 0x000ea4000c101900 */
[----:B--2---:R-:W-:-:S05]  /*a450*/  IMAD.IADD R5, R6, 0x1, R4 ;  /* 0x0000000106057824 */ /* 0x004fca00078e0204 */
[----:B------:R0:W-:Y:S02]  /*a460*/  ST.E [R2.64], R5 ;  /* 0x0000000502007985 */ /* 0x0001e4000c101908 */
.L_x_1897:
[----:B------:R-:W-:Y:S05]  /*a470*/  BSYNC B0 ;  /* 0x0000000000007941 */ /* 0x000fea0003800000 */
.L_x_1896:
[----:B------:R-:W2:Y:S01]  /*a480*/  ATOM.E.ADD.F16x2.RN.STRONG.GPU P0, RZ, [R2.64+0x4], R7 ;  /* 0x0000040702ff798a */ /* 0x000ea2000810e9c8 */
[----:B------:R-:W-:Y:S01]  /*a490*/  BSSY B0, `(.L_x_1900) ;  /* 0x000000f000007945 */ /* 0x000fe20003800000 */
[----:B--2---:R-:W-:Y:S05]  /*a4a0*/  @P0 BRA `(.L_x_1901) ;  /* 0x000000d000000947 */ /* 0x004fea0003800000 */
[----:B------:R-:W1:Y:S02]  /*a4b0*/  QSPC.E.S P0, RZ, [R2+0x4] ;  /* 0x0000040002ff73aa */ /* 0x000e640000000500 */
[----:B-1----:R-:W-:Y:S05]  /*a4c0*/  @!P0 BRA `(.L_x_1902) ;  /* 0x0000008000008947 */ /* 0x002fea0003800000 */
[----:B0-----:R-:W-:-:S04]  /*a4d0*/  IADD3 R2, R2, 0x4, RZ ;  /* 0x0000000402027810 */ /* 0x001fc80007ffe0ff */
[----:B------:R-:W-:-:S05]  /*a4e0*/  LOP3.LUT R2, R2, 0xffffff, RZ, 0xc0, !PT ;  /* 0x00ffffff02027812 */ /* 0x000fca00078ec0ff */
.L_x_1903:
[----:B------:R-:W0:Y:S02]  /*a4f0*/  LDS R4, [R2] ;  /* 0x0000000002047984 */ /* 0x000e240000000800 */
[----:B0-----:R-:W-:-:S10]  /*a500*/  HFMA2.MMA R5, R4, 1, 1, R7 ;  /* 0x3c003c0004057835 */ /* 0x001fd40000000007 */
[----:B------:R-:W0:Y:S02]  /*a510*/  ATOMS.CAST.SPIN R5, [R2], R4, R5 ;  /* 0x000000040205738d */ /* 0x000e240001800005 */
[----:B0-----:R-:W-:-:S13]  /*a520*/  ISETP.EQ.U32.AND P0, PT, R5, 0x1, PT ;  /* 0x000000010500780c */ /* 0x001fda0003f02070 */
[----:B------:R-:W-:Y:S05]  /*a530*/  @!P0 BRA `(.L_x_1903) ;  /* 0xffffffb000008947 */ /* 0x000fea000383ffff */
[----:B------:R-:W-:Y:S05]  /*a540*/  BRA `(.L_x_1901) ;  /* 0x0000003000007947 */ /* 0x000fea0003800000 */
.L_x_1902:
[----:B------:R-:W2:Y:S02]  /*a550*/  LD.E R4, [R2.64+0x4] ;  /* 0x0000040802047980 */ /* 0x000ea4000c101900 */
[----:B0-2---:R-:W-:-:S05]  /*a560*/  IMAD.IADD R5, R7, 0x1, R4 ;  /* 0x0000000107057824 */ /* 0x005fca00078e0204 */
[----:B------:R0:W-:Y:S02]  /*a570*/  ST.E [R2.64+0x4], R5 ;  /* 0x0000040502007985 */ /* 0x0001e4000c101908 */
.L_x_1901:
[----:B------:R-:W-:Y:S05]  /*a580*/  BSYNC B0 ;  /* 0x0000000000007941 */ /* 0x000fea0003800000 */
.L_x_1900:
        /* <DEDUP_REMOVED lines=10> */
.L_x_1907:
[----:B------:R-:W0:Y:S02]  /*a630*/  LDS R4, [R0] ;  /* 0x0000000000047984 */ /* 0x000e240000000800 */
[----:B0-----:R-:W-:-:S06]  /*a640*/  HADD2 R5, R4, R8 ;  /* 0x0000000804057230 */ /* 0x001fcc0000000000 */
[----:B------:R-:W0:Y:S02]  /*a650*/  ATOMS.CAST.SPIN R5, [R0], R4, R5 ;  /* 0x000000040005738d */ /* 0x000e240001800005 */
[----:B0-----:R-:W-:-:S13]  /*a660*/  ISETP.EQ.U32.AND P0, PT, R5, 0x1, PT ;  /* 0x000000010500780c */ /* 0x001fda0003f02070 */
[----:B------:R-:W-:Y:S05]  /*a670*/  @!P0 BRA `(.L_x_1907) ;  /* 0xffffffb000008947 */ /* 0x000fea000383ffff */
[----:B------:R-:W-:Y:S05]  /*a680*/  BRA `(.L_x_1905) ;  /* 0x0000003000007947 */ /* 0x000fea0003800000 */
.L_x_1906:
[----:B------:R-:W2:Y:S02]  /*a690*/  LD.E R0, [R2.64] ;  /* 0x0000000802007980 */ /* 0x000ea4000c101900 */
[----:B--2---:R-:W-:-:S05]  /*a6a0*/  IMAD.IADD R5, R8, 0x1, R0 ;  /* 0x0000000108057824 */ /* 0x004fca00078e0200 */
[----:B------:R0:W-:Y:S02]  /*a6b0*/  ST.E [R2.64], R5 ;  /* 0x0000000502007985 */ /* 0x0001e4000c101908 */
.L_x_1905:
[----:B------:R-:W-:Y:S05]  /*a6c0*/  BSYNC B0 ;  /* 0x0000000000007941 */ /* 0x000fea0003800000 */
.L_x_1904:
[----:B------:R-:W2:Y:S02]  /*a6d0*/  ATOM.E.ADD.F16x2.RN.STRONG.GPU P0, RZ, [R2.64+0x4], R9 ;  /* 0x0000040902ff798a */ /* 0x000ea4000810e9c8 */
[----:B--2---:R-:W-:Y:S05]  /*a6e0*/  @P0 EXIT ;  /* 0x000000000000094d */ /* 0x004fea0003800000 */
[----:B------:R-:W1:Y:S02]  /*a6f0*/  QSPC.E.S P0, RZ, [R2+0x4] ;  /* 0x0000040002ff73aa */ /* 0x000e640000000500 */
[----:B-1----:R-:W-:Y:S05]  /*a700*/  @!P0 BRA `(.L_x_1908) ;  /* 0x0000008000008947 */ /* 0x002fea0003800000 */
[----:B0-----:R-:W-:-:S04]  /*a710*/  IADD3 R2, R2, 0x4, RZ ;  /* 0x0000000402027810 */ /* 0x001fc80007ffe0ff */
[----:B------:R-:W-:-:S05]  /*a720*/  LOP3.LUT R2, R2, 0xffffff, RZ, 0xc0, !PT ;  /* 0x00ffffff02027812 */ /* 0x000fca00078ec0ff */
.L_x_1909:
[----:B------:R-:W0:Y:S02]  /*a730*/  LDS R4, [R2] ;  /* 0x0000000002047984 */ /* 0x000e240000000800 */
[----:B0-----:R-:W-:-:S10]  /*a740*/  HFMA2.MMA R5, R4, 1, 1, R9 ;  /* 0x3c003c0004057835 */ /* 0x001fd40000000009 */
[----:B------:R-:W0:Y:S02]  /*a750*/  ATOMS.CAST.SPIN R5, [R2], R4, R5 ;  /* 0x000000040205738d */ /* 0x000e240001800005 */
[----:B0-----:R-:W-:-:S13]  /*a760*/  ISETP.EQ.U32.AND P0, PT, R5, 0x1, PT ;  /* 0x000000010500780c */ /* 0x001fda0003f02070 */
[----:B------:R-:W-:Y:S05]  /*a770*/  @!P0 BRA `(.L_x_1909) ;  /* 0xffffffb000008947 */ /* 0x000fea000383ffff */
[----:B------:R-:W-:Y:S05]  /*a780*/  EXIT ;  /* 0x000000000000794d */ /* 0x000fea0003800000 */
.L_x_1908:
[----:B------:R-:W2:Y:S02]  /*a790*/  LD.E R0, [R2.64+0x4] ;  /* 0x0000040802007980 */ /* 0x000ea4000c101900 */
[----:B0-2---:R-:W-:-:S05]  /*a7a0*/  IMAD.IADD R5, R9, 0x1, R0 ;  /* 0x0000000109057824 */ /* 0x005fca00078e0200 */
[----:B------:R-:W-:Y:S01]  /*a7b0*/  ST.E [R2.64+0x4], R5 ;  /* 0x0000040502007985 */ /* 0x000fe2000c101908 */
[----:B------:R-:W-:Y:S05]  /*a7c0*/  EXIT ;  /* 0x000000000000794d */ /* 0x000fea0003800000 */
.L_x_1910:
        /* <DEDUP_REMOVED lines=11> */
.L_x_4767:


//--------------------- .text._Z23gemm_half_q_half_kernelILi3ELi40ELb1ELb0ELi64EEvPK6__halfPKjS4_S2_PS0_iiiiPKtS7_iiiiiibS2_i --------------------------
	.section	.text._Z23gemm_half_q_half_kernelILi3ELi40ELb1ELb0ELi64EEvPK6__halfPKjS4_S2_PS0_iiiiPKtS7_iiiiiibS2_i,"ax",@progbits
	.sectioninfo	@"SHI_REGISTERS=66"
	.align	128
        .global         _Z23gemm_half_q_half_kernelILi3ELi40ELb1ELb0ELi64EEvPK6__halfPKjS4_S2_PS0_iiiiPKtS7_iiiiiibS2_i
        .type           _Z23gemm_half_q_half_kernelILi3ELi40ELb1ELb0ELi64EEvPK6__halfPKjS4_S2_PS0_iiiiPKtS7_iiiiiibS2_i,@function
        .size           _Z23gemm_half_q_half_kernelILi3ELi40ELb1ELb0ELi64EEvPK6__halfPKjS4_S2_PS0_iiiiPKtS7_iiiiiibS2_i,(.L_x_4768 - _Z23gemm_half_q_half_kernelILi3ELi40ELb1ELb0ELi64EEvPK6__halfPKjS4_S2_PS0_iiiiPKtS7_iiiiiibS2_i)
        .other          _Z23gemm_half_q_half_kernelILi3ELi40ELb1ELb0ELi64EEvPK6__halfPKjS4_S2_PS0_iiiiPKtS7_iiiiiibS2_i,@"STO_CUDA_ENTRY STV_DEFAULT"
_Z23gemm_half_q_half_kernelILi3ELi40ELb1ELb0ELi64EEvPK6__halfPKjS4_S2_PS0_iiiiPKtS7_iiiiiibS2_i:
.text._Z23gemm_half_q_half_kernelILi3ELi40ELb1ELb0ELi64EEvPK6__halfPKjS4_S2_PS0_iiiiPKtS7_iiiiiibS2_i:
        /* <DEDUP_REMOVED lines=35> */
.L_x_1911:
[----:B-12---:R-:W0:Y:S01]  /*0230*/  S2R R6, SR_CTAID.X ;  /* 0x0000000000067919 */ /* 0x006e220000002500 */
[----:B------:R-:W-:Y:S01]  /*0240*/  PRMT R4, R9, 0x9910, RZ ;  /* 0x0000991009047816 */ /* 0x000fe200000000ff */
[----:B------:R-:W-:-:S03]  /*0250*/  IMAD.SHL.U32 R54, R0, 0x40, RZ ;  /* 0x0000004000367824 */ /* 0x000fc600078e00ff */
[----:B------:R-:W-:Y:S02]  /*0260*/  ISETP.NE.AND P0, PT, R4, RZ, PT ;  /* 0x000000ff0400720c */ /* 0x000fe40003f05270 */
[----:B------:R-:W-:-:S04]  /*0270*/  IADD3 R53, R54, 0x40, RZ ;  /* 0x0000004036357810 */ /* 0x000fc80007ffe0ff */
[----:B------:R-:W-:-:S07]  /*0280*/  IMNMX R53, R53, c[0x0][0x190], PT ;  /* 0x0000640035357a17 */ /* 0x000fce0003800200 */
[----:B------:R-:W-:Y:S05]  /*0290*/  @!P0 EXIT ;  /* 0x000000000000894d */ /* 0x000fea0003800000 */
[----:B------:R-:W-:Y:S01]  /*02a0*/  IMAD.IADD R8, R54, 0x1, R3 ;  /* 0x0000000136087824 */ /* 0x000fe200078e0203 */
[----:B------:R-:W-:Y:S01]  /*02b0*/  BSSY B0, `(.L_x_1912) ;  /* 0x0000068000007945 */ /* 0x000fe20003800000 */
[----:B0-----:R-:W-:-:S03]  /*02c0*/  IMAD.SHL.U32 R6, R6, 0x100, RZ ;  /* 0x0000010006067824 */ /* 0x001fc600078e00ff */
[----:B------:R-:W-:Y:S01]  /*02d0*/  ISETP.GE.OR P0, PT, R8, R53, !P1 ;  /* 0x000000350800720c */ /* 0x000fe20004f06670 */
[----:B------:R-:W-:-:S12]  /*02e0*/  IMAD R4, R3, 0x4, R6 ;  /* 0x0000000403047824 */ /* 0x000fd800078e0206 */
        /* <DEDUP_REMOVED lines=9> */
[----:B------:R-:W-:-:S03]  /*0380*/  ISETP.GT.AND P2, PT, R55, 0x3, PT ;  /* 0x000000033700780c */ /* 0x000fc60003f44270 */
[----:B------:R-:W-:-:S05]  /*0390*/  IMAD R5, R5, 0x3, RZ ;  /* 0x0000000305057824 */ /* 0x000fca00078e02ff */
[----:B--2---:R-:W-:-:S04]  /*03a0*/  IADD3 R7, P0, R14, R5, RZ ;  /* 0x000000050e077210 */ /* 0x004fc80007f1e0ff */
[----:B------:R-:W-:Y:S01]  /*03b0*/  LEA.HI.X.SX32 R10, R5, RZ, 0x1, P0 ;  /* 0x000000ff050a7211 */ /* 0x000fe200000f0eff */
[----:B------:R-:W-:Y:S01]  /*03c0*/  IMAD.SHL.U32 R5, R3, 0x2, RZ ;  /* 0x0000000203057824 */ /* 0x000fe200078e00ff */
[----:B------:R-:W-:-:S04]  /*03d0*/  LEA R8, P0, R7, c[0x0][0x160], 0x1 ;  /* 0x0000580007087a11 */ /* 0x000fc800078008ff */
[----:B------:R-:W-:Y:S01]  /*03e0*/  LEA.HI.X R9, R7, c[0x0][0x164], R10, 0x1, P0 ;  /* 0x0000590007097a11 */ /* 0x000fe200000f0c0a */
[----:B------:R-:W-:Y:S01]  /*03f0*/  IMAD.MOV.U32 R10, RZ, RZ, RZ ;  /* 0x000000ffff0a7224 */ /* 0x000fe200078e00ff */
[----:B------:R-:W-:Y:S01]  /*0400*/  PLOP3.LUT P0, PT, PT, PT, PT, 0x80, 0x0 ;  /* 0x000000000000781c */ /* 0x000fe20003f0f070 */
[----:B------:R-:W-:Y:S05]  /*0410*/  @!P2 BRA `(.L_x_1915) ;  /* 0x000001300000a947 */ /* 0x000fea0003800000 */
[----:B------:R-:W-:Y:S02]  /*0420*/  PLOP3.LUT P0, PT, PT, PT, PT, 0x8, 0x0 ;  /* 0x000000000000781c */ /* 0x000fe40003f0e170 */
[----:B------:R-:W-:-:S05]  /*0430*/  IADD3 R7, R55, -0x3, RZ ;  /* 0xfffffffd37077810 */ /* 0x000fca0007ffe0ff */
.L_x_1916:
        /* <DEDUP_REMOVED lines=17> */
.L_x_1915:
        /* <DEDUP_REMOVED lines=17> */
.L_x_1914:
[----:B------:R-:W-:Y:S01]  /*0660*/  IMAD R5, R2, c[0x0][0x190], RZ ;  /* 0x0000640002057a24 */ /* 0x000fe200078e02ff */
[----:B------:R-:W-:-:S03]  /*0670*/  ISETP.GT.AND P2, PT, R55, 0x3, PT ;  /* 0x000000033700780c */ /* 0x000fc60003f44270 */
[----:B------:R-:W-:-:S05]  /*0680*/  IMAD R10, R5, 0x3, RZ ;  /* 0x00000003050a7824 */ /* 0x000fca00078e02ff */
[----:B------:R-:W-:-:S04]  /*0690*/  IADD3 R5, P0, R8, R10, RZ ;  /* 0x0000000a08057210 */ /* 0x000fc80007f1e0ff */
[----:B------:R-:W-:Y:S02]  /*06a0*/  LEA.HI.X.SX32 R10, R10, R7, 0x1, P0 ;  /* 0x000000070a0a7211 */ /* 0x000fe400000f0eff */
[----:B------:R-:W-:-:S04]  /*06b0*/  LEA R8, P0, R5, c[0x0][0x160], 0x1 ;  /* 0x0000580005087a11 */ /* 0x000fc800078008ff */
[----:B------:R-:W-:Y:S01]  /*06c0*/  LEA.HI.X R9, R5, c[0x0][0x164], R10, 0x1, P0 ;  /* 0x0000590005097a11 */ /* 0x000fe200000f0c0a */
[----:B------:R-:W-:Y:S01]  /*06d0*/  IMAD.SHL.U32 R5, R3, 0x2, RZ ;  /* 0x0000000203057824 */ /* 0x000fe200078e00ff */
[----:B------:R-:W-:Y:S01]  /*06e0*/  PLOP3.LUT P0, PT, PT, PT, PT, 0x80, 0x0 ;  /* 0x000000000000781c */ /* 0x000fe20003f0f070 */
[----:B------:R-:W-:Y:S01]  /*06f0*/  IMAD.MOV.U32 R10, RZ, RZ, RZ ;  /* 0x000000ffff0a7224 */ /* 0x000fe200078e00ff */
[----:B------:R-:W-:Y:S05]  /*0700*/  @!P2 BRA `(.L_x_1917) ;  /* 0x000001300000a947 */ /* 0x000fea0003800000 */
[----:B------:R-:W-:Y:S02]  /*0710*/  PLOP3.LUT P0, PT, PT, PT, PT, 0x8, 0x0 ;  /* 0x000000000000781c */ /* 0x000fe40003f0e170 */
[----:B------:R-:W-:-:S04]  /*0720*/  IADD3 R7, R55, -0x3, RZ ;  /* 0xfffffffd37077810 */ /* 0x000fc80007ffe0ff */
.L_x_1918:
        /* <DEDUP_REMOVED lines=17> */
.L_x_1917:
        /* <DEDUP_REMOVED lines=15> */
.L_x_1913:
[----:B------:R-:W-:Y:S05]  /*0930*/  BSYNC B0 ;  /* 0x0000000000007941 */ /* 0x000fea0003800000 */
.L_x_1912:
        /* <DEDUP_REMOVED lines=10> */
[----:B------:R-:W-:Y:S02]  /*09e0*/  IMAD.MOV.U32 R10, RZ, RZ, RZ ;  /* 0x000000ffff0a7224 */ /* 0x000fe400078e00ff */
[----:B------:R-:W-:Y:S02]  /*09f0*/  IMAD R6, R5, 0x3, R6 ;  /* 0x0000000305067824 */ /* 0x000fe400078e0206 */
[----:B------:R-:W-:Y:S02]  /*0a00*/  IMAD.MOV.U32 R5, RZ, RZ, 0x2 ;  /* 0x00000002ff057424 */ /* 0x000fe400078e00ff */
[----:B------:R-:W-:-:S04]  /*0a10*/  IMAD R3, R3, 0x4, R6 ;  /* 0x0000000403037824 */ /* 0x000fc800078e0206 */
[----:B------:R-:W-:Y:S01]  /*0a20*/  IMAD.WIDE R2, R3, R5, c[0x0][0x180] ;  /* 0x0000600003027625 */ /* 0x000fe200078e0205 */
[----:B------:R-:W-:Y:S05]  /*0a30*/  @!P2 BRA `(.L_x_1920) ;  /* 0x000000d00000a947 */ /* 0x000fea0003800000 */
[----:B------:R-:W-:Y:S02]  /*0a40*/  PLOP3.LUT P0, PT, PT, PT, PT, 0x8, 0x0 ;  /* 0x000000000000781c */ /* 0x000fe40003f0e170 */
[----:B------:R-:W-:Y:S02]  /*0a50*/  IADD3 R13, R55, -0x3, RZ ;  /* 0xfffffffd370d7810 */ /* 0x000fe40007ffe0ff */
.L_x_1921:
        /* <DEDUP_REMOVED lines=11> */
.L_x_1920:
[----:B-1----:R-:W-:-:S05]  /*0b10*/  IMAD.IADD R6, R55, 0x1, -R10 ;  /* 0x0000000137067824 */ /* 0x002fca00078e0a0a */
[----:B------:R-:W-:-:S13]  /*0b20*/  ISETP.GT.AND P2, PT, R6, 0x1, PT ;  /* 0x000000010600780c */ /* 0x000fda0003f44270 */
[----:B------:R-:W-:Y:S01]  /*0b30*/  @P2 PLOP3.LUT P0, PT, PT, PT, PT, 0x8, 0x0 ;  /* 0x000000000000281c */ /* 0x000fe20003f0e170 */
[C---:B------:R-:W-:Y:S01]  /*0b40*/  @P2 IMAD.WIDE R6, R5.reuse, c[0x0][0x18c], R2 ;  /* 0x0000630005062a25 */ /* 0x040fe200078e0202 */
[----:B------:R-:W-:Y:S01]  /*0b50*/  @P2 IADD3 R10, R10, 0x2, RZ ;  /* 0x000000020a0a2810 */ /* 0x000fe20007ffe0ff */
[----:B------:R0:W-:Y:S04]  /*0b60*/  @P2 STG.E.64 [R2.64], RZ ;  /* 0x000000ff02002986 */ /* 0x0001e8000c101b06 */
[----:B------:R1:W-:Y:S06]  /*0b70*/  @P2 STG.E.64 [R6.64], RZ ;  /* 0x000000ff06002986 */ /* 0x0003ec000c101b06 */
[----:B------:R-:W-:Y:S01]  /*0b80*/  ISETP.LT.OR P0, PT, R10, R55, P0 ;  /* 0x000000370a00720c */ /* 0x000fe20000701670 */
[----:B0-----:R-:W-:-:S12]  /*0b90*/  @P2 IMAD.WIDE R2, R5, c[0x0][0x18c], R6 ;  /* 0x0000630005022a25 */ /* 0x001fd800078e0206 */
[----:B------:R1:W-:Y:S02]  /*0ba0*/  @P0 STG.E.64 [R2.64], RZ ;  /* 0x000000ff02000986 */ /* 0x0003e4000c101b06 */
.L_x_1919:
        /* <DEDUP_REMOVED lines=14> */
.L_x_1923:
        /* <DEDUP_REMOVED lines=43> */
.L_x_1922:
        /* <DEDUP_REMOVED lines=17> */
[----:B01----:R-:W-:-:S02]  /*1050*/  @P5 IMNMX R7, R54, c[0x0][0x1b8], PT ;  /* 0x00006e0036075a17 */ /* 0x003fc40003800200 */
        /* <DEDUP_REMOVED lines=33> */
[----:B------:R-:W-:Y:S01]  /*1270*/  PRMT R7, RZ, 0x5410, RZ ;  /* 0x00005410ff077816 */ /* 0x000fe200000000ff */
[----:B------:R-:W-:-:S03]  /*1280*/  IMAD.MOV.U32 R10, RZ, RZ, RZ ;  /* 0x000000ffff0a7224 */ /* 0x000fc600078e00ff */
[----:B------:R-:W-:Y:S02]  /*1290*/  IADD3 R0, R6, R0, R3 ;  /* 0x0000000006007210 */ /* 0x000fe40007ffe003 */
[----:B------:R-:W-:-:S03]  /*12a0*/  PRMT R6, RZ, 0x5410, RZ ;  /* 0x00005410ff067816 */ /* 0x000fc600000000ff */
[----:B------:R-:W-:Y:S01]  /*12b0*/  IMAD R3, R0, c[0x0][0x18c], RZ ;  /* 0x0000630000037a24 */ /* 0x000fe200078e02ff */
[----:B------:R-:W-:-:S04]  /*12c0*/  SHF.R.S32.HI R0, RZ, 0x1f, R4 ;  /* 0x0000001fff007819 */ /* 0x000fc80000011404 */
[----:B------:R-:W-:-:S04]  /*12d0*/  IADD3 R4, P2, R4, R3, RZ ;  /* 0x0000000304047210 */ /* 0x000fc80007f5e0ff */
[----:B------:R-:W-:Y:S02]  /*12e0*/  LEA.HI.X.SX32 R3, R3, R0, 0x1, P2 ;  /* 0x0000000003037211 */ /* 0x000fe400010f0eff */
[----:B------:R-:W-:-:S04]  /*12f0*/  LEA R58, P2, R4, c[0x0][0x168], 0x2 ;  /* 0x00005a00043a7a11 */ /* 0x000fc800078410ff */
[----:B------:R-:W-:Y:S02]  /*1300*/  LEA.HI.X R59, R4, c[0x0][0x16c], R3, 0x2, P2 ;  /* 0x00005b00043b7a11 */ /* 0x000fe400010f1403 */
[----:B------:R-:W-:Y:S02]  /*1310*/  PRMT R4, RZ, 0x5410, RZ ;  /* 0x00005410ff047816 */ /* 0x000fe400000000ff */
[----:B--2---:R-:W-:Y:S02]  /*1320*/  PRMT R2, R8, 0x7610, R8 ;  /* 0x0000761008027816 */ /* 0x004fe40000000008 */
[----:B------:R-:W-:Y:S02]  /*1330*/  PRMT R0, R9, 0x7610, R9 ;  /* 0x0000761009007816 */ /* 0x000fe40000000009 */
[----:B------:R-:W-:Y:S01]  /*1340*/  PRMT R9, RZ, 0x5410, RZ ;  /* 0x00005410ff097816 */ /* 0x000fe200000000ff */
[----:B---3--:R-:W-:Y:S01]  /*1350*/  IMAD.IADD R3, R54, 0x1, R13 ;  /* 0x0000000136037824 */ /* 0x008fe200078e020d */
[----:B------:R-:W-:Y:S01]  /*1360*/  PRMT R8, RZ, 0x5410, RZ ;  /* 0x00005410ff087816 */ /* 0x000fe200000000ff */
[----:B------:R-:W-:Y:S05]  /*1370*/  @P0 BRA `(.L_x_1924) ;  /* 0x000023e000000947 */ /* 0x000fea0003800000 */
[----:B------:R-:W-:Y:S01]  /*1380*/  PRMT R10, R56, 0x9910, RZ ;  /* 0x00009910380a7816 */ /* 0x000fe200000000ff */
[----:B------:R-:W-:Y:S01]  /*1390*/  UMOV UR4, URZ ;  /* 0x0000003f00047c82 */ /* 0x000fe20008000000 */
[----:B------:R-:W-:-:S02]  /*13a0*/  PRMT R9, R9, 0x5410, RZ ;  /* 0x0000541009097816 */ /* 0x000fc400000000ff */
[----:B------:R-:W-:Y:S01]  /*13b0*/  ISETP.NE.AND P0, PT, R10, RZ, PT ;  /* 0x000000ff0a00720c */ /* 0x000fe20003f05270 */
[----:B------:R-:W-:-:S03]  /*13c0*/  IMAD.MOV.U32 R10, RZ, RZ, RZ ;  /* 0x000000ffff0a7224 */ /* 0x000fc600078e00ff */
[----:B------:R-:W-:Y:S02]  /*13d0*/  ISETP.LT.OR P0, PT, R12, 0x3, !P0 ;  /* 0x000000030c00780c */ /* 0x000fe40004701670 */
.L_x_1931:
        /* <DEDUP_REMOVED lines=38> */
[----:B------:R-:W-:-:S02]  /*1640*/  SHF.R.U32.HI R39, RZ, 0x8, R18 ;  /* 0x00000008ff277819 */ /* 0x000fc40000011612 */
[----:B------:R-:W-:Y:S02]  /*1650*/  LOP3.LUT R17, R17, 0x300030, R16, 0xf8, !PT ;  /* 0x0030003011117812 */ /* 0x000fe400078ef810 */
[----:B------:R-:W-:Y:S02]  /*1660*/  LOP3.LUT R47, R40, 0x300030, R47, 0xf8, !PT ;  /* 0x00300030282f7812 */ /* 0x000fe400078ef82f */
[--C-:B------:R-:W-:Y:S02]  /*1670*/  SHF.R.U32.HI R35, RZ, 0xc, R12.reuse ;  /* 0x0000000cff237819 */ /* 0x100fe4000001160c */
[----:B------:R-:W-:Y:S02]  /*1680*/  LOP3.LUT R24, R12, 0x3f003f, RZ, 0xc0, !PT ;  /* 0x003f003f0c187812 */ /* 0x000fe400078ec0ff */
[----:B------:R-:W-:Y:S02]  /*1690*/  SHF.R.U32.HI R25, RZ, 0x6, R12 ;  /* 0x00000006ff197819 */ /* 0x000fe4000001160c */
[----:B------:R-:W-:-:S02]  /*16a0*/  LOP3.LUT R16, R38, 0x300030, R39, 0xf8, !PT ;  /* 0x0030003026107812 */ /* 0x000fc400078ef827 */
[----:B---3--:R-:W-:Y:S02]  /*16b0*/  SHF.R.U32.HI R40, RZ, 0xc, R21 ;  /* 0x0000000cff287819 */ /* 0x008fe40000011615 */
[----:B------:R-:W-:Y:S02]  /*16c0*/  LOP3.LUT R12, R13, 0x3f003f, RZ, 0xc0, !PT ;  /* 0x003f003f0d0c7812 */ /* 0x000fe400078ec0ff */
        /* <DEDUP_REMOVED lines=17> */
[----:B------:R-:W-:Y:S02]  /*17e0*/  SHF.R.U32.HI R32, RZ, 0x6, R18 ;  /* 0x00000006ff207819 */ /* 0x000fe40000011612 */
[----:B------:R-:W-:Y:S02]  /*17f0*/  LOP3.LUT R49, R40, 0x300030, R49, 0xf8, !PT ;  /* 0x0030003028317812 */ /* 0x000fe400078ef831 */
[----:B------:R-:W-:Y:S02]  /*1800*/  LOP3.LUT R24, R24, 0x64006400, RZ, 0xfc, !PT ;  /* 0x6400640018187812 */ /* 0x000fe400078efcff */
[----:B------:R-:W-:Y:S02]  /*1810*/  LOP3.LUT R15, R15, 0x3f003f, RZ, 0xc0, !PT ;  /* 0x003f003f0f0f7812 */ /* 0x000fe400078ec0ff */
[----:B------:R-:W-:-:S02]  /*1820*/  LOP3.LUT R18, R35, 0x300030, R36, 0xf8, !PT ;  /* 0x0030003023127812 */ /* 0x000fc400078ef824 */
[----:B------:R-:W-:Y:S02]  /*1830*/  LOP3.LUT R48, R39, 0x300030, R48, 0xf8, !PT ;  /* 0x0030003027307812 */ /* 0x000fe400078ef830 */
[----:B------:R-:W-:Y:S02]  /*1840*/  LOP3.LUT R50, R41, 0x300030, R50, 0xf8, !PT ;  /* 0x0030003029327812 */ /* 0x000fe400078ef832 */
[----:B------:R-:W-:Y:S02]  /*1850*/  LOP3.LUT R40, R26, 0x64006400, RZ, 0xfc, !PT ;  /* 0x640064001a287812 */ /* 0x000fe400078efcff */
[----:B------:R-:W-:Y:S02]  /*1860*/  LOP3.LUT R25, R25, 0x64006400, RZ, 0xfc, !PT ;  /* 0x6400640019197812 */ /* 0x000fe400078efcff */
[----:B------:R-:W-:Y:S02]  /*1870*/  LOP3.LUT R35, R21, 0x3f003f, RZ, 0xc0, !PT ;  /* 0x003f003f15237812 */ /* 0x000fe400078ec0ff */
[----:B------:R-:W-:-:S02]  /*1880*/  SHF.R.U32.HI R36, RZ, 0x6, R21 ;  /* 0x00000006ff247819 */ /* 0x000fc40000011615 */
[----:B------:R-:W-:Y:S02]  /*1890*/  LOP3.LUT R39, R12, 0x64006400, RZ, 0xfc, !PT ;  /* 0x640064000c277812 */ /* 0x000fe400078efcff */
[----:B------:R-:W-:Y:S02]  /*18a0*/  LOP3.LUT R41, R27, 0x64006400, RZ, 0xfc, !PT ;  /* 0x640064001b297812 */ /* 0x000fe400078efcff */
[----:B------:R-:W-:Y:S02]  /*18b0*/  LOP3.LUT R26, R13, 0x64006400, RZ, 0xfc, !PT ;  /* 0x640064000d1a7812 */ /* 0x000fe400078efcff */
[----:B------:R-:W-:Y:S02]  /*18c0*/  SHF.R.U32.HI R51, RZ, 0xa, R19 ;  /* 0x0000000aff337819 */ /* 0x000fe40000011613 */
[----:B------:R-:W-:Y:S02]  /*18d0*/  LOP3.LUT R37, R20, 0x3f003f, RZ, 0xc0, !PT ;  /* 0x003f003f14257812 */ /* 0x000fe400078ec0ff */
[----:B------:R-:W-:-:S02]  /*18e0*/  SHF.R.U32.HI R38, RZ, 0x6, R20 ;  /* 0x00000006ff267819 */ /* 0x000fc40000011614 */
[----:B------:R-:W-:Y:S02]  /*18f0*/  LOP3.LUT R21, R22, 0x3f003f, RZ, 0xc0, !PT ;  /* 0x003f003f16157812 */ /* 0x000fe400078ec0ff */
[----:B------:R-:W-:Y:S02]  /*1900*/  LOP3.LUT R42, R42, 0xf000f, RZ, 0xc0, !PT ;  /* 0x000f000f2a2a7812 */ /* 0x000fe400078ec0ff */
[----:B------:R-:W-:Y:S01]  /*1910*/  LOP3.LUT R27, R14, 0x64006400, RZ, 0xfc, !PT ;  /* 0x640064000e1b7812 */ /* 0x000fe200078efcff */
[----:B------:R-:W-:Y:S01]  /*1920*/  HADD2 R12, R24, -1056, -1056 ;  /* 0xe420e420180c7430 */ /* 0x000fe20000000000 */
[----:B------:R-:W-:Y:S02]  /*1930*/  SHF.R.U32.HI R22, RZ, 0x6, R22 ;  /* 0x00000006ff167819 */ /* 0x000fe40000011616 */
[----:B------:R-:W-:Y:S02]  /*1940*/  LOP3.LUT R20, R23, 0x3f003f, RZ, 0xc0, !PT ;  /* 0x003f003f17147812 */ /* 0x000fe400078ec0ff */
[----:B------:R-:W-:Y:S01]  /*1950*/  LOP3.LUT R43, R15, 0x64006400, RZ, 0xfc, !PT ;  /* 0x640064000f2b7812 */ /* 0x000fe200078efcff */
[----:B------:R-:W-:Y:S01]  /*1960*/  HADD2 R24, R25, -1056, -1056 ;  /* 0xe420e42019187430 */ /* 0x000fe20000000000 */
[----:B------:R-:W-:-:S02]  /*1970*/  LOP3.LUT R33, R19, 0x3f003f, RZ, 0xc0, !PT ;  /* 0x003f003f13217812 */ /* 0x000fc400078ec0ff */
        /* <DEDUP_REMOVED lines=108> */
.L_x_1926:
        /* <DEDUP_REMOVED lines=46> */
.L_x_1927:
        /* <DEDUP_REMOVED lines=43> */
.L_x_1925:
        /* <DEDUP_REMOVED lines=27> */
[----:B------:R-:W-:Y:S02]  /*2780*/  SHF.R.U32.HI R20, RZ, 0xc, R21 ;  /* 0x0000000cff147819 */ /* 0x000fe40000011615 */
[----:B------:R-:W-:Y:S02]  /*2790*/  SHF.R.U32.HI R38, RZ, 0xc, R22 ;  /* 0x0000000cff267819 */ /* 0x000fe40000011616 */
[----:B------:R-:W-:Y:S02]  /*27a0*/  SHF.R.U32.HI R43, RZ, 0x8, R17 ;  /* 0x00000008ff2b7819 */ /* 0x000fe40000011611 */
[----:B------:R-:W-:Y:S02]  /*27b0*/  LOP3.LUT R30, R29, 0xf000f, RZ, 0xc0, !PT ;  /* 0x000f000f1d1e7812 */ /* 0x000fe400078ec0ff */
[----:B------:R-:W-:Y:S02]  /*27c0*/  LOP3.LUT R24, R13, 0x3f003f, RZ, 0xc0, !PT ;  /* 0x003f003f0d187812 */ /* 0x000fe400078ec0ff */
[----:B------:R-:W-:-:S02]  /*27d0*/  SHF.R.U32.HI R26, RZ, 0x6, R13 ;  /* 0x00000006ff1a7819 */ /* 0x000fc4000001160d */
[----:B------:R-:W-:Y:S02]  /*27e0*/  LOP3.LUT R13, R14, 0x3f003f, RZ, 0xc0, !PT ;  /* 0x003f003f0e0d7812 */ /* 0x000fe400078ec0ff */
[----:B------:R-:W-:Y:S02]  /*27f0*/  SHF.R.U32.HI R27, RZ, 0x6, R14 ;  /* 0x00000006ff1b7819 */ /* 0x000fe4000001160e */
[----:B------:R-:W-:Y:S02]  /*2800*/  SHF.R.U32.HI R40, RZ, 0xc, R23 ;  /* 0x0000000cff287819 */ /* 0x000fe40000011617 */
[----:B------:R-:W-:Y:S02]  /*2810*/  LOP3.LUT R14, R15, 0x3f003f, RZ, 0xc0, !PT ;  /* 0x003f003f0f0e7812 */ /* 0x000fe400078ec0ff */
[----:B------:R-:W-:Y:S02]  /*2820*/  SHF.R.U32.HI R48, RZ, 0xa, R16 ;  /* 0x0000000aff307819 */ /* 0x000fe40000011610 */
[----:B------:R-:W-:-:S02]  /*2830*/  SHF.R.U32.HI R49, RZ, 0xa, R17 ;  /* 0x0000000aff317819 */ /* 0x000fc40000011611 */
[----:B------:R-:W-:Y:S02]  /*2840*/  SHF.R.U32.HI R50, RZ, 0xa, R18 ;  /* 0x0000000aff327819 */ /* 0x000fe40000011612 */
[----:B------:R-:W-:Y:S02]  /*2850*/  LOP3.LUT R37, R37, 0xf000f, RZ, 0xc0, !PT ;  /* 0x000f000f25257812 */ /* 0x000fe400078ec0ff */
[----:B------:R-:W-:Y:S02]  /*2860*/  LOP3.LUT R20, R20, 0xf000f, RZ, 0xc0, !PT ;  /* 0x000f000f14147812 */ /* 0x000fe400078ec0ff */
[----:B------:R-:W-:Y:S02]  /*2870*/  LOP3.LUT R39, R38, 0xf000f, RZ, 0xc0, !PT ;  /* 0x000f000f26277812 */ /* 0x000fe400078ec0ff */
[----:B------:R-:W-:Y:S02]  /*2880*/  LOP3.LUT R25, R12, 0x3f003f, RZ, 0xc0, !PT ;  /* 0x003f003f0c197812 */ /* 0x000fe400078ec0ff */
        /* <DEDUP_REMOVED lines=11> */
[----:B------:R-:W-:Y:S02]  /*2940*/  SHF.R.U32.HI R16, RZ, 0x6, R16 ;  /* 0x00000006ff107819 */ /* 0x000fe40000011610 */
[----:B------:R-:W-:-:S02]  /*2950*/  SHF.R.U32.HI R17, RZ, 0x6, R17 ;  /* 0x00000006ff117819 */ /* 0x000fc40000011611 */
[----:B------:R-:W-:Y:S02]  /*2960*/  SHF.R.U32.HI R18, RZ, 0x6, R18 ;  /* 0x00000006ff127819 */ /* 0x000fe40000011612 */
[----:B------:R-:W-:Y:S02]  /*2970*/  SHF.R.U32.HI R19, RZ, 0x6, R19 ;  /* 0x00000006ff137819 */ /* 0x000fe40000011613 */
[----:B------:R-:W-:Y:S02]  /*2980*/  SHF.R.U32.HI R21, RZ, 0x6, R21 ;  /* 0x00000006ff157819 */ /* 0x000fe40000011615 */
[----:B------:R-:W-:Y:S02]  /*2990*/  SHF.R.U32.HI R22, RZ, 0x6, R22 ;  /* 0x00000006ff167819 */ /* 0x000fe40000011616 */
[----:B------:R-:W-:Y:S02]  /*29a0*/  SHF.R.U32.HI R23, RZ, 0x6, R23 ;  /* 0x00000006ff177819 */ /* 0x000fe40000011617 */
[----:B------:R-:W-:-:S02]  /*29b0*/  LOP3.LUT R40, R40, 0xf000f, RZ, 0xc0, !PT ;  /* 0x000f000f28287812 */ /* 0x000fc400078ec0ff */
        /* <DEDUP_REMOVED lines=123> */
.L_x_1929:
        /* <DEDUP_REMOVED lines=46> */
.L_x_1930:
        /* <DEDUP_REMOVED lines=43> */
.L_x_1928:
[----:B------:R-:W-:Y:S01]  /*3700*/  IADD3 R54, R54, 0x20, RZ ;  /* 0x0000002036367810 */ /* 0x000fe20007ffe0ff */
[----:B------:R-:W-:Y:S01]  /*3710*/  UIADD3 UR4, UR4, 0x40, URZ ;  /* 0x0000004004047890 */ /* 0x000fe2000fffe03f */
[----:B------:R-:W-:Y:S02]  /*3720*/  IMAD.WIDE R58, R57, 0x18, R58 ;  /* 0x00000018393a7825 */ /* 0x000fe400078e023a */
[C---:B------:R-:W-:Y:S02]  /*3730*/  ISETP.GE.AND P2, PT, R54.reuse, c[0x0][0x1ac], PT ;  /* 0x00006b0036007a0c */ /* 0x040fe40003f46270 */
[----:B------:R-:W-:-:S13]  /*3740*/  ISETP.LT.AND P3, PT, R54, R53, PT ;  /* 0x000000353600720c */ /* 0x000fda0003f61270 */
[----:B------:R-:W-:Y:S05]  /*3750*/  @!P2 BRA P3, `(.L_x_1931) ;  /* 0xffffdc800000a947 */ /* 0x000fea000183ffff */
.L_x_1924:
[----:B------:R-:W-:-:S04]  /*3760*/  ISETP.GE.AND P0, PT, R54, R53, PT ;  /* 0x000000353600720c */ /* 0x000fc80003f06270 */
[----:B------:R-:W-:-:S13]  /*3770*/  ISETP.GE.OR P0, PT, R54, c[0x0][0x1b4], P0 ;  /* 0x00006d0036007a0c */ /* 0x000fda0000706670 */
[----:B------:R-:W-:Y:S05]  /*3780*/  @P0 BRA `(.L_x_1932) ;  /* 0x0000547000000947 */ /* 0x000fea0003800000 */
[----:B------:R-:W0:Y:S01]  /*3790*/  S2R R12, SR_CTAID.Y ;  /* 0x00000000000c7919 */ /* 0x000e220000002600 */
[----:B------:R-:W-:Y:S01]  /*37a0*/  IMAD.MOV.U32 R13, RZ, RZ, -0x3 ;  /* 0xfffffffdff0d7424 */ /* 0x000fe200078e00ff */
[----:B------:R-:W-:-:S04]  /*37b0*/  PRMT R14, R56, 0x9910, RZ ;  /* 0x00009910380e7816 */ /* 0x000fc800000000ff */
[----:B------:R-:W-:Y:S01]  /*37c0*/  ISETP.NE.AND P0, PT, R14, RZ, PT ;  /* 0x000000ff0e00720c */ /* 0x000fe20003f05270 */
[----:B0-----:R-:W-:-:S05]  /*37d0*/  IMAD R12, R12, R13, c[0x0][0x188] ;  /* 0x000062000c0c7624 */ /* 0x001fca00078e020d */
[----:B------:R-:W-:Y:S02]  /*37e0*/  ISETP.LT.OR P0, PT, R12, 0x3, !P0 ;  /* 0x000000030c00780c */ /* 0x000fe40004701670 */
.L_x_1945:
        /* <DEDUP_REMOVED lines=25> */
[C---:B------:R-:W-:Y:S02]  /*3980*/  LOP3.LUT R27, R15.reuse, 0xf000f, RZ, 0xc0, !PT ;  /* 0x000f000f0f1b7812 */ /* 0x040fe400078ec0ff */
[----:B------:R-:W-:Y:S02]  /*3990*/  LOP3.LUT R28, R15, 0xf000f0, RZ, 0xc0, !PT ;  /* 0x00f000f00f1c7812 */ /* 0x000fe400078ec0ff */
[----:B------:R-:W-:Y:S02]  /*39a0*/  SHF.R.U32.HI R15, RZ, 0x8, R15 ;  /* 0x00000008ff0f7819 */ /* 0x000fe4000001160f */
        /* <DEDUP_REMOVED lines=33> */
[----:B------:R-:W-:Y:S02]  /*3bc0*/  HADD2 R21, R23, -1032, -1032 ;  /* 0xe408e40817157430 */ /* 0x000fe40000000000 */
[----:B------:R-:W-:Y:S02]  /*3bd0*/  HFMA2 R30, R31, R16.H0_H0, -72, -72 ;  /* 0xd480d4801f1e7431 */ /* 0x000fe40000040010 */
[----:B------:R-:W-:-:S02]  /*3be0*/  HADD2 R23, R24, -1032, -1032 ;  /* 0xe408e40818177430 */ /* 0x000fc40000000000 */
[----:B------:R-:W-:Y:S02]  /*3bf0*/  HADD2 R31, R32, -1032, -1032 ;  /* 0xe408e408201f7430 */ /* 0x000fe40000000000 */
[----:B------:R-:W-:Y:S02]  /*3c00*/  HADD2 R19, R19, -1032, -1032 ;  /* 0xe408e40813137430 */ /* 0x000fe40000000000 */
[----:B------:R-:W-:Y:S02]  /*3c10*/  HFMA2 R24, R33, R16.H0_H0, -72, -72 ;  /* 0xd480d48021187431 */ /* 0x000fe40000040010 */
[----:B------:R-:W-:Y:S02]  /*3c20*/  HADD2 R25, R14, -1032, -1032 ;  /* 0xe408e4080e197430 */ /* 0x000fe40000000000 */
        /* <DEDUP_REMOVED lines=94> */
.L_x_1934:
        /* <DEDUP_REMOVED lines=94> */
.L_x_1936:
        /* <DEDUP_REMOVED lines=16> */
[----:B------:R-:W-:Y:S01]  /*48f0*/  HADD2.F32 R38, -RZ, R22.H0_H0 ;  /* 0x20000016ff267230 */ /* 0x000fe20000004100 */
[-C--:B------:R-:W-:Y:S01]  /*4900*/  FFMA.FTZ R17, R37, R34.reuse, R17 ;  /* 0x0000002225117223 */ /* 0x080fe20000010011 */
[----:B------:R-:W-:Y:S01]  /*4910*/  HADD2.F32 R37, -RZ, R21.H1_H1 ;  /* 0x30000015ff257230 */ /* 0x000fe20000004100 */
[-C--:B------:R-:W-:Y:S01]  /*4920*/  FFMA.FTZ R35, R40, R33.reuse, RZ ;  /* 0x0000002128237223 */ /* 0x080fe200000100ff */
[--C-:B------:R-:W-:Y:S01]  /*4930*/  HADD2.F32 R21, -RZ, R18.reuse.H0_H0 ;  /* 0x20000012ff157230 */ /* 0x100fe20000004100 */
[----:B------:R-:W-:Y:S01]  /*4940*/  FFMA.FTZ R33, R42, R33, RZ ;  /* 0x000000212a217223 */ /* 0x000fe200000100ff */
        /* <DEDUP_REMOVED lines=69> */
.L_x_1935:
        /* <DEDUP_REMOVED lines=78> */
[----:B------:R-:W-:Y:S01]  /*5280*/  HADD2.F32 R36, -RZ, R21.H0_H0 ;  /* 0x20000015ff247230 */ /* 0x000fe20000004100 */
[----:B------:R-:W-:Y:S02]  /*5290*/  FFMA.FTZ R43, R38, R43, R42 ;  /* 0x0000002b262b7223 */ /* 0x000fe4000001002a */
[----:B------:R-:W-:Y:S01]  /*52a0*/  FFMA.FTZ R39, R12, R39, R41 ;  /* 0x000000270c277223 */ /* 0x000fe20000010029 */
[--C-:B------:R-:W-:Y:S01]  /*52b0*/  HADD2.F32 R41, -RZ, R28.reuse.H0_H0 ;  /* 0x2000001cff297230 */ /* 0x100fe20000004100 */
        /* <DEDUP_REMOVED lines=64> */
.L_x_1937:
        /* <DEDUP_REMOVED lines=94> */
.L_x_1939:
        /* <DEDUP_REMOVED lines=33> */
[----:B------:R-:W-:-:S02]  /*5eb0*/  FFMA.FTZ R24, R24, R12, R43 ;  /* 0x0000000c18187223 */ /* 0x000fc4000001002b */
[----:B------:R-:W-:Y:S02]  /*5ec0*/  FFMA.FTZ R12, R26, R12, R37 ;  /* 0x0000000c1a0c7223 */ /* 0x000fe40000010025 */
        /* <DEDUP_REMOVED lines=8> */
[----:B------:R-:W-:-:S02]  /*5f50*/  HADD2.F32 R28, -RZ, R34.H0_H0 ;  /* 0x20000022ff1c7230 */ /* 0x000fc40000004100 */
        /* <DEDUP_REMOVED lines=47> */
.L_x_1938:
        /* <DEDUP_REMOVED lines=145> */
.L_x_1940:
        /* <DEDUP_REMOVED lines=94> */
.L_x_1942:
        /* <DEDUP_REMOVED lines=91> */
.L_x_1941:
[----:B------:R-:W-:-:S06]  /*76f0*/  IMAD.WIDE R12, R17, 0x4, R18 ;  /* 0x00000004110c7825 */ /* 0x000fcc00078e0212 */
[----:B------:R-:W2:Y:S02]  /*7700*/  LDG.E.128.CONSTANT R12, [R12.64] ;  /* 0x000000060c0c7981 */ /* 0x000ea4000c1e9d00 */
[----:B--2---:R-:W-:Y:S02]  /*7710*/  LOP3.LUT R18, R13, 0xf000f0, RZ, 0xc0, !PT ;  /* 0x00f000f00d127812 */ /* 0x004fe400078ec0ff */
[----:B------:R-:W-:Y:S02]  /*7720*/  SHF.R.U32.HI R29, RZ, 0x8, R14 ;  /* 0x00000008ff1d7819 */ /* 0x000fe4000001160e */
[C---:B------:R-:W-:Y:S02]  /*7730*/  LOP3.LUT R24, R12.reuse, 0xf000f, RZ, 0xc0, !PT ;  /* 0x000f000f0c187812 */ /* 0x040fe400078ec0ff */
[----:B------:R-:W-:Y:S02]  /*7740*/  LOP3.LUT R17, R12, 0xf000f0, RZ, 0xc0, !PT ;  /* 0x00f000f00c117812 */ /* 0x000fe400078ec0ff */
[----:B------:R-:W-:-:S02]  /*7750*/  SHF.R.U32.HI R25, RZ, 0x8, R12 ;  /* 0x00000008ff197819 */ /* 0x000fc4000001160c */
[----:B------:R-:W-:Y:S02]  /*7760*/  LOP3.LUT R26, R13, 0xf000f, RZ, 0xc0, !PT ;  /* 0x000f000f0d1a7812 */ /* 0x000fe400078ec0ff */
[----:B------:R-:W-:Y:S02]  /*7770*/  SHF.R.U32.HI R27, RZ, 0x8, R13 ;  /* 0x00000008ff1b7819 */ /* 0x000fe4000001160d */
[----:B------:R-:W-:Y:S02]  /*7780*/  LOP3.LUT R12, R15, 0xf000f0, RZ, 0xc0, !PT ;  /* 0x00f000f00f0c7812 */ /* 0x000fe400078ec0ff */
[----:B------:R-:W-:Y:S02]  /*7790*/  LOP3.LUT R13, R18, 0x64006400, RZ, 0xfc, !PT ;  /* 0x64006400120d7812 */ /* 0x000fe400078efcff */
[----:B------:R-:W-:Y:S02]  /*77a0*/  SHF.R.U32.HI R32, RZ, 0x8, R15 ;  /* 0x00000008ff207819 */ /* 0x000fe4000001160f */
[----:B------:R-:W-:-:S02]  /*77b0*/  LOP3.LUT R18, R29, 0xf000f0, RZ, 0xc0, !PT ;  /* 0x00f000f01d127812 */ /* 0x000fc400078ec0ff */
[----:B------:R-:W-:Y:S02]  /*77c0*/  LOP3.LUT R31, R12, 0x64006400, RZ, 0xfc, !PT ;  /* 0x640064000c1f7812 */ /* 0x000fe400078efcff */
[C---:B------:R-:W-:Y:S02]  /*77d0*/  LOP3.LUT R28, R14.reuse, 0xf000f, RZ, 0xc0, !PT ;  /* 0x000f000f0e1c7812 */ /* 0x040fe400078ec0ff */
        /* <DEDUP_REMOVED lines=45> */
[----:B------:R-:W-:-:S02]  /*7ab0*/  HADD2.F32 R40, -RZ, R27.H0_H0 ;  /* 0x2000001bff287230 */ /* 0x000fc40000004100 */
[----:B------:R-:W-:Y:S02]  /*7ac0*/  HADD2.F32 R37, -RZ, R25.H1_H1 ;  /* 0x30000019ff257230 */ /* 0x000fe40000004100 */
[----:B------:R-:W-:Y:S02]  /*7ad0*/  HADD2.F32 R33, -RZ, R24.H1_H1 ;  /* 0x30000018ff217230 */ /* 0x000fe40000004100 */
[----:B------:R-:W-:Y:S02]  /*7ae0*/  HADD2.F32 R39, -RZ, R26.H1_H1 ;  /* 0x3000001aff277230 */ /* 0x000fe40000004100 */
[----:B------:R-:W-:Y:S02]  /*7af0*/  HADD2.F32 R41, -RZ, R27.H1_H1 ;  /* 0x3000001bff297230 */ /* 0x000fe40000004100 */
[--C-:B0-----:R-:W-:Y:S02]  /*7b00*/  HADD2.F32 R35, -RZ, R12.reuse.H0_H0 ;  /* 0x2000000cff237230 */ /* 0x101fe40000004100 */
[----:B------:R-:W-:-:S02]  /*7b10*/  HADD2.F32 R34, -RZ, R12.H1_H1 ;  /* 0x3000000cff227230 */ /* 0x000fc40000004100 */
        /* <DEDUP_REMOVED lines=78> */
.L_x_1943:
        /* <DEDUP_REMOVED lines=94> */
.L_x_1944:
        /* <DEDUP_REMOVED lines=13> */
[----:B------:R-:W-:Y:S01]  /*86b0*/  HADD2.F32 R13, -RZ, R13.H1_H1 ;  /* 0x3000000dff0d7230 */ /* 0x000fe20000004100 */
[-C--:B------:R-:W-:Y:S02]  /*86c0*/  FFMA.FTZ R34, R39, R32.reuse, RZ ;  /* 0x0000002027227223 */ /* 0x080fe400000100ff */
[-C--:B------:R-:W-:Y:S01]  /*86d0*/  FFMA.FTZ R25, R37, R33.reuse, R24 ;  /* 0x0000002125197223 */ /* 0x080fe20000010018 */
[----:B------:R-:W-:Y:S01]  /*86e0*/  HADD2.F32 R24, -RZ, R17.H0_H0 ;  /* 0x20000011ff187230 */ /* 0x000fe20000004100 */
[-C--:B------:R-:W-:Y:S01]  /*86f0*/  FFMA.FTZ R35, R38, R33.reuse, R34 ;  /* 0x0000002126237223 */ /* 0x080fe20000010022 */
        /* <DEDUP_REMOVED lines=73> */
.L_x_1933:
[----:B------:R-:W-:Y:S01]  /*8b90*/  IADD3 R54, R54, 0x20, RZ ;  /* 0x0000002036367810 */ /* 0x000fe20007ffe0ff */
[----:B------:R-:W-:Y:S01]  /*8ba0*/  IMAD.MOV.U32 R13, RZ, RZ, c[0x0][0x18c] ;  /* 0x00006300ff0d7624 */ /* 0x000fe200078e00ff */
[----:B------:R-:W-:Y:S02]  /*8bb0*/  UIADD3 UR4, UR4, 0x40, URZ ;  /* 0x0000004004047890 */ /* 0x000fe4000fffe03f */
[C---:B------:R-:W-:Y:S01]  /*8bc0*/  ISETP.GE.AND P2, PT, R54.reuse, c[0x0][0x1b4], PT ;  /* 0x00006d0036007a0c */ /* 0x040fe20003f46270 */
[----:B------:R-:W-:Y:S01]  /*8bd0*/  IMAD.WIDE R58, R13, 0x10, R58 ;  /* 0x000000100d3a7825 */ /* 0x000fe200078e023a */
[----:B------:R-:W-:-:S13]  /*8be0*/  ISETP.LT.AND P3, PT, R54, R53, PT ;  /* 0x000000353600720c */ /* 0x000fda0003f61270 */
[----:B------:R-:W-:Y:S05]  /*8bf0*/  @!P2 BRA P3, `(.L_x_1945) ;  /* 0xffffabf00000a947 */ /* 0x000fea000183ffff */
.L_x_1932:
[----:B------:R-:W-:Y:S05]  /*8c00*/  @!P1 EXIT ;  /* 0x000000000000994d */ /* 0x000fea0003800000 */
[----:B------:R-:W0:Y:S01]  /*8c10*/  S2R R3, SR_CTAID.X ;  /* 0x0000000000037919 */ /* 0x000e220000002500 */
[----:B------:R-:W-:Y:S02]  /*8c20*/  IMAD.MOV.U32 R15, RZ, RZ, 0x2 ;  /* 0x00000002ff0f7424 */ /* 0x000fe400078e00ff */
        /* <DEDUP_REMOVED lines=14> */
.L_x_1949:
[----:B------:R-:W0:Y:S02]  /*8d10*/  LDS R12, [R10] ;  /* 0x000000000a0c7984 */ /* 0x000e240000000800 */
[----:B0-----:R-:W-:-:S10]  /*8d20*/  HFMA2.MMA R13, R12, 1, 1, R4 ;  /* 0x3c003c000c0d7835 */ /* 0x001fd40000000004 */
[----:B------:R-:W0:Y:S02]  /*8d30*/  ATOMS.CAST.SPIN R13, [R10], R12, R13 ;  /* 0x0000000c0a0d738d */ /* 0x000e24000180000d */
[----:B0-----:R-:W-:-:S13]  /*8d40*/  ISETP.EQ.U32.AND P0, PT, R13, 0x1, PT ;  /* 0x000000010d00780c */ /* 0x001fda0003f02070 */
[----:B------:R-:W-:Y:S05]  /*8d50*/  @!P0 BRA `(.L_x_1949) ;  /* 0xffffffb000008947 */ /* 0x000fea000383ffff */
[----:B------:R-:W-:Y:S05]  /*8d60*/  BRA `(.L_x_1947) ;  /* 0x0000003000007947 */ /* 0x000fea0003800000 */
.L_x_1948:
[----:B------:R-:W2:Y:S02]  /*8d70*/  LD.E R4, [R2.64] ;  /* 0x0000000602047980 */ /* 0x000ea4000c101900 */
[----:B--2---:R-:W-:-:S05]  /*8d80*/  IMAD.IADD R11, R11, 0x1, R4 ;  /* 0x000000010b0b7824 */ /* 0x004fca00078e0204 */
[----:B------:R0:W-:Y:S02]  /*8d90*/  ST.E [R2.64], R11 ;  /* 0x0000000b02007985 */ /* 0x0001e4000c101906 */
.L_x_1947:
[----:B------:R-:W-:Y:S05]  /*8da0*/  BSYNC B0 ;  /* 0x0000000000007941 */ /* 0x000fea0003800000 */
.L_x_1946:
        /* <DEDUP_REMOVED lines=8> */
.L_x_1953:
[----:B------:R-:W0:Y:S02]  /*8e30*/  LDS R4, [R2] ;  /* 0x0000000002047984 */ /* 0x000e240000000800 */
[----:B0-----:R-:W-:-:S06]  /*8e40*/  HADD2 R5, R4, R3 ;  /* 0x0000000304057230 */ /* 0x001fcc0000000000 */
[----:B------:R-:W0:Y:S02]  /*8e50*/  ATOMS.CAST.SPIN R5, [R2], R4, R5 ;  /* 0x000000040205738d */ /* 0x000e240001800005 */
[----:B0-----:R-:W-:-:S13]  /*8e60*/  ISETP.EQ.U32.AND P0, PT, R5, 0x1, PT ;  /* 0x000000010500780c */ /* 0x001fda0003f02070 */
[----:B------:R-:W-:Y:S05]  /*8e70*/  @!P0 BRA `(.L_x_1953) ;  /* 0xffffffb000008947 */ /* 0x000fea000383ffff */
[----:B------:R-:W-:Y:S05]  /*8e80*/  BRA `(.L_x_1951) ;  /* 0x0000003000007947 */ /* 0x000fea0003800000 */
.L_x_1952:
[----:B------:R-:W2:Y:S02]  /*8e90*/  LD.E R4, [R2.64+0x4] ;  /* 0x0000040602047980 */ /* 0x000ea4000c101900 */
[----:B--2---:R-:W-:-:S05]  /*8ea0*/  IMAD.IADD R5, R5, 0x1, R4 ;  /* 0x0000000105057824 */ /* 0x004fca00078e0204 */
[----:B------:R1:W-:Y:S02]  /*8eb0*/  ST.E [R2.64+0x4], R5 ;  /* 0x0000040502007985 */ /* 0x0003e4000c101906 */
.L_x_1951:
[----:B------:R-:W-:Y:S05]  /*8ec0*/  BSYNC B0 ;  /* 0x0000000000007941 */ /* 0x000fea0003800000 */
.L_x_1950:
        /* <DEDUP_REMOVED lines=10> */
.L_x_1957:
[----:B------:R-:W0:Y:S02]  /*8f70*/  LDS R10, [R4] ;  /* 0x00000000040a7984 */ /* 0x000e240000000800 */
[----:B0-----:R-:W-:-:S10]  /*8f80*/  HFMA2.MMA R11, R10, 1, 1, R6 ;  /* 0x3c003c000a0b7835 */ /* 0x001fd40000000006 */
[----:B------:R-:W0:Y:S02]  /*8f90*/  ATOMS.CAST.SPIN R11, [R4], R10, R11 ;  /* 0x0000000a040b738d */ /* 0x000e24000180000b */
[----:B0-----:R-:W-:-:S13]  /*8fa0*/  ISETP.EQ.U32.AND P0, PT, R11, 0x1, PT ;  /* 0x000000010b00780c */ /* 0x001fda0003f02070 */
[----:B------:R-:W-:Y:S05]  /*8fb0*/  @!P0 BRA `(.L_x_1957) ;  /* 0xffffffb000008947 */ /* 0x000fea000383ffff */
[----:B------:R-:W-:Y:S05]  /*8fc0*/  BRA `(.L_x_1955) ;  /* 0x0000003000007947 */ /* 0x000fea0003800000 */
.L_x_1956:
[----:B------:R-:W2:Y:S02]  /*8fd0*/  LD.E R4, [R2.64] ;  /* 0x0000000602047980 */ /* 0x000ea4000c101900 */
[----:B--2---:R-:W-:-:S05]  /*8fe0*/  IMAD.IADD R5, R6, 0x1, R4 ;  /* 0x0000000106057824 */ /* 0x004fca00078e0204 */
[----:B------:R0:W-:Y:S02]  /*8ff0*/  ST.E [R2.64], R5 ;  /* 0x0000000502007985 */ /* 0x0001e4000c101906 */
.L_x_1955:
[----:B------:R-:W-:Y:S05]  /*9000*/  BSYNC B0 ;  /* 0x0000000000007941 */ /* 0x000fea0003800000 */
.L_x_1954:
[----:B------:R-:W2:Y:S01]  /*9010*/  ATOM.E.ADD.F16x2.RN.STRONG.GPU P0, RZ, [R2.64+0x4], R7 ;  /* 0x0000040702ff798a */ /* 0x000ea2000810e9c6 */
[----:B------:R-:W-:Y:S01]  /*9020*/  BSSY B0, `(.L_x_1958) ;  /* 0x000000f000007945 */ /* 0x000fe20003800000 */
[----:B--2---:R-:W-:Y:S05]  /*9030*/  @P0 BRA `(.L_x_1959) ;  /* 0x000000d000000947 */ /* 0x004fea0003800000 */
[----:B------:R-:W1:Y:S02]  /*9040*/  QSPC.E.S P0, RZ, [R2+0x4] ;  /* 0x0000040002ff73aa */ /* 0x000e640000000500 */
[----:B-1----:R-:W-:Y:S05]  /*9050*/  @!P0 BRA `(.L_x_1960) ;  /* 0x0000008000008947 */ /* 0x002fea0003800000 */
[----:B0-----:R-:W-:-:S04]  /*9060*/  IADD3 R2, R2, 0x4, RZ ;  /* 0x0000000402027810 */ /* 0x001fc80007ffe0ff */
[----:B------:R-:W-:-:S05]  /*9070*/  LOP3.LUT R2, R2, 0xffffff, RZ, 0xc0, !PT ;  /* 0x00ffffff02027812 */ /* 0x000fca00078ec0ff */
.L_x_1961:
[----:B------:R-:W0:Y:S02]  /*9080*/  LDS R4, [R2] ;  /* 0x0000000002047984 */ /* 0x000e240000000800 */
[----:B0-----:R-:W-:-:S06]  /*9090*/  HADD2 R5, R4, R7 ;  /* 0x0000000704057230 */ /* 0x001fcc0000000000 */
[----:B------:R-:W0:Y:S02]  /*90a0*/  ATOMS.CAST.SPIN R5, [R2], R4, R5 ;  /* 0x000000040205738d */ /* 0x000e240001800005 */
[----:B0-----:R-:W-:-:S13]  /*90b0*/  ISETP.EQ.U32.AND P0, PT, R5, 0x1, PT ;  /* 0x000000010500780c */ /* 0x001fda0003f02070 */
[----:B------:R-:W-:Y:S05]  /*90c0*/  @!P0 BRA `(.L_x_1961) ;  /* 0xffffffb000008947 */ /* 0x000fea000383ffff */
[----:B------:R-:W-:Y:S05]  /*90d0*/  BRA `(.L_x_1959) ;  /* 0x0000003000007947 */ /* 0x000fea0003800000 */
.L_x_1960:
[----:B------:R-:W2:Y:S02]  /*90e0*/  LD.E R4, [R2.64+0x4] ;  /* 0x0000040602047980 */ /* 0x000ea4000c101900 */
[----:B0-2---:R-:W-:-:S05]  /*90f0*/  IMAD.IADD R5, R7, 0x1, R4 ;  /* 0x0000000107057824 */ /* 0x005fca00078e0204 */
[----:B------:R0:W-:Y:S02]  /*9100*/  ST.E [R2.64+0x4], R5 ;  /* 0x0000040502007985 */ /* 0x0001e4000c101906 */
.L_x_1959:
[----:B------:R-:W-:Y:S05]  /*9110*/  BSYNC B0 ;  /* 0x0000000000007941 */ /* 0x000fea0003800000 */
.L_x_1958:
        /* <DEDUP_REMOVED lines=10> */
.L_x_1965:
[----:B------:R-:W0:Y:S02]  /*91c0*/  LDS R4, [R0] ;  /* 0x0000000000047984 */ /* 0x000e240000000800 */
[----:B0-----:R-:W-:-:S10]  /*91d0*/  HFMA2.MMA R5, R4, 1, 1, R8 ;  /* 0x3c003c0004057835 */ /* 0x001fd40000000008 */
[----:B------:R-:W0:Y:S02]  /*91e0*/  ATOMS.CAST.SPIN R5, [R0], R4, R5 ;  /* 0x000000040005738d */ /* 0x000e240001800005 */
[----:B0-----:R-:W-:-:S13]  /*91f0*/  ISETP.EQ.U32.AND P0, PT, R5, 0x1, PT ;  /* 0x000000010500780c */ /* 0x001fda0003f02070 */
[----:B------:R-:W-:Y:S05]  /*9200*/  @!P0 BRA `(.L_x_1965) ;  /* 0xffffffb000008947 */ /* 0x000fea000383ffff */
[----:B------:R-:W-:Y:S05]  /*9210*/  BRA `(.L_x_1963) ;  /* 0x0000003000007947 */ /* 0x000fea0003800000 */
.L_x_1964:
[----:B------:R-:W2:Y:S02]  /*9220*/  LD.E R0, [R2.64] ;  /* 0x0000000602007980 */ /* 0x000ea4000c101900 */
[----:B--2---:R-:W-:-:S05]  /*9230*/  IMAD.IADD R5, R8, 0x1, R0 ;  /* 0x0000000108057824 */ /* 0x004fca00078e0200 */
[----:B------:R0:W-:Y:S02]  /*9240*/  ST.E [R2.64], R5 ;  /* 0x0000000502007985 */ /* 0x0001e4000c101906 */
.L_x_1963:
[----:B------:R-:W-:Y:S05]  /*9250*/  BSYNC B0 ;  /* 0x0000000000007941 */ /* 0x000fea0003800000 */
.L_x_1962:
[----:B------:R-:W2:Y:S02]  /*9260*/  ATOM.E.ADD.F16x2.RN.STRONG.GPU P0, RZ, [R2.64+0x4], R9 ;  /* 0x0000040902ff798a */ /* 0x000ea4000810e9c6 */
[----:B--2---:R-:W-:Y:S05]  /*9270*/  @P0 EXIT ;  /* 0x000000000000094d */ /* 0x004fea0003800000 */
[----:B------:R-:W1:Y:S02]  /*9280*/  QSPC.E.S P0, RZ, [R2+0x4] ;  /* 0x0000040002ff73aa */ /* 0x000e640000000500 */
[----:B-1----:R-:W-:Y:S05]  /*9290*/  @!P0 BRA `(.L_x_1966) ;  /* 0x0000008000008947 */ /* 0x002fea0003800000 */
[----:B0-----:R-:W-:-:S04]  /*92a0*/  IADD3 R2, R2, 0x4, RZ ;  /* 0x0000000402027810 */ /* 0x001fc80007ffe0ff */
[----:B------:R-:W-:-:S05]  /*92b0*/  LOP3.LUT R2, R2, 0xffffff, RZ, 0xc0, !PT ;  /* 0x00ffffff02027812 */ /* 0x000fca00078ec0ff */
.L_x_1967:
[----:B------:R-:W0:Y:S02]  /*92c0*/  LDS R4, [R2] ;  /* 0x0000000002047984 */ /* 0x000e240000000800 */
[----:B0-----:R-:W-:-:S06]  /*92d0*/  HADD2 R5, R4, R9 ;  /* 0x0000000904057230 */ /* 0x001fcc0000000000 */
[----:B------:R-:W0:Y:S02]  /*92e0*/  ATOMS.CAST.SPIN R5, [R2], R4, R5 ;  /* 0x000000040205738d */ /* 0x000e240001800005 */
[----:B0-----:R-:W-:-:S13]  /*92f0*/  ISETP.EQ.U32.AND P0, PT, R5, 0x1, PT ;  /* 0x000000010500780c */ /* 0x001fda0003f02070 */
[----:B------:R-:W-:Y:S05]  /*9300*/  @!P0 BRA `(.L_x_1967) ;  /* 0xffffffb000008947 */ /* 0x000fea000383ffff */
[----:B------:R-:W-:Y:S05]  /*9310*/  EXIT ;  /* 0x000000000000794d */ /* 0x000fea0003800000 */
.L_x_1966:
[----:B------:R-:W2:Y:S02]  /*9320*/  LD.E R0, [R2.64+0x4] ;  /* 0x0000040602007980 */ /* 0x000ea4000c101900 */
[----:B0-2---:R-:W-:-:S05]  /*9330*/  IMAD.IADD R5, R9, 0x1, R0 ;  /* 0x0000000109057824 */ /* 0x005fca00078e0200 */
[----:B------:R-:W-:Y:S01]  /*9340*/  ST.E [R2.64+0x4], R5 ;  /* 0x0000040502007985 */ /* 0x000fe2000c101906 */
[----:B------:R-:W-:Y:S05]  /*9350*/  EXIT ;  /* 0x000000000000794d */ /* 0x000fea0003800000 */
.L_x_1968:
        /* <DEDUP_REMOVED lines=10> */
.L_x_4768:


//--------------------- .text._Z23gemm_half_q_half_kernelILi3ELi10ELb1ELb0ELi64EEvPK6__halfPKjS4_S2_PS0_iiiiPKtS7_iiiiiibS2_i --------------------------
	.section	.text._Z23gemm_half_q_half_kernelILi3ELi10ELb1ELb0ELi64EEvPK6__halfPKjS4_S2_PS0_iiiiPKtS7_iiiiiibS2_i,"ax",@progbits
	.sectioninfo	@"SHI_REGISTERS=66"
	.align	128
        .global         _Z23gemm_half_q_half_kernelILi3ELi10ELb1ELb0ELi64EEvPK6__halfPKjS4_S2_PS0_iiiiPKtS7_iiiiiibS2_i
        .type           _Z23gemm_half_q_half_kernelILi3ELi10ELb1ELb0ELi64EEvPK6__halfPKjS4_S2_PS0_iiiiPKtS7_iiiiiibS2_i,@function
        .size           _Z23gemm_half_q_half_kernelILi3ELi10ELb1ELb0ELi64EEvPK6__halfPKjS4_S2_PS0_iiiiPKtS7_iiiiiibS2_i,(.L_x_4769 - _Z23gemm_half_q_half_kernelILi3ELi10ELb1ELb0ELi64EEvPK6__halfPKjS4_S2_PS0_iiiiPKtS7_iiiiiibS2_i)
        .other          _Z23gemm_half_q_half_kernelILi3ELi10ELb1ELb0ELi64EEvPK6__halfPKjS4_S2_PS0_iiiiPKtS7_iiiiiibS2_i,@"STO_CUDA_ENTRY STV_DEFAULT"
_Z23gemm_half_q_half_kernelILi3ELi10ELb1ELb0ELi64EEvPK6__halfPKjS4_S2_PS0_iiiiPKtS7_iiiiiibS2_i:
.text._Z23gemm_half_q_half_kernelILi3ELi10ELb1ELb0ELi64EEvPK6__halfPKjS4_S2_PS0_iiiiPKtS7_iiiiiibS2_i:
        /* <DEDUP_REMOVED lines=15> */
[----:B-12---:R-:W-:Y:S01]  /*00f0*/  MOV R6, c[0x0][0x1c8] ;  /* 0x0000720000067a02 */ /* 0x006fe20000000f00 */
[----:B------:R-:W-:-:S05]  /*0100*/  IMAD.MOV.U32 R7, RZ, RZ, c[0x0][0x1cc] ;  /* 0x00007300ff077624 */ /* 0x000fca00078e00ff */
[----:B------:R-:W2:Y:S01]  /*0110*/  LDG.E.U16 R55, [R6.64] ;  /* 0x0000000606377981 */ /* 0x000ea2000c1e1500 */
[----:B------:R-:W-:Y:S02]  /*0120*/  ISETP.GE.AND P0, PT, R56, 0x2, PT ;  /* 0x000000023800780c */ /* 0x000fe40003f06270 */
[----:B--2---:R-:W-:-:S11]  /*0130*/  PRMT R10, R55, 0x7610, R10 ;  /* 0x00007610370a7816 */ /* 0x004fd6000000000a */
[----:B------:R-:W-:Y:S05]  /*0140*/  @!P0 BRA `(.L_x_1969) ;  /* 0x000000e000008947 */ /* 0x000fea0003800000 */
[----:B------:R-:W-:Y:S01]  /*0150*/  IMAD.MOV.U32 R5, RZ, RZ, c[0x0][0x1d0] ;  /* 0x00007400ff057624 */ /* 0x000fe200078e00ff */
[----:B------:R-:W-:-:S04]  /*0160*/  ISETP.NE.AND P0, PT, R56, 0x2, PT ;  /* 0x000000023800780c */ /* 0x000fc80003f05270 */
[----:B------:R-:W-:Y:S02]  /*0170*/  SHF.R.S32.HI R0, RZ, 0x1f, R5 ;  /* 0x0000001fff007819 */ /* 0x000fe40000011405 */
[C---:B------:R-:W-:Y:S02]  /*0180*/  SHF.L.U32 R9, R5.reuse, 0x1, RZ ;  /* 0x0000000105097819 */ /* 0x040fe400000006ff */
        /* <DEDUP_REMOVED lines=10> */
.L_x_1969:
[----:B-12---:R-:W0:Y:S01]  /*0230*/  S2R R6, SR_CTAID.X ;  /* 0x0000000000067919 */ /* 0x006e220000002500 */
[----:B------:R-:W-:Y:S01]  /*0240*/  PRMT R5, R10, 0x9910, RZ ;  /* 0x000099100a057816 */ /* 0x000fe200000000ff */
[----:B------:R-:W-:-:S03]  /*0250*/  IMAD.SHL.U32 R54, R2, 0x40, RZ ;  /* 0x0000004002367824 */ /* 0x000fc600078e00ff */
[----:B------:R-:W-:Y:S02]  /*0260*/  ISETP.NE.AND P0, PT, R5, RZ, PT ;  /* 0x000000ff0500720c */ /* 0x000fe40003f05270 */
[----:B------:R-:W-:-:S04]  /*0270*/  IADD3 R57, R54, 0x40, RZ ;  /* 0x0000004036397810 */ /* 0x000fc80007ffe0ff */
[----:B------:R-:W-:-:S07]  /*0280*/  IMNMX R57, R57, c[0x0][0x190], PT ;  /* 0x0000640039397a17 */ /* 0x000fce0003800200 */
[----:B------:R-:W-:Y:S05]  /*0290*/  @!P0 EXIT ;  /* 0x000000000000894d */ /* 0x000fea0003800000 */
[----:B------:R-:W-:Y:S01]  /*02a0*/  IADD3 R8, R54, R3, RZ ;  /* 0x0000000336087210 */ /* 0x000fe20007ffe0ff */
[----:B0-----:R-:W-:Y:S01]  /*02b0*/  IMAD R5, R6, 0x40, R3 ;  /* 0x0000004006057824 */ /* 0x001fe200078e0203 */
[----:B------:R-:W-:Y:S02]  /*02c0*/  BSSY B0, `(.L_x_1970) ;  /* 0x0000067000007945 */ /* 0x000fe40003800000 */
        /* <DEDUP_REMOVED lines=13> */
[----:B------:R-:W-:-:S05]  /*03a0*/  IMAD R7, R7, 0x3, RZ ;  /* 0x0000000307077824 */ /* 0x000fca00078e02ff */
[----:B--2---:R-:W-:-:S04]  /*03b0*/  IADD3 R9, P0, R10, R7, RZ ;  /* 0x000000070a097210 */ /* 0x004fc80007f1e0ff */
[----:B------:R-:W-:Y:S02]  /*03c0*/  LEA.HI.X.SX32 R14, R7, RZ, 0x1, P0 ;  /* 0x000000ff070e7211 */ /* 0x000fe400000f0eff */
[----:B------:R-:W-:Y:S02]  /*03d0*/  LEA R8, P0, R9, c[0x0][0x160], 0x1 ;  /* 0x0000580009087a11 */ /* 0x000fe400078008ff */
[----:B------:R-:W-:Y:S02]  /*03e0*/  SHF.L.U32 R7, R3, 0x1, RZ ;  /* 0x0000000103077819 */ /* 0x000fe400000006ff */
[----:B------:R-:W-:Y:S02]  /*03f0*/  LEA.HI.X R9, R9, c[0x0][0x164], R14, 0x1, P0 ;  /* 0x0000590009097a11 */ /* 0x000fe400000f0c0e */
[----:B------:R-:W-:Y:S01]  /*0400*/  PLOP3.LUT P0, PT, PT, PT, PT, 0x80, 0x0 ;  /* 0x000000000000781c */ /* 0x000fe20003f0f070 */
[----:B------:R-:W-:Y:S05]  /*0410*/  @!P2 BRA `(.L_x_1973) ;  /* 0x000001300000a947 */ /* 0x000fea0003800000 */
[----:B------:R-:W-:Y:S02]  /*0420*/  PLOP3.LUT P0, PT, PT, PT, PT, 0x8, 0x0 ;  /* 0x000000000000781c */ /* 0x000fe40003f0e170 */
[----:B------:R-:W-:-:S05]  /*0430*/  IADD3 R22, R56, -0x3, RZ ;  /* 0xfffffffd38167810 */ /* 0x000fca0007ffe0ff */
.L_x_1974:
        /* <DEDUP_REMOVED lines=17> */
.L_x_1973:
[----:B------:R-:W-:-:S04]  /*0550*/  IADD3 R10, R56, -R13, RZ ;  /* 0x8000000d380a7210 */ /* 0x000fc80007ffe0ff */
        /* <DEDUP_REMOVED lines=16> */
.L_x_1972:
[----:B------:R-:W-:Y:S01]  /*0660*/  IMAD R7, R4, c[0x0][0x190], RZ ;  /* 0x0000640004077a24 */ /* 0x000fe200078e02ff */
[----:B------:R-:W-:Y:S01]  /*0670*/  ISETP.GT.AND P2, PT, R56, 0x3, PT ;  /* 0x000000033800780c */ /* 0x000fe20003f44270 */
[----:B------:R-:W-:Y:S02]  /*0680*/  HFMA2.MMA R13, -RZ, RZ, 0, 0 ;  /* 0x00000000ff0d7435 */ /* 0x000fe400000001ff */
[----:B------:R-:W-:-:S05]  /*0690*/  IMAD R10, R7, 0x3, RZ ;  /* 0x00000003070a7824 */ /* 0x000fca00078e02ff */
[----:B------:R-:W-:-:S04]  /*06a0*/  IADD3 R7, P0, R8, R10, RZ ;  /* 0x0000000a08077210 */ /* 0x000fc80007f1e0ff */
[----:B------:R-:W-:Y:S02]  /*06b0*/  LEA.HI.X.SX32 R10, R10, R9, 0x1, P0 ;  /* 0x000000090a0a7211 */ /* 0x000fe400000f0eff */
[----:B------:R-:W-:-:S04]  /*06c0*/  LEA R8, P0, R7, c[0x0][0x160], 0x1 ;  /* 0x0000580007087a11 */ /* 0x000fc800078008ff */
[----:B------:R-:W-:Y:S01]  /*06d0*/  LEA.HI.X R9, R7, c[0x0][0x164], R10, 0x1, P0 ;  /* 0x0000590007097a11 */ /* 0x000fe200000f0c0a */
[----:B------:R-:W-:Y:S01]  /*06e0*/  IMAD.SHL.U32 R7, R3, 0x2, RZ ;  /* 0x0000000203077824 */ /* 0x000fe200078e00ff */
[----:B------:R-:W-:Y:S01]  /*06f0*/  PLOP3.LUT P0, PT, PT, PT, PT, 0x80, 0x0 ;  /* 0x000000000000781c */ /* 0x000fe20003f0f070 */
[----:B------:R-:W-:Y:S05]  /*0700*/  @!P2 BRA `(.L_x_1975) ;  /* 0x000001300000a947 */ /* 0x000fea0003800000 */
[----:B------:R-:W-:Y:S02]  /*0710*/  PLOP3.LUT P0, PT, PT, PT, PT, 0x8, 0x0 ;  /* 0x000000000000781c */ /* 0x000fe40003f0e170 */
[----:B------:R-:W-:-:S05]  /*0720*/  IADD3 R22, R56, -0x3, RZ ;  /* 0xfffffffd38167810 */ /* 0x000fca0007ffe0ff */
.L_x_1976:
        /* <DEDUP_REMOVED lines=17> */
.L_x_1975:
[----:B------:R-:W-:-:S05]  /*0840*/  IMAD.IADD R10, R56, 0x1, -R13 ;  /* 0x00000001380a7824 */ /* 0x000fca00078e0a0d */
[----:B------:R-:W-:-:S13]  /*0850*/  ISETP.GT.AND P2, PT, R10, 0x1, PT ;  /* 0x000000010a00780c */ /* 0x000fda0003f44270 */
[----:B------:R-:W-:Y:S01]  /*0860*/  @P2 PLOP3.LUT P0, PT, PT, PT, PT, 0x8, 0x0 ;  /* 0x000000000000281c */ /* 0x000fe20003f0e170 */
[----:B------:R0:W2:Y:S01]  /*0870*/  @P2 LDG.E.U16.CONSTANT R16, [R8.64] ;  /* 0x0000000608102981 */ /* 0x0000a2000c1e9500 */
[----:B------:R-:W-:Y:S02]  /*0880*/  @P2 IADD3 R13, R13, 0x2, RZ ;  /* 0x000000020d0d2810 */ /* 0x000fe40007ffe0ff */
[----:B------:R-:W-:-:S05]  /*0890*/  @P2 MOV R15, c[0x0][0x190] ;  /* 0x00006400000f2a02 */ /* 0x000fca0000000f00 */
[----:B------:R-:W-:-:S04]  /*08a0*/  @P2 IMAD.WIDE R10, R15, 0x2, R8 ;  /* 0x000000020f0a2825 */ /* 0x000fc800078e0208 */
[----:B------:R-:W-:Y:S01]  /*08b0*/  ISETP.LT.OR P0, PT, R13, R56, P0 ;  /* 0x000000380d00720c */ /* 0x000fe20000701670 */
[----:B------:R-:W3:Y:S01]  /*08c0*/  @P2 LDG.E.U16.CONSTANT R18, [R10.64] ;  /* 0x000000060a122981 */ /* 0x000ee2000c1e9500 */
[----:B0-----:R-:W-:-:S11]  /*08d0*/  @P2 IMAD.WIDE R8, R15, 0x2, R10 ;  /* 0x000000020f082825 */ /* 0x001fd600078e020a */
[----:B------:R-:W4:Y:S04]  /*08e0*/  @P0 LDG.E.U16.CONSTANT R14, [R8.64] ;  /* 0x00000006080e0981 */ /* 0x000f28000c1e9500 */
[----:B--2---:R-:W-:Y:S04]  /*08f0*/  @P2 STS.U16 [R7], R16 ;  /* 0x0000001007002388 */ /* 0x004fe80000000400 */
[----:B---3--:R0:W-:Y:S02]  /*0900*/  @P2 STS.U16 [R7+0x80], R18 ;  /* 0x0000801207002388 */ /* 0x0081e40000000400 */
[----:B0-----:R-:W-:-:S05]  /*0910*/  @P2 IADD3 R7, R7, 0x100, RZ ;  /* 0x0000010007072810 */ /* 0x001fca0007ffe0ff */
[----:B----4-:R0:W-:Y:S02]  /*0920*/  @P0 STS.U16 [R7], R14 ;  /* 0x0000000e07000388 */ /* 0x0101e40000000400 */
.L_x_1971:
[----:B------:R-:W-:Y:S05]  /*0930*/  BSYNC B0 ;  /* 0x0000000000007941 */ /* 0x000fea0003800000 */
.L_x_1970:
        /* <DEDUP_REMOVED lines=8> */
[----:B------:R-:W-:Y:S01]  /*09c0*/  IMAD.SHL.U32 R6, R6, 0x100, RZ ;  /* 0x0000010006067824 */ /* 0x000fe200078e00ff */
[----:B------:R-:W-:Y:S01]  /*09d0*/  PLOP3.LUT P0, PT, PT, PT, PT, 0x80, 0x0 ;  /* 0x000000000000781c */ /* 0x000fe20003f0f070 */
[----:B------:R-:W-:Y:S02]  /*09e0*/  IMAD R7, R4, c[0x0][0x18c], RZ ;  /* 0x0000630004077a24 */ /* 0x000fe400078e02ff */
[----:B------:R-:W-:Y:S02]  /*09f0*/  IMAD.MOV.U32 R13, RZ, RZ, 0x2 ;  /* 0x00000002ff0d7424 */ /* 0x000fe400078e00ff */
[----:B------:R-:W-:-:S05]  /*0a00*/  IMAD R6, R7, 0x3, R6 ;  /* 0x0000000307067824 */ /* 0x000fca00078e0206 */
[----:B------:R-:W-:Y:S01]  /*0a10*/  LEA R6, R3, R6, 0x2 ;  /* 0x0000000603067211 */ /* 0x000fe200078e10ff */
[----:B------:R-:W-:-:S04]  /*0a20*/  IMAD.MOV.U32 R3, RZ, RZ, RZ ;  /* 0x000000ffff037224 */ /* 0x000fc800078e00ff */
[----:B------:R-:W-:Y:S01]  /*0a30*/  IMAD.WIDE R6, R6, R13, c[0x0][0x180] ;  /* 0x0000600006067625 */ /* 0x000fe200078e020d */
[----:B------:R-:W-:Y:S05]  /*0a40*/  @!P2 BRA `(.L_x_1978) ;  /* 0x000000d00000a947 */ /* 0x000fea0003800000 */
[----:B------:R-:W-:Y:S02]  /*0a50*/  PLOP3.LUT P0, PT, PT, PT, PT, 0x8, 0x0 ;  /* 0x000000000000781c */ /* 0x000fe40003f0e170 */
[----:B------:R-:W-:Y:S02]  /*0a60*/  IADD3 R4, R56, -0x3, RZ ;  /* 0xfffffffd38047810 */ /* 0x000fe40007ffe0ff */
.L_x_1979:
        /* <DEDUP_REMOVED lines=11> */
.L_x_1978:
        /* <DEDUP_REMOVED lines=10> */
.L_x_1977:
[----:B------:R-:W-:Y:S01]  /*0bc0*/  BAR.SYNC.DEFER_BLOCKING 0x0 ;  /* 0x0000000000007b1d */ /* 0x000fe20000010000 */
[----:B------:R-:W-:Y:S01]  /*0bd0*/  ISETP.GE.AND P0, PT, R54, R57, PT ;  /* 0x000000393600720c */ /* 0x000fe20003f06270 */
[----:B------:R-:W-:Y:S01]  /*0be0*/  IMAD.MOV.U32 R21, RZ, RZ, 0x2 ;  /* 0x00000002ff157424 */ /* 0x000fe200078e00ff */
[----:B-1----:R-:W-:-:S05]  /*0bf0*/  SHF.L.U32 R6, R2, 0x7, RZ ;  /* 0x0000000702067819 */ /* 0x002fca00000006ff */
[----:B------:R-:W-:-:S06]  /*0c00*/  IMAD.WIDE R6, R6, R21, c[0x0][0x198] ;  /* 0x0000660006067625 */ /* 0x000fcc00078e0215 */
[----:B------:R-:W-:Y:S05]  /*0c10*/  @P0 BRA `(.L_x_1980) ;  /* 0x0000033000000947 */ /* 0x000fea0003800000 */
[----:B------:R0:W5:Y:S01]  /*0c20*/  LDG.E.U16.CONSTANT R4, [R6.64] ;  /* 0x0000000606047981 */ /* 0x000162000c1e9500 */
[----:B------:R-:W-:Y:S01]  /*0c30*/  SHF.R.S32.HI R8, RZ, 0x1f, R5 ;  /* 0x0000001fff087819 */ /* 0x000fe20000011405 */
[----:B------:R-:W-:Y:S01]  /*0c40*/  IMAD.SHL.U32 R2, R5, 0x4, RZ ;  /* 0x0000000405027824 */ /* 0x000fe200078e00ff */
[----:B------:R-:W-:Y:S01]  /*0c50*/  HFMA2.MMA R15, -RZ, RZ, 0, 0 ;  /* 0x00000000ff0f7435 */ /* 0x000fe200000001ff */
[----:B------:R-:W-:Y:S01]  /*0c60*/  IMAD.MOV.U32 R16, RZ, RZ, R54 ;  /* 0x000000ffff107224 */ /* 0x000fe200078e0036 */
[----:B------:R-:W-:Y:S02]  /*0c70*/  LEA.HI R8, R8, R5, RZ, 0x3 ;  /* 0x0000000508087211 */ /* 0x000fe400078f18ff */
[----:B------:R-:W-:Y:S02]  /*0c80*/  LOP3.LUT R13, R2, 0x10, RZ, 0xc0, !PT ;  /* 0x00000010020d7812 */ /* 0x000fe400078ec0ff */
[----:B------:R-:W-:-:S04]  /*0c90*/  SHF.R.S32.HI R14, RZ, 0x3, R8 ;  /* 0x00000003ff0e7819 */ /* 0x000fc80000011408 */
.L_x_1981:
[----:B-1---5:R-:W-:-:S04]  /*0ca0*/  IMAD.IADD R8, R4, 0x1, R15 ;  /* 0x0000000104087824 */ /* 0x022fc800078e020f */
[----:B------:R-:W-:-:S05]  /*0cb0*/  IMAD R2, R8, c[0x0][0x18c], RZ ;  /* 0x0000630008027a24 */ /* 0x000fca00078e02ff */
[----:B------:R-:W-:-:S04]  /*0cc0*/  SHF.R.S32.HI R3, RZ, 0x1f, R2 ;  /* 0x0000001fff037819 */ /* 0x000fc80000011402 */
[----:B------:R-:W-:Y:S02]  /*0cd0*/  LEA.HI R3, R3, R2, RZ, 0x3 ;  /* 0x0000000203037211 */ /* 0x000fe400078f18ff */
[----:B------:R-:W-:Y:S02]  /*0ce0*/  MOV R2, 0x4 ;  /* 0x0000000400027802 */ /* 0x000fe40000000f00 */
        /* <DEDUP_REMOVED lines=24> */
[----:B-1----:R-:W-:Y:S02]  /*0e70*/  IMAD R9, R2, R2, RZ ;  /* 0x0000000202097224 */ /* 0x002fe400078e02ff */
[----:B------:R-:W-:Y:S01]  /*0e80*/  IMAD R18, R18, R18, RZ ;  /* 0x0000001212127224 */ /* 0x000fe200078e02ff */
[----:B------:R-:W-:Y:S08]  /*0e90*/  I2F.F16 R19, R19 ;  /* 0x0000001300137306 */ /* 0x000ff00000200c00 */
        /* <DEDUP_REMOVED lines=11> */
.L_x_1980:
[----:B-1----:R-:W2:Y:S04]  /*0f50*/  LDL.64 R8, [R1] ;  /* 0x0000000001087983 */ /* 0x002ea80000100a00 */
[----:B------:R1:W3:Y:S01]  /*0f60*/  LDG.E.U16.CONSTANT R11, [R6.64+0x2] ;  /* 0x00000206060b7981 */ /* 0x0002e2000c1e9500 */
[C---:B------:R-:W-:Y:S01]  /*0f70*/  ISETP.GT.AND P2, PT, R54.reuse, c[0x0][0x1a8], PT ;  /* 0x00006a0036007a0c */ /* 0x040fe20003f44270 */
[----:B------:R-:W-:Y:S01]  /*0f80*/  UMOV UR4, URZ ;  /* 0x0000003f00047c82 */ /* 0x000fe20008000000 */
[C---:B------:R-:W-:Y:S02]  /*0f90*/  ISETP.GT.AND P3, PT, R54.reuse, c[0x0][0x1ac], PT ;  /* 0x00006b0036007a0c */ /* 0x040fe40003f64270 */
[----:B------:R-:W-:-:S02]  /*0fa0*/  ISETP.GT.AND P4, PT, R54, c[0x0][0x1b0], PT ;  /* 0x00006c0036007a0c */ /* 0x000fc40003f84270 */
[C---:B------:R-:W-:Y:S02]  /*0fb0*/  ISETP.GT.AND P5, PT, R54.reuse, c[0x0][0x1b4], PT ;  /* 0x00006d0036007a0c */ /* 0x040fe40003fa4270 */
[C---:B------:R-:W-:Y:S02]  /*0fc0*/  IMNMX R3, R54.reuse, c[0x0][0x1a8], PT ;  /* 0x00006a0036037a17 */ /* 0x040fe40003800200 */
[C---:B------:R-:W-:Y:S02]  /*0fd0*/  ISETP.GT.AND P6, PT, R54.reuse, c[0x0][0x1b8], PT ;  /* 0x00006e0036007a0c */ /* 0x040fe40003fc4270 */
[----:B------:R-:W-:Y:S02]  /*0fe0*/  SHF.R.S32.HI R4, RZ, 0x1f, R3 ;  /* 0x0000001fff047819 */ /* 0x000fe40000011403 */
[----:B------:R-:W-:Y:S02]  /*0ff0*/  @P2 IMNMX R2, R54, c[0x0][0x1ac], PT ;  /* 0x00006b0036022a17 */ /* 0x000fe40003800200 */
[----:B------:R-:W-:-:S02]  /*1000*/  LEA.HI R18, R4, R3, RZ, 0x5 ;  /* 0x0000000304127211 */ /* 0x000fc400078f28ff */
[----:B------:R-:W-:Y:S02]  /*1010*/  @P2 IADD3 R2, R2, -c[0x0][0x1a8], RZ ;  /* 0x80006a0002022a10 */ /* 0x000fe40007ffe0ff */
[C---:B------:R-:W-:Y:S02]  /*1020*/  @P3 IMNMX R4, R54.reuse, c[0x0][0x1b0], PT ;  /* 0x00006c0036043a17 */ /* 0x040fe40003800200 */
[C---:B01----:R-:W-:Y:S02]  /*1030*/  @P4 IMNMX R7, R54.reuse, c[0x0][0x1b4], PT ;  /* 0x00006d0036074a17 */ /* 0x043fe40003800200 */
[----:B------:R-:W-:Y:S02]  /*1040*/  @P2 SHF.R.S32.HI R3, RZ, 0x1f, R2 ;  /* 0x0000001fff032819 */ /* 0x000fe40000011402 */
[----:B------:R-:W-:Y:S02]  /*1050*/  @P5 IMNMX R10, R54, c[0x0][0x1b8], PT ;  /* 0x00006e00360a5a17 */ /* 0x000fe40003800200 */
[----:B------:R-:W-:-:S02]  /*1060*/  @P3 IADD3 R6, R4, -c[0x0][0x1ac], RZ ;  /* 0x80006b0004063a10 */ /* 0x000fc40007ffe0ff */
[----:B------:R-:W-:Y:S02]  /*1070*/  @P4 IADD3 R7, R7, -c[0x0][0x1b0], RZ ;  /* 0x80006c0007074a10 */ /* 0x000fe40007ffe0ff */
[----:B------:R-:W-:Y:S02]  /*1080*/  @P6 IMNMX R15, R54, c[0x0][0x1bc], PT ;  /* 0x00006f00360f6a17 */ /* 0x000fe40003800200 */
[----:B------:R-:W-:Y:S02]  /*1090*/  @P2 LEA.HI R4, R3, R2, RZ, 0x5 ;  /* 0x0000000203042211 */ /* 0x000fe400078f28ff */
[----:B------:R-:W-:Y:S02]  /*10a0*/  @P5 IADD3 R13, R10, -c[0x0][0x1b4], RZ ;  /* 0x80006d000a0d5a10 */ /* 0x000fe40007ffe0ff */
[----:B------:R-:W-:Y:S02]  /*10b0*/  @P3 SHF.R.S32.HI R3, RZ, 0x1f, R6 ;  /* 0x0000001fff033819 */ /* 0x000fe40000011406 */
[----:B------:R-:W-:-:S02]  /*10c0*/  @P4 SHF.R.S32.HI R2, RZ, 0x1f, R7 ;  /* 0x0000001fff024819 */ /* 0x000fc40000011407 */
[----:B------:R-:W-:Y:S02]  /*10d0*/  @P6 IADD3 R15, R15, -c[0x0][0x1b8], RZ ;  /* 0x80006e000f0f6a10 */ /* 0x000fe40007ffe0ff */
[----:B------:R-:W-:Y:S02]  /*10e0*/  @P5 SHF.R.S32.HI R14, RZ, 0x1f, R13 ;  /* 0x0000001fff0e5819 */ /* 0x000fe4000001140d */
[----:B------:R-:W-:Y:S02]  /*10f0*/  @P3 LEA.HI R6, R3, R6, RZ, 0x5 ;  /* 0x0000000603063211 */ /* 0x000fe400078f28ff */
[----:B------:R-:W-:Y:S02]  /*1100*/  @P4 LEA.HI R10, R2, R7, RZ, 0x5 ;  /* 0x00000007020a4211 */ /* 0x000fe400078f28ff */
[----:B------:R-:W-:Y:S01]  /*1110*/  @P6 SHF.R.S32.HI R16, RZ, 0x1f, R15 ;  /* 0x0000001fff106819 */ /* 0x000fe2000001140f */
[----:B------:R-:W-:Y:S01]  /*1120*/  CS2R R2, SRZ ;  /* 0x0000000000027805 */ /* 0x000fe2000001ff00 */
[----:B------:R-:W-:-:S02]  /*1130*/  @P2 SHF.R.S32.HI R4, RZ, 0x5, R4 ;  /* 0x00000005ff042819 */ /* 0x000fc40000011404 */
[----:B------:R-:W-:Y:S01]  /*1140*/  @P5 LEA.HI R14, R14, R13, RZ, 0x5 ;  /* 0x0000000d0e0e5211 */ /* 0x000fe200078f28ff */
[----:B------:R-:W-:Y:S01]  /*1150*/  HFMA2.MMA R13, -RZ, RZ, 0, 0 ;  /* 0x00000000ff0d7435 */ /* 0x000fe200000001ff */
[----:B------:R-:W-:Y:S01]  /*1160*/  @P3 SHF.R.S32.HI R6, RZ, 0x5, R6 ;  /* 0x00000005ff063819 */ /* 0x000fe20000011406 */
[----:B------:R-:W-:Y:S01]  /*1170*/  @P2 IMAD R3, R4, 0x6, RZ ;  /* 0x0000000604032824 */ /* 0x000fe200078e02ff */
[----:B------:R-:W-:Y:S01]  /*1180*/  @P4 SHF.R.S32.HI R10, RZ, 0x5, R10 ;  /* 0x00000005ff0a4819 */ /* 0x000fe2000001140a */
[----:B------:R-:W-:Y:S01]  /*1190*/  IMAD.MOV.U32 R4, RZ, RZ, RZ ;  /* 0x000000ffff047224 */ /* 0x000fe200078e00ff */
[----:B------:R-:W-:Y:S01]  /*11a0*/  @P6 LEA.HI R16, R16, R15, RZ, 0x5 ;  /* 0x0000000f10106211 */ /* 0x000fe200078f28ff */
[----:B------:R-:W-:Y:S01]  /*11b0*/  @P3 IMAD R2, R6, 0x5, RZ ;  /* 0x0000000506023824 */ /* 0x000fe200078e02ff */
[----:B------:R-:W-:Y:S02]  /*11c0*/  SHF.R.S32.HI R18, RZ, 0x5, R18 ;  /* 0x00000005ff127819 */ /* 0x000fe40000011412 */
[----:B------:R-:W-:Y:S01]  /*11d0*/  MOV R7, RZ ;  /* 0x000000ff00077202 */ /* 0x000fe20000000f00 */
[----:B------:R-:W-:Y:S01]  /*11e0*/  @P4 IMAD.SHL.U32 R7, R10, 0x4, RZ ;  /* 0x000000040a074824 */ /* 0x000fe200078e00ff */
[----:B------:R-:W-:Y:S01]  /*11f0*/  @P5 SHF.R.S32.HI R14, RZ, 0x5, R14 ;  /* 0x00000005ff0e5819 */ /* 0x000fe2000001140e */
[----:B------:R-:W-:Y:S01]  /*1200*/  IMAD R3, R18, 0x8, R3 ;  /* 0x0000000812037824 */ /* 0x000fe200078e0203 */
[----:B------:R-:W-:-:S02]  /*1210*/  @P6 SHF.R.S32.HI R16, RZ, 0x5, R16 ;  /* 0x00000005ff106819 */ /* 0x000fc40000011410 */
[----:B------:R-:W-:Y:S01]  /*1220*/  ISETP.GE.OR P0, PT, R54, c[0x0][0x1b4], P0 ;  /* 0x00006d0036007a0c */ /* 0x000fe20000706670 */
[----:B------:R-:W-:Y:S01]  /*1230*/  @P5 IMAD R4, R14, 0x3, RZ ;  /* 0x000000030e045824 */ /* 0x000fe200078e02ff */
[----:B------:R-:W-:Y:S01]  /*1240*/  IADD3 R2, R7, R3, R2 ;  /* 0x0000000307027210 */ /* 0x000fe20007ffe002 */
[----:B------:R-:W-:Y:S01]  /*1250*/  @P6 IMAD.SHL.U32 R13, R16, 0x2, RZ ;  /* 0x00000002100d6824 */ /* 0x000fe200078e00ff */
[----:B------:R-:W-:Y:S02]  /*1260*/  SHF.R.S32.HI R3, RZ, 0x1f, R5 ;  /* 0x0000001fff037819 */ /* 0x000fe40000011405 */
[----:B------:R-:W-:Y:S02]  /*1270*/  PRMT R6, RZ, 0x5410, RZ ;  /* 0x00005410ff067816 */ /* 0x000fe400000000ff */
[----:B------:R-:W-:Y:S02]  /*1280*/  IADD3 R2, R13, R2, R4 ;  /* 0x000000020d027210 */ /* 0x000fe40007ffe004 */
[----:B------:R-:W-:-:S02]  /*1290*/  PRMT R7, RZ, 0x5410, RZ ;  /* 0x00005410ff077816 */ /* 0x000fc400000000ff */
[----:B------:R-:W-:Y:S01]  /*12a0*/  PRMT R10, RZ, 0x5410, RZ ;  /* 0x00005410ff0a7816 */ /* 0x000fe200000000ff */
[----:B------:R-:W-:-:S05]  /*12b0*/  IMAD R2, R2, c[0x0][0x18c], RZ ;  /* 0x0000630002027a24 */ /* 0x000fca00078e02ff */
[----:B------:R-:W-:-:S04]  /*12c0*/  IADD3 R5, P2, R5, R2, RZ ;  /* 0x0000000205057210 */ /* 0x000fc80007f5e0ff */
[----:B------:R-:W-:Y:S02]  /*12d0*/  LEA.HI.X.SX32 R4, R2, R3, 0x1, P2 ;  /* 0x0000000302047211 */ /* 0x000fe400010f0eff */
[----:B------:R-:W-:-:S04]  /*12e0*/  LEA R2, P2, R5, c[0x0][0x168], 0x2 ;  /* 0x00005a0005027a11 */ /* 0x000fc800078410ff */
[----:B------:R-:W-:Y:S02]  /*12f0*/  LEA.HI.X R3, R5, c[0x0][0x16c], R4, 0x2, P2 ;  /* 0x00005b0005037a11 */ /* 0x000fe400010f1404 */
[----:B------:R-:W-:Y:S02]  /*1300*/  MOV R4, RZ ;  /* 0x000000ff00047202 */ /* 0x000fe40000000f00 */
        /* <DEDUP_REMOVED lines=9> */
[----:B------:R-:W-:-:S02]  /*13a0*/  PRMT R5, RZ, 0x7610, R5 ;  /* 0x00007610ff057816 */ /* 0x000fc40000000005 */
[----:B------:R-:W-:Y:S01]  /*13b0*/  ISETP.NE.AND P0, PT, R4, RZ, PT ;  /* 0x000000ff0400720c */ /* 0x000fe20003f05270 */
[----:B------:R-:W-:-:S03]  /*13c0*/  IMAD.MOV.U32 R4, RZ, RZ, RZ ;  /* 0x000000ffff047224 */ /* 0x000fc600078e00ff */
[----:B------:R-:W-:Y:S02]  /*13d0*/  ISETP.LT.OR P0, PT, R12, 0x3, !P0 ;  /* 0x000000030c00780c */ /* 0x000fe40004701670 */
.L_x_1995:
[----:B------:R-:W-:-:S13]  /*13e0*/  ISETP.NE.AND P2, PT, R54, R11, PT ;  /* 0x0000000b3600720c */ /* 0x000fda0003f45270 */
[----:B------:R-:W-:Y:S01]  /*13f0*/  @!P2 IADD3 R4, R4, 0x1, RZ ;  /* 0x000000010404a810 */ /* 0x000fe20007ffe0ff */
[----:B------:R-:W-:Y:S01]  /*1400*/  @!P2 IMAD.MOV.U32 R13, RZ, RZ, 0x2 ;  /* 0x00000002ff0da424 */ /* 0x000fe200078e00ff */
[----:B------:R-:W-:-:S03]  /*1410*/  @!P2 SHF.L.U32 R12, R54, 0x1, RZ ;  /* 0x00000001360ca819 */ /* 0x000fc600000006ff */
[----:B------:R-:W-:Y:S02]  /*1420*/  @!P2 IMAD R14, R4, 0x8, R1 ;  /* 0x00000008040ea824 */ /* 0x000fe400078e0201 */
[----:B------:R-:W-:-:S04]  /*1430*/  @!P2 IMAD.WIDE R12, R12, R13, c[0x0][0x198] ;  /* 0x000066000c0ca625 */ /* 0x000fc800078e020d */
[----:B------:R-:W2:Y:S04]  /*1440*/  @!P2 LDL.64 R14, [R14] ;  /* 0x000000000e0ea983 */ /* 0x000ea80000100a00 */
[----:B------:R-:W3:Y:S01]  /*1450*/  @!P2 LDG.E.U16.CONSTANT R13, [R12.64+0x2] ;  /* 0x000002060c0da981 */ /* 0x000ee2000c1e9500 */
        /* <DEDUP_REMOVED lines=13> */
[----:B------:R-:W-:Y:S02]  /*1530*/  LOP3.LUT R24, R14, 0xf000f0, RZ, 0xc0, !PT ;  /* 0x00f000f00e187812 */ /* 0x000fe400078ec0ff */
[----:B------:R-:W-:Y:S02]  /*1540*/  SHF.R.U32.HI R12, RZ, 0x8, R12 ;  /* 0x00000008ff0c7819 */ /* 0x000fe4000001160c */
[----:B------:R-:W-:Y:S02]  /*1550*/  SHF.R.U32.HI R22, RZ, 0x8, R13 ;  /* 0x00000008ff167819 */ /* 0x000fe4000001160d */
[----:B------:R-:W-:Y:S02]  /*1560*/  SHF.R.U32.HI R25, RZ, 0x8, R14 ;  /* 0x00000008ff197819 */ /* 0x000fe4000001160e */
[----:B------:R-:W-:Y:S02]  /*1570*/  SHF.R.U32.HI R28, RZ, 0x8, R15 ;  /* 0x00000008ff1c7819 */ /* 0x000fe4000001160f */
        /* <DEDUP_REMOVED lines=85> */
[--C-:B------:R-:W-:Y:S01]  /*1ad0*/  HADD2.F32 R14, -RZ, R26.reuse.H1_H1 ;  /* 0x3000001aff0e7230 */ /* 0x100fe20000004100 */
[----:B------:R-:W-:Y:S01]  /*1ae0*/  FFMA.FTZ R42, R13, R42, R39 ;  /* 0x0000002a0d2a7223 */ /* 0x000fe20000010027 */
[----:B------:R-:W-:-:S02]  /*1af0*/  HADD2.F32 R13, -RZ, R26.H0_H0 ;  /* 0x2000001aff0d7230 */ /* 0x000fc40000004100 */
[----:B------:R-:W-:Y:S02]  /*1b00*/  HADD2.F32 R38, -RZ, R28.H0_H0 ;  /* 0x2000001cff267230 */ /* 0x000fe40000004100 */
[----:B------:R-:W-:Y:S01]  /*1b10*/  HADD2.F32 R39, -RZ, R30.H0_H0 ;  /* 0x2000001eff277230 */ /* 0x000fe20000004100 */
[----:B------:R-:W-:Y:S01]  /*1b20*/  FFMA.FTZ R13, R13, R35, R34 ;  /* 0x000000230d0d7223 */ /* 0x000fe20000010022 */
        /* <DEDUP_REMOVED lines=16> */
[----:B------:R-:W-:Y:S01]  /*1c30*/  HADD2.F32 R14, -RZ, R27.H1_H1 ;  /* 0x3000001bff0e7230 */ /* 0x000fe20000004100 */
[----:B------:R-:W-:Y:S01]  /*1c40*/  FFMA.FTZ R35, R12, R38, R35 ;  /* 0x000000260c237223 */ /* 0x000fe20000010023 */
[----:B------:R-:W-:-:S02]  /*1c50*/  HADD2.F32 R36, -RZ, R31.H0_H0 ;  /* 0x2000001fff247230 */ /* 0x000fc40000004100 */
[----:B------:R-:W-:Y:S01]  /*1c60*/  HADD2.F32 R37, -RZ, R33.H0_H0 ;  /* 0x20000021ff257230 */ /* 0x000fe20000004100 */
[----:B------:R-:W-:Y:S01]  /*1c70*/  FFMA.FTZ R13, R14, R15, R13 ;  /* 0x0000000f0e0d7223 */ /* 0x000fe2000001000d */
[----:B------:R-:W-:Y:S01]  /*1c80*/  HADD2.F32 R34, -RZ, R29.H1_H1 ;  /* 0x3000001dff227230 */ /* 0x000fe20000004100 */
[C---:B------:R-:W-:Y:S01]  /*1c90*/  FFMA.FTZ R36, R12.reuse, R36, R39 ;  /* 0x000000240c247223 */ /* 0x040fe20000010027 */
        /* <DEDUP_REMOVED lines=22> */
.L_x_1984:
        /* <DEDUP_REMOVED lines=94> */
.L_x_1986:
        /* <DEDUP_REMOVED lines=91> */
.L_x_1985:
[----:B------:R-:W-:-:S04]  /*2990*/  IMAD.MOV.U32 R21, RZ, RZ, 0x4 ;  /* 0x00000004ff157424 */ /* 0x000fc800078e00ff */
[----:B------:R-:W-:-:S05]  /*29a0*/  IMAD.WIDE R18, R21, c[0x0][0x18c], R2 ;  /* 0x0000630015127a25 */ /* 0x000fca00078e0202 */
[----:B------:R-:W2:Y:S02]  /*29b0*/  LDG.E.128.CONSTANT R12, [R18.64] ;  /* 0x00000006120c7981 */ /* 0x000ea4000c1e9d00 */
        /* <DEDUP_REMOVED lines=51> */
[----:B------:R-:W-:Y:S01]  /*2cf0*/  HFMA2 R36, R39, R16.H0_H0, -72, -72 ;  /* 0xd480d48027247431 */ /* 0x000fe20000040010 */
[----:B------:R-:W-:Y:S05]  /*2d00*/  @!P3 BRA `(.L_x_1987) ;  /* 0x000005a00000b947 */ /* 0x000fea0003800000 */
[----:B------:R-:W0:Y:S01]  /*2d10*/  LDS.64 R12, [UR4+0x10] ;  /* 0x00001004ff0c7984 */ /* 0x000e220008000a00 */
[--C-:B------:R-:W-:Y:S02]  /*2d20*/  HADD2.F32 R41, -RZ, R23.reuse.H0_H0 ;  /* 0x20000017ff297230 */ /* 0x100fe40000004100 */
[--C-:B------:R-:W-:Y:S01]  /*2d30*/  HADD2.F32 R37, -RZ, R20.reuse.H0_H0 ;  /* 0x20000014ff257230 */ /* 0x100fe20000004100 */
[----:B------:R-:W1:Y:S01]  /*2d40*/  LDS.64 R14, [UR4+0x18] ;  /* 0x00001804ff0e7984 */ /* 0x000e620008000a00 */
[----:B------:R-:W-:Y:S02]  /*2d50*/  HADD2.F32 R42, -RZ, R23.H1_H1 ;  /* 0x30000017ff2a7230 */ /* 0x000fe40000004100 */
[----:B------:R-:W-:-:S02]  /*2d60*/  HADD2.F32 R38, -RZ, R20.H1_H1 ;  /* 0x30000014ff267230 */ /* 0x000fc40000004100 */
[----:B------:R-:W-:Y:S02]  /*2d70*/  HADD2.F32 R43, -RZ, R25.H0_H0 ;  /* 0x20000019ff2b7230 */ /* 0x000fe40000004100 */
[--C-:B------:R-:W-:Y:S02]  /*2d80*/  HADD2.F32 R45, -RZ, R27.reuse.H0_H0 ;  /* 0x2000001bff2d7230 */ /* 0x100fe40000004100 */
[----:B------:R-:W-:Y:S02]  /*2d90*/  HADD2.F32 R46, -RZ, R27.H1_H1 ;  /* 0x3000001bff2e7230 */ /* 0x000fe40000004100 */
[----:B------:R-:W-:Y:S02]  /*2da0*/  HADD2.F32 R44, -RZ, R26.H0_H0 ;  /* 0x2000001aff2c7230 */ /* 0x000fe40000004100 */
[--C-:B0-----:R-:W-:Y:S02]  /*2db0*/  HADD2.F32 R40, -RZ, R12.reuse.H0_H0 ;  /* 0x2000000cff287230 */ /* 0x101fe40000004100 */
[----:B------:R-:W-:-:S02]  /*2dc0*/  HADD2.F32 R39, -RZ, R12.H1_H1 ;  /* 0x3000000cff277230 */ /* 0x000fc40000004100 */
[--C-:B------:R-:W-:Y:S01]  /*2dd0*/  HADD2.F32 R12, -RZ, R13.reuse.H0_H0 ;  /* 0x2000000dff0c7230 */ /* 0x100fe20000004100 */
[C---:B------:R-:W-:Y:S01]  /*2de0*/  FFMA.FTZ R41, R40.reuse, R41, RZ ;  /* 0x0000002928297223 */ /* 0x040fe200000100ff */
[----:B------:R-:W-:Y:S01]  /*2df0*/  HADD2.F32 R13, -RZ, R13.H1_H1 ;  /* 0x3000000dff0d7230 */ /* 0x000fe20000004100 */
[----:B------:R-:W-:Y:S02]  /*2e00*/  FFMA.FTZ R37, R37, R40, RZ ;  /* 0x0000002825257223 */ /* 0x000fe400000100ff */
        /* <DEDUP_REMOVED lines=74> */
.L_x_1987:
        /* <DEDUP_REMOVED lines=94> */
.L_x_1989:
        /* <DEDUP_REMOVED lines=16> */
[----:B------:R-:W-:Y:S01]  /*3990*/  FFMA.FTZ R23, R20, R38, R23 ;  /* 0x0000002614177223 */ /* 0x000fe20000010017 */
[----:B------:R-:W-:Y:S01]  /*39a0*/  HADD2.F32 R20, -RZ, R22.H0_H0 ;  /* 0x20000016ff147230 */ /* 0x000fe20000004100 */
[-C--:B------:R-:W-:Y:S01]  /*39b0*/  FFMA.FTZ R41, R44, R37.reuse, RZ ;  /* 0x000000252c297223 */ /* 0x080fe200000100ff */
[----:B------:R-:W-:Y:S01]  /*39c0*/  HADD2.F32 R25, -RZ, R24.H0_H0 ;  /* 0x20000018ff197230 */ /* 0x000fe20000004100 */
[----:B------:R-:W-:Y:S01]  /*39d0*/  FFMA.FTZ R37, R46, R37, RZ ;  /* 0x000000252e257223 */ /* 0x000fe200000100ff */
        /* <DEDUP_REMOVED lines=70> */
.L_x_1988:
        /* <DEDUP_REMOVED lines=145> */
.L_x_1990:
        /* <DEDUP_REMOVED lines=94> */
.L_x_1992:
        /* <DEDUP_REMOVED lines=91> */
.L_x_1991:
[----:B------:R-:W-:-:S06]  /*52e0*/  IMAD.WIDE R12, R21, c[0x0][0x18c], R18 ;  /* 0x00006300150c7a25 */ /* 0x000fcc00078e0212 */
[----:B------:R-:W2:Y:S02]  /*52f0*/  LDG.E.128.CONSTANT R12, [R12.64] ;  /* 0x000000060c0c7981 */ /* 0x000ea4000c1e9d00 */
[C---:B--2---:R-:W-:Y:S02]  /*5300*/  LOP3.LUT R18, R12.reuse, 0xf000f0, RZ, 0xc0, !PT ;  /* 0x00f000f00c127812 */ /* 0x044fe400078ec0ff */
[----:B------:R-:W-:Y:S02]  /*5310*/  SHF.R.U32.HI R30, RZ, 0x8, R14 ;  /* 0x00000008ff1e7819 */ /* 0x000fe4000001160e */
[----:B------:R-:W-:Y:S02]  /*5320*/  LOP3.LUT R25, R12, 0xf000f, RZ, 0xc0, !PT ;  /* 0x000f000f0c197812 */ /* 0x000fe400078ec0ff */
[----:B------:R-:W-:Y:S02]  /*5330*/  SHF.R.U32.HI R26, RZ, 0x8, R12 ;  /* 0x00000008ff1a7819 */ /* 0x000fe4000001160c */
[----:B------:R-:W-:-:S02]  /*5340*/  LOP3.LUT R27, R13, 0xf000f, RZ, 0xc0, !PT ;  /* 0x000f000f0d1b7812 */ /* 0x000fc400078ec0ff */
[----:B------:R-:W-:Y:S02]  /*5350*/  LOP3.LUT R19, R13, 0xf000f0, RZ, 0xc0, !PT ;  /* 0x00f000f00d137812 */ /* 0x000fe400078ec0ff */
[----:B------:R-:W-:Y:S02]  /*5360*/  SHF.R.U32.HI R28, RZ, 0x8, R13 ;  /* 0x00000008ff1c7819 */ /* 0x000fe4000001160d */
        /* <DEDUP_REMOVED lines=48> */
[--C-:B------:R-:W-:Y:S01]  /*5670*/  HADD2.F32 R33, -RZ, R25.reuse.H0_H0 ;  /* 0x20000019ff217230 */ /* 0x100fe20000004100 */
[----:B------:R-:W1:Y:S01]  /*5680*/  LDS.64 R14, [UR4+0x38] ;  /* 0x00003804ff0e7984 */ /* 0x000e620008000a00 */
[----:B------:R-:W-:Y:S02]  /*5690*/  HADD2.F32 R38, -RZ, R26.H1_H1 ;  /* 0x3000001aff267230 */ /* 0x000fe40000004100 */
[----:B------:R-:W-:Y:S02]  /*56a0*/  HADD2.F32 R34, -RZ, R25.H1_H1 ;  /* 0x30000019ff227230 */ /* 0x000fe40000004100 */
[----:B------:R-:W-:Y:S02]  /*56b0*/  HADD2.F32 R39, -RZ, R27.H0_H0 ;  /* 0x2000001bff277230 */ /* 0x000fe40000004100 */
[--C-:B------:R-:W-:Y:S02]  /*56c0*/  HADD2.F32 R41, -RZ, R28.reuse.H0_H0 ;  /* 0x2000001cff297230 */ /* 0x100fe40000004100 */
[----:B------:R-:W-:-:S02]  /*56d0*/  HADD2.F32 R42, -RZ, R28.H1_H1 ;  /* 0x3000001cff2a7230 */ /* 0x000fc40000004100 */
[----:B------:R-:W-:Y:S02]  /*56e0*/  HADD2.F32 R40, -RZ, R20.H0_H0 ;  /* 0x20000014ff287230 */ /* 0x000fe40000004100 */
[--C-:B0-----:R-:W-:Y:S02]  /*56f0*/  HADD2.F32 R36, -RZ, R12.reuse.H0_H0 ;  /* 0x2000000cff247230 */ /* 0x101fe40000004100 */
[----:B------:R-:W-:Y:S02]  /*5700*/  HADD2.F32 R35, -RZ, R12.H1_H1 ;  /* 0x3000000cff237230 */ /* 0x000fe40000004100 */
[--C-:B------:R-:W-:Y:S01]  /*5710*/  HADD2.F32 R12, -RZ, R13.reuse.H0_H0 ;  /* 0x2000000dff0c7230 */ /* 0x100fe20000004100 */
[C---:B------:R-:W-:Y:S01]  /*5720*/  FFMA.FTZ R37, R36.reuse, R37, RZ ;  /* 0x0000002524257223 */ /* 0x040fe200000100ff */
[----:B------:R-:W-:Y:S01]  /*5730*/  HADD2.F32 R13, -RZ, R13.H1_H1 ;  /* 0x3000000dff0d7230 */ /* 0x000fe20000004100 */
[----:B------:R-:W-:Y:S02]  /*5740*/  FFMA.FTZ R33, R33, R36, RZ ;  /* 0x0000002421217223 */ /* 0x000fe400000100ff */
[----:B------:R-:W-:Y:S01]  /*5750*/  FFMA.FTZ R37, R35, R38, R37 ;  /* 0x0000002623257223 */ /* 0x000fe20000010025 */
[----:B------:R-:W-:Y:S01]  /*5760*/  HADD2.F32 R38, -RZ, R27.H1_H1 ;  /* 0x3000001bff267230 */ /* 0x000fe20000004100 */
[----:B------:R-:W-:-:S02]  /*5770*/  FFMA.FTZ R39, R36, R39, RZ ;  /* 0x0000002724277223 */ /* 0x000fc400000100ff */
        /* <DEDUP_REMOVED lines=71> */
.L_x_1993:
        /* <DEDUP_REMOVED lines=94> */
.L_x_1994:
        /* <DEDUP_REMOVED lines=18> */
[----:B------:R-:W-:Y:S01]  /*62f0*/  HADD2.F32 R26, -RZ, R18.H0_H0 ;  /* 0x20000012ff1a7230 */ /* 0x000fe20000004100 */
[----:B------:R-:W-:Y:S01]  /*6300*/  FFMA.FTZ R25, R38, R34, R25 ;  /* 0x0000002226197223 */ /* 0x000fe20000010019 */
[----:B------:R-:W-:Y:S01]  /*6310*/  HADD2.F32 R38, -RZ, R28.H1_H1 ;  /* 0x3000001cff267230 */ /* 0x000fe20000004100 */
[-C--:B------:R-:W-:Y:S01]  /*6320*/  FFMA.FTZ R37, R42, R33.reuse, RZ ;  /* 0x000000212a257223 */ /* 0x080fe200000100ff */
[----:B------:R-:W-:Y:S01]  /*6330*/  HADD2.F32 R28, -RZ, R19.H0_H0 ;  /* 0x20000013ff1c7230 */ /* 0x000fe20000004100 */
[----:B------:R-:W-:Y:S01]  /*6340*/  FFMA.FTZ R33, R44, R33, RZ ;  /* 0x000000212c217223 */ /* 0x000fe200000100ff */
[----:B------:R-:W-:Y:S01]  /*6350*/  HADD2.F32 R18, -RZ, R18.H1_H1 ;  /* 0x30000012ff127230 */ /* 0x000fe20000004100 */
[----:B------:R-:W-:Y:S01]  /*6360*/  FFMA.FTZ R26, R26, R12, R25 ;  /* 0x0000000c1a1a7223 */ /* 0x000fe20000010019 */
[----:B------:R-:W-:Y:S01]  /*6370*/  HADD2.F32 R25, -RZ, R21.H0_H0 ;  /* 0x20000015ff197230 */ /* 0x000fe20000004100 */
[-C--:B------:R-:W-:Y:S01]  /*6380*/  FFMA.FTZ R37, R27, R34.reuse, R37 ;  /* 0x000000221b257223 */ /* 0x080fe20000010025 */
[----:B------:R-:W-:Y:S01]  /*6390*/  HADD2.F32 R19, -RZ, R19.H1_H1 ;  /* 0x30000013ff137230 */ /* 0x000fe20000004100 */
[----:B------:R-:W-:Y:S01]  /*63a0*/  FFMA.FTZ R33, R38, R34, R33 ;  /* 0x0000002226217223 */ /* 0x000fe20000010021 */
[----:B------:R-:W-:Y:S01]  /*63b0*/  HADD2.F32 R20, -RZ, R20.H1_H1 ;  /* 0x30000014ff147230 */ /* 0x000fe20000004100 */
[-C--:B------:R-:W-:Y:S01]  /*63c0*/  FFMA.FTZ R28, R28, R12.reuse, R35 ;  /* 0x0000000c1c1c7223 */ /* 0x080fe20000010023 */
[----:B------:R-:W-:Y:S01]  /*63d0*/  HADD2.F32 R21, -RZ, R21.H1_H1 ;  /* 0x30000015ff157230 */ /* 0x000fe20000004100 */
[----:B------:R-:W-:-:S02]  /*63e0*/  FFMA.FTZ R34, R36, R12, R37 ;  /* 0x0000000c24227223 */ /* 0x000fc40000010025 */
[----:B------:R-:W-:Y:S01]  /*63f0*/  FFMA.FTZ R12, R25, R12, R33 ;  /* 0x0000000c190c7223 */ /* 0x000fe20000010021 */
[--C-:B------:R-:W-:Y:S01]  /*6400*/  HADD2.F32 R25, -RZ, R31.reuse.H0_H0 ;  /* 0x2000001fff197230 */ /* 0x100fe20000004100 */
[-C--:B------:R-:W-:Y:S01]  /*6410*/  FFMA.FTZ R26, R18, R13.reuse, R26 ;  /* 0x0000000d121a7223 */ /* 0x080fe2000001001a */
[----:B------:R-:W-:Y:S01]  /*6420*/  HADD2.F32 R31, -RZ, R31.H1_H1 ;  /* 0x3000001fff1f7230 */ /* 0x000fe20000004100 */
        /* <DEDUP_REMOVED lines=17> */
[--C-:B------:R-:W-:Y:S01]  /*6540*/  HADD2.F32 R18, -RZ, R22.reuse.H0_H0 ;  /* 0x20000016ff127230 */ /* 0x100fe20000004100 */
        /* <DEDUP_REMOVED lines=35> */
.L_x_1983:
[----:B------:R-:W-:Y:S01]  /*6780*/  IADD3 R54, R54, 0x20, RZ ;  /* 0x0000002036367810 */ /* 0x000fe20007ffe0ff */
[----:B------:R-:W-:Y:S01]  /*6790*/  UIADD3 UR4, UR4, 0x40, URZ ;  /* 0x0000004004047890 */ /* 0x000fe2000fffe03f */
[----:B------:R-:W-:Y:S02]  /*67a0*/  MOV R13, c[0x0][0x18c] ;  /* 0x00006300000d7a02 */ /* 0x000fe40000000f00 */
[C---:B------:R-:W-:Y:S02]  /*67b0*/  ISETP.GE.AND P2, PT, R54.reuse, c[0x0][0x1b4], PT ;  /* 0x00006d0036007a0c */ /* 0x040fe40003f46270 */
[----:B------:R-:W-:Y:S01]  /*67c0*/  ISETP.LT.AND P3, PT, R54, R57, PT ;  /* 0x000000393600720c */ /* 0x000fe20003f61270 */
[----:B------:R-:W-:-:S12]  /*67d0*/  IMAD.WIDE R2, R13, 0x10, R2 ;  /* 0x000000100d027825 */ /* 0x000fd800078e0202 */
[----:B------:R-:W-:Y:S05]  /*67e0*/  @!P2 BRA P3, `(.L_x_1995) ;  /* 0xffffabf00000a947 */ /* 0x000fea000183ffff */
.L_x_1982:
[----:B------:R-:W-:-:S04]  /*67f0*/  ISETP.GE.AND P0, PT, R54, R57, PT ;  /* 0x000000393600720c */ /* 0x000fc80003f06270 */
[----:B------:R-:W-:-:S13]  /*6800*/  ISETP.GE.OR P0, PT, R54, c[0x0][0x1bc], P0 ;  /* 0x00006f0036007a0c */ /* 0x000fda0000706670 */
[----:B------:R-:W-:Y:S05]  /*6810*/  @P0 BRA `(.L_x_1996) ;  /* 0x000010e000000947 */ /* 0x000fea0003800000 */
[----:B------:R-:W0:Y:S01]  /*6820*/  S2R R12, SR_CTAID.Y ;  /* 0x00000000000c7919 */ /* 0x000e220000002600 */
[----:B------:R-:W-:Y:S01]  /*6830*/  IMAD.MOV.U32 R13, RZ, RZ, -0x3 ;  /* 0xfffffffdff0d7424 */ /* 0x000fe200078e00ff */
[----:B------:R-:W-:-:S04]  /*6840*/  PRMT R14, R17, 0x9910, RZ ;  /* 0x00009910110e7816 */ /* 0x000fc800000000ff */
[----:B------:R-:W-:Y:S01]  /*6850*/  ISETP.NE.AND P0, PT, R14, RZ, PT ;  /* 0x000000ff0e00720c */ /* 0x000fe20003f05270 */
[----:B0-----:R-:W-:Y:S02]  /*6860*/  IMAD R12, R12, R13, c[0x0][0x188] ;  /* 0x000062000c0c7624 */ /* 0x001fe400078e020d */
[----:B------:R-:W-:-:S03]  /*6870*/  IMAD.MOV.U32 R13, RZ, RZ, c[0x0][0x18c] ;  /* 0x00006300ff0d7624 */ /* 0x000fc600078e00ff */
[----:B------:R-:W-:Y:S02]  /*6880*/  ISETP.LT.OR P0, PT, R12, 0x3, !P0 ;  /* 0x000000030c00780c */ /* 0x000fe40004701670 */
[----:B------:R-:W-:-:S04]  /*6890*/  SHF.R.S32.HI R12, RZ, 0x1f, R13 ;  /* 0x0000001fff0c7819 */ /* 0x000fc8000001140d */
[----:B------:R-:W-:Y:S02]  /*68a0*/  SHF.L.U64.HI R12, R13, 0x2, R12 ;  /* 0x000000020d0c7819 */ /* 0x000fe4000001020c */
.L_x_2000:
        /* <DEDUP_REMOVED lines=8> */
[----:B--2---:R-:W-:Y:S02]  /*6930*/  @!P2 PRMT R59, R16, 0x7610, R59 ;  /* 0x00007610103ba816 */ /* 0x004fe4000000003b */
[----:B------:R-:W-:Y:S01]  /*6940*/  @!P2 PRMT R58, R17, 0x7610, R58 ;  /* 0x00007610113aa816 */ /* 0x000fe2000000003a */
[----:B---3--:R-:W-:Y:S01]  /*6950*/  @!P2 IMAD.IADD R11, R15, 0x1, R54 ;  /* 0x000000010f0ba824 */ /* 0x008fe200078e0236 */
[----:B------:R-:W-:-:S02]  /*6960*/  @!P2 PRMT R59, R59, 0x7610, R16 ;  /* 0x000076103b3ba816 */ /* 0x000fc40000000010 */
[----:B------:R-:W-:Y:S01]  /*6970*/  @!P2 PRMT R58, R58, 0x7610, R17 ;  /* 0x000076103a3aa816 */ /* 0x000fe20000000011 */
[----:B------:R-:W-:Y:S05]  /*6980*/  @!P1 BRA `(.L_x_1997) ;  /* 0x00000f0000009947 */ /* 0x000fea0003800000 */
[----:B------:R-:W2:Y:S01]  /*6990*/  LDG.E.128.CONSTANT R16, [R2.64] ;  /* 0x0000000602107981 */ /* 0x000ea2000c1e9d00 */
[----:B------:R-:W-:Y:S01]  /*69a0*/  PRMT R14, R55, 0x9910, RZ ;  /* 0x00009910370e7816 */ /* 0x000fe200000000ff */
[----:B------:R-:W-:Y:S01]  /*69b0*/  HFMA2.MMA R29, -RZ, RZ, 0, 0.25 ;  /* 0x00003400ff1d7435 */ /* 0x000fe200000001ff */
[----:B------:R-:W-:Y:S01]  /*69c0*/  IMAD.MOV.U32 R37, RZ, RZ, 0x2c00 ;  /* 0x00002c00ff257424 */ /* 0x000fe200078e00ff */
[----:B------:R-:W-:Y:S02]  /*69d0*/  MOV R45, 0x2400 ;  /* 0x00002400002d7802 */ /* 0x000fe40000000f00 */
[----:B------:R-:W-:Y:S02]  /*69e0*/  ISETP.NE.AND P2, PT, R14, RZ, PT ;  /* 0x000000ff0e00720c */ /* 0x000fe40003f45270 */
[----:B------:R-:W-:Y:S02]  /*69f0*/  ISETP.GE.AND P3, PT, R56, 0x2, PT ;  /* 0x000000023800780c */ /* 0x000fe40003f66270 */
[----:B--2---:R-:W-:-:S02]  /*6a00*/  LOP3.LUT R14, R16, 0xc000c, RZ, 0xc0, !PT ;  /* 0x000c000c100e7812 */ /* 0x004fc400078ec0ff */
[----:B------:R-:W-:Y:S02]  /*6a10*/  SHF.R.U32.HI R20, RZ, 0x8, R16 ;  /* 0x00000008ff147819 */ /* 0x000fe40000011610 */
[C---:B------:R-:W-:Y:S02]  /*6a20*/  LOP3.LUT R30, R16.reuse, 0x300030, RZ, 0xc0, !PT ;  /* 0x00300030101e7812 */ /* 0x040fe400078ec0ff */
[C---:B------:R-:W-:Y:S02]  /*6a30*/  LOP3.LUT R39, R16.reuse, 0xc000c0, RZ, 0xc0, !PT ;  /* 0x00c000c010277812 */ /* 0x040fe400078ec0ff */
[----:B------:R-:W-:Y:S02]  /*6a40*/  LOP3.LUT R22, R16, 0x30003, RZ, 0xc0, !PT ;  /* 0x0003000310167812 */ /* 0x000fe400078ec0ff */
[----:B------:R-:W-:Y:S02]  /*6a50*/  LOP3.LUT R25, R18, 0xc000c, RZ, 0xc0, !PT ;  /* 0x000c000c12197812 */ /* 0x000fe400078ec0ff */
[----:B------:R-:W-:-:S02]  /*6a60*/  LOP3.LUT R15, R17, 0xc000c, RZ, 0xc0, !PT ;  /* 0x000c000c110f7812 */ /* 0x000fc400078ec0ff */
[----:B------:R-:W-:Y:S02]  /*6a70*/  SHF.R.U32.HI R16, RZ, 0x8, R17 ;  /* 0x00000008ff107819 */ /* 0x000fe40000011611 */
[C---:B------:R-:W-:Y:S02]  /*6a80*/  LOP3.LUT R31, R17.reuse, 0x300030, RZ, 0xc0, !PT ;  /* 0x00300030111f7812 */ /* 0x040fe400078ec0ff */
        /* <DEDUP_REMOVED lines=134> */
.L_x_1998:
        /* <DEDUP_REMOVED lines=46> */
.L_x_1999:
        /* <DEDUP_REMOVED lines=44> */
.L_x_1997:
[----:B------:R-:W-:Y:S01]  /*7890*/  IADD3 R54, R54, 0x10, RZ ;  /* 0x0000001036367810 */ /* 0x000fe20007ffe0ff */
[----:B------:R-:W-:Y:S01]  /*78a0*/  UIADD3 UR4, UR4, 0x20, URZ ;  /* 0x0000002004047890 */ /* 0x000fe2000fffe03f */
[----:B------:R-:W-:Y:S02]  /*78b0*/  LEA R2, P3, R13, R2, 0x2 ;  /* 0x000000020d027211 */ /* 0x000fe400078610ff */
[C---:B------:R-:W-:Y:S02]  /*78c0*/  ISETP.GE.AND P2, PT, R54.reuse, c[0x0][0x1bc], PT ;  /* 0x00006f0036007a0c */ /* 0x040fe40003f46270 */
[----:B------:R-:W-:Y:S02]  /*78d0*/  ISETP.LT.AND P4, PT, R54, R57, PT ;  /* 0x000000393600720c */ /* 0x000fe40003f81270 */
[----:B------:R-:W-:-:S11]  /*78e0*/  IADD3.X R3, R3, R12, RZ, P3, !PT ;  /* 0x0000000c03037210 */ /* 0x000fd60001ffe4ff */
[----:B------:R-:W-:Y:S05]  /*78f0*/  @!P2 BRA P4, `(.L_x_2000) ;  /* 0xffffefb00000a947 */ /* 0x000fea000203ffff */
.L_x_1996:
[----:B------:R-:W-:Y:S05]  /*7900*/  @!P1 EXIT ;  /* 0x000000000000994d */ /* 0x000fea0003800000 */
[----:B------:R-:W0:Y:S01]  /*7910*/  S2R R2, SR_CTAID.X ;  /* 0x0000000000027919 */ /* 0x000e220000002500 */
[----:B------:R-:W-:-:S03]  /*7920*/  IMAD.MOV.U32 R11, RZ, RZ, 0x2 ;  /* 0x00000002ff0b7424 */ /* 0x000fc600078e00ff */
[----:B------:R-:W0:Y:S04]  /*7930*/  S2R R3, SR_TID.X ;  /* 0x0000000000037919 */ /* 0x000e280000002100 */
[----:B------:R-:W1:Y:S01]  /*7940*/  S2R R0, SR_CTAID.Y ;  /* 0x0000000000007919 */ /* 0x000e620000002600 */
[----:B0-----:R-:W-:Y:S02]  /*7950*/  IMAD R2, R2, 0x40, R3 ;  /* 0x0000004002027824 */ /* 0x001fe400078e0203 */
[----:B-1----:R-:W-:-:S03]  /*7960*/  IMAD R0, R0, 0x3, RZ ;  /* 0x0000000300007824 */ /* 0x002fc600078e02ff */
        /* <DEDUP_REMOVED lines=9> */
.L_x_2004:
[----:B------:R-:W0:Y:S02]  /*7a00*/  LDS R12, [R4] ;  /* 0x00000000040c7984 */ /* 0x000e240000000800 */
[----:B0-----:R-:W-:-:S06]  /*7a10*/  HADD2 R13, R12, R5 ;  /* 0x000000050c0d7230 */ /* 0x001fcc0000000000 */
[----:B------:R-:W0:Y:S02]  /*7a20*/  ATOMS.CAST.SPIN R13, [R4], R12, R13 ;  /* 0x0000000c040d738d */ /* 0x000e24000180000d */
[----:B0-----:R-:W-:-:S13]  /*7a30*/  ISETP.EQ.U32.AND P0, PT, R13, 0x1, PT ;  /* 0x000000010d00780c */ /* 0x001fda0003f02070 */
[----:B------:R-:W-:Y:S05]  /*7a40*/  @!P0 BRA `(.L_x_2004) ;  /* 0xffffffb000008947 */ /* 0x000fea000383ffff */
[----:B------:R-:W-:Y:S05]  /*7a50*/  BRA `(.L_x_2002) ;  /* 0x0000003000007947 */ /* 0x000fea0003800000 */
.L_x_2003:
[----:B------:R-:W2:Y:S02]  /*7a60*/  LD.E R4, [R2.64] ;  /* 0x0000000602047980 */ /* 0x000ea4000c101900 */
[----:B--2---:R-:W-:-:S05]  /*7a70*/  IADD3 R5, R5, R4, RZ ;  /* 0x0000000405057210 */ /* 0x004fca0007ffe0ff */
[----:B------:R0:W-:Y:S02]  /*7a80*/  ST.E [R2.64], R5 ;  /* 0x0000000502007985 */ /* 0x0001e4000c101906 */
.L_x_2002:
[----:B------:R-:W-:Y:S05]  /*7a90*/  BSYNC B0 ;  /* 0x0000000000007941 */ /* 0x000fea0003800000 */
.L_x_2001:
[----:B------:R-:W2:Y:S01]  /*7aa0*/  ATOM.E.ADD.F16x2.RN.STRONG.GPU P0, RZ, [R2.64+0x4], R6 ;  /* 0x0000040602ff798a */ /* 0x000ea2000810e9c6 */
[----:B------:R-:W-:Y:S01]  /*7ab0*/  BSSY B0, `(.L_x_2005) ;  /* 0x000000f000007945 */ /* 0x000fe20003800000 */
[----:B--2---:R-:W-:Y:S05]  /*7ac0*/  @P0 BRA `(.L_x_2006) ;  /* 0x000000d000000947 */ /* 0x004fea0003800000 */
[----:B------:R-:W1:Y:S02]  /*7ad0*/  QSPC.E.S P0, RZ, [R2+0x4] ;  /* 0x0000040002ff73aa */ /* 0x000e640000000500 */
[----:B-1----:R-:W-:Y:S05]  /*7ae0*/  @!P0 BRA `(.L_x_2007) ;  /* 0x0000008000008947 */ /* 0x002fea0003800000 */
[----:B0-----:R-:W-:-:S04]  /*7af0*/  IADD3 R2, R2, 0x4, RZ ;  /* 0x0000000402027810 */ /* 0x001fc80007ffe0ff */
[----:B------:R-:W-:-:S05]  /*7b00*/  LOP3.LUT R2, R2, 0xffffff, RZ, 0xc0, !PT ;  /* 0x00ffffff02027812 */ /* 0x000fca00078ec0ff */
.L_x_2008:
[----:B------:R-:W0:Y:S02]  /*7b10*/  LDS R4, [R2] ;  /* 0x0000000002047984 */ /* 0x000e240000000800 */
[----:B0-----:R-:W-:-:S10]  /*7b20*/  HFMA2.MMA R5, R4, 1, 1, R6 ;  /* 0x3c003c0004057835 */ /* 0x001fd40000000006 */
[----:B------:R-:W0:Y:S02]  /*7b30*/  ATOMS.CAST.SPIN R5, [R2], R4, R5 ;  /* 0x000000040205738d */ /* 0x000e240001800005 */
[----:B0-----:R-:W-:-:S13]  /*7b40*/  ISETP.EQ.U32.AND P0, PT, R5, 0x1, PT ;  /* 0x000000010500780c */ /* 0x001fda0003f02070 */
[----:B------:R-:W-:Y:S05]  /*7b50*/  @!P0 BRA `(.L_x_2008) ;  /* 0xffffffb000008947 */ /* 0x000fea000383ffff */
[----:B------:R-:W-:Y:S05]  /*7b60*/  BRA `(.L_x_2006) ;  /* 0x0000003000007947 */ /* 0x000fea0003800000 */
.L_x_2007:
[----:B------:R-:W2:Y:S02]  /*7b70*/  LD.E R4, [R2.64+0x4] ;  /* 0x0000040602047980 */ /* 0x000ea4000c101900 */
[----:B0-2---:R-:W-:-:S05]  /*7b80*/  IMAD.IADD R5, R6, 0x1, R4 ;  /* 0x0000000106057824 */ /* 0x005fca00078e0204 */
[----:B------:R0:W-:Y:S02]  /*7b90*/  ST.E [R2.64+0x4], R5 ;  /* 0x0000040502007985 */ /* 0x0001e4000c101906 */
.L_x_2006:
[----:B------:R-:W-:Y:S05]  /*7ba0*/  BSYNC B0 ;  /* 0x0000000000007941 */ /* 0x000fea0003800000 */
.L_x_2005:
        /* <DEDUP_REMOVED lines=9> */
[----:B------:R-:W-:Y:S02]  /*7c40*/  LOP3.LUT R4, R2, 0xffffff, RZ, 0xc0, !PT ;  /* 0x00ffffff02047812 */ /* 0x000fe400078ec0ff */
[----:B------:R-:W-:-:S03]  /*7c50*/  MOV R5, R7 ;  /* 0x0000000700057202 */ /* 0x000fc60000000f00 */
.L_x_2012:
[----:B------:R-:W0:Y:S02]  /*7c60*/  LDS R6, [R4] ;  /* 0x0000000004067984 */ /* 0x000e240000000800 */
[----:B0-----:R-:W-:-:S06]  /*7c70*/  HADD2 R7, R6, R5 ;  /* 0x0000000506077230 */ /* 0x001fcc0000000000 */
[----:B------:R-:W0:Y:S02]  /*7c80*/  ATOMS.CAST.SPIN R7, [R4], R6, R7 ;  /* 0x000000060407738d */ /* 0x000e240001800007 */
[----:B0-----:R-:W-:-:S13]  /*7c90*/  ISETP.EQ.U32.AND P0, PT, R7, 0x1, PT ;  /* 0x000000010700780c */ /* 0x001fda0003f02070 */
[----:B------:R-:W-:Y:S05]  /*7ca0*/  @!P0 BRA `(.L_x_2012) ;  /* 0xffffffb000008947 */ /* 0x000fea000383ffff */
[----:B------:R-:W-:Y:S05]  /*7cb0*/  BRA `(.L_x_2010) ;  /* 0x0000003000007947 */ /* 0x000fea0003800000 */
.L_x_2011:
[----:B------:R-:W2:Y:S02]  /*7cc0*/  LD.E R4, [R2.64] ;  /* 0x0000000602047980 */ /* 0x000ea4000c101900 */
[----:B--2---:R-:W-:-:S05]  /*7cd0*/  IMAD.IADD R5, R7, 0x1, R4 ;  /* 0x0000000107057824 */ /* 0x004fca00078e0204 */
[----:B------:R0:W-:Y:S02]  /*7ce0*/  ST.E [R2.64], R5 ;  /* 0x0000000502007985 */ /* 0x0001e4000c101906 */
.L_x_2010:
[----:B------:R-:W-:Y:S05]  /*7cf0*/  BSYNC B0 ;  /* 0x0000000000007941 */ /* 0x000fea0003800000 */
.L_x_2009:
[----:B------:R-:W2:Y:S01]  /*7d00*/  ATOM.E.ADD.F16x2.RN.STRONG.GPU P0, RZ, [R2.64+0x4], R8 ;  /* 0x0000040802ff798a */ /* 0x000ea2000810e9c6 */
[----:B------:R-:W-:Y:S01]  /*7d10*/  BSSY B0, `(.L_x_2013) ;  /* 0x000000f000007945 */ /* 0x000fe20003800000 */
[----:B--2---:R-:W-:Y:S05]  /*7d20*/  @P0 BRA `(.L_x_2014) ;  /* 0x000000d000000947 */ /* 0x004fea0003800000 */
[----:B------:R-:W1:Y:S02]  /*7d30*/  QSPC.E.S P0, RZ, [R2+0x4] ;  /* 0x0000040002ff73aa */ /* 0x000e640000000500 */
[----:B-1----:R-:W-:Y:S05]  /*7d40*/  @!P0 BRA `(.L_x_2015) ;  /* 0x0000008000008947 */ /* 0x002fea0003800000 */
[----:B0-----:R-:W-:-:S04]  /*7d50*/  IADD3 R2, R2, 0x4, RZ ;  /* 0x0000000402027810 */ /* 0x001fc80007ffe0ff */
[----:B------:R-:W-:-:S05]  /*7d60*/  LOP3.LUT R2, R2, 0xffffff, RZ, 0xc0, !PT ;  /* 0x00ffffff02027812 */ /* 0x000fca00078ec0ff */
.L_x_2016:
[----:B------:R-:W0:Y:S02]  /*7d70*/  LDS R4, [R2] ;  /* 0x0000000002047984 */ /* 0x000e240000000800 */
[----:B0-----:R-:W-:-:S10]  /*7d80*/  HFMA2.MMA R5, R4, 1, 1, R8 ;  /* 0x3c003c0004057835 */ /* 0x001fd40000000008 */
[----:B------:R-:W0:Y:S02]  /*7d90*/  ATOMS.CAST.SPIN R5, [R2], R4, R5 ;  /* 0x000000040205738d */ /* 0x000e240001800005 */
[----:B0-----:R-:W-:-:S13]  /*7da0*/  ISETP.EQ.U32.AND P0, PT, R5, 0x1, PT ;  /* 0x000000010500780c */ /* 0x001fda0003f02070 */
[----:B------:R-:W-:Y:S05]  /*7db0*/  @!P0 BRA `(.L_x_2016) ;  /* 0xffffffb000008947 */ /* 0x000fea000383ffff */
[----:B------:R-:W-:Y:S05]  /*7dc0*/  BRA `(.L_x_2014) ;  /* 0x0000003000007947 */ /* 0x000fea0003800000 */
.L_x_2015:
[----:B------:R-:W2:Y:S02]  /*7dd0*/  LD.E R4, [R2.64+0x4] ;  /* 0x0000040602047980 */ /* 0x000ea4000c101900 */
[----:B0-2---:R-:W-:-:S05]  /*7de0*/  IADD3 R5, R8, R4, RZ ;  /* 0x0000000408057210 */ /* 0x005fca0007ffe0ff */
[----:B------:R0:W-:Y:S02]  /*7df0*/  ST.E [R2.64+0x4], R5 ;  /* 0x0000040502007985 */ /* 0x0001e4000c101906 */
.L_x_2014:
[----:B------:R-:W-:Y:S05]  /*7e00*/  BSYNC B0 ;  /* 0x0000000000007941 */ /* 0x000fea0003800000 */
.L_x_2013:
        /* <DEDUP_REMOVED lines=10> */
.L_x_2020:
[----:B------:R-:W0:Y:S02]  /*7eb0*/  LDS R4, [R0] ;  /* 0x0000000000047984 */ /* 0x000e240000000800 */
[----:B0-----:R-:W-:-:S06]  /*7ec0*/  HADD2 R5, R4, R9 ;  /* 0x0000000904057230 */ /* 0x001fcc0000000000 */
[----:B------:R-:W0:Y:S02]  /*7ed0*/  ATOMS.CAST.SPIN R5, [R0], R4, R5 ;  /* 0x000000040005738d */ /* 0x000e240001800005 */
[----:B0-----:R-:W-:-:S13]  /*7ee0*/  ISETP.EQ.U32.AND P0, PT, R5, 0x1, PT ;  /* 0x000000010500780c */ /* 0x001fda0003f02070 */
[----:B------:R-:W-:Y:S05]  /*7ef0*/  @!P0 BRA `(.L_x_2020) ;  /* 0xffffffb000008947 */ /* 0x000fea000383ffff */
[----:B------:R-:W-:Y:S05]  /*7f00*/  BRA `(.L_x_2018) ;  /* 0x0000003000007947 */ /* 0x000fea0003800000 */
.L_x_2019:
[----:B------:R-:W2:Y:S02]  /*7f10*/  LD.E R0, [R2.64] ;  /* 0x0000000602007980 */ /* 0x000ea4000c101900 */
[----:B--2---:R-:W-:-:S05]  /*7f20*/  IMAD.IADD R5, R9, 0x1, R0 ;  /* 0x0000000109057824 */ /* 0x004fca00078e0200 */
[----:B------:R0:W-:Y:S02]  /*7f30*/  ST.E [R2.64], R5 ;  /* 0x0000000502007985 */ /* 0x0001e4000c101906 */
.L_x_2018:
[----:B------:R-:W-:Y:S05]  /*7f40*/  BSYNC B0 ;  /* 0x0000000000007941 */ /* 0x000fea0003800000 */
.L_x_2017:
[----:B------:R-:W2:Y:S02]  /*7f50*/  ATOM.E.ADD.F16x2.RN.STRONG.GPU P0, RZ, [R2.64+0x4], R10 ;  /* 0x0000040a02ff798a */ /* 0x000ea4000810e9c6 */
[----:B--2---:R-:W-:Y:S05]  /*7f60*/  @P0 EXIT ;  /* 0x000000000000094d */ /* 0x004fea0003800000 */
[----:B------:R-:W1:Y:S02]  /*7f70*/  QSPC.E.S P0, RZ, [R2+0x4] ;  /* 0x0000040002ff73aa */ /* 0x000e640000000500 */
[----:B-1----:R-:W-:Y:S05]  /*7f80*/  @!P0 BRA `(.L_x_2021) ;  /* 0x0000008000008947 */ /* 0x002fea0003800000 */
[----:B0-----:R-:W-:-:S04]  /*7f90*/  IADD3 R2, R2, 0x4, RZ ;  /* 0x0000000402027810 */ /* 0x001fc80007ffe0ff */
[----:B------:R-:W-:-:S05]  /*7fa0*/  LOP3.LUT R2, R2, 0xffffff, RZ, 0xc0, !PT ;  /* 0x00ffffff02027812 */ /* 0x000fca00078ec0ff */
.L_x_2022:
[----:B------:R-:W0:Y:S02]  /*7fb0*/  LDS R4, [R2] ;  /* 0x0000000002047984 */ /* 0x000e240000000800 */
[----:B0-----:R-:W-:-:S10]  /*7fc0*/  HFMA2.MMA R5, R4, 1, 1, R10 ;  /* 0x3c003c0004057835 */ /* 0x001fd4000000000a */
[----:B------:R-:W0:Y:S02]  /*7fd0*/  ATOMS.CAST.SPIN R5, [R2], R4, R5 ;  /* 0x000000040205738d */ /* 0x000e240001800005 */
[----:B0-----:R-:W-:-:S13]  /*7fe0*/  ISETP.EQ.U32.AND P0, PT, R5, 0x1, PT ;  /* 0x000000010500780c */ /* 0x001fda0003f02070 */
[----:B------:R-:W-:Y:S05]  /*7ff0*/  @!P0 BRA `(.L_x_2022) ;  /* 0xffffffb000008947 */ /* 0x000fea000383ffff */
[----:B------:R-:W-:Y:S05]  /*8000*/  EXIT ;  /* 0x000000000000794d */ /* 0x000fea0003800000 */
.L_x_2021:
[----:B------:R-:W2:Y:S02]  /*8010*/  LD.E R0, [R2.64+0x4] ;  /* 0x0000040602007980 */ /* 0x000ea4000c101900 */
[----:B0-2---:R-:W-:-:S05]  /*8020*/  IADD3 R5, R10, R0, RZ ;  /* 0x000000000a057210 */ /* 0x005fca0007ffe0ff */
[----:B------:R-:W-:Y:S01]  /*8030*/  ST.E [R2.64+0x4], R5 ;  /* 0x0000040502007985 */ /* 0x000fe2000c101906 */
[----:B------:R-:W-:Y:S05]  /*8040*/  EXIT ;  /* 0x000000000000794d */ /* 0x000fea0003800000 */
.L_x_2023:
        /* <DEDUP_REMOVED lines=11> */
.L_x_4769:


//--------------------- .text._Z23gemm_half_q_half_kernelILi3ELi172ELb1ELb0ELi64EEvPK6__halfPKjS4_S2_PS0_iiiiPKtS7_iiiiiibS2_i --------------------------
	.section	.text._Z23gemm_half_q_half_kernelILi3ELi172ELb1ELb0ELi64EEvPK6__halfPKjS4_S2_PS0_iiiiPKtS7_iiiiiibS2_i,"ax",@progbits
	.sectioninfo	@"SHI_REGISTERS=99"
	.align	128
        .global         _Z23gemm_half_q_half_kernelILi3ELi172ELb1ELb0ELi64EEvPK6__halfPKjS4_S2_PS0_iiiiPKtS7_iiiiiibS2_i
        .type           _Z23gemm_half_q_half_kernelILi3ELi172ELb1ELb0ELi64EEvPK6__halfPKjS4_S2_PS0_iiiiPKtS7_iiiiiibS2_i,@function
        .size           _Z23gemm_half_q_half_kernelILi3ELi172ELb1ELb0ELi64EEvPK6__halfPKjS4_S2_PS0_iiiiPKtS7_iiiiiibS2_i,(.L_x_4770 - _Z23gemm_half_q_half_kernelILi3ELi172ELb1ELb0ELi64EEvPK6__halfPKjS4_S2_PS0_iiiiPKtS7_iiiiiibS2_i)
        .other          _Z23gemm_half_q_half_kernelILi3ELi172ELb1ELb0ELi64EEvPK6__halfPKjS4_S2_PS0_iiiiPKtS7_iiiiiibS2_i,@"STO_CUDA_ENTRY STV_DEFAULT"
_Z23gemm_half_q_half_kernelILi3ELi172ELb1ELb0ELi64EEvPK6__halfPKjS4_S2_PS0_iiiiPKtS7_iiiiiibS2_i:
.text._Z23gemm_half_q_half_kernelILi3ELi172ELb1ELb0ELi64EEvPK6__halfPKjS4_S2_PS0_iiiiPKtS7_iiiiiibS2_i:
        /* <DEDUP_REMOVED lines=34> */
[----:B------:R-:W-:-:S04]  /*0220*/  @P0 PRMT R4, R10, 0x7610, R4 ;  /* 0x000076100a040816 */ /* 0x000fc80000000004 */
.L_x_2024:
[----:B-12---:R-:W-:Y:S01]  /*0230*/  PRMT R2, R4, 0x9910, RZ ;  /* 0x0000991004027816 */ /* 0x006fe200000000ff */
[----:B------:R-:W-:Y:S01]  /*0240*/  IMAD.SHL.U32 R18, R6, 0x40, RZ ;  /* 0x0000004006127824 */ /* 0x000fe200078e00ff */
[----:B------:R-:W0:Y:S02]  /*0250*/  S2R R4, SR_CTAID.X ;  /* 0x0000000000047919 */ /* 0x000e240000002500 */
        /* <DEDUP_REMOVED lines=24> */
.L_x_2029:
        /* <DEDUP_REMOVED lines=36> */
.L_x_2028:
        /* <DEDUP_REMOVED lines=22> */
.L_x_2030:
        /* <DEDUP_REMOVED lines=12> */
.L_x_2027:
[----:B------:R-:W-:Y:S01]  /*0840*/  ISETP.GT.AND P2, PT, R19, 0x3, PT ;  /* 0x000000031300780c */ /* 0x000fe20003f44270 */
[----:B------:R-:W-:Y:S01]  /*0850*/  IMAD.SHL.U32 R26, R11, 0x2, RZ ;  /* 0x000000020b1a7824 */ /* 0x000fe200078e00ff */
[----:B------:R-:W-:Y:S01]  /*0860*/  PLOP3.LUT P0, PT, PT, PT, PT, 0x80, 0x0 ;  /* 0x000000000000781c */ /* 0x000fe20003f0f070 */
[----:B------:R-:W-:-:S10]  /*0870*/  IMAD.MOV.U32 R9, RZ, RZ, RZ ;  /* 0x000000ffff097224 */ /* 0x000fd400078e00ff */
[----:B------:R-:W-:Y:S05]  /*0880*/  @!P2 BRA `(.L_x_2031) ;  /* 0x000002600000a947 */ /* 0x000fea0003800000 */
[----:B------:R-:W-:Y:S02]  /*0890*/  PLOP3.LUT P0, PT, PT, PT, PT, 0x8, 0x0 ;  /* 0x000000000000781c */ /* 0x000fe40003f0e170 */
[----:B------:R-:W-:Y:S02]  /*08a0*/  IADD3 R28, R19, -0x3, RZ ;  /* 0xfffffffd131c7810 */ /* 0x000fe40007ffe0ff */
.L_x_2032:
        /* <DEDUP_REMOVED lines=19> */
[C---:B------:R-:W-:Y:S02]  /*09e0*/  LEA R10, P2, R22.reuse, c[0x0][0x160], 0x1 ;  /* 0x00005800160a7a11 */ /* 0x040fe400078408ff */
        /* <DEDUP_REMOVED lines=16> */
.L_x_2031:
        /* <DEDUP_REMOVED lines=22> */
.L_x_2033:
        /* <DEDUP_REMOVED lines=11> */
.L_x_2026:
[----:B------:R-:W-:Y:S05]  /*0d00*/  BSYNC B0 ;  /* 0x0000000000007941 */ /* 0x000fea0003800000 */
.L_x_2025:
        /* <DEDUP_REMOVED lines=14> */
.L_x_2036:
        /* <DEDUP_REMOVED lines=19> */
.L_x_2035:
        /* <DEDUP_REMOVED lines=14> */
.L_x_2037:
[----:B------:R-:W-:-:S13]  /*1000*/  ISETP.LT.OR P0, PT, R9, R19, P0 ;  /* 0x000000130900720c */ /* 0x000fda0000701670 */
[----:B------:R-:W-:Y:S02]  /*1010*/  @P0 IMAD R9, R0, 0x3, R9 ;  /* 0x0000000300090824 */ /* 0x000fe400078e0209 */
[----:B0-----:R-:W-:Y:S02]  /*1020*/  @P0 IMAD.MOV.U32 R3, RZ, RZ, 0x2 ;  /* 0x00000002ff030424 */ /* 0x001fe400078e00ff */
[----:B------:R-:W-:-:S04]  /*1030*/  @P0 IMAD R2, R9, c[0x0][0x18c], R8 ;  /* 0x0000630009020a24 */ /* 0x000fc800078e0208 */
[----:B------:R-:W-:-:S05]  /*1040*/  @P0 IMAD.WIDE R2, R2, R3, c[0x0][0x180] ;  /* 0x0000600002020625 */ /* 0x000fca00078e0203 */
[----:B------:R0:W-:Y:S02]  /*1050*/  @P0 STG.E.64 [R2.64], RZ ;  /* 0x000000ff02000986 */ /* 0x0001e4000c101b06 */
.L_x_2034:
        /* <DEDUP_REMOVED lines=14> */
.L_x_2039:
        /* <DEDUP_REMOVED lines=43> */
.L_x_2038:
        /* <DEDUP_REMOVED lines=55> */
[----:B-----5:R-:W-:Y:S02]  /*1760*/  PRMT R25, RZ, 0x5410, RZ ;  /* 0x00005410ff197816 */ /* 0x020fe400000000ff */
        /* <DEDUP_REMOVED lines=10> */
[----:B----4-:R-:W-:Y:S01]  /*1810*/  IMAD.IADD R29, R18, 0x1, R4 ;  /* 0x00000001121d7824 */ /* 0x010fe200078e0204 */
[----:B------:R-:W-:Y:S01]  /*1820*/  PRMT R22, RZ, 0x5410, RZ ;  /* 0x00005410ff167816 */ /* 0x000fe200000000ff */
        /* <DEDUP_REMOVED lines=10> */
.L_x_2053:
        /* <DEDUP_REMOVED lines=22> */
[----:B------:R-:W-:Y:S02]  /*1a30*/  LOP3.LUT R39, R8, 0xff, RZ, 0xc0, !PT ;  /* 0x000000ff08277812 */ /* 0x000fe400078ec0ff */
        /* <DEDUP_REMOVED lines=40> */
[----:B------:R5:W0:Y:S01]  /*1cc0*/  I2F.F16 R50, R9 ;  /* 0x0000000900327306 */ /* 0x000a220000200c00 */
[----:B------:R-:W-:-:S02]  /*1cd0*/  LOP3.LUT R8, R8, 0xff, RZ, 0xc0, !PT ;  /* 0x000000ff08087812 */ /* 0x000fc400078ec0ff */
[----:B------:R-:W-:Y:S02]  /*1ce0*/  SHF.R.U32.HI R56, RZ, 0x8, R14 ;  /* 0x00000008ff387819 */ /* 0x000fe4000001160e */
[----:B------:R-:W-:Y:S02]  /*1cf0*/  IADD3 R8, R8, -0x80, RZ ;  /* 0xffffff8008087810 */ /* 0x000fe40007ffe0ff */
[----:B------:R-:W-:Y:S01]  /*1d00*/  LOP3.LUT R54, R53, 0xff, RZ, 0xc0, !PT ;  /* 0x000000ff35367812 */ /* 0x000fe200078ec0ff */
[----:B------:R-:W0:Y:S01]  /*1d10*/  I2F.F16 R35, R35 ;  /* 0x0000002300237306 */ /* 0x000e220000200c00 */
[----:B-----5:R-:W-:Y:S02]  /*1d20*/  LOP3.LUT R9, R12, 0xff, RZ, 0xc0, !PT ;  /* 0x000000ff0c097812 */ /* 0x020fe400078ec0ff */
[----:B------:R-:W-:Y:S02]  /*1d30*/  LEA.HI R38, R15, 0xffffff80, RZ, 0x8 ;  /* 0xffffff800f267811 */ /* 0x000fe400078f40ff */
[----:B------:R-:W-:-:S02]  /*1d40*/  IADD3 R9, R9, -0x80, RZ ;  /* 0xffffff8009097810 */ /* 0x000fc40007ffe0ff */
[----:B------:R-:W-:Y:S01]  /*1d50*/  LOP3.LUT R56, R56, 0xff, RZ, 0xc0, !PT ;  /* 0x000000ff38387812 */ /* 0x000fe200078ec0ff */
[----:B------:R5:W0:Y:S01]  /*1d60*/  I2F.F16 R12, R8 ;  /* 0x00000008000c7306 */ /* 0x000a220000200c00 */
[----:B------:R-:W-:Y:S02]  /*1d70*/  SHF.R.U32.HI R55, RZ, 0x10, R13 ;  /* 0x00000010ff377819 */ /* 0x000fe4000001160d */
[C---:B------:R-:W-:Y:S02]  /*1d80*/  LEA.HI R37, R14.reuse, 0xffffff80, RZ, 0x8 ;  /* 0xffffff800e257811 */ /* 0x040fe400078f40ff */
[----:B------:R-:W-:Y:S02]  /*1d90*/  LOP3.LUT R45, R14, 0xff, RZ, 0xc0, !PT ;  /* 0x000000ff0e2d7812 */ /* 0x000fe400078ec0ff */
[----:B------:R-:W-:Y:S01]  /*1da0*/  LOP3.LUT R44, R13, 0xff, RZ, 0xc0, !PT ;  /* 0x000000ff0d2c7812 */ /* 0x000fe200078ec0ff */
[----:B------:R0:W1:Y:S01]  /*1db0*/  I2F.F16 R53, R9 ;  /* 0x0000000900357306 */ /* 0x0000620000200c00 */
[----:B-----5:R-:W-:-:S02]  /*1dc0*/  SHF.R.U32.HI R8, RZ, 0x10, R14 ;  /* 0x00000010ff087819 */ /* 0x020fc4000001160e */
[----:B------:R-:W-:Y:S02]  /*1dd0*/  IADD3 R14, R56, -0x80, RZ ;  /* 0xffffff80380e7810 */ /* 0x000fe40007ffe0ff */
[----:B------:R-:W-:Y:S02]  /*1de0*/  LOP3.LUT R52, R52, 0xff, RZ, 0xc0, !PT ;  /* 0x000000ff34347812 */ /* 0x000fe400078ec0ff */
[----:B------:R-:W-:Y:S01]  /*1df0*/  LOP3.LUT R55, R55, 0xff, RZ, 0xc0, !PT ;  /* 0x000000ff37377812 */ /* 0x000fe200078ec0ff */
[----:B------:R-:W1:Y:S01]  /*1e00*/  I2F.F16 R37, R37 ;  /* 0x0000002500257306 */ /* 0x000e620000200c00 */
[--C-:B0-----:R-:W-:Y:S02]  /*1e10*/  SHF.R.U32.HI R9, RZ, 0x8, R15.reuse ;  /* 0x00000008ff097819 */ /* 0x101fe4000001160f */
[----:B------:R-:W-:Y:S02]  /*1e20*/  SHF.R.U32.HI R15, RZ, 0x10, R15 ;  /* 0x00000010ff0f7819 */ /* 0x000fe4000001160f */
[----:B------:R-:W-:-:S02]  /*1e30*/  LEA.HI R36, R13, 0xffffff80, RZ, 0x8 ;  /* 0xffffff800d247811 */ /* 0x000fc400078f40ff */
[----:B------:R-:W-:Y:S01]  /*1e40*/  LOP3.LUT R56, R15, 0xff, RZ, 0xc0, !PT ;  /* 0x000000ff0f387812 */ /* 0x000fe200078ec0ff */
[----:B------:R-:W0:Y:S01]  /*1e50*/  I2F.F16 R38, R38 ;  /* 0x0000002600267306 */ /* 0x000e220000200c00 */
        /* <DEDUP_REMOVED lines=47> */
[----:B------:R-:W-:Y:S02]  /*2150*/  HADD2.F32 R60, -RZ, R58.H0_H0 ;  /* 0x2000003aff3c7230 */ /* 0x000fe40000004100 */
        /* <DEDUP_REMOVED lines=79> */
.L_x_2042:
        /* <DEDUP_REMOVED lines=97> */
.L_x_2043:
        /* <DEDUP_REMOVED lines=44> */
[----:B------:R-:W-:Y:S01]  /*2f20*/  FFMA.FTZ R57, R11, R58, R57 ;  /* 0x0000003a0b397223 */ /* 0x000fe20000010039 */
[--C-:B-1----:R-:W-:Y:S01]  /*2f30*/  HADD2.F32 R11, -RZ, R8.reuse.H0_H0 ;  /* 0x20000008ff0b7230 */ /* 0x102fe20000004100 */
[-C--:B------:R-:W-:Y:S01]  /*2f40*/  FFMA.FTZ R42, R51, R60.reuse, R47 ;  /* 0x0000003c332a7223 */ /* 0x080fe2000001002f */
[----:B------:R-:W-:Y:S01]  /*2f50*/  HADD2.F32 R8, -RZ, R8.H1_H1 ;  /* 0x30000008ff087230 */ /* 0x000fe20000004100 */
[-C--:B------:R-:W-:Y:S01]  /*2f60*/  FFMA.FTZ R10, R4, R59.reuse, R10 ;  /* 0x0000003b040a7223 */ /* 0x080fe2000001000a */
[--C-:B------:R-:W-:Y:S01]  /*2f70*/  HADD2.F32 R4, -RZ, R9.reuse.H0_H0 ;  /* 0x20000009ff047230 */ /* 0x100fe20000004100 */
        /* <DEDUP_REMOVED lines=15> */
[----:B------:R-:W-:Y:S01]  /*3070*/  HADD2.F32 R12, -RZ, R0.H1_H1 ;  /* 0x30000000ff0c7230 */ /* 0x000fe20000004100 */
[-C--:B------:R-:W-:Y:S02]  /*3080*/  FFMA.FTZ R31, R13, R8.reuse, R31 ;  /* 0x000000080d1f7223 */ /* 0x080fe4000001001f */
[-C--:B------:R-:W-:Y:S02]  /*3090*/  FFMA.FTZ R39, R14, R8.reuse, R39 ;  /* 0x000000080e277223 */ /* 0x080fe40000010027 */
[----:B------:R-:W-:Y:S01]  /*30a0*/  FFMA.FTZ R11, R15, R8, R11 ;  /* 0x000000080f0b7223 */ /* 0x000fe2000001000b */
[----:B------:R-:W-:Y:S01]  /*30b0*/  HADD2.F32 R8, -RZ, R16.H1_H1 ;  /* 0x30000010ff087230 */ /* 0x000fe20000004100 */
[----:B------:R-:W-:-:S02]  /*30c0*/  FFMA.FTZ R9, R53, R4, R9 ;  /* 0x0000000435097223 */ /* 0x000fc40000010009 */
[-C--:B------:R-:W-:Y:S02]  /*30d0*/  FFMA.FTZ R31, R54, R4.reuse, R31 ;  /* 0x00000004361f7223 */ /* 0x080fe4000001001f */
[-C--:B------:R-:W-:Y:S02]  /*30e0*/  FFMA.FTZ R39, R55, R4.reuse, R39 ;  /* 0x0000000437277223 */ /* 0x080fe40000010027 */
[----:B------:R-:W-:Y:S01]  /*30f0*/  FFMA.FTZ R11, R56, R4, R11 ;  /* 0x00000004380b7223 */ /* 0x000fe2000001000b */
[----:B------:R-:W-:Y:S01]  /*3100*/  HADD2.F32 R4, -RZ, R16.H0_H0 ;  /* 0x20000010ff047230 */ /* 0x000fe20000004100 */
        /* <DEDUP_REMOVED lines=16> */
.L_x_2041:
        /* <DEDUP_REMOVED lines=204> */
.L_x_2045:
        /* <DEDUP_REMOVED lines=97> */
.L_x_2046:
        /* <DEDUP_REMOVED lines=47> */
[----:B------:R-:W-:Y:S01]  /*47d0*/  HADD2.F32 R10, -RZ, R10.H1_H1 ;  /* 0x3000000aff0a7230 */ /* 0x000fe20000004100 */
        /* <DEDUP_REMOVED lines=16> */
[-C--:B------:R-:W-:Y:S01]  /*48e0*/  FFMA.FTZ R11, R12, R10.reuse, R11 ;  /* 0x0000000a0c0b7223 */ /* 0x080fe2000001000b */
[----:B------:R-:W-:Y:S01]  /*48f0*/  HADD2.F32 R12, -RZ, R0.H1_H1 ;  /* 0x30000000ff0c7230 */ /* 0x000fe20000004100 */
        /* <DEDUP_REMOVED lines=25> */
.L_x_2044:
        /* <DEDUP_REMOVED lines=203> */
.L_x_2048:
        /* <DEDUP_REMOVED lines=97> */
.L_x_2049:
        /* <DEDUP_REMOVED lines=91> */
.L_x_2047:
        /* <DEDUP_REMOVED lines=203> */
.L_x_2051:
        /* <DEDUP_REMOVED lines=97> */
.L_x_2052:
        /* <DEDUP_REMOVED lines=91> */
.L_x_2050:
[----:B------:R-:W-:Y:S01]  /*7b70*/  LEA R4, R6, 0x40, 0x6 ;  /* 0x0000004006047811 */ /* 0x000fe200078e30ff */
[C---:B------:R-:W-:Y:S01]  /*7b80*/  IMAD.WIDE R2, R31.reuse, 0x8, R2 ;  /* 0x000000081f027825 */ /* 0x040fe200078e0202 */
[----:B------:R-:W-:Y:S01]  /*7b90*/  IADD3 R18, R18, 0x20, RZ ;  /* 0x0000002012127810 */ /* 0x000fe20007ffe0ff */
[----:B------:R-:W-:Y:S01]  /*7ba0*/  UIADD3 UR4, UR4, 0x40, URZ ;  /* 0x0000004004047890 */ /* 0x000fe2000fffe03f */
[----:B-----5:R-:W-:Y:S01]  /*7bb0*/  IMNMX R9, R4, c[0x0][0x190], PT ;  /* 0x0000640004097a17 */ /* 0x020fe20003800200 */
[----:B0-----:R-:W-:Y:S01]  /*7bc0*/  IMAD.WIDE R32, R31, 0x8, R32 ;  /* 0x000000081f207825 */ /* 0x001fe200078e0220 */
[C---:B------:R-:W-:Y:S02]  /*7bd0*/  ISETP.GE.AND P0, PT, R18.reuse, c[0x0][0x1a8], PT ;  /* 0x00006a0012007a0c */ /* 0x040fe40003f06270 */
[----:B------:R-:W-:Y:S01]  /*7be0*/  ISETP.LT.AND P2, PT, R18, R9, PT ;  /* 0x000000091200720c */ /* 0x000fe20003f41270 */
[----:B------:R-:W-:-:S02]  /*7bf0*/  IMAD.MOV.U32 R10, RZ, RZ, R2 ;  /* 0x000000ffff0a7224 */ /* 0x000fc400078e0002 */
[----:B------:R-:W-:-:S10]  /*7c00*/  IMAD.MOV.U32 R11, RZ, RZ, R3 ;  /* 0x000000ffff0b7224 */ /* 0x000fd400078e0003 */
[----:B------:R-:W-:Y:S05]  /*7c10*/  @!P0 BRA P2, `(.L_x_2053) ;  /* 0xffff9cb000008947 */ /* 0x000fea000103ffff */
.L_x_2040:
        /* <DEDUP_REMOVED lines=8> */
.L_x_2061:
        /* <DEDUP_REMOVED lines=29> */
[----:B------:R-:W-:Y:S02]  /*7e70*/  LOP3.LUT R53, R11, 0x3f003f, RZ, 0xc0, !PT ;  /* 0x003f003f0b357812 */ /* 0x000fe400078ec0ff */
[----:B------:R-:W-:Y:S02]  /*7e80*/  SHF.R.U32.HI R54, RZ, 0x6, R11 ;  /* 0x00000006ff367819 */ /* 0x000fe4000001160b */
[----:B------:R-:W-:Y:S02]  /*7e90*/  ISETP.NE.AND P2, PT, R9, RZ, PT ;  /* 0x000000ff0900720c */ /* 0x000fe40003f45270 */
[----:B------:R-:W-:Y:S02]  /*7ea0*/  LOP3.LUT R4, R4, 0xf000f, RZ, 0xc0, !PT ;  /* 0x000f000f04047812 */ /* 0x000fe400078ec0ff */
[----:B------:R-:W-:Y:S02]  /*7eb0*/  LOP3.LUT R35, R35, 0xf000f, RZ, 0xc0, !PT ;  /* 0x000f000f23237812 */ /* 0x000fe400078ec0ff */
[----:B------:R-:W-:-:S02]  /*7ec0*/  LOP3.LUT R52, R44, 0xf000f, RZ, 0xc0, !PT ;  /* 0x000f000f2c347812 */ /* 0x000fc400078ec0ff */
[----:B------:R-:W-:Y:S02]  /*7ed0*/  LOP3.LUT R2, R8, 0x3f003f, RZ, 0xc0, !PT ;  /* 0x003f003f08027812 */ /* 0x000fe400078ec0ff */
[----:B------:R-:W-:-:S04]  /*7ee0*/  SHF.R.U32.HI R8, RZ, 0x6, R8 ;  /* 0x00000006ff087819 */ /* 0x000fc80000011608 */
        /* <DEDUP_REMOVED lines=27> */
[----:B------:R-:W-:-:S02]  /*80a0*/  LOP3.LUT R59, R52, 0x300030, R47, 0xf8, !PT ;  /* 0x00300030343b7812 */ /* 0x000fc400078ef82f */
[----:B------:R-:W-:Y:S02]  /*80b0*/  SHF.R.U32.HI R35, RZ, 0xc, R13 ;  /* 0x0000000cff237819 */ /* 0x000fe4000001160d */
[----:B------:R-:W-:Y:S02]  /*80c0*/  LOP3.LUT R50, R38, 0x300030, R37, 0xf8, !PT ;  /* 0x0030003026327812 */ /* 0x000fe400078ef825 */
        /* <DEDUP_REMOVED lines=17> */
[----:B------:R-:W-:Y:S02]  /*81e0*/  LOP3.LUT R61, R35, 0x300030, R60, 0xf8, !PT ;  /* 0x00300030233d7812 */ /* 0x000fe400078ef83c */
[----:B------:R-:W-:Y:S01]  /*81f0*/  LOP3.LUT R35, R34, 0x64006400, RZ, 0xfc, !PT ;  /* 0x6400640022237812 */ /* 0x000fe200078efcff */
[----:B------:R-:W-:Y:S01]  /*8200*/  HADD2 R34, R8, -1056, -1056 ;  /* 0xe420e42008227430 */ /* 0x000fe20000000000 */
[----:B------:R-:W-:Y:S02]  /*8210*/  LOP3.LUT R55, R55, 0x64006400, RZ, 0xfc, !PT ;  /* 0x6400640037377812 */ /* 0x000fe400078efcff */
[----:B------:R-:W-:Y:S02]  /*8220*/  LOP3.LUT R56, R56, 0x3f003f, RZ, 0xc0, !PT ;  /* 0x003f003f38387812 */ /* 0x000fe400078ec0ff */
[----:B------:R-:W-:-:S02]  /*8230*/  LOP3.LUT R13, R13, 0x300030, R30, 0xf8, !PT ;  /* 0x003000300d0d7812 */ /* 0x000fc400078ef81e */
[----:B------:R-:W-:Y:S02]  /*8240*/  LOP3.LUT R52, R14, 0x300030, R51, 0xf8, !PT ;  /* 0x003000300e347812 */ /* 0x000fe400078ef833 */
        /* <DEDUP_REMOVED lines=107> */
.L_x_2056:
        /* <DEDUP_REMOVED lines=46> */
.L_x_2057:
        /* <DEDUP_REMOVED lines=31> */
[----:B------:R-:W-:-:S03]  /*8dd0*/  HADD2 R4, R4.H0_H0, R4.H1_H1 ;  /* 0x3000000404047230 */ /* 0x000fc60000000800 */
        /* <DEDUP_REMOVED lines=10> */
[----:B------:R-:W-:-:S05]  /*8e80*/  HFMA2 R22, R30, R0, R22 ;  /* 0x000000001e167231 */ /* 0x000fca0000000016 */
.L_x_2055:
        /* <DEDUP_REMOVED lines=31> */
[----:B------:R-:W-:Y:S02]  /*9080*/  SHF.R.U32.HI R8, RZ, 0x6, R8 ;  /* 0x00000006ff087819 */ /* 0x000fe40000011608 */
[----:B------:R-:W-:Y:S02]  /*9090*/  LOP3.LUT R53, R11, 0x3f003f, RZ, 0xc0, !PT ;  /* 0x003f003f0b357812 */ /* 0x000fe400078ec0ff */
[----:B------:R-:W-:-:S02]  /*90a0*/  SHF.R.U32.HI R54, RZ, 0x6, R11 ;  /* 0x00000006ff367819 */ /* 0x000fc4000001160b */
[----:B------:R-:W-:Y:S02]  /*90b0*/  SHF.R.U32.HI R48, RZ, 0x8, R39 ;  /* 0x00000008ff307819 */ /* 0x000fe40000011627 */
[----:B------:R-:W-:Y:S02]  /*90c0*/  LOP3.LUT R47, R47, 0xf000f, RZ, 0xc0, !PT ;  /* 0x000f000f2f2f7812 */ /* 0x000fe400078ec0ff */
[----:B------:R-:W-:Y:S02]  /*90d0*/  LOP3.LUT R11, R4, 0x300030, R9, 0xf8, !PT ;  /* 0x00300030040b7812 */ /* 0x000fe400078ef809 */
[----:B------:R-:W-:Y:S02]  /*90e0*/  LOP3.LUT R44, R35, 0x300030, R40, 0xf8, !PT ;  /* 0x00300030232c7812 */ /* 0x000fe400078ef828 */
[----:B------:R-:W-:Y:S02]  /*90f0*/  LOP3.LUT R51, R38, 0x300030, R37, 0xf8, !PT ;  /* 0x0030003026337812 */ /* 0x000fe400078ef825 */
[----:B---3--:R-:W-:-:S02]  /*9100*/  SHF.R.U32.HI R9, RZ, 0xc, R12 ;  /* 0x0000000cff097819 */ /* 0x008fc4000001160c */
[--C-:B------:R-:W-:Y:S02]  /*9110*/  SHF.R.U32.HI R35, RZ, 0xc, R13.reuse ;  /* 0x0000000cff237819 */ /* 0x100fe4000001160d */
        /* <DEDUP_REMOVED lines=8> */
[----:B------:R-:W-:Y:S02]  /*91a0*/  LOP3.LUT R55, R15, 0x3f003f, RZ, 0xc0, !PT ;  /* 0x003f003f0f377812 */ /* 0x000fe400078ec0ff */
        /* <DEDUP_REMOVED lines=8> */
[----:B------:R-:W-:Y:S02]  /*9230*/  LOP3.LUT R9, R9, 0xf000f, RZ, 0xc0, !PT ;  /* 0x000f000f09097812 */ /* 0x000fe400078ec0ff */
        /* <DEDUP_REMOVED lines=12> */
[----:B------:R-:W-:Y:S02]  /*9300*/  LOP3.LUT R13, R9, 0x300030, R30, 0xf8, !PT ;  /* 0x00300030090d7812 */ /* 0x000fe400078ef81e */
[----:B------:R-:W-:Y:S02]  /*9310*/  LOP3.LUT R46, R46, 0x3f003f, RZ, 0xc0, !PT ;  /* 0x003f003f2e2e7812 */ /* 0x000fe400078ec0ff */
[----:B------:R-:W-:Y:S02]  /*9320*/  LOP3.LUT R57, R57, 0x3f003f, RZ, 0xc0, !PT ;  /* 0x003f003f39397812 */ /* 0x000fe400078ec0ff */
[----:B------:R-:W-:Y:S02]  /*9330*/  LOP3.LUT R59, R59, 0x3f003f, RZ, 0xc0, !PT ;  /* 0x003f003f3b3b7812 */ /* 0x000fe400078ec0ff */
        /* <DEDUP_REMOVED lines=112> */
.L_x_2059:
        /* <DEDUP_REMOVED lines=46> */
.L_x_2060:
        /* <DEDUP_REMOVED lines=43> */
.L_x_2058:
        /* <DEDUP_REMOVED lines=8> */
.L_x_2054:
        /* <DEDUP_REMOVED lines=8> */
.L_x_2075:
        /* <DEDUP_REMOVED lines=26> */
[----:B------:R-:W-:Y:S02]  /*a270*/  LOP3.LUT R13, R9, 0xf000f0, RZ, 0xc0, !PT ;  /* 0x00f000f0090d7812 */ /* 0x000fe400078ec0ff */
        /* <DEDUP_REMOVED lines=135> */
.L_x_2064:
        /* <DEDUP_REMOVED lines=94> */
.L_x_2066:
        /* <DEDUP_REMOVED lines=17> */
[----:B------:R-:W-:Y:S01]  /*b1e0*/  FFMA.FTZ R49, R49, R42, RZ ;  /* 0x0000002a31317223 */ /* 0x000fe200000100ff */
        /* <DEDUP_REMOVED lines=73> */
.L_x_2065:
[----:B------:R-:W-:-:S04]  /*b680*/  IMAD.MOV.U32 R15, RZ, RZ, c[0x0][0x18c] ;  /* 0x00006300ff0f7624 */ /* 0x000fc800078e00ff */
[----:B------:R-:W-:-:S05]  /*b690*/  IMAD.WIDE R12, R15, 0x4, R32 ;  /* 0x000000040f0c7825 */ /* 0x000fca00078e0220 */
[----:B------:R-:W2:Y:S02]  /*b6a0*/  LDG.E.128.CONSTANT R8, [R12.64] ;  /* 0x000000060c087981 */ /* 0x000ea4000c1e9d00 */
[----:B--2---:R-:W-:Y:S02]  /*b6b0*/  LOP3.LUT R14, R9, 0xf000f, RZ, 0xc0, !PT ;  /* 0x000f000f090e7812 */ /* 0x004fe400078ec0ff */
[C---:B------:R-:W-:Y:S02]  /*b6c0*/  LOP3.LUT R4, R8.reuse, 0xf000f, RZ, 0xc0, !PT ;  /* 0x000f000f08047812 */ /* 0x040fe400078ec0ff */
[----:B------:R-:W-:Y:S02]  /*b6d0*/  LOP3.LUT R6, R8, 0xf000f0, RZ, 0xc0, !PT ;  /* 0x00f000f008067812 */ /* 0x000fe400078ec0ff */
[----:B------:R-:W-:Y:S02]  /*b6e0*/  SHF.R.U32.HI R31, RZ, 0x8, R9 ;  /* 0x00000008ff1f7819 */ /* 0x000fe40000011609 */
[----:B------:R-:W-:-:S02]  /*b6f0*/  SHF.R.U32.HI R8, RZ, 0x8, R8 ;  /* 0x00000008ff087819 */ /* 0x000fc40000011608 */
[----:B------:R-:W-:Y:S02]  /*b700*/  LOP3.LUT R30, R9, 0xf000f0, RZ, 0xc0, !PT ;  /* 0x00f000f0091e7812 */ /* 0x000fe400078ec0ff */
[C---:B------:R-:W-:Y:S02]  /*b710*/  LOP3.LUT R34, R10.reuse, 0xf000f, RZ, 0xc0, !PT ;  /* 0x000f000f0a227812 */ /* 0x040fe400078ec0ff */
[----:B------:R-:W-:Y:S02]  /*b720*/  LOP3.LUT R35, R10, 0xf000f0, RZ, 0xc0, !PT ;  /* 0x00f000f00a237812 */ /* 0x000fe400078ec0ff */
[----:B------:R-:W-:Y:S02]  /*b730*/  SHF.R.U32.HI R36, RZ, 0x8, R10 ;  /* 0x00000008ff247819 */ /* 0x000fe4000001160a */
[----:B------:R-:W-:Y:S02]  /*b740*/  SHF.R.U32.HI R40, RZ, 0x8, R11 ;  /* 0x00000008ff287819 */ /* 0x000fe4000001160b */
        /* <DEDUP_REMOVED lines=35> */
[----:B------:R-:W-:Y:S02]  /*b980*/  HADD2 R4, R4, -1032, -1032 ;  /* 0xe408e40804047430 */ /* 0x000fe40000000000 */
[----:B------:R-:W-:-:S02]  /*b990*/  HFMA2 R6, R9, R2.H0_H0, -72, -72 ;  /* 0xd480d48009067431 */ /* 0x000fc40000040002 */
[-C--:B------:R-:W-:Y:S02]  /*b9a0*/  HFMA2 R34, R45, R2.reuse.H0_H0, -72, -72 ;  /* 0xd480d4802d227431 */ /* 0x080fe40000040002 */
[----:B------:R-:W-:Y:S02]  /*b9b0*/  HADD2 R35, R35, -1032, -1032 ;  /* 0xe408e40823237430 */ /* 0x000fe40000000000 */
[----:B------:R-:W-:Y:S02]  /*b9c0*/  HADD2 R37, R8, -1032, -1032 ;  /* 0xe408e40808257430 */ /* 0x000fe40000000000 */
[-C--:B------:R-:W-:Y:S02]  /*b9d0*/  HFMA2 R40, R43, R2.reuse.H0_H0, -72, -72 ;  /* 0xd480d4802b287431 */ /* 0x080fe40000040002 */
[----:B------:R-:W-:Y:S01]  /*b9e0*/  HFMA2 R42, R47, R2.H0_H0, -72, -72 ;  /* 0xd480d4802f2a7431 */ /* 0x000fe20000040002 */
[----:B------:R-:W-:Y:S05]  /*b9f0*/  @!P2 BRA `(.L_x_2067) ;  /* 0x000005a00000a947 */ /* 0x000fea0003800000 */
[----:B------:R-:W0:Y:S01]  /*ba00*/  LDS.64 R44, [UR4+0x10] ;  /* 0x00001004ff2c7984 */ /* 0x000e220008000a00 */
        /* <DEDUP_REMOVED lines=9> */
[----:B------:R-:W-:Y:S02]  /*baa0*/  HADD2.F32 R46, -RZ, R44.H0_H0 ;  /* 0x2000002cff2e7230 */ /* 0x000fe40000004100 */
        /* <DEDUP_REMOVED lines=13> */
[--C-:B------:R-:W-:Y:S01]  /*bb80*/  HADD2.F32 R46, -RZ, R11.reuse.H0_H0 ;  /* 0x2000000bff2e7230 */ /* 0x100fe20000004100 */
        /* <DEDUP_REMOVED lines=65> */
.L_x_2067:
        /* <DEDUP_REMOVED lines=94> */
.L_x_2069:
        /* <DEDUP_REMOVED lines=91> */
.L_x_2068:
        /* <DEDUP_REMOVED lines=145> */
.L_x_2070:
        /* <DEDUP_REMOVED lines=94> */
.L_x_2072:
        /* <DEDUP_REMOVED lines=91> */
.L_x_2071:
[----:B------:R-:W-:-:S06]  /*dfd0*/  IMAD.WIDE R8, R15, 0x4, R12 ;  /* 0x000000040f087825 */ /* 0x000fcc00078e020c */
[----:B------:R-:W2:Y:S02]  /*dfe0*/  LDG.E.128.CONSTANT R8, [R8.64] ;  /* 0x0000000608087981 */ /* 0x000ea4000c1e9d00 */
[C---:B--2---:R-:W-:Y:S02]  /*dff0*/  LOP3.LUT R4, R8.reuse, 0xf000f0, RZ, 0xc0, !PT ;  /* 0x00f000f008047812 */ /* 0x044fe400078ec0ff */
        /* <DEDUP_REMOVED lines=10> */
[----:B------:R-:W-:Y:S02]  /*e0a0*/  LOP3.LUT R11, R6, 0x64006400, RZ, 0xfc, !PT ;  /* 0x64006400060b7812 */ /* 0x000fe400078efcff */
[----:B------:R-:W-:Y:S02]  /*e0b0*/  LOP3.LUT R4, R30, 0xf000f0, RZ, 0xc0, !PT ;  /* 0x00f000f01e047812 */ /* 0x000fe400078ec0ff */
[----:B------:R-:W-:Y:S02]  /*e0c0*/  SHF.R.U32.HI R38, RZ, 0x8, R10 ;  /* 0x00000008ff267819 */ /* 0x000fe4000001160a */
        /* <DEDUP_REMOVED lines=40> */
[----:B------:R-:W-:Y:S02]  /*e350*/  HADD2.F32 R48, -RZ, R30.H1_H1 ;  /* 0x3000001eff307230 */ /* 0x000fe40000004100 */
[----:B------:R-:W-:Y:S01]  /*e360*/  HADD2.F32 R39, -RZ, R15.H0_H0 ;  /* 0x2000000fff277230 */ /* 0x000fe20000004100 */
[----:B------:R-:W1:Y:S01]  /*e370*/  LDS.64 R8, [UR4+0x38] ;  /* 0x00003804ff087984 */ /* 0x000e620008000a00 */
[----:B------:R-:W-:Y:S02]  /*e380*/  HADD2.F32 R45, -RZ, R31.H0_H0 ;  /* 0x2000001fff2d7230 */ /* 0x000fe40000004100 */
[----:B------:R-:W-:-:S02]  /*e390*/  HADD2.F32 R47, -RZ, R34.H0_H0 ;  /* 0x20000022ff2f7230 */ /* 0x000fc40000004100 */
[----:B------:R-:W-:Y:S02]  /*e3a0*/  HADD2.F32 R50, -RZ, R34.H1_H1 ;  /* 0x30000022ff327230 */ /* 0x000fe40000004100 */
[----:B------:R-:W-:Y:S02]  /*e3b0*/  HADD2.F32 R51, -RZ, R11.H1_H1 ;  /* 0x3000000bff337230 */ /* 0x000fe40000004100 */
[--C-:B0-----:R-:W-:Y:S02]  /*e3c0*/  HADD2.F32 R44, -RZ, R41.reuse.H0_H0 ;  /* 0x20000029ff2c7230 */ /* 0x101fe40000004100 */
[----:B------:R-:W-:Y:S02]  /*e3d0*/  HADD2.F32 R46, -RZ, R41.H1_H1 ;  /* 0x30000029ff2e7230 */ /* 0x000fe40000004100 */
[----:B------:R-:W-:Y:S02]  /*e3e0*/  HADD2.F32 R42, -RZ, R40.H0_H0 ;  /* 0x20000028ff2a7230 */ /* 0x000fe40000004100 */
[----:B------:R-:W-:-:S02]  /*e3f0*/  HADD2.F32 R41, -RZ, R30.H0_H0 ;  /* 0x2000001eff297230 */ /* 0x000fc40000004100 */
        /* <DEDUP_REMOVED lines=78> */
.L_x_2073:
        /* <DEDUP_REMOVED lines=94> */
.L_x_2074:
        /* <DEDUP_REMOVED lines=26> */
[--C-:B------:R-:W-:Y:S01]  /*f060*/  HADD2.F32 R15, -RZ, R11.reuse.H0_H0 ;  /* 0x2000000bff0f7230 */ /* 0x100fe20000004100 */
        /* <DEDUP_REMOVED lines=64> */
.L_x_2063:
[----:B------:R-:W-:Y:S01]  /*f470*/  IADD3 R18, R18, 0x20, RZ ;  /* 0x0000002012127810 */ /* 0x000fe20007ffe0ff */
[----:B------:R-:W-:Y:S01]  /*f480*/  IMAD.MOV.U32 R9, RZ, RZ, c[0x0][0x18c] ;  /* 0x00006300ff097624 */ /* 0x000fe200078e00ff */
[----:B------:R-:W-:Y:S02]  /*f490*/  UIADD3 UR4, UR4, 0x40, URZ ;  /* 0x0000004004047890 */ /* 0x000fe4000fffe03f */
[C---:B------:R-:W-:Y:S01]  /*f4a0*/  ISETP.GE.AND P2, PT, R18.reuse, c[0x0][0x1b4], PT ;  /* 0x00006d0012007a0c */ /* 0x040fe20003f46270 */
[----:B------:R-:W-:Y:S01]  /*f4b0*/  IMAD.WIDE R32, R9, 0x10, R32 ;  /* 0x0000001009207825 */ /* 0x000fe200078e0220 */
[----:B------:R-:W-:-:S13]  /*f4c0*/  ISETP.LT.AND P3, PT, R18, R17, PT ;  /* 0x000000111200720c */ /* 0x000fda0003f61270 */
[----:B------:R-:W-:Y:S05]  /*f4d0*/  @!P2 BRA P3, `(.L_x_2075) ;  /* 0xffffabf00000a947 */ /* 0x000fea000183ffff */
.L_x_2062:
[----:B------:R-:W-:-:S04]  /*f4e0*/  ISETP.GE.AND P0, PT, R18, R3, PT ;  /* 0x000000031200720c */ /* 0x000fc80003f06270 */
[----:B------:R-:W-:-:S13]  /*f4f0*/  ISETP.GE.OR P0, PT, R18, c[0x0][0x1b8], P0 ;  /* 0x00006e0012007a0c */ /* 0x000fda0000706670 */
[----:B------:R-:W-:Y:S05]  /*f500*/  @P0 BRA `(.L_x_2076) ;  /* 0x00001ec000000947 */ /* 0x000fea0003800000 */
[----:B------:R-:W-:-:S04]  /*f510*/  PRMT R2, R7, 0x9910, RZ ;  /* 0x0000991007027816 */ /* 0x000fc800000000ff */
[----:B------:R-:W-:-:S04]  /*f520*/  ISETP.NE.AND P0, PT, R2, RZ, PT ;  /* 0x000000ff0200720c */ /* 0x000fc80003f05270 */
[----:B------:R-:W-:Y:S02]  /*f530*/  ISETP.LT.OR P0, PT, R5, 0x3, !P0 ;  /* 0x000000030500780c */ /* 0x000fe40004701670 */
.L_x_2080:
[----:B------:R-:W-:Y:S01]  /*f540*/  ISETP.NE.AND P2, PT, R18, R29, PT ;  /* 0x0000001d1200720c */ /* 0x000fe20003f45270 */
[----:B------:R-:W-:-:S12]  /*f550*/  IMAD.MOV.U32 R31, RZ, RZ, c[0x0][0x18c] ;  /* 0x00006300ff1f7624 */ /* 0x000fd800078e00ff */
        /* <DEDUP_REMOVED lines=8> */
[----:B-----5:R-:W5:Y:S04]  /*f5e0*/  LDG.E.128.CONSTANT R32, [R32.64] ;  /* 0x0000000620207981 */ /* 0x020f68000c1e9d00 */
        /* <DEDUP_REMOVED lines=37> */
[----:B------:R-:W-:Y:S02]  /*f840*/  LOP3.LUT R64, R11, 0x70007, RZ, 0xc0, !PT ;  /* 0x000700070b407812 */ /* 0x000fe400078ec0ff */
[----:B------:R-:W-:Y:S02]  /*f850*/  LOP3.LUT R10, R43, 0x10001, RZ, 0xc0, !PT ;  /* 0x000100012b0a7812 */ /* 0x000fe400078ec0ff */
[----:B------:R-:W-:Y:S02]  /*f860*/  PRMT R11, R21, 0x9910, RZ ;  /* 0x00009910150b7816 */ /* 0x000fe400000000ff */
[----:B------:R-:W-:Y:S02]  /*f870*/  LOP3.LUT R44, R44, 0x10001, RZ, 0xc0, !PT ;  /* 0x000100012c2c7812 */ /* 0x000fe400078ec0ff */
[----:B------:R-:W-:-:S02]  /*f880*/  LOP3.LUT R43, R40, 0x20002, R35, 0xf8, !PT ;  /* 0x00020002282b7812 */ /* 0x000fc400078ef823 */
[----:B------:R-:W-:Y:S02]  /*f890*/  LOP3.LUT R38, R37, 0x20002, R38, 0xf8, !PT ;  /* 0x0002000225267812 */ /* 0x000fe400078ef826 */
[----:B------:R-:W-:Y:S02]  /*f8a0*/  LOP3.LUT R40, R10, 0x20002, R47, 0xf8, !PT ;  /* 0x000200020a287812 */ /* 0x000fe400078ef82f */
[----:B------:R-:W-:Y:S02]  /*f8b0*/  LOP3.LUT R39, R33, 0x380038, RZ, 0xc0, !PT ;  /* 0x0038003821277812 */ /* 0x000fe400078ec0ff */
[----:B------:R-:W-:Y:S02]  /*f8c0*/  LOP3.LUT R52, R44, 0x20002, R49, 0xf8, !PT ;  /* 0x000200022c347812 */ /* 0x000fe400078ef831 */
[----:B------:R-:W-:Y:S02]  /*f8d0*/  ISETP.NE.AND P2, PT, R11, RZ, PT ;  /* 0x000000ff0b00720c */ /* 0x000fe40003f45270 */
[----:B------:R-:W-:-:S02]  /*f8e0*/  SHF.R.U32.HI R12, RZ, 0x6, R33 ;  /* 0x00000006ff0c7819 */ /* 0x000fc40000011621 */
[----:B------:R-:W-:Y:S02]  /*f8f0*/  LOP3.LUT R72, R48, 0x64006400, RZ, 0xfc, !PT ;  /* 0x6400640030487812 */ /* 0x000fe400078efcff */
[----:B------:R-:W-:Y:S02]  /*f900*/  LOP3.LUT R36, R32, 0x380038, RZ, 0xc0, !PT ;  /* 0x0038003820247812 */ /* 0x000fe400078ec0ff */
[----:B------:R-:W-:Y:S01]  /*f910*/  LOP3.LUT R48, R15, 0x380038, RZ, 0xc0, !PT ;  /* 0x003800380f307812 */ /* 0x000fe200078ec0ff */
[----:B------:R-:W-:Y:S01]  /*f920*/  HFMA2 R83, R72, R41.H0_H0, -132, -132 ;  /* 0xd820d82048537431 */ /* 0x000fe20000040029 */
[----:B------:R-:W-:Y:S02]  /*f930*/  SHF.R.U32.HI R13, RZ, 0x6, R32 ;  /* 0x00000006ff0d7819 */ /* 0x000fe40000011620 */
        /* <DEDUP_REMOVED lines=27> */
[----:B------:R-:W-:Y:S01]  /*faf0*/  LOP3.LUT R32, R33, 0x70007, RZ, 0xc0, !PT ;  /* 0x0007000721207812 */ /* 0x000fe200078ec0ff */
[----:B------:R-:W-:Y:S01]  /*fb00*/  IMAD.MOV.U32 R33, RZ, RZ, 0x2400 ;  /* 0x00002400ff217424 */ /* 0x000fe200078e00ff */
        /* <DEDUP_REMOVED lines=37> */
[----:B------:R-:W-:Y:S02]  /*fd60*/  LOP3.LUT R6, R38, 0x40004, R35, 0xf8, !PT ;  /* 0x0004000426067812 */ /* 0x000fe400078ef823 */
[----:B------:R-:W-:Y:S02]  /*fd70*/  SHF.R.U32.HI R47, RZ, 0xd, R7 ;  /* 0x0000000dff2f7819 */ /* 0x000fe40000011607 */
[----:B------:R-:W-:Y:S02]  /*fd80*/  LOP3.LUT R38, R39, 0x64006400, RZ, 0xfc, !PT ;  /* 0x6400640027267812 */ /* 0x000fe400078efcff */
[----:B------:R-:W-:Y:S02]  /*fd90*/  LOP3.LUT R35, R30, 0x380038, RZ, 0xc0, !PT ;  /* 0x003800381e237812 */ /* 0x000fe400078ec0ff */
[----:B------:R-:W-:Y:S01]  /*fda0*/  LOP3.LUT R39, R12, 0x380038, RZ, 0xc0, !PT ;  /* 0x003800380c277812 */ /* 0x000fe200078ec0ff */
[----:B------:R-:W-:Y:S01]  /*fdb0*/  HFMA2 R85, R38, R41.H0_H0, -132, -132 ;  /* 0xd820d82026557431 */ /* 0x000fe20000040029 */
[----:B------:R-:W-:-:S02]  /*fdc0*/  LOP3.LUT R67, R7, 0x380038, RZ, 0xc0, !PT ;  /* 0x0038003807437812 */ /* 0x000fc400078ec0ff */
[----:B------:R-:W-:Y:S02]  /*fdd0*/  SHF.R.U32.HI R61, RZ, 0x6, R7 ;  /* 0x00000006ff3d7819 */ /* 0x000fe40000011607 */
[----:B------:R-:W-:Y:S02]  /*fde0*/  LOP3.LUT R66, R7, 0x70007, RZ, 0xc0, !PT ;  /* 0x0007000707427812 */ /* 0x000fe400078ec0ff */
[----:B------:R-:W-:Y:S02]  /*fdf0*/  LOP3.LUT R7, R43, 0x40004, R4, 0xf8, !PT ;  /* 0x000400042b077812 */ /* 0x000fe400078ef804 */
[----:B------:R-:W-:Y:S02]  /*fe00*/  LOP3.LUT R5, R40, 0x40004, R5, 0xf8, !PT ;  /* 0x0004000428057812 */ /* 0x000fe400078ef805 */
[----:B------:R-:W-:Y:S02]  /*fe10*/  LOP3.LUT R4, R52, 0x40004, R47, 0xf8, !PT ;  /* 0x0004000434047812 */ /* 0x000fe400078ef82f */
        /* <DEDUP_REMOVED lines=184> */
.L_x_2078:
        /* <DEDUP_REMOVED lines=80> */
.L_x_2079:
        /* <DEDUP_REMOVED lines=77> */
.L_x_2077:
[----:B0-----:R-:W-:Y:S01]  /*11370*/  IADD3 R18, R18, 0x20, RZ ;  /* 0x0000002012127810 */ /* 0x001fe20007ffe0ff */
[----:B------:R-:W-:Y:S01]  /*11380*/  UIADD3 UR4, UR4, 0x40, URZ ;  /* 0x0000004004047890 */ /* 0x000fe2000fffe03f */
[----:B-----5:R-:W-:Y:S02]  /*11390*/  IMAD.WIDE R32, R31, 0x4, R2 ;  /* 0x000000041f207825 */ /* 0x020fe400078e0202 */
[C---:B------:R-:W-:Y:S02]  /*113a0*/  ISETP.GE.AND P2, PT, R18.reuse, c[0x0][0x1b8], PT ;  /* 0x00006e0012007a0c */ /* 0x040fe40003f46270 */
[----:B------:R-:W-:-:S13]  /*113b0*/  ISETP.LT.AND P3, PT, R18, R17, PT ;  /* 0x000000111200720c */ /* 0x000fda0003f61270 */
[----:B------:R-:W-:Y:S05]  /*113c0*/  @!P2 BRA P3, `(.L_x_2080) ;  /* 0xffffe1700000a947 */ /* 0x000fea000183ffff */
.L_x_2076:
[----:B------:R-:W-:Y:S05]  /*113d0*/  @!P1 EXIT ;  /* 0x000000000000994d */ /* 0x000fea0003800000 */
[----:B------:R-:W0:Y:S01]  /*113e0*/  S2R R0, SR_CTAID.X ;  /* 0x0000000000007919 */ /* 0x000e220000002500 */
[----:B-----5:R-:W-:-:S03]  /*113f0*/  IMAD.MOV.U32 R9, RZ, RZ, 0x2 ;  /* 0x00000002ff097424 */ /* 0x020fc600078e00ff */
        /* <DEDUP_REMOVED lines=13> */
.L_x_2084:
[----:B------:R-:W0:Y:S02]  /*114d0*/  LDS R6, [R4] ;  /* 0x0000000004067984 */ /* 0x000e240000000800 */
[----:B0-----:R-:W-:-:S06]  /*114e0*/  HADD2 R7, R6, R27 ;  /* 0x0000001b06077230 */ /* 0x001fcc0000000000 */
[----:B------:R-:W0:Y:S02]  /*114f0*/  ATOMS.CAST.SPIN R7, [R4], R6, R7 ;  /* 0x000000060407738d */ /* 0x000e240001800007 */
[----:B0-----:R-:W-:-:S13]  /*11500*/  ISETP.EQ.U32.AND P0, PT, R7, 0x1, PT ;  /* 0x000000010700780c */ /* 0x001fda0003f02070 */
[----:B------:R-:W-:Y:S05]  /*11510*/  @!P0 BRA `(.L_x_2084) ;  /* 0xffffffb000008947 */ /* 0x000fea000383ffff */
[----:B------:R-:W-:Y:S05]  /*11520*/  BRA `(.L_x_2082) ;  /* 0x0000003000007947 */ /* 0x000fea0003800000 */
.L_x_2083:
[----:B------:R-:W2:Y:S02]  /*11530*/  LD.E R4, [R2.64] ;  /* 0x0000000602047980 */ /* 0x000ea4000c101900 */
[----:B--2---:R-:W-:-:S05]  /*11540*/  IMAD.IADD R5, R27, 0x1, R4 ;  /* 0x000000011b057824 */ /* 0x004fca00078e0204 */
[----:B------:R0:W-:Y:S02]  /*11550*/  ST.E [R2.64], R5 ;  /* 0x0000000502007985 */ /* 0x0001e4000c101906 */
.L_x_2082:
[----:B------:R-:W-:Y:S05]  /*11560*/  BSYNC B0 ;  /* 0x0000000000007941 */ /* 0x000fea0003800000 */
.L_x_2081:
[----:B------:R-:W2:Y:S01]  /*11570*/  ATOM.E.ADD.F16x2.RN.STRONG.GPU P0, RZ, [R2.64+0x4], R26 ;  /* 0x0000041a02ff798a */ /* 0x000ea2000810e9c6 */
[----:B------:R-:W-:Y:S01]  /*11580*/  BSSY B0, `(.L_x_2085) ;  /* 0x000000f000007945 */ /* 0x000fe20003800000 */
[----:B--2---:R-:W-:Y:S05]  /*11590*/  @P0 BRA `(.L_x_2086) ;  /* 0x000000d000000947 */ /* 0x004fea0003800000 */
[----:B------:R-:W1:Y:S02]  /*115a0*/  QSPC.E.S P0, RZ, [R2+0x4] ;  /* 0x0000040002ff73aa */ /* 0x000e640000000500 */
[----:B-1----:R-:W-:Y:S05]  /*115b0*/  @!P0 BRA `(.L_x_2087) ;  /* 0x0000008000008947 */ /* 0x002fea0003800000 */
[----:B0-----:R-:W-:-:S04]  /*115c0*/  IADD3 R2, R2, 0x4, RZ ;  /* 0x0000000402027810 */ /* 0x001fc80007ffe0ff */
[----:B------:R-:W-:-:S05]  /*115d0*/  LOP3.LUT R2, R2, 0xffffff, RZ, 0xc0, !PT ;  /* 0x00ffffff02027812 */ /* 0x000fca00078ec0ff */
.L_x_2088:
[----:B------:R-:W0:Y:S02]  /*115e0*/  LDS R4, [R2] ;  /* 0x0000000002047984 */ /* 0x000e240000000800 */
[----:B0-----:R-:W-:-:S10]  /*115f0*/  HFMA2.MMA R5, R4, 1, 1, R26 ;  /* 0x3c003c0004057835 */ /* 0x001fd4000000001a */
[----:B------:R-:W0:Y:S02]  /*11600*/  ATOMS.CAST.SPIN R5, [R2], R4, R5 ;  /* 0x000000040205738d */ /* 0x000e240001800005 */
[----:B0-----:R-:W-:-:S13]  /*11610*/  ISETP.EQ.U32.AND P0, PT, R5, 0x1, PT ;  /* 0x000000010500780c */ /* 0x001fda0003f02070 */
[----:B------:R-:W-:Y:S05]  /*11620*/  @!P0 BRA `(.L_x_2088) ;  /* 0xffffffb000008947 */ /* 0x000fea000383ffff */
[----:B------:R-:W-:Y:S05]  /*11630*/  BRA `(.L_x_2086) ;  /* 0x0000003000007947 */ /* 0x000fea0003800000 */
.L_x_2087:
[----:B------:R-:W2:Y:S02]  /*11640*/  LD.E R4, [R2.64+0x4] ;  /* 0x0000040602047980 */ /* 0x000ea4000c101900 */
[----:B0-2---:R-:W-:-:S05]  /*11650*/  IMAD.IADD R5, R26, 0x1, R4 ;  /* 0x000000011a057824 */ /* 0x005fca00078e0204 */
[----:B------:R0:W-:Y:S02]  /*11660*/  ST.E [R2.64+0x4], R5 ;  /* 0x0000040502007985 */ /* 0x0001e4000c101906 */
.L_x_2086:
[----:B------:R-:W-:Y:S05]  /*11670*/  BSYNC B0 ;  /* 0x0000000000007941 */ /* 0x000fea0003800000 */
.L_x_2085:
        /* <DEDUP_REMOVED lines=9> */
[----:B------:R-:W-:-:S05]  /*11710*/  LOP3.LUT R4, R2, 0xffffff, RZ, 0xc0, !PT ;  /* 0x00ffffff02047812 */ /* 0x000fca00078ec0ff */
.L_x_2092:
[----:B------:R-:W0:Y:S02]  /*11720*/  LDS R6, [R4] ;  /* 0x0000000004067984 */ /* 0x000e240000000800 */
[----:B0-----:R-:W-:-:S06]  /*11730*/  HADD2 R7, R6, R25 ;  /* 0x0000001906077230 */ /* 0x001fcc0000000000 */
[----:B------:R-:W0:Y:S02]  /*11740*/  ATOMS.CAST.SPIN R7, [R4], R6, R7 ;  /* 0x000000060407738d */ /* 0x000e240001800007 */
[----:B0-----:R-:W-:-:S13]  /*11750*/  ISETP.EQ.U32.AND P0, PT, R7, 0x1, PT ;  /* 0x000000010700780c */ /* 0x001fda0003f02070 */
[----:B------:R-:W-:Y:S05]  /*11760*/  @!P0 BRA `(.L_x_2092) ;  /* 0xffffffb000008947 */ /* 0x000fea000383ffff */
[----:B------:R-:W-:Y:S05]  /*11770*/  BRA `(.L_x_2090) ;  /* 0x0000003000007947 */ /* 0x000fea0003800000 */
.L_x_2091:
[----:B------:R-:W2:Y:S02]  /*11780*/  LD.E R4, [R2.64] ;  /* 0x0000000602047980 */ /* 0x000ea4000c101900 */
[----:B--2---:R-:W-:-:S05]  /*11790*/  IMAD.IADD R5, R25, 0x1, R4 ;  /* 0x0000000119057824 */ /* 0x004fca00078e0204 */
[----:B------:R0:W-:Y:S02]  /*117a0*/  ST.E [R2.64], R5 ;  /* 0x0000000502007985 */ /* 0x0001e4000c101906 */
.L_x_2090:
[----:B------:R-:W-:Y:S05]  /*117b0*/  BSYNC B0 ;  /* 0x0000000000007941 */ /* 0x000fea0003800000 */
.L_x_2089:
[----:B------:R-:W2:Y:S01]  /*117c0*/  ATOM.E.ADD.F16x2.RN.STRONG.GPU P0, RZ, [R2.64+0x4], R24 ;  /* 0x0000041802ff798a */ /* 0x000ea2000810e9c6 */
[----:B------:R-:W-:Y:S01]  /*117d0*/  BSSY B0, `(.L_x_2093) ;  /* 0x000000f000007945 */ /* 0x000fe20003800000 */
[----:B--2---:R-:W-:Y:S05]  /*117e0*/  @P0 BRA `(.L_x_2094) ;  /* 0x000000d000000947 */ /* 0x004fea0003800000 */
[----:B------:R-:W1:Y:S02]  /*117f0*/  QSPC.E.S P0, RZ, [R2+0x4] ;  /* 0x0000040002ff73aa */ /* 0x000e640000000500 */
[----:B-1----:R-:W-:Y:S05]  /*11800*/  @!P0 BRA `(.L_x_2095) ;  /* 0x0000008000008947 */ /* 0x002fea0003800000 */
[----:B0-----:R-:W-:-:S04]  /*11810*/  IADD3 R2, R2, 0x4, RZ ;  /* 0x0000000402027810 */ /* 0x001fc80007ffe0ff */
[----:B------:R-:W-:-:S05]  /*11820*/  LOP3.LUT R2, R2, 0xffffff, RZ, 0xc0, !PT ;  /* 0x00ffffff02027812 */ /* 0x000fca00078ec0ff */
.L_x_2096:
[----:B------:R-:W0:Y:S02]  /*11830*/  LDS R4, [R2] ;  /* 0x0000000002047984 */ /* 0x000e240000000800 */
[----:B0-----:R-:W-:-:S10]  /*11840*/  HFMA2.MMA R5, R4, 1, 1, R24 ;  /* 0x3c003c0004057835 */ /* 0x001fd40000000018 */
[----:B------:R-:W0:Y:S02]  /*11850*/  ATOMS.CAST.SPIN R5, [R2], R4, R5 ;  /* 0x000000040205738d */ /* 0x000e240001800005 */
[----:B0-----:R-:W-:-:S13]  /*11860*/  ISETP.EQ.U32.AND P0, PT, R5, 0x1, PT ;  /* 0x000000010500780c */ /* 0x001fda0003f02070 */
[----:B------:R-:W-:Y:S05]  /*11870*/  @!P0 BRA `(.L_x_2096) ;  /* 0xffffffb000008947 */ /* 0x000fea000383ffff */
[----:B------:R-:W-:Y:S05]  /*11880*/  BRA `(.L_x_2094) ;  /* 0x0000003000007947 */ /* 0x000fea0003800000 */
.L_x_2095:
[----:B------:R-:W2:Y:S02]  /*11890*/  LD.E R4, [R2.64+0x4] ;  /* 0x0000040602047980 */ /* 0x000ea4000c101900 */
[----:B0-2---:R-:W-:-:S05]  /*118a0*/  IMAD.IADD R5, R24, 0x1, R4 ;  /* 0x0000000118057824 */ /* 0x005fca00078e0204 */
[----:B------:R0:W-:Y:S02]  /*118b0*/  ST.E [R2.64+0x4], R5 ;  /* 0x0000040502007985 */ /* 0x0001e4000c101906 */
.L_x_2094:
[----:B------:R-:W-:Y:S05]  /*118c0*/  BSYNC B0 ;  /* 0x0000000000007941 */ /* 0x000fea0003800000 */
.L_x_2093:
        /* <DEDUP_REMOVED lines=10> */
.L_x_2100:
[----:B------:R-:W0:Y:S02]  /*11970*/  LDS R4, [R0] ;  /* 0x0000000000047984 */ /* 0x000e240000000800 */
[----:B0-----:R-:W-:-:S06]  /*11980*/  HADD2 R5, R4, R23 ;  /* 0x0000001704057230 */ /* 0x001fcc0000000000 */
[----:B------:R-:W0:Y:S02]  /*11990*/  ATOMS.CAST.SPIN R5, [R0], R4, R5 ;  /* 0x000000040005738d */ /* 0x000e240001800005 */
[----:B0-----:R-:W-:-:S13]  /*119a0*/  ISETP.EQ.U32.AND P0, PT, R5, 0x1, PT ;  /* 0x000000010500780c */ /* 0x001fda0003f02070 */
[----:B------:R-:W-:Y:S05]  /*119b0*/  @!P0 BRA `(.L_x_2100) ;  /* 0xffffffb000008947 */ /* 0x000fea000383ffff */
[----:B------:R-:W-:Y:S05]  /*119c0*/  BRA `(.L_x_2098) ;  /* 0x0000003000007947 */ /* 0x000fea0003800000 */
.L_x_2099:
[----:B------:R-:W2:Y:S02]  /*119d0*/  LD.E R0, [R2.64] ;  /* 0x0000000602007980 */ /* 0x000ea4000c101900 */
[----:B--2---:R-:W-:-:S05]  /*119e0*/  IMAD.IADD R5, R23, 0x1, R0 ;  /* 0x0000000117057824 */ /* 0x004fca00078e0200 */
[----:B------:R0:W-:Y:S02]  /*119f0*/  ST.E [R2.64], R5 ;  /* 0x0000000502007985 */ /* 0x0001e4000c101906 */
.L_x_2098:
[----:B------:R-:W-:Y:S05]  /*11a00*/  BSYNC B0 ;  /* 0x0000000000007941 */ /* 0x000fea0003800000 */
.L_x_2097:
[----:B------:R-:W2:Y:S02]  /*11a10*/  ATOM.E.ADD.F16x2.RN.STRONG.GPU P0, RZ, [R2.64+0x4], R22 ;  /* 0x0000041602ff798a */ /* 0x000ea4000810e9c6 */
[----:B--2---:R-:W-:Y:S05]  /*11a20*/  @P0 EXIT ;  /* 0x000000000000094d */ /* 0x004fea0003800000 */
[----:B------:R-:W1:Y:S02]  /*11a30*/  QSPC.E.S P0, RZ, [R2+0x4] ;  /* 0x0000040002ff73aa */ /* 0x000e640000000500 */
[----:B-1----:R-:W-:Y:S05]  /*11a40*/  @!P0 BRA `(.L_x_2101) ;  /* 0x0000008000008947 */ /* 0x002fea0003800000 */
[----:B0-----:R-:W-:-:S04]  /*11a50*/  IADD3 R2, R2, 0x4, RZ ;  /* 0x0000000402027810 */ /* 0x001fc80007ffe0ff */
[----:B------:R-:W-:-:S05]  /*11a60*/  LOP3.LUT R2, R2, 0xffffff, RZ, 0xc0, !PT ;  /* 0x00ffffff02027812 */ /* 0x000fca00078ec0ff */
.L_x_2102:
[----:B------:R-:W0:Y:S02]  /*11a70*/  LDS R4, [R2] ;  /* 0x0000000002047984 */ /* 0x000e240000000800 */
[----:B0-----:R-:W-:-:S10]  /*11a80*/  HFMA2.MMA R5, R4, 1, 1, R22 ;  /* 0x3c003c0004057835 */ /* 0x001fd40000000016 */
[----:B------:R-:W0:Y:S02]  /*11a90*/  ATOMS.CAST.SPIN R5, [R2], R4, R5 ;  /* 0x000000040205738d */ /* 0x000e240001800005 */
[----:B0-----:R-:W-:-:S13]  /*11aa0*/  ISETP.EQ.U32.AND P0, PT, R5, 0x1, PT ;  /* 0x000000010500780c */ /* 0x001fda0003f02070 */
[----:B------:R-:W-:Y:S05]  /*11ab0*/  @!P0 BRA `(.L_x_2102) ;  /* 0xffffffb000008947 */ /* 0x000fea000383ffff */
[----:B------:R-:W-:Y:S05]  /*11ac0*/  EXIT ;  /* 0x000000000000794d */ /* 0x000fea0003800000 */
.L_x_2101:
[----:B------:R-:W2:Y:S02]  /*11ad0*/  LD.E R0, [R2.64+0x4] ;  /* 0x0000040602007980 */ /* 0x000ea4000c101900 */
[----:B0-2---:R-:W-:-:S05]  /*11ae0*/  IMAD.IADD R5, R22, 0x1, R0 ;  /* 0x0000000116057824 */ /* 0x005fca00078e0200 */
[----:B------:R-:W-:Y:S01]  /*11af0*/  ST.E [R2.64+0x4], R5 ;  /* 0x0000040502007985 */ /* 0x000fe2000c101906 */
[----:B------:R-:W-:Y:S05]  /*11b00*/  EXIT ;  /* 0x000000000000794d */ /* 0x000fea0003800000 */
.L_x_2103:
        /* <DEDUP_REMOVED lines=15> */
.L_x_4770:


//--------------------- .text._Z23gemm_half_q_half_kernelILi3ELi176ELb1ELb0ELi64EEvPK6__halfPKjS4_S2_PS0_iiiiPKtS7_iiiiiibS2_i --------------------------
	.section	.text._Z23gemm_half_q_half_kernelILi3ELi176ELb1ELb0ELi64EEvPK6__halfPKjS4_S2_PS0_iiiiPKtS7_iiiiiibS2_i,"ax",@progbits
	.sectioninfo	@"SHI_REGISTERS=109"
	.align	128
        .global         _Z23gemm_half_q_half_kernelILi3ELi176ELb1ELb0ELi64EEvPK6__halfPKjS4_S2_PS0_iiiiPKtS7_iiiiiibS2_i
        .type           _Z23gemm_half_q_half_kernelILi3ELi176ELb1ELb0ELi64EEvPK6__halfPKjS4_S2_PS0_iiiiPKtS7_iiiiiibS2_i,@function
        .size           _Z23gemm_half_q_half_kernelILi3ELi176ELb1ELb0ELi64EEvPK6__halfPKjS4_S2_PS0_iiiiPKtS7_iiiiiibS2_i,(.L_x_4771 - _Z23gemm_half_q_half_kernelILi3ELi176ELb1ELb0ELi64EEvPK6__halfPKjS4_S2_PS0_iiiiPKtS7_iiiiiibS2_i)
        .other          _Z23gemm_half_q_half_kernelILi3ELi176ELb1ELb0ELi64EEvPK6__halfPKjS4_S2_PS0_iiiiPKtS7_iiiiiibS2_i,@"STO_CUDA_ENTRY STV_DEFAULT"
_Z23gemm_half_q_half_kernelILi3ELi176ELb1ELb0ELi64EEvPK6__halfPKjS4_S2_PS0_iiiiPKtS7_iiiiiibS2_i:
.text._Z23gemm_half_q_half_kernelILi3ELi176ELb1ELb0ELi64EEvPK6__halfPKjS4_S2_PS0_iiiiPKtS7_iiiiiibS2_i:
        /* <DEDUP_REMOVED lines=35> */
.L_x_2104:
        /* <DEDUP_REMOVED lines=27> */
.L_x_2109:
        /* <DEDUP_REMOVED lines=36> */
.L_x_2108:
        /* <DEDUP_REMOVED lines=22> */
.L_x_2110:
        /* <DEDUP_REMOVED lines=12> */
.L_x_2107:
[----:B------:R-:W-:Y:S01]  /*0840*/  ISETP.GT.AND P2, PT, R19, 0x3, PT ;  /* 0x000000031300780c */ /* 0x000fe20003f44270 */
[----:B------:R-:W-:Y:S01]  /*0850*/  IMAD.SHL.U32 R26, R12, 0x2, RZ ;  /* 0x000000020c1a7824 */ /* 0x000fe200078e00ff */
[----:B------:R-:W-:Y:S01]  /*0860*/  PLOP3.LUT P0, PT, PT, PT, PT, 0x80, 0x0 ;  /* 0x000000000000781c */ /* 0x000fe20003f0f070 */
[----:B------:R-:W-:-:S10]  /*0870*/  IMAD.MOV.U32 R9, RZ, RZ, RZ ;  /* 0x000000ffff097224 */ /* 0x000fd400078e00ff */
[----:B------:R-:W-:Y:S05]  /*0880*/  @!P2 BRA `(.L_x_2111) ;  /* 0x000002600000a947 */ /* 0x000fea0003800000 */
[----:B------:R-:W-:Y:S02]  /*0890*/  PLOP3.LUT P0, PT, PT, PT, PT, 0x8, 0x0 ;  /* 0x000000000000781c */ /* 0x000fe40003f0e170 */
[----:B------:R-:W-:Y:S02]  /*08a0*/  IADD3 R28, R19, -0x3, RZ ;  /* 0xfffffffd131c7810 */ /* 0x000fe40007ffe0ff */
.L_x_2112:
        /* <DEDUP_REMOVED lines=36> */
.L_x_2111:
        /* <DEDUP_REMOVED lines=22> */
.L_x_2113:
        /* <DEDUP_REMOVED lines=11> */
.L_x_2106:
[----:B------:R-:W-:Y:S05]  /*0d00*/  BSYNC B0 ;  /* 0x0000000000007941 */ /* 0x000fea0003800000 */
.L_x_2105:
        /* <DEDUP_REMOVED lines=14> */
.L_x_2116:
        /* <DEDUP_REMOVED lines=19> */
.L_x_2115:
        /* <DEDUP_REMOVED lines=14> */
.L_x_2117:
[----:B------:R-:W-:-:S13]  /*1000*/  ISETP.LT.OR P0, PT, R9, R19, P0 ;  /* 0x000000130900720c */ /* 0x000fda0000701670 */
[----:B------:R-:W-:Y:S02]  /*1010*/  @P0 IMAD R9, R0, 0x3, R9 ;  /* 0x0000000300090824 */ /* 0x000fe400078e0209 */
[----:B0-----:R-:W-:Y:S02]  /*1020*/  @P0 IMAD.MOV.U32 R3, RZ, RZ, 0x2 ;  /* 0x00000002ff030424 */ /* 0x001fe400078e00ff */
[----:B------:R-:W-:-:S04]  /*1030*/  @P0 IMAD R2, R9, c[0x0][0x18c], R8 ;  /* 0x0000630009020a24 */ /* 0x000fc800078e0208 */
[----:B------:R-:W-:-:S05]  /*1040*/  @P0 IMAD.WIDE R2, R2, R3, c[0x0][0x180] ;  /* 0x0000600002020625 */ /* 0x000fca00078e0203 */
[----:B------:R0:W-:Y:S02]  /*1050*/  @P0 STG.E.64 [R2.64], RZ ;  /* 0x000000ff02000986 */ /* 0x0001e4000c101b06 */
.L_x_2114:
        /* <DEDUP_REMOVED lines=14> */
.L_x_2119:
        /* <DEDUP_REMOVED lines=43> */
.L_x_2118:
        /* <DEDUP_REMOVED lines=13> */
[C---:B------:R-:W-:Y:S02]  /*14c0*/  @P2 IMNMX R2, R21.reuse, c[0x0][0x1b0], PT ;  /* 0x00006c0015022a17 */ /* 0x040fe40003800200 */
[----:B------:R-:W-:Y:S02]  /*14d0*/  @P0 IADD3 R0, R0, -c[0x0][0x1a8], RZ ;  /* 0x80006a0000000a10 */ /* 0x000fe40007ffe0ff */
[C---:B------:R-:W-:Y:S02]  /*14e0*/  @P3 IMNMX R9, R21.reuse, c[0x0][0x1b4], PT ;  /* 0x00006d0015093a17 */ /* 0x040fe40003800200 */
        /* <DEDUP_REMOVED lines=37> */
[----:B-----5:R-:W-:Y:S02]  /*1740*/  PRMT R25, RZ, 0x5410, RZ ;  /* 0x00005410ff197816 */ /* 0x020fe400000000ff */
[----:B------:R-:W-:Y:S02]  /*1750*/  IADD3 R0, R10, R0, R3 ;  /* 0x000000000a007210 */ /* 0x000fe40007ffe003 */
[----:B------:R-:W-:-:S03]  /*1760*/  PRMT R24, RZ, 0x5410, RZ ;  /* 0x00005410ff187816 */ /* 0x000fc600000000ff */
[----:B------:R-:W-:-:S05]  /*1770*/  IMAD R3, R0, c[0x0][0x18c], RZ ;  /* 0x0000630000037a24 */ /* 0x000fca00078e02ff */
[----:B------:R-:W-:Y:S02]  /*1780*/  SHF.R.S32.HI R11, RZ, 0x1f, R3 ;  /* 0x0000001fff0b7819 */ /* 0x000fe40000011403 */
[----:B------:R-:W-:-:S05]  /*1790*/  IADD3 R33, P0, R8, R3, RZ ;  /* 0x0000000308217210 */ /* 0x000fca0007f1e0ff */
[----:B------:R-:W-:Y:S01]  /*17a0*/  IMAD.X R0, R11, 0x1, R2, P0 ;  /* 0x000000010b007824 */ /* 0x000fe200000e0602 */
[----:B------:R-:W-:-:S04]  /*17b0*/  LEA R32, P0, R33, c[0x0][0x168], 0x2 ;  /* 0x00005a0021207a11 */ /* 0x000fc800078010ff */
[----:B------:R-:W-:Y:S02]  /*17c0*/  LEA.HI.X R33, R33, c[0x0][0x16c], R0, 0x2, P0 ;  /* 0x00005b0021217a11 */ /* 0x000fe400000f1400 */
[----:B------:R-:W-:-:S04]  /*17d0*/  ISETP.GE.AND P0, PT, R21, R20, PT ;  /* 0x000000141500720c */ /* 0x000fc80003f06270 */
[----:B------:R-:W-:Y:S02]  /*17e0*/  ISETP.GE.OR P0, PT, R21, c[0x0][0x1a8], P0 ;  /* 0x00006a0015007a0c */ /* 0x000fe40000706670 */
[----:B--2---:R-:W-:Y:S02]  /*17f0*/  PRMT R16, R22, 0x7610, R22 ;  /* 0x0000761016107816 */ /* 0x004fe40000000016 */
[----:B------:R-:W-:Y:S02]  /*1800*/  PRMT R0, R23, 0x7610, R23 ;  /* 0x0000761017007816 */ /* 0x000fe40000000017 */
[----:B------:R-:W-:Y:S01]  /*1810*/  PRMT R23, RZ, 0x5410, RZ ;  /* 0x00005410ff177816 */ /* 0x000fe200000000ff */
[----:B----4-:R-:W-:Y:S01]  /*1820*/  IMAD.IADD R30, R21, 0x1, R4 ;  /* 0x00000001151e7824 */ /* 0x010fe200078e0204 */
[----:B------:R-:W-:-:S05]  /*1830*/  PRMT R22, RZ, 0x5410, RZ ;  /* 0x00005410ff167816 */ /* 0x000fca00000000ff */
[----:B------:R-:W-:Y:S05]  /*1840*/  @P0 BRA `(.L_x_2120) ;  /* 0x000063e000000947 */ /* 0x000fea0003800000 */
[----:B------:R-:W-:Y:S01]  /*1850*/  ULDC UR4, c[0x0][0x18c] ;  /* 0x0000630000047ab9 */ /* 0x000fe20000000800 */
[----:B------:R-:W-:Y:S01]  /*1860*/  IADD3 R8, P0, P2, R8, c[0x0][0x18c], R3 ;  /* 0x0000630008087a10 */ /* 0x000fe20007a1e003 */
[----:B------:R-:W-:Y:S01]  /*1870*/  USHF.R.S32.HI UR4, URZ, 0x1f, UR4 ;  /* 0x0000001f3f047899 */ /* 0x000fe20008011404 */
[----:B------:R-:W-:Y:S01]  /*1880*/  IMAD.MOV.U32 R28, RZ, RZ, RZ ;  /* 0x000000ffff1c7224 */ /* 0x000fe200078e00ff */
[----:B------:R-:W-:Y:S02]  /*1890*/  PRMT R27, RZ, 0x7610, R27 ;  /* 0x00007610ff1b7816 */ /* 0x000fe4000000001b */
[----:B------:R-:W-:Y:S02]  /*18a0*/  LEA R10, P3, R8, c[0x0][0x168], 0x2 ;  /* 0x00005a00080a7a11 */ /* 0x000fe400078610ff */
[----:B------:R-:W-:Y:S01]  /*18b0*/  IADD3.X R11, R2, UR4, R11, P0, P2 ;  /* 0x00000004020b7c10 */ /* 0x000fe200087e440b */
[----:B------:R-:W-:-:S03]  /*18c0*/  UMOV UR4, URZ ;  /* 0x0000003f00047c82 */ /* 0x000fc60008000000 */
[----:B------:R-:W-:Y:S02]  /*18d0*/  LEA.HI.X R11, R8, c[0x0][0x16c], R11, 0x2, P3 ;  /* 0x00005b00080b7a11 */ /* 0x000fe400018f140b */
.L_x_2133:
        /* <DEDUP_REMOVED lines=216> */
.L_x_2122:
        /* <DEDUP_REMOVED lines=97> */
.L_x_2123:
        /* <DEDUP_REMOVED lines=56> */
[----:B------:R-:W-:-:S02]  /*2ff0*/  FFMA.FTZ R60, R34, R59, R60 ;  /* 0x0000003b223c7223 */ /* 0x000fc4000001003c */
        /* <DEDUP_REMOVED lines=34> */
.L_x_2121:
        /* <DEDUP_REMOVED lines=204> */
.L_x_2125:
        /* <DEDUP_REMOVED lines=97> */
.L_x_2126:
        /* <DEDUP_REMOVED lines=70> */
[--C-:B------:R-:W-:Y:S01]  /*4950*/  HADD2.F32 R11, -RZ, R16.reuse.H1_H1 ;  /* 0x30000010ff0b7230 */ /* 0x100fe20000004100 */
        /* <DEDUP_REMOVED lines=20> */
.L_x_2124:
        /* <DEDUP_REMOVED lines=203> */
.L_x_2128:
        /* <DEDUP_REMOVED lines=97> */
.L_x_2129:
        /* <DEDUP_REMOVED lines=91> */
.L_x_2127:
        /* <DEDUP_REMOVED lines=203> */
.L_x_2131:
        /* <DEDUP_REMOVED lines=97> */
.L_x_2132:
        /* <DEDUP_REMOVED lines=91> */
.L_x_2130:
        /* <DEDUP_REMOVED lines=8> */
[----:B-----5:R-:W-:-:S02]  /*7c00*/  IMAD.MOV.U32 R10, RZ, RZ, R2 ;  /* 0x000000ffff0a7224 */ /* 0x020fc400078e0002 */
[----:B------:R-:W-:-:S10]  /*7c10*/  IMAD.MOV.U32 R11, RZ, RZ, R3 ;  /* 0x000000ffff0b7224 */ /* 0x000fd400078e0003 */
[----:B------:R-:W-:Y:S05]  /*7c20*/  @!P0 BRA P2, `(.L_x_2133) ;  /* 0xffff9cb000008947 */ /* 0x000fea000103ffff */
.L_x_2120:
        /* <DEDUP_REMOVED lines=8> */
.L_x_2141:
        /* <DEDUP_REMOVED lines=34> */
[----:B------:R-:W-:Y:S02]  /*7ed0*/  SHF.R.U32.HI R47, RZ, 0x6, R10 ;  /* 0x00000006ff2f7819 */ /* 0x000fe4000001160a */
        /* <DEDUP_REMOVED lines=24> */
[--C-:B------:R-:W-:Y:S02]  /*8060*/  SHF.R.U32.HI R48, RZ, 0x8, R35.reuse ;  /* 0x00000008ff307819 */ /* 0x100fe40000011623 */
        /* <DEDUP_REMOVED lines=13> */
[----:B------:R-:W-:Y:S02]  /*8140*/  SHF.R.U32.HI R40, RZ, 0x6, R13 ;  /* 0x00000006ff287819 */ /* 0x000fe4000001160d */
[----:B------:R-:W-:Y:S02]  /*8150*/  LOP3.LUT R54, R15, 0x3f003f, RZ, 0xc0, !PT ;  /* 0x003f003f0f367812 */ /* 0x000fe400078ec0ff */
[----:B------:R-:W-:-:S02]  /*8160*/  SHF.R.U32.HI R56, RZ, 0x6, R15 ;  /* 0x00000006ff387819 */ /* 0x000fc4000001160f */
[----:B------:R-:W-:Y:S02]  /*8170*/  LOP3.LUT R9, R12, 0x3f003f, RZ, 0xc0, !PT ;  /* 0x003f003f0c097812 */ /* 0x000fe400078ec0ff */
        /* <DEDUP_REMOVED lines=123> */
.L_x_2136:
        /* <DEDUP_REMOVED lines=46> */
.L_x_2137:
        /* <DEDUP_REMOVED lines=43> */
.L_x_2135:
        /* <DEDUP_REMOVED lines=17> */
[--C-:B------:R-:W-:Y:S02]  /*8fd0*/  SHF.R.U32.HI R45, RZ, 0xc, R11.reuse ;  /* 0x0000000cff2d7819 */ /* 0x100fe4000001160b */
[----:B------:R-:W-:Y:S02]  /*8fe0*/  LOP3.LUT R52, R11, 0x3f003f, RZ, 0xc0, !PT ;  /* 0x003f003f0b347812 */ /* 0x000fe400078ec0ff */
        /* <DEDUP_REMOVED lines=29> */
[----:B---3--:R-:W-:Y:S02]  /*91c0*/  SHF.R.U32.HI R10, RZ, 0xc, R12 ;  /* 0x0000000cff0a7819 */ /* 0x008fe4000001160c */
[--C-:B------:R-:W-:Y:S02]  /*91d0*/  SHF.R.U32.HI R31, RZ, 0xc, R13.reuse ;  /* 0x0000000cff1f7819 */ /* 0x100fe4000001160d */
[----:B------:R-:W-:Y:S02]  /*91e0*/  LOP3.LUT R32, R13, 0x3f003f, RZ, 0xc0, !PT ;  /* 0x003f003f0d207812 */ /* 0x000fe400078ec0ff */
        /* <DEDUP_REMOVED lines=136> */
.L_x_2139:
        /* <DEDUP_REMOVED lines=46> */
.L_x_2140:
        /* <DEDUP_REMOVED lines=43> */
.L_x_2138:
        /* <DEDUP_REMOVED lines=9> */
.L_x_2134:
        /* <DEDUP_REMOVED lines=8> */
.L_x_2146:
[----:B------:R-:W-:Y:S01]  /*a110*/  ISETP.NE.AND P2, PT, R21, R30, PT ;  /* 0x0000001e1500720c */ /* 0x000fe20003f45270 */
[----:B------:R-:W-:Y:S02]  /*a120*/  IMAD.MOV.U32 R43, RZ, RZ, c[0x0][0x18c] ;  /* 0x00006300ff2b7624 */ /* 0x000fe400078e00ff */
[----:B------:R-:W-:Y:S02]  /*a130*/  IMAD.MOV.U32 R36, RZ, RZ, R32 ;  /* 0x000000ffff247224 */ /* 0x000fe400078e0020 */
        /* <DEDUP_REMOVED lines=23> */
[----:B-----5:R-:W-:-:S02]  /*a2b0*/  SHF.R.U32.HI R31, RZ, 0xf, R36 ;  /* 0x0000000fff1f7819 */ /* 0x020fc40000011624 */
[----:B------:R-:W-:Y:S02]  /*a2c0*/  SHF.R.U32.HI R82, RZ, 0xf, R37 ;  /* 0x0000000fff527819 */ /* 0x000fe40000011625 */
[----:B------:R-:W-:Y:S02]  /*a2d0*/  SHF.R.U32.HI R88, RZ, 0xf, R39 ;  /* 0x0000000fff587819 */ /* 0x000fe40000011627 */
        /* <DEDUP_REMOVED lines=23> */
[C---:B------:R-:W-:Y:S02]  /*a450*/  LOP3.LUT R40, R37.reuse, 0x3e003e0, RZ, 0xc0, !PT ;  /* 0x03e003e025287812 */ /* 0x040fe400078ec0ff */
[----:B------:R-:W-:Y:S02]  /*a460*/  LOP3.LUT R49, R37, 0x1f001f, RZ, 0xc0, !PT ;  /* 0x001f001f25317812 */ /* 0x000fe400078ec0ff */
[----:B------:R-:W-:Y:S02]  /*a470*/  SHF.R.U32.HI R51, RZ, 0xa, R37 ;  /* 0x0000000aff337819 */ /* 0x000fe40000011625 */
[----:B------:R-:W-:Y:S02]  /*a480*/  SHF.R.U32.HI R87, RZ, 0xd, R14 ;  /* 0x0000000dff577819 */ /* 0x000fe4000001160e */
[----:B------:R-:W-:-:S02]  /*a490*/  LOP3.LUT R34, R14, 0x3e003e0, RZ, 0xc0, !PT ;  /* 0x03e003e00e227812 */ /* 0x000fc400078ec0ff */
[----:B------:R-:W-:Y:S02]  /*a4a0*/  LOP3.LUT R56, R14, 0x1f001f, RZ, 0xc0, !PT ;  /* 0x001f001f0e387812 */ /* 0x000fe400078ec0ff */
        /* <DEDUP_REMOVED lines=10> */
[----:B------:R-:W-:-:S02]  /*a550*/  LOP3.LUT R83, R82, 0x20002, R83, 0xf8, !PT ;  /* 0x0002000252537812 */ /* 0x000fc400078ef853 */
[----:B------:R-:W-:Y:S02]  /*a560*/  LOP3.LUT R89, R88, 0x20002, R89, 0xf8, !PT ;  /* 0x0002000258597812 */ /* 0x000fe400078ef859 */
[C---:B------:R-:W-:Y:S02]  /*a570*/  LOP3.LUT R36, R38.reuse, 0x3e003e0, RZ, 0xc0, !PT ;  /* 0x03e003e026247812 */ /* 0x040fe400078ec0ff */
[----:B------:R-:W-:Y:S02]  /*a580*/  LOP3.LUT R29, R38, 0x1f001f, RZ, 0xc0, !PT ;  /* 0x001f001f261d7812 */ /* 0x000fe400078ec0ff */
[----:B------:R-:W-:Y:S02]  /*a590*/  SHF.R.U32.HI R42, RZ, 0xa, R38 ;  /* 0x0000000aff2a7819 */ /* 0x000fe40000011626 */
[C---:B------:R-:W-:Y:S02]  /*a5a0*/  LOP3.LUT R39, R13.reuse, 0x3e003e0, RZ, 0xc0, !PT ;  /* 0x03e003e00d277812 */ /* 0x040fe400078ec0ff */
[----:B------:R-:W-:-:S02]  /*a5b0*/  LOP3.LUT R62, R13, 0x1f001f, RZ, 0xc0, !PT ;  /* 0x001f001f0d3e7812 */ /* 0x000fc400078ec0ff */
[----:B------:R-:W-:Y:S02]  /*a5c0*/  SHF.R.U32.HI R63, RZ, 0xa, R13 ;  /* 0x0000000aff3f7819 */ /* 0x000fe4000001160d */
[----:B------:R-:W-:Y:S02]  /*a5d0*/  LOP3.LUT R86, R85, 0x20002, R86, 0xf8, !PT ;  /* 0x0002000255567812 */ /* 0x000fe400078ef856 */
[C---:B------:R-:W-:Y:S02]  /*a5e0*/  LOP3.LUT R38, R33.reuse, 0x3e003e0, RZ, 0xc0, !PT ;  /* 0x03e003e021267812 */ /* 0x040fe400078ec0ff */
[----:B------:R-:W-:Y:S02]  /*a5f0*/  LOP3.LUT R54, R33, 0x1f001f, RZ, 0xc0, !PT ;  /* 0x001f001f21367812 */ /* 0x000fe400078ec0ff */
[----:B------:R-:W-:Y:S02]  /*a600*/  SHF.R.U32.HI R57, RZ, 0xa, R33 ;  /* 0x0000000aff397819 */ /* 0x000fe40000011621 */
[----:B------:R-:W-:-:S02]  /*a610*/  SHF.R.U32.HI R13, RZ, 0xc, R9 ;  /* 0x0000000cff0d7819 */ /* 0x000fc40000011609 */
[C---:B------:R-:W-:Y:S02]  /*a620*/  LOP3.LUT R70, R9.reuse, 0x3e003e0, RZ, 0xc0, !PT ;  /* 0x03e003e009467812 */ /* 0x040fe400078ec0ff */
[----:B------:R-:W-:Y:S02]  /*a630*/  LOP3.LUT R73, R9, 0x1f001f, RZ, 0xc0, !PT ;  /* 0x001f001f09497812 */ /* 0x000fe400078ec0ff */
[----:B------:R-:W-:Y:S02]  /*a640*/  SHF.R.U32.HI R74, RZ, 0xa, R9 ;  /* 0x0000000aff4a7819 */ /* 0x000fe40000011609 */
[C---:B------:R-:W-:Y:S02]  /*a650*/  LOP3.LUT R33, R35.reuse, 0x3e003e0, RZ, 0xc0, !PT ;  /* 0x03e003e023217812 */ /* 0x040fe400078ec0ff */
[----:B------:R-:W-:Y:S02]  /*a660*/  LOP3.LUT R46, R35, 0x1f001f, RZ, 0xc0, !PT ;  /* 0x001f001f232e7812 */ /* 0x000fe400078ec0ff */
[----:B------:R-:W-:-:S02]  /*a670*/  SHF.R.U32.HI R47, RZ, 0xa, R35 ;  /* 0x0000000aff2f7819 */ /* 0x000fc40000011623 */
[--C-:B------:R-:W-:Y:S02]  /*a680*/  SHF.R.U32.HI R9, RZ, 0xc, R10.reuse ;  /* 0x0000000cff097819 */ /* 0x100fe4000001160a */
[C---:B------:R-:W-:Y:S02]  /*a690*/  LOP3.LUT R66, R10.reuse, 0x3e003e0, RZ, 0xc0, !PT ;  /* 0x03e003e00a427812 */ /* 0x040fe400078ec0ff */
[----:B------:R-:W-:Y:S02]  /*a6a0*/  LOP3.LUT R64, R10, 0x1f001f, RZ, 0xc0, !PT ;  /* 0x001f001f0a407812 */ /* 0x000fe400078ec0ff */
[----:B------:R-:W-:Y:S02]  /*a6b0*/  SHF.R.U32.HI R65, RZ, 0xa, R10 ;  /* 0x0000000aff417819 */ /* 0x000fe4000001160a */
[----:B------:R-:W-:Y:S02]  /*a6c0*/  LOP3.LUT R81, R81, 0x40004, R80, 0xf8, !PT ;  /* 0x0004000451517812 */ /* 0x000fe400078ef850 */
[----:B------:R-:W-:-:S02]  /*a6d0*/  LOP3.LUT R35, R15, 0x3e003e0, RZ, 0xc0, !PT ;  /* 0x03e003e00f237812 */ /* 0x000fc400078ec0ff */
[----:B------:R-:W-:Y:S02]  /*a6e0*/  LOP3.LUT R53, R15, 0x1f001f, RZ, 0xc0, !PT ;  /* 0x001f001f0f357812 */ /* 0x000fe400078ec0ff */
[----:B------:R-:W-:Y:S01]  /*a6f0*/  SHF.R.U32.HI R48, RZ, 0xa, R15 ;  /* 0x0000000aff307819 */ /* 0x000fe2000001160f */
[----:B------:R-:W-:Y:S01]  /*a700*/  IMAD.MOV.U32 R15, RZ, RZ, 0x2800 ;  /* 0x00002800ff0f7424 */ /* 0x000fe200078e00ff */
[----:B------:R-:W-:Y:S02]  /*a710*/  SHF.R.U32.HI R10, RZ, 0xc, R11 ;  /* 0x0000000cff0a7819 */ /* 0x000fe4000001160b */
[----:B------:R-:W-:Y:S02]  /*a720*/  PRMT R8, R17, 0x9910, RZ ;  /* 0x0000991011087816 */ /* 0x000fe400000000ff */
[----:B------:R-:W-:Y:S02]  /*a730*/  LOP3.LUT R84, R83, 0x40004, R84, 0xf8, !PT ;  /* 0x0004000453547812 */ /* 0x000fe400078ef854 */
[----:B------:R-:W-:-:S02]  /*a740*/  LOP3.LUT R89, R89, 0x40004, R14, 0xf8, !PT ;  /* 0x0004000459597812 */ /* 0x000fc400078ef80e */
[----:B------:R-:W-:Y:S02]  /*a750*/  LOP3.LUT R86, R86, 0x40004, R87, 0xf8, !PT ;  /* 0x0004000456567812 */ /* 0x000fe400078ef857 */
[----:B------:R-:W-:Y:S02]  /*a760*/  LOP3.LUT R83, R81, 0x80008, R12, 0xf8, !PT ;  /* 0x0008000851537812 */ /* 0x000fe400078ef80c */
[----:B------:R-:W-:Y:S02]  /*a770*/  ISETP.NE.AND P2, PT, R8, RZ, PT ;  /* 0x000000ff0800720c */ /* 0x000fe40003f45270 */
[----:B------:R-:W-:Y:S02]  /*a780*/  LOP3.LUT R87, R84, 0x80008, R13, 0xf8, !PT ;  /* 0x0008000854577812 */ /* 0x000fe400078ef80d */
[----:B------:R-:W-:Y:S02]  /*a790*/  LOP3.LUT R93, R89, 0x80008, R10, 0xf8, !PT ;  /* 0x00080008595d7812 */ /* 0x000fe400078ef80a */
[----:B------:R-:W-:-:S02]  /*a7a0*/  LOP3.LUT R67, R11, 0x3e003e0, RZ, 0xc0, !PT ;  /* 0x03e003e00b437812 */ /* 0x000fc400078ec0ff */
[----:B------:R-:W-:Y:S02]  /*a7b0*/  LOP3.LUT R58, R11, 0x1f001f, RZ, 0xc0, !PT ;  /* 0x001f001f0b3a7812 */ /* 0x000fe400078ec0ff */
[----:B------:R-:W-:Y:S02]  /*a7c0*/  SHF.R.U32.HI R61, RZ, 0xa, R11 ;  /* 0x0000000aff3d7819 */ /* 0x000fe4000001160b */
[----:B------:R-:W-:Y:S02]  /*a7d0*/  LOP3.LUT R91, R86, 0x80008, R9, 0xf8, !PT ;  /* 0x00080008565b7812 */ /* 0x000fe400078ef809 */
[----:B------:R-:W-:Y:S02]  /*a7e0*/  PRMT R31, R15, 0x7610, R31 ;  /* 0x000076100f1f7816 */ /* 0x000fe4000000001f */
        /* <DEDUP_REMOVED lines=57> */
[----:B------:R-:W-:Y:S02]  /*ab80*/  ISETP.GE.AND P3, PT, R19, 0x2, PT ;  /* 0x000000021300780c */ /* 0x000fe40003f66270 */
[----:B--2---:R-:W-:-:S02]  /*ab90*/  SHF.R.U32.HI R80, RZ, 0xb, R4 ;  /* 0x0000000bff507819 */ /* 0x004fc40000011604 */
        /* <DEDUP_REMOVED lines=8> */
[----:B------:R-:W-:Y:S02]  /*ac20*/  SHF.R.U32.HI R82, RZ, 0xb, R6 ;  /* 0x0000000bff527819 */ /* 0x000fe40000011606 */
[----:B------:R-:W-:Y:S02]  /*ac30*/  LOP3.LUT R5, R83, 0x100010, R80, 0xf8, !PT ;  /* 0x0010001053057812 */ /* 0x000fe400078ef850 */
[C---:B------:R-:W-:Y:S02]  /*ac40*/  LOP3.LUT R92, R7.reuse, 0x3e003e0, RZ, 0xc0, !PT ;  /* 0x03e003e0075c7812 */ /* 0x040fe400078ec0ff */
[----:B------:R-:W-:-:S02]  /*ac50*/  LOP3.LUT R14, R7, 0x1f001f, RZ, 0xc0, !PT ;  /* 0x001f001f070e7812 */ /* 0x000fc400078ec0ff */
[----:B------:R-:W-:Y:S02]  /*ac60*/  SHF.R.U32.HI R15, RZ, 0xa, R7 ;  /* 0x0000000aff0f7819 */ /* 0x000fe40000011607 */
[----:B------:R-:W-:Y:S01]  /*ac70*/  LOP3.LUT R80, R69, 0x64006400, RZ, 0xfc, !PT ;  /* 0x6400640045507812 */ /* 0x000fe200078efcff */
[-C--:B------:R-:W-:Y:S01]  /*ac80*/  HFMA2 R69, R68, R31.reuse.H0_H0, -48, -48 ;  /* 0xd200d20044457431 */ /* 0x080fe2000004001f */
[C---:B------:R-:W-:Y:S02]  /*ac90*/  LOP3.LUT R89, R6.reuse, 0x3e003e0, RZ, 0xc0, !PT ;  /* 0x03e003e006597812 */ /* 0x040fe400078ec0ff */
[----:B------:R-:W-:Y:S01]  /*aca0*/  LOP3.LUT R12, R6, 0x1f001f, RZ, 0xc0, !PT ;  /* 0x001f001f060c7812 */ /* 0x000fe200078ec0ff */
[-C--:B------:R-:W-:Y:S01]  /*acb0*/  HFMA2 R68, R80, R31.reuse.H0_H0, -48, -48 ;  /* 0xd200d20050447431 */ /* 0x080fe2000004001f */
[----:B------:R-:W-:Y:S02]  /*acc0*/  SHF.R.U32.HI R13, RZ, 0xa, R6 ;  /* 0x0000000aff0d7819 */ /* 0x000fe40000011606 */
[----:B------:R-:W-:Y:S01]  /*acd0*/  LOP3.LUT R7, R93, 0x100010, R84, 0xf8, !PT ;  /* 0x001000105d077812 */ /* 0x000fe200078ef854 */
[-C--:B------:R-:W-:Y:S01]  /*ace0*/  HFMA2 R93, R40, R31.reuse.H0_H0, -48, -48 ;  /* 0xd200d200285d7431 */ /* 0x080fe2000004001f */
[----:B------:R-:W-:Y:S01]  /*acf0*/  LOP3.LUT R6, R87, 0x100010, R4, 0xf8, !PT ;  /* 0x0010001057067812 */ /* 0x000fe200078ef804 */
[----:B------:R-:W-:Y:S01]  /*ad00*/  HADD2 R87, R54, -1040, -1040 ;  /* 0xe410e41036577430 */ /* 0x000fe20000000000 */
        /* <DEDUP_REMOVED lines=164> */
.L_x_2144:
        /* <DEDUP_REMOVED lines=80> */
.L_x_2145:
        /* <DEDUP_REMOVED lines=77> */
.L_x_2143:
[----:B0-----:R-:W-:Y:S01]  /*c120*/  IADD3 R21, R21, 0x20, RZ ;  /* 0x0000002015157810 */ /* 0x001fe20007ffe0ff */
[----:B------:R-:W-:Y:S01]  /*c130*/  IMAD.WIDE R2, R43, 0x4, R2 ;  /* 0x000000042b027825 */ /* 0x000fe200078e0202 */
[----:B------:R-:W-:Y:S02]  /*c140*/  UIADD3 UR4, UR4, 0x40, URZ ;  /* 0x0000004004047890 */ /* 0x000fe4000fffe03f */
[C---:B------:R-:W-:Y:S01]  /*c150*/  ISETP.GE.AND P2, PT, R21.reuse, c[0x0][0x1b0], PT ;  /* 0x00006c0015007a0c */ /* 0x040fe20003f46270 */
[----:B-----5:R-:W-:Y:S01]  /*c160*/  IMAD.MOV.U32 R32, RZ, RZ, R2 ;  /* 0x000000ffff207224 */ /* 0x020fe200078e0002 */
[----:B------:R-:W-:Y:S01]  /*c170*/  ISETP.LT.AND P3, PT, R21, R20, PT ;  /* 0x000000141500720c */ /* 0x000fe20003f61270 */
[----:B------:R-:W-:-:S12]  /*c180*/  IMAD.MOV.U32 R33, RZ, RZ, R3 ;  /* 0x000000ffff217224 */ /* 0x000fd800078e0003 */
[----:B------:R-:W-:Y:S05]  /*c190*/  @!P2 BRA P3, `(.L_x_2146) ;  /* 0xffffdf700000a947 */ /* 0x000fea000183ffff */
.L_x_2142:
        /* <DEDUP_REMOVED lines=16> */
.L_x_2150:
[----:B------:R-:W0:Y:S02]  /*c2a0*/  LDS R6, [R4] ;  /* 0x0000000004067984 */ /* 0x000e240000000800 */
[----:B0-----:R-:W-:-:S06]  /*c2b0*/  HADD2 R7, R6, R27 ;  /* 0x0000001b06077230 */ /* 0x001fcc0000000000 */
[----:B------:R-:W0:Y:S02]  /*c2c0*/  ATOMS.CAST.SPIN R7, [R4], R6, R7 ;  /* 0x000000060407738d */ /* 0x000e240001800007 */
[----:B0-----:R-:W-:-:S13]  /*c2d0*/  ISETP.EQ.U32.AND P0, PT, R7, 0x1, PT ;  /* 0x000000010700780c */ /* 0x001fda0003f02070 */
[----:B------:R-:W-:Y:S05]  /*c2e0*/  @!P0 BRA `(.L_x_2150) ;  /* 0xffffffb000008947 */ /* 0x000fea000383ffff */
[----:B------:R-:W-:Y:S05]  /*c2f0*/  BRA `(.L_x_2148) ;  /* 0x0000003000007947 */ /* 0x000fea0003800000 */
.L_x_2149:
[----:B------:R-:W2:Y:S02]  /*c300*/  LD.E R4, [R2.64] ;  /* 0x0000000602047980 */ /* 0x000ea4000c101900 */
[----:B--2---:R-:W-:-:S05]  /*c310*/  IMAD.IADD R5, R27, 0x1, R4 ;  /* 0x000000011b057824 */ /* 0x004fca00078e0204 */
[----:B------:R0:W-:Y:S02]  /*c320*/  ST.E [R2.64], R5 ;  /* 0x0000000502007985 */ /* 0x0001e4000c101906 */
.L_x_2148:
[----:B------:R-:W-:Y:S05]  /*c330*/  BSYNC B0 ;  /* 0x0000000000007941 */ /* 0x000fea0003800000 */
.L_x_2147:
[----:B------:R-:W2:Y:S01]  /*c340*/  ATOM.E.ADD.F16x2.RN.STRONG.GPU P0, RZ, [R2.64+0x4], R26 ;  /* 0x0000041a02ff798a */ /* 0x000ea2000810e9c6 */
[----:B------:R-:W-:Y:S01]  /*c350*/  BSSY B0, `(.L_x_2151) ;  /* 0x000000f000007945 */ /* 0x000fe20003800000 */
[----:B--2---:R-:W-:Y:S05]  /*c360*/  @P0 BRA `(.L_x_2152) ;  /* 0x000000d000000947 */ /* 0x004fea0003800000 */
[----:B------:R-:W1:Y:S02]  /*c370*/  QSPC.E.S P0, RZ, [R2+0x4] ;  /* 0x0000040002ff73aa */ /* 0x000e640000000500 */
[----:B-1----:R-:W-:Y:S05]  /*c380*/  @!P0 BRA `(.L_x_2153) ;  /* 0x0000008000008947 */ /* 0x002fea0003800000 */
[----:B0-----:R-:W-:-:S04]  /*c390*/  IADD3 R2, R2, 0x4, RZ ;  /* 0x0000000402027810 */ /* 0x001fc80007ffe0ff */
[----:B------:R-:W-:-:S05]  /*c3a0*/  LOP3.LUT R2, R2, 0xffffff, RZ, 0xc0, !PT ;  /* 0x00ffffff02027812 */ /* 0x000fca00078ec0ff */
.L_x_2154:
[----:B------:R-:W0:Y:S02]  /*c3b0*/  LDS R4, [R2] ;  /* 0x0000000002047984 */ /* 0x000e240000000800 */
[----:B0-----:R-:W-:-:S10]  /*c3c0*/  HFMA2.MMA R5, R4, 1, 1, R26 ;  /* 0x3c003c0004057835 */ /* 0x001fd4000000001a */
[----:B------:R-:W0:Y:S02]  /*c3d0*/  ATOMS.CAST.SPIN R5, [R2], R4, R5 ;  /* 0x000000040205738d */ /* 0x000e240001800005 */
[----:B0-----:R-:W-:-:S13]  /*c3e0*/  ISETP.EQ.U32.AND P0, PT, R5, 0x1, PT ;  /* 0x000000010500780c */ /* 0x001fda0003f02070 */
[----:B------:R-:W-:Y:S05]  /*c3f0*/  @!P0 BRA `(.L_x_2154) ;  /* 0xffffffb000008947 */ /* 0x000fea000383ffff */
[----:B------:R-:W-:Y:S05]  /*c400*/  BRA `(.L_x_2152) ;  /* 0x0000003000007947 */ /* 0x000fea0003800000 */
.L_x_2153:
[----:B------:R-:W2:Y:S02]  /*c410*/  LD.E R4, [R2.64+0x4] ;  /* 0x0000040602047980 */ /* 0x000ea4000c101900 */
[----:B0-2---:R-:W-:-:S05]  /*c420*/  IMAD.IADD R5, R26, 0x1, R4 ;  /* 0x000000011a057824 */ /* 0x005fca00078e0204 */
[----:B------:R0:W-:Y:S02]  /*c430*/  ST.E [R2.64+0x4], R5 ;  /* 0x0000040502007985 */ /* 0x0001e4000c101906 */
.L_x_2152:
[----:B------:R-:W-:Y:S05]  /*c440*/  BSYNC B0 ;  /* 0x0000000000007941 */ /* 0x000fea0003800000 */
.L_x_2151:
        /* <DEDUP_REMOVED lines=10> */
.L_x_2158:
[----:B------:R-:W0:Y:S02]  /*c4f0*/  LDS R6, [R4] ;  /* 0x0000000004067984 */ /* 0x000e240000000800 */
[----:B0-----:R-:W-:-:S06]  /*c500*/  HADD2 R7, R6, R25 ;  /* 0x0000001906077230 */ /* 0x001fcc0000000000 */
[----:B------:R-:W0:Y:S02]  /*c510*/  ATOMS.CAST.SPIN R7, [R4], R6, R7 ;  /* 0x000000060407738d */ /* 0x000e240001800007 */
[----:B0-----:R-:W-:-:S13]  /*c520*/  ISETP.EQ.U32.AND P0, PT, R7, 0x1, PT ;  /* 0x000000010700780c */ /* 0x001fda0003f02070 */
[----:B------:R-:W-:Y:S05]  /*c530*/  @!P0 BRA `(.L_x_2158) ;  /* 0xffffffb000008947 */ /* 0x000fea000383ffff */
[----:B------:R-:W-:Y:S05]  /*c540*/  BRA `(.L_x_2156) ;  /* 0x0000003000007947 */ /* 0x000fea0003800000 */
.L_x_2157:
[----:B------:R-:W2:Y:S02]  /*c550*/  LD.E R4, [R2.64] ;  /* 0x0000000602047980 */ /* 0x000ea4000c101900 */
[----:B--2---:R-:W-:-:S05]  /*c560*/  IMAD.IADD R5, R25, 0x1, R4 ;  /* 0x0000000119057824 */ /* 0x004fca00078e0204 */
[----:B------:R0:W-:Y:S02]  /*c570*/  ST.E [R2.64], R5 ;  /* 0x0000000502007985 */ /* 0x0001e4000c101906 */
.L_x_2156:
[----:B------:R-:W-:Y:S05]  /*c580*/  BSYNC B0 ;  /* 0x0000000000007941 */ /* 0x000fea0003800000 */
.L_x_2155:
[----:B------:R-:W2:Y:S01]  /*c590*/  ATOM.E.ADD.F16x2.RN.STRONG.GPU P0, RZ, [R2.64+0x4], R24 ;  /* 0x0000041802ff798a */ /* 0x000ea2000810e9c6 */
[----:B------:R-:W-:Y:S01]  /*c5a0*/  BSSY B0, `(.L_x_2159) ;  /* 0x000000f000007945 */ /* 0x000fe20003800000 */
[----:B--2---:R-:W-:Y:S05]  /*c5b0*/  @P0 BRA `(.L_x_2160) ;  /* 0x000000d000000947 */ /* 0x004fea0003800000 */
[----:B------:R-:W1:Y:S02]  /*c5c0*/  QSPC.E.S P0, RZ, [R2+0x4] ;  /* 0x0000040002ff73aa */ /* 0x000e640000000500 */
[----:B-1----:R-:W-:Y:S05]  /*c5d0*/  @!P0 BRA `(.L_x_2161) ;  /* 0x0000008000008947 */ /* 0x002fea0003800000 */
[----:B0-----:R-:W-:-:S04]  /*c5e0*/  IADD3 R2, R2, 0x4, RZ ;  /* 0x0000000402027810 */ /* 0x001fc80007ffe0ff */
[----:B------:R-:W-:-:S05]  /*c5f0*/  LOP3.LUT R2, R2, 0xffffff, RZ, 0xc0, !PT ;  /* 0x00ffffff02027812 */ /* 0x000fca00078ec0ff */
.L_x_2162:
[----:B------:R-:W0:Y:S02]  /*c600*/  LDS R4, [R2] ;  /* 0x0000000002047984 */ /* 0x000e240000000800 */
[----:B0-----:R-:W-:-:S10]  /*c610*/  HFMA2.MMA R5, R4, 1, 1, R24 ;  /* 0x3c003c0004057835 */ /* 0x001fd40000000018 */
[----:B------:R-:W0:Y:S02]  /*c620*/  ATOMS.CAST.SPIN R5, [R2], R4, R5 ;  /* 0x000000040205738d */ /* 0x000e240001800005 */
[----:B0-----:R-:W-:-:S13]  /*c630*/  ISETP.EQ.U32.AND P0, PT, R5, 0x1, PT ;  /* 0x000000010500780c */ /* 0x001fda0003f02070 */
[----:B------:R-:W-:Y:S05]  /*c640*/  @!P0 BRA `(.L_x_2162) ;  /* 0xffffffb000008947 */ /* 0x000fea000383ffff */
[----:B------:R-:W-:Y:S05]  /*c650*/  BRA `(.L_x_2160) ;  /* 0x0000003000007947 */ /* 0x000fea0003800000 */
.L_x_2161:
[----:B------:R-:W2:Y:S02]  /*c660*/  LD.E R4, [R2.64+0x4] ;  /* 0x0000040602047980 */ /* 0x000ea4000c101900 */
[----:B0-2---:R-:W-:-:S05]  /*c670*/  IMAD.IADD R5, R24, 0x1, R4 ;  /* 0x0000000118057824 */ /* 0x005fca00078e0204 */
[----:B------:R0:W-:Y:S02]  /*c680*/  ST.E [R2.64+0x4], R5 ;  /* 0x0000040502007985 */ /* 0x0001e4000c101906 */
.L_x_2160:
[----:B------:R-:W-:Y:S05]  /*c690*/  BSYNC B0 ;  /* 0x0000000000007941 */ /* 0x000fea0003800000 */
.L_x_2159:
        /* <DEDUP_REMOVED lines=10> */
.L_x_2166:
[----:B------:R-:W0:Y:S02]  /*c740*/  LDS R4, [R0] ;  /* 0x0000000000047984 */ /* 0x000e240000000800 */
[----:B0-----:R-:W-:-:S06]  /*c750*/  HADD2 R5, R4, R23 ;  /* 0x0000001704057230 */ /* 0x001fcc0000000000 */
[----:B------:R-:W0:Y:S02]  /*c760*/  ATOMS.CAST.SPIN R5, [R0], R4, R5 ;  /* 0x000000040005738d */ /* 0x000e240001800005 */
[----:B0-----:R-:W-:-:S13]  /*c770*/  ISETP.EQ.U32.AND P0, PT, R5, 0x1, PT ;  /* 0x000000010500780c */ /* 0x001fda0003f02070 */
[----:B------:R-:W-:Y:S05]  /*c780*/  @!P0 BRA `(.L_x_2166) ;  /* 0xffffffb000008947 */ /* 0x000fea000383ffff */
[----:B------:R-:W-:Y:S05]  /*c790*/  BRA `(.L_x_2164) ;  /* 0x0000003000007947 */ /* 0x000fea0003800000 */
.L_x_2165:
[----:B------:R-:W2:Y:S02]  /*c7a0*/  LD.E R0, [R2.64] ;  /* 0x0000000602007980 */ /* 0x000ea4000c101900 */
[----:B--2---:R-:W-:-:S05]  /*c7b0*/  IMAD.IADD R5, R23, 0x1, R0 ;  /* 0x0000000117057824 */ /* 0x004fca00078e0200 */
[----:B------:R0:W-:Y:S02]  /*c7c0*/  ST.E [R2.64], R5 ;  /* 0x0000000502007985 */ /* 0x0001e4000c101906 */
.L_x_2164:
[----:B------:R-:W-:Y:S05]  /*c7d0*/  BSYNC B0 ;  /* 0x0000000000007941 */ /* 0x000fea0003800000 */
.L_x_2163:
[----:B------:R-:W2:Y:S02]  /*c7e0*/  ATOM.E.ADD.F16x2.RN.STRONG.GPU P0, RZ, [R2.64+0x4], R22 ;  /* 0x0000041602ff798a */ /* 0x000ea4000810e9c6 */
[----:B--2---:R-:W-:Y:S05]  /*c7f0*/  @P0 EXIT ;  /* 0x000000000000094d */ /* 0x004fea0003800000 */
[----:B------:R-:W1:Y:S02]  /*c800*/  QSPC.E.S P0, RZ, [R2+0x4] ;  /* 0x0000040002ff73aa */ /* 0x000e640000000500 */
[----:B-1----:R-:W-:Y:S05]  /*c810*/  @!P0 BRA `(.L_x_2167) ;  /* 0x0000008000008947 */ /* 0x002fea0003800000 */
[----:B0-----:R-:W-:-:S04]  /*c820*/  IADD3 R2, R2, 0x4, RZ ;  /* 0x0000000402027810 */ /* 0x001fc80007ffe0ff */
[----:B------:R-:W-:-:S05]  /*c830*/  LOP3.LUT R2, R2, 0xffffff, RZ, 0xc0, !PT ;  /* 0x00ffffff02027812 */ /* 0x000fca00078ec0ff */
.L_x_2168:
[----:B------:R-:W0:Y:S02]  /*c840*/  LDS R4, [R2] ;  /* 0x0000000002047984 */ /* 0x000e240000000800 */
[----:B0-----:R-:W-:-:S10]  /*c850*/  HFMA2.MMA R5, R4, 1, 1, R22 ;  /* 0x3c003c0004057835 */ /* 0x001fd40000000016 */
[----:B------:R-:W0:Y:S02]  /*c860*/  ATOMS.CAST.SPIN R5, [R2], R4, R5 ;  /* 0x000000040205738d */ /* 0x000e240001800005 */
[----:B0-----:R-:W-:-:S13]  /*c870*/  ISETP.EQ.U32.AND P0, PT, R5, 0x1, PT ;  /* 0x000000010500780c */ /* 0x001fda0003f02070 */
[----:B------:R-:W-:Y:S05]  /*c880*/  @!P0 BRA `(.L_x_2168) ;  /* 0xffffffb000008947 */ /* 0x000fea000383ffff */
[----:B------:R-:W-:Y:S05]  /*c890*/  EXIT ;  /* 0x000000000000794d */ /* 0x000fea0003800000 */
.L_x_2167:
[----:B------:R-:W2:Y:S02]  /*c8a0*/  LD.E R0, [R2.64+0x4] ;  /* 0x0000040602007980 */ /* 0x000ea4000c101900 */
[----:B0-2---:R-:W-:-:S05]  /*c8b0*/  IMAD.IADD R5, R22, 0x1, R0 ;  /* 0x0000000116057824 */ /* 0x005fca00078e0200 */
[----:B------:R-:W-:Y:S01]  /*c8c0*/  ST.E [R2.64+0x4], R5 ;  /* 0x0000040502007985 */ /* 0x000fe2000c101906 */
[----:B------:R-:W-:Y:S05]  /*c8d0*/  EXIT ;  /* 0x000000000000794d */ /* 0x000fea0003800000 */
.L_x_2169:
        /* <DEDUP_REMOVED lines=10> */
.L_x_4771:


//--------------------- .text._Z23gemm_half_q_half_kernelILi3ELi152ELb1ELb0ELi64EEvPK6__halfPKjS4_S2_PS0_iiiiPKtS7_iiiiiibS2_i --------------------------
	.section	.text._Z23gemm_half_q_half_kernelILi3ELi152ELb1ELb0ELi64EEvPK6__halfPKjS4_S2_PS0_iiiiPKtS7_iiiiiibS2_i,"ax",@progbits
	.sectioninfo	@"SHI_REGISTERS=113"
	.align	128
        .global         _Z23gemm_half_q_half_kernelILi3ELi152ELb1ELb0ELi64EEvPK6__halfPKjS4_S2_PS0_iiiiPKtS7_iiiiiibS2_i
        .type           _Z23gemm_half_q_half_kernelILi3ELi152ELb1ELb0ELi64EEvPK6__halfPKjS4_S2_PS0_iiiiPKtS7_iiiiiibS2_i,@function
        .size           _Z23gemm_half_q_half_kernelILi3ELi152ELb1ELb0ELi64EEvPK6__halfPKjS4_S2_PS0_iiiiPKtS7_iiiiiibS2_i,(.L_x_4772 - _Z23gemm_half_q_half_kernelILi3ELi152ELb1ELb0ELi64EEvPK6__halfPKjS4_S2_PS0_iiiiPKtS7_iiiiiibS2_i)
        .other          _Z23gemm_half_q_half_kernelILi3ELi152ELb1ELb0ELi64EEvPK6__halfPKjS4_S2_PS0_iiiiPKtS7_iiiiiibS2_i,@"STO_CUDA_ENTRY STV_DEFAULT"
_Z23gemm_half_q_half_kernelILi3ELi152ELb1ELb0ELi64EEvPK6__halfPKjS4_S2_PS0_iiiiPKtS7_iiiiiibS2_i:
.text._Z23gemm_half_q_half_kernelILi3ELi152ELb1ELb0ELi64EEvPK6__halfPKjS4_S2_PS0_iiiiPKtS7_iiiiiibS2_i:
        /* <DEDUP_REMOVED lines=35> */
.L_x_2170:
        /* <DEDUP_REMOVED lines=27> */
.L_x_2175:
        /* <DEDUP_REMOVED lines=36> */
.L_x_2174:
        /* <DEDUP_REMOVED lines=22> */
.L_x_2176:
        /* <DEDUP_REMOVED lines=12> */
.L_x_2173:
[----:B------:R-:W-:Y:S01]  /*0840*/  ISETP.GT.AND P2, PT, R39, 0x3, PT ;  /* 0x000000032700780c */ /* 0x000fe20003f44270 */
[----:B------:R-:W-:Y:S01]  /*0850*/  IMAD.SHL.U32 R18, R9, 0x2, RZ ;  /* 0x0000000209127824 */ /* 0x000fe200078e00ff */
[----:B------:R-:W-:Y:S01]  /*0860*/  PLOP3.LUT P0, PT, PT, PT, PT, 0x80, 0x0 ;  /* 0x000000000000781c */ /* 0x000fe20003f0f070 */
[----:B------:R-:W-:-:S10]  /*0870*/  IMAD.MOV.U32 R5, RZ, RZ, RZ ;  /* 0x000000ffff057224 */ /* 0x000fd400078e00ff */
[----:B------:R-:W-:Y:S05]  /*0880*/  @!P2 BRA `(.L_x_2177) ;  /* 0x000002600000a947 */ /* 0x000fea0003800000 */
[----:B------:R-:W-:Y:S02]  /*0890*/  PLOP3.LUT P0, PT, PT, PT, PT, 0x8, 0x0 ;  /* 0x000000000000781c */ /* 0x000fe40003f0e170 */
[----:B------:R-:W-:Y:S02]  /*08a0*/  IADD3 R20, R39, -0x3, RZ ;  /* 0xfffffffd27147810 */ /* 0x000fe40007ffe0ff */
.L_x_2178:
        /* <DEDUP_REMOVED lines=36> */
.L_x_2177:
        /* <DEDUP_REMOVED lines=22> */
.L_x_2179:
        /* <DEDUP_REMOVED lines=11> */
.L_x_2172:
[----:B------:R-:W-:Y:S05]  /*0d00*/  BSYNC B0 ;  /* 0x0000000000007941 */ /* 0x000fea0003800000 */
.L_x_2171:
        /* <DEDUP_REMOVED lines=14> */
.L_x_2182:
        /* <DEDUP_REMOVED lines=19> */
.L_x_2181:
        /* <DEDUP_REMOVED lines=14> */
.L_x_2183:
[----:B------:R-:W-:-:S13]  /*1000*/  ISETP.LT.OR P0, PT, R5, R39, P0 ;  /* 0x000000270500720c */ /* 0x000fda0000701670 */
[----:B------:R-:W-:Y:S02]  /*1010*/  @P0 IMAD R5, R0, 0x3, R5 ;  /* 0x0000000300050824 */ /* 0x000fe400078e0205 */
[----:B0-----:R-:W-:Y:S02]  /*1020*/  @P0 IMAD.MOV.U32 R3, RZ, RZ, 0x2 ;  /* 0x00000002ff030424 */ /* 0x001fe400078e00ff */
[----:B------:R-:W-:-:S04]  /*1030*/  @P0 IMAD R2, R5, c[0x0][0x18c], R4 ;  /* 0x0000630005020a24 */ /* 0x000fc800078e0204 */
[----:B------:R-:W-:-:S05]  /*1040*/  @P0 IMAD.WIDE R2, R2, R3, c[0x0][0x180] ;  /* 0x0000600002020625 */ /* 0x000fca00078e0203 */
[----:B------:R0:W-:Y:S02]  /*1050*/  @P0 STG.E.64 [R2.64], RZ ;  /* 0x000000ff02000986 */ /* 0x0001e4000c101b06 */
.L_x_2180:
        /* <DEDUP_REMOVED lines=14> */
.L_x_2185:
        /* <DEDUP_REMOVED lines=43> */
.L_x_2184:
        /* <DEDUP_REMOVED lines=16> */
[----:B-1-3--:R-:W-:Y:S02]  /*14f0*/  @P4 IMNMX R7, R38, c[0x0][0x1b8], PT ;  /* 0x00006e0026074a17 */ /* 0x00afe40003800200 */
        /* <DEDUP_REMOVED lines=50> */
[----:B------:R-:W-:Y:S01]  /*1820*/  PRMT R0, R15, 0x7610, R15 ;  /* 0x000076100f007816 */ /* 0x000fe2000000000f */
[----:B----4-:R-:W-:-:S08]  /*1830*/  IMAD.IADD R28, R38, 0x1, R5 ;  /* 0x00000001261c7824 */ /* 0x010fd000078e0205 */
        /* <DEDUP_REMOVED lines=10> */
.L_x_2199:
        /* <DEDUP_REMOVED lines=86> */
[----:B-----5:R-:W-:-:S02]  /*1e40*/  LEA.HI R17, R9, 0xffffff80, RZ, 0x8 ;  /* 0xffffff8009117811 */ /* 0x020fc400078f40ff */
        /* <DEDUP_REMOVED lines=129> */
.L_x_2188:
        /* <DEDUP_REMOVED lines=97> */
.L_x_2189:
        /* <DEDUP_REMOVED lines=41> */
[--C-:B-1----:R-:W-:Y:S01]  /*2f00*/  HADD2.F32 R7, -RZ, R4.reuse.H0_H0 ;  /* 0x20000004ff077230 */ /* 0x102fe20000004100 */
        /* <DEDUP_REMOVED lines=49> */
.L_x_2187:
        /* <DEDUP_REMOVED lines=204> */
.L_x_2191:
        /* <DEDUP_REMOVED lines=97> */
.L_x_2192:
        /* <DEDUP_REMOVED lines=91> */
.L_x_2190:
        /* <DEDUP_REMOVED lines=203> */
.L_x_2194:
        /* <DEDUP_REMOVED lines=97> */
.L_x_2195:
        /* <DEDUP_REMOVED lines=91> */
.L_x_2193:
        /* <DEDUP_REMOVED lines=203> */
.L_x_2197:
        /* <DEDUP_REMOVED lines=97> */
.L_x_2198:
        /* <DEDUP_REMOVED lines=91> */
.L_x_2196:
[----:B-----5:R-:W-:Y:S01]  /*7b80*/  LEA R4, R43, 0x40, 0x6 ;  /* 0x000000402b047811 */ /* 0x020fe200078e30ff */
[C---:B------:R-:W-:Y:S01]  /*7b90*/  IMAD.WIDE R2, R13.reuse, 0x8, R2 ;  /* 0x000000080d027825 */ /* 0x040fe200078e0202 */
[----:B------:R-:W-:Y:S01]  /*7ba0*/  IADD3 R38, R38, 0x20, RZ ;  /* 0x0000002026267810 */ /* 0x000fe20007ffe0ff */
[----:B------:R-:W-:Y:S01]  /*7bb0*/  UIADD3 UR4, UR4, 0x40, URZ ;  /* 0x0000004004047890 */ /* 0x000fe2000fffe03f */
[----:B------:R-:W-:Y:S01]  /*7bc0*/  IMNMX R5, R4, c[0x0][0x190], PT ;  /* 0x0000640004057a17 */ /* 0x000fe20003800200 */
[----:B0-----:R-:W-:Y:S01]  /*7bd0*/  IMAD.WIDE R20, R13, 0x8, R20 ;  /* 0x000000080d147825 */ /* 0x001fe200078e0214 */
[C---:B------:R-:W-:Y:S02]  /*7be0*/  ISETP.GE.AND P0, PT, R38.reuse, c[0x0][0x1a8], PT ;  /* 0x00006a0026007a0c */ /* 0x040fe40003f06270 */
[----:B------:R-:W-:Y:S01]  /*7bf0*/  ISETP.LT.AND P2, PT, R38, R5, PT ;  /* 0x000000052600720c */ /* 0x000fe20003f41270 */
[----:B------:R-:W-:-:S02]  /*7c00*/  IMAD.MOV.U32 R6, RZ, RZ, R2 ;  /* 0x000000ffff067224 */ /* 0x000fc400078e0002 */
[----:B------:R-:W-:-:S10]  /*7c10*/  IMAD.MOV.U32 R7, RZ, RZ, R3 ;  /* 0x000000ffff077224 */ /* 0x000fd400078e0003 */
[----:B------:R-:W-:Y:S05]  /*7c20*/  @!P0 BRA P2, `(.L_x_2199) ;  /* 0xffff9cb000008947 */ /* 0x000fea000103ffff */
.L_x_2186:
[----:B------:R-:W-:-:S04]  /*7c30*/  ISETP.GE.AND P0, PT, R38, R37, PT ;  /* 0x000000252600720c */ /* 0x000fc80003f06270 */
[----:B------:R-:W-:-:S13]  /*7c40*/  ISETP.GE.OR P0, PT, R38, c[0x0][0x1b0], P0 ;  /* 0x00006c0026007a0c */ /* 0x000fda0000706670 */
[----:B------:R-:W-:Y:S05]  /*7c50*/  @P0 BRA `(.L_x_2200) ;  /* 0x0000207000000947 */ /* 0x000fea0003800000 */
[----:B------:R-:W-:-:S04]  /*7c60*/  PRMT R2, R42, 0x9910, RZ ;  /* 0x000099102a027816 */ /* 0x000fc800000000ff */
[----:B------:R-:W-:-:S04]  /*7c70*/  ISETP.NE.AND P0, PT, R2, RZ, PT ;  /* 0x000000ff0200720c */ /* 0x000fc80003f05270 */
[----:B------:R-:W-:Y:S02]  /*7c80*/  ISETP.LT.OR P0, PT, R44, 0x3, !P0 ;  /* 0x000000032c00780c */ /* 0x000fe40004701670 */
.L_x_2204:
[----:B------:R-:W-:Y:S01]  /*7c90*/  ISETP.NE.AND P2, PT, R38, R28, PT ;  /* 0x0000001c2600720c */ /* 0x000fe20003f45270 */
[----:B------:R-:W-:-:S04]  /*7ca0*/  IMAD.MOV.U32 R29, RZ, RZ, c[0x0][0x18c] ;  /* 0x00006300ff1d7624 */ /* 0x000fc800078e00ff */
[C---:B-----5:R-:W-:Y:S02]  /*7cb0*/  IMAD.WIDE R16, R29.reuse, 0x4, R20 ;  /* 0x000000041d107825 */ /* 0x060fe400078e0214 */
[----:B------:R-:W5:Y:S04]  /*7cc0*/  LDG.E.128.CONSTANT R20, [R20.64] ;  /* 0x0000000614147981 */ /* 0x000f68000c1e9d00 */
        /* <DEDUP_REMOVED lines=24> */
[----:B------:R-:W-:Y:S02]  /*7e50*/  LOP3.LUT R54, R54, 0x10001, RZ, 0xc0, !PT ;  /* 0x0001000136367812 */ /* 0x000fe400078ec0ff */
[----:B------:R-:W-:Y:S02]  /*7e60*/  SHF.R.U32.HI R89, RZ, 0xf, R23 ;  /* 0x0000000fff597819 */ /* 0x000fe40000011617 */
[----:B------:R-:W-:-:S02]  /*7e70*/  SHF.R.U32.HI R84, RZ, 0xe, R17 ;  /* 0x0000000eff547819 */ /* 0x000fc40000011611 */
[--C-:B------:R-:W-:Y:S02]  /*7e80*/  SHF.R.U32.HI R85, RZ, 0xd, R13.reuse ;  /* 0x0000000dff557819 */ /* 0x100fe4000001160d */
[C---:B------:R-:W-:Y:S02]  /*7e90*/  LOP3.LUT R27, R13.reuse, 0x3e003e0, RZ, 0xc0, !PT ;  /* 0x03e003e00d1b7812 */ /* 0x040fe400078ec0ff */
[----:B------:R-:W-:Y:S02]  /*7ea0*/  LOP3.LUT R65, R13, 0x1f001f, RZ, 0xc0, !PT ;  /* 0x001f001f0d417812 */ /* 0x000fe400078ec0ff */
[----:B------:R-:W-:Y:S02]  /*7eb0*/  SHF.R.U32.HI R67, RZ, 0xa, R13 ;  /* 0x0000000aff437819 */ /* 0x000fe4000001160d */
[----:B------:R-:W-:Y:S02]  /*7ec0*/  LOP3.LUT R83, R83, 0x10001, RZ, 0xc0, !PT ;  /* 0x0001000153537812 */ /* 0x000fe400078ec0ff */
[----:B------:R-:W-:-:S02]  /*7ed0*/  SHF.R.U32.HI R87, RZ, 0xe, R18 ;  /* 0x0000000eff577819 */ /* 0x000fc40000011612 */
[----:B------:R-:W-:Y:S02]  /*7ee0*/  SHF.R.U32.HI R82, RZ, 0xd, R12 ;  /* 0x0000000dff527819 */ /* 0x000fe4000001160c */
[--C-:B------:R-:W-:Y:S02]  /*7ef0*/  SHF.R.U32.HI R13, RZ, 0xc, R8.reuse ;  /* 0x0000000cff0d7819 */ /* 0x100fe40000011608 */
[C---:B------:R-:W-:Y:S02]  /*7f00*/  LOP3.LUT R81, R8.reuse, 0x3e003e0, RZ, 0xc0, !PT ;  /* 0x03e003e008517812 */ /* 0x040fe400078ec0ff */
[----:B------:R-:W-:Y:S02]  /*7f10*/  LOP3.LUT R79, R8, 0x1f001f, RZ, 0xc0, !PT ;  /* 0x001f001f084f7812 */ /* 0x000fe400078ec0ff */
[----:B------:R-:W-:Y:S02]  /*7f20*/  SHF.R.U32.HI R80, RZ, 0xa, R8 ;  /* 0x0000000aff507819 */ /* 0x000fe40000011608 */
[----:B------:R-:W-:-:S02]  /*7f30*/  LOP3.LUT R55, R54, 0x20002, R55, 0xf8, !PT ;  /* 0x0002000236377812 */ /* 0x000fc400078ef837 */
[----:B------:R-:W-:Y:S02]  /*7f40*/  LOP3.LUT R86, R86, 0x10001, RZ, 0xc0, !PT ;  /* 0x0001000156567812 */ /* 0x000fe400078ec0ff */
[----:B------:R-:W-:Y:S02]  /*7f50*/  SHF.R.U32.HI R90, RZ, 0xe, R19 ;  /* 0x0000000eff5a7819 */ /* 0x000fe40000011613 */
[--C-:B------:R-:W-:Y:S02]  /*7f60*/  SHF.R.U32.HI R8, RZ, 0xc, R9.reuse ;  /* 0x0000000cff087819 */ /* 0x100fe40000011609 */
[C---:B------:R-:W-:Y:S02]  /*7f70*/  LOP3.LUT R78, R9.reuse, 0x3e003e0, RZ, 0xc0, !PT ;  /* 0x03e003e0094e7812 */ /* 0x040fe400078ec0ff */
[----:B------:R-:W-:Y:S02]  /*7f80*/  LOP3.LUT R72, R9, 0x1f001f, RZ, 0xc0, !PT ;  /* 0x001f001f09487812 */ /* 0x000fe400078ec0ff */
[----:B------:R-:W-:-:S02]  /*7f90*/  SHF.R.U32.HI R73, RZ, 0xa, R9 ;  /* 0x0000000aff497819 */ /* 0x000fc40000011609 */
[----:B------:R-:W-:Y:S02]  /*7fa0*/  LOP3.LUT R89, R89, 0x10001, RZ, 0xc0, !PT ;  /* 0x0001000159597812 */ /* 0x000fe400078ec0ff */
[----:B------:R-:W-:Y:S02]  /*7fb0*/  PRMT R9, R41, 0x9910, RZ ;  /* 0x0000991029097816 */ /* 0x000fe400000000ff */
[C---:B------:R-:W-:Y:S02]  /*7fc0*/  LOP3.LUT R25, R20.reuse, 0x3e003e0, RZ, 0xc0, !PT ;  /* 0x03e003e014197812 */ /* 0x040fe400078ec0ff */
[----:B------:R-:W-:Y:S02]  /*7fd0*/  LOP3.LUT R60, R20, 0x1f001f, RZ, 0xc0, !PT ;  /* 0x001f001f143c7812 */ /* 0x000fe400078ec0ff */
[----:B------:R-:W-:Y:S02]  /*7fe0*/  SHF.R.U32.HI R59, RZ, 0xa, R20 ;  /* 0x0000000aff3b7819 */ /* 0x000fe40000011614 */
[----:B------:R-:W-:-:S02]  /*7ff0*/  LOP3.LUT R84, R83, 0x20002, R84, 0xf8, !PT ;  /* 0x0002000253547812 */ /* 0x000fc400078ef854 */
[C---:B------:R-:W-:Y:S02]  /*8000*/  LOP3.LUT R20, R22.reuse, 0x3e003e0, RZ, 0xc0, !PT ;  /* 0x03e003e016147812 */ /* 0x040fe400078ec0ff */
[----:B------:R-:W-:Y:S02]  /*8010*/  LOP3.LUT R47, R22, 0x1f001f, RZ, 0xc0, !PT ;  /* 0x001f001f162f7812 */ /* 0x000fe400078ec0ff */
[----:B------:R-:W-:Y:S02]  /*8020*/  SHF.R.U32.HI R48, RZ, 0xa, R22 ;  /* 0x0000000aff307819 */ /* 0x000fe40000011616 */
        /* <DEDUP_REMOVED lines=9> */
[----:B------:R-:W-:Y:S02]  /*80c0*/  SHF.R.U32.HI R91, RZ, 0xd, R15 ;  /* 0x0000000dff5b7819 */ /* 0x000fe4000001160f */
[----:B------:R-:W-:Y:S02]  /*80d0*/  LOP3.LUT R90, R89, 0x20002, R90, 0xf8, !PT ;  /* 0x00020002595a7812 */ /* 0x000fe400078ef85a */
[C---:B------:R-:W-:Y:S02]  /*80e0*/  LOP3.LUT R18, R19.reuse, 0x3e003e0, RZ, 0xc0, !PT ;  /* 0x03e003e013127812 */ /* 0x040fe400078ec0ff */
[----:B------:R-:W-:Y:S02]  /*80f0*/  LOP3.LUT R16, R19, 0x1f001f, RZ, 0xc0, !PT ;  /* 0x001f001f13107812 */ /* 0x000fe400078ec0ff */
[----:B------:R-:W-:Y:S02]  /*8100*/  SHF.R.U32.HI R49, RZ, 0xa, R19 ;  /* 0x0000000aff317819 */ /* 0x000fe40000011613 */
[----:B------:R-:W-:-:S02]  /*8110*/  ISETP.NE.AND P2, PT, R9, RZ, PT ;  /* 0x000000ff0900720c */ /* 0x000fc40003f45270 */
[C---:B------:R-:W-:Y:S02]  /*8120*/  LOP3.LUT R19, R14.reuse, 0x3e003e0, RZ, 0xc0, !PT ;  /* 0x03e003e00e137812 */ /* 0x040fe400078ec0ff */
[----:B------:R-:W-:Y:S02]  /*8130*/  LOP3.LUT R61, R14, 0x1f001f, RZ, 0xc0, !PT ;  /* 0x001f001f0e3d7812 */ /* 0x000fe400078ec0ff */
[----:B------:R-:W-:Y:S02]  /*8140*/  SHF.R.U32.HI R63, RZ, 0xa, R14 ;  /* 0x0000000aff3f7819 */ /* 0x000fe4000001160e */
[----:B------:R-:W-:Y:S02]  /*8150*/  LOP3.LUT R9, R84, 0x40004, R85, 0xf8, !PT ;  /* 0x0004000454097812 */ /* 0x000fe400078ef855 */
        /* <DEDUP_REMOVED lines=16> */
[----:B------:R-:W-:Y:S01]  /*8260*/  SHF.R.U32.HI R62, RZ, 0xa, R17 ;  /* 0x0000000aff3e7819 */ /* 0x000fe20000011611 */
[----:B------:R-:W-:Y:S01]  /*8270*/  IMAD.MOV.U32 R17, RZ, RZ, 0x2800 ;  /* 0x00002800ff117424 */ /* 0x000fe200078e00ff */
[----:B------:R-:W-:Y:S02]  /*8280*/  LOP3.LUT R89, R9, 0x80008, R8, 0xf8, !PT ;  /* 0x0008000809597812 */ /* 0x000fe400078ef808 */
[----:B------:R-:W-:Y:S02]  /*8290*/  LOP3.LUT R93, R87, 0x80008, R14, 0xf8, !PT ;  /* 0x00080008575d7812 */ /* 0x000fe400078ef80e */
[----:B------:R-:W-:-:S02]  /*82a0*/  LOP3.LUT R94, R20, 0x64006400, RZ, 0xfc, !PT ;  /* 0x64006400145e7812 */ /* 0x000fc400078efcff */
[----:B------:R-:W-:Y:S02]  /*82b0*/  LOP3.LUT R99, R91, 0x80008, R10, 0xf8, !PT ;  /* 0x000800085b637812 */ /* 0x000fe400078ef80a */
[----:B------:R-:W-:Y:S02]  /*82c0*/  LOP3.LUT R77, R12, 0x3e003e0, RZ, 0xc0, !PT ;  /* 0x03e003e00c4d7812 */ /* 0x000fe400078ec0ff */
[----:B------:R-:W-:Y:S02]  /*82d0*/  SHF.R.U32.HI R71, RZ, 0xa, R12 ;  /* 0x0000000aff477819 */ /* 0x000fe4000001160c */
[C---:B------:R-:W-:Y:S02]  /*82e0*/  LOP3.LUT R76, R11.reuse, 0x3e003e0, RZ, 0xc0, !PT ;  /* 0x03e003e00b4c7812 */ /* 0x040fe400078ec0ff */
[----:B------:R-:W-:Y:S02]  /*82f0*/  LOP3.LUT R56, R11, 0x1f001f, RZ, 0xc0, !PT ;  /* 0x001f001f0b387812 */ /* 0x000fe400078ec0ff */
[----:B------:R-:W-:-:S02]  /*8300*/  SHF.R.U32.HI R57, RZ, 0xa, R11 ;  /* 0x0000000aff397819 */ /* 0x000fc4000001160b */
[----:B------:R-:W-:Y:S02]  /*8310*/  LOP3.LUT R70, R12, 0x1f001f, RZ, 0xc0, !PT ;  /* 0x001f001f0c467812 */ /* 0x000fe400078ec0ff */
[C---:B------:R-:W-:Y:S02]  /*8320*/  LOP3.LUT R26, R15.reuse, 0x3e003e0, RZ, 0xc0, !PT ;  /* 0x03e003e00f1a7812 */ /* 0x040fe400078ec0ff */
        /* <DEDUP_REMOVED lines=47> */
[----:B------:R-:W-:-:S02]  /*8620*/  SHF.R.U32.HI R88, RZ, 0xb, R7 ;  /* 0x0000000bff587819 */ /* 0x000fc40000011607 */
[----:B------:R-:W-:Y:S01]  /*8630*/  LOP3.LUT R4, R85, 0x100010, R82, 0xf8, !PT ;  /* 0x0010001055047812 */ /* 0x000fe200078ef852 */
[-C--:B------:R-:W-:Y:S01]  /*8640*/  HFMA2 R85, R94, R17.reuse.H0_H0, -48, -48 ;  /* 0xd200d2005e557431 */ /* 0x080fe20000040011 */
[----:B------:R-:W-:Y:S02]  /*8650*/  LOP3.LUT R87, R5, 0x3e003e0, RZ, 0xc0, !PT ;  /* 0x03e003e005577812 */ /* 0x000fe400078ec0ff */
[----:B------:R-:W-:Y:S01]  /*8660*/  LOP3.LUT R82, R25, 0x64006400, RZ, 0xfc, !PT ;  /* 0x6400640019527812 */ /* 0x000fe200078efcff */
[----:B------:R-:W-:Y:S01]  /*8670*/  HFMA2 R25, R92, R17.H0_H0, -48, -48 ;  /* 0xd200d2005c197431 */ /* 0x000fe20000040011 */
[C---:B------:R-:W-:Y:S02]  /*8680*/  LOP3.LUT R91, R6.reuse, 0x3e003e0, RZ, 0xc0, !PT ;  /* 0x03e003e0065b7812 */ /* 0x040fe400078ec0ff */
[----:B------:R-:W-:Y:S02]  /*8690*/  LOP3.LUT R13, R6, 0x1f001f, RZ, 0xc0, !PT ;  /* 0x001f001f060d7812 */ /* 0x000fe400078ec0ff */
[----:B------:R-:W-:-:S02]  /*86a0*/  SHF.R.U32.HI R14, RZ, 0xa, R6 ;  /* 0x0000000aff0e7819 */ /* 0x000fc40000011606 */
[----:B------:R-:W-:Y:S02]  /*86b0*/  LOP3.LUT R10, R5, 0x1f001f, RZ, 0xc0, !PT ;  /* 0x001f001f050a7812 */ /* 0x000fe400078ec0ff */
[----:B------:R-:W-:Y:S02]  /*86c0*/  SHF.R.U32.HI R11, RZ, 0xa, R5 ;  /* 0x0000000aff0b7819 */ /* 0x000fe40000011605 */
[C---:B------:R-:W-:Y:S02]  /*86d0*/  LOP3.LUT R95, R7.reuse, 0x3e003e0, RZ, 0xc0, !PT ;  /* 0x03e003e0075f7812 */ /* 0x040fe400078ec0ff */
[----:B------:R-:W-:Y:S02]  /*86e0*/  LOP3.LUT R54, R7, 0x1f001f, RZ, 0xc0, !PT ;  /* 0x001f001f07367812 */ /* 0x000fe400078ec0ff */
[----:B------:R-:W-:Y:S02]  /*86f0*/  SHF.R.U32.HI R55, RZ, 0xa, R7 ;  /* 0x0000000aff377819 */ /* 0x000fe40000011607 */
[----:B------:R-:W-:-:S02]  /*8700*/  LOP3.LUT R6, R93, 0x100010, R86, 0xf8, !PT ;  /* 0x001000105d067812 */ /* 0x000fc400078ef856 */
[----:B------:R-:W-:Y:S01]  /*8710*/  LOP3.LUT R5, R89, 0x100010, R84, 0xf8, !PT ;  /* 0x0010001059057812 */ /* 0x000fe200078ef854 */
[----:B------:R-:W-:Y:S01]  /*8720*/  HADD2 R89, R50, -1040, -1040 ;  /* 0xe410e41032597430 */ /* 0x000fe20000000000 */
[----:B------:R-:W-:Y:S02]  /*8730*/  LOP3.LUT R7, R99, 0x100010, R88, 0xf8, !PT ;  /* 0x0010001063077812 */ /* 0x000fe400078ef858 */
        /* <DEDUP_REMOVED lines=182> */
.L_x_2202:
        /* <DEDUP_REMOVED lines=80> */
.L_x_2203:
        /* <DEDUP_REMOVED lines=77> */
.L_x_2201:
[----:B0-----:R-:W-:Y:S01]  /*9c70*/  IADD3 R38, R38, 0x20, RZ ;  /* 0x0000002026267810 */ /* 0x001fe20007ffe0ff */
[----:B------:R-:W-:Y:S01]  /*9c80*/  UIADD3 UR4, UR4, 0x40, URZ ;  /* 0x0000004004047890 */ /* 0x000fe2000fffe03f */
[----:B-----5:R-:W-:Y:S02]  /*9c90*/  IMAD.WIDE R20, R29, 0x4, R2 ;  /* 0x000000041d147825 */ /* 0x020fe400078e0202 */
[C---:B------:R-:W-:Y:S02]  /*9ca0*/  ISETP.GE.AND P2, PT, R38.reuse, c[0x0][0x1b0], PT ;  /* 0x00006c0026007a0c */ /* 0x040fe40003f46270 */
[----:B------:R-:W-:-:S13]  /*9cb0*/  ISETP.LT.AND P3, PT, R38, R37, PT ;  /* 0x000000252600720c */ /* 0x000fda0003f61270 */
[----:B------:R-:W-:Y:S05]  /*9cc0*/  @!P2 BRA P3, `(.L_x_2204) ;  /* 0xffffdfc00000a947 */ /* 0x000fea000183ffff */
.L_x_2200:
        /* <DEDUP_REMOVED lines=8> */
.L_x_2218:
        /* <DEDUP_REMOVED lines=28> */
[----:B-----5:R-:W-:Y:S02]  /*9f10*/  LOP3.LUT R17, R7, 0xf000f0, RZ, 0xc0, !PT ;  /* 0x00f000f007117812 */ /* 0x020fe400078ec0ff */
        /* <DEDUP_REMOVED lines=50> */
[----:B0-----:R-:W-:Y:S02]  /*a240*/  HADD2.F32 R26, -RZ, R24.H0_H0 ;  /* 0x20000018ff1a7230 */ /* 0x001fe40000004100 */
[----:B------:R-:W-:-:S02]  /*a250*/  HADD2.F32 R29, -RZ, R25.H0_H0 ;  /* 0x20000019ff1d7230 */ /* 0x000fc40000004100 */
        /* <DEDUP_REMOVED lines=8> */
[----:B------:R-:W-:Y:S01]  /*a2e0*/  HADD2.F32 R26, -RZ, R9.H1_H1 ;  /* 0x30000009ff1a7230 */ /* 0x000fe20000004100 */
        /* <DEDUP_REMOVED lines=27> */
[C---:B------:R-:W-:Y:S01]  /*a4a0*/  FFMA.FTZ R29, R24.reuse, R42, R29 ;  /* 0x0000002a181d7223 */ /* 0x040fe2000001001d */
[----:B------:R-:W-:Y:S01]  /*a4b0*/  HADD2.F32 R27, -RZ, R5.H1_H1 ;  /* 0x30000005ff1b7230 */ /* 0x000fe20000004100 */
[C---:B------:R-:W-:Y:S01]  /*a4c0*/  FFMA.FTZ R44, R24.reuse, R44, R43 ;  /* 0x0000002c182c7223 */ /* 0x040fe2000001002b */
[----:B------:R-:W-:Y:S02]  /*a4d0*/  HADD2.F32 R46, -RZ, R19.H0_H0 ;  /* 0x20000013ff2e7230 */ /* 0x000fe40000004100 */
[----:B------:R-:W-:Y:S02]  /*a4e0*/  HADD2.F32 R5, -RZ, R13.H1_H1 ;  /* 0x3000000dff057230 */ /* 0x000fe40000004100 */
        /* <DEDUP_REMOVED lines=40> */
.L_x_2207:
        /* <DEDUP_REMOVED lines=10> */
[----:B------:R-:W-:Y:S02]  /*a810*/  HADD2.F32 R44, -RZ, R3.H1_H1 ;  /* 0x30000003ff2c7230 */ /* 0x000fe40000004100 */
[----:B------:R-:W-:-:S02]  /*a820*/  HADD2.F32 R50, -RZ, R11.H0_H0 ;  /* 0x2000000bff327230 */ /* 0x000fc40000004100 */
        /* <DEDUP_REMOVED lines=8> */
[----:B------:R-:W-:Y:S01]  /*a8b0*/  FFMA.FTZ R29, R45, R24, R29 ;  /* 0x000000182d1d7223 */ /* 0x000fe2000001001d */
        /* <DEDUP_REMOVED lines=73> */
.L_x_2209:
        /* <DEDUP_REMOVED lines=91> */
.L_x_2208:
        /* <DEDUP_REMOVED lines=146> */
.L_x_2210:
        /* <DEDUP_REMOVED lines=94> */
.L_x_2212:
        /* <DEDUP_REMOVED lines=34> */
[--C-:B-1----:R-:W-:Y:S01]  /*c420*/  HADD2.F32 R11, -RZ, R7.reuse.H1_H1 ;  /* 0x30000007ff0b7230 */ /* 0x102fe20000004100 */
        /* <DEDUP_REMOVED lines=56> */
.L_x_2211:
        /* <DEDUP_REMOVED lines=145> */
.L_x_2213:
        /* <DEDUP_REMOVED lines=94> */
.L_x_2215:
        /* <DEDUP_REMOVED lines=91> */
.L_x_2214:
        /* <DEDUP_REMOVED lines=77> */
[--C-:B------:R-:W-:Y:S01]  /*e120*/  HADD2.F32 R23, -RZ, R4.reuse.H0_H0 ;  /* 0x20000004ff177230 */ /* 0x100fe20000004100 */
[----:B------:R-:W-:Y:S01]  /*e130*/  FFMA.FTZ R43, R24, R43, R44 ;  /* 0x0000002b182b7223 */ /* 0x000fe2000001002c */
[--C-:B------:R-:W-:Y:S01]  /*e140*/  HADD2.F32 R44, -RZ, R7.reuse.H1_H1 ;  /* 0x30000007ff2c7230 */ /* 0x100fe20000004100 */
        /* <DEDUP_REMOVED lines=13> */
[--C-:B------:R-:W-:Y:S01]  /*e220*/  HADD2.F32 R24, -RZ, R3.reuse.H0_H0 ;  /* 0x20000003ff187230 */ /* 0x100fe20000004100 */
[C---:B------:R-:W-:Y:S01]  /*e230*/  FFMA.FTZ R42, R27.reuse, R42, R43 ;  /* 0x0000002a1b2a7223 */ /* 0x040fe2000001002b */
[----:B------:R-:W-:Y:S01]  /*e240*/  HADD2.F32 R25, -RZ, R2.H1_H1 ;  /* 0x30000002ff197230 */ /* 0x000fe20000004100 */
[----:B------:R-:W-:Y:S01]  /*e250*/  FFMA.FTZ R44, R27, R44, R29 ;  /* 0x0000002c1b2c7223 */ /* 0x000fe2000001001d */
[----:B------:R-:W-:-:S02]  /*e260*/  HADD2.F32 R27, -RZ, R3.H1_H1 ;  /* 0x30000003ff1b7230 */ /* 0x000fc40000004100 */
[----:B------:R-:W-:Y:S01]  /*e270*/  HADD2.F32 R3, -RZ, R16.H0_H0 ;  /* 0x20000010ff037230 */ /* 0x000fe20000004100 */
[----:B------:R-:W-:Y:S01]  /*e280*/  FFMA.FTZ R45, R23, R45, R44 ;  /* 0x0000002d172d7223 */ /* 0x000fe2000001002c */
[--C-:B------:R-:W-:Y:S02]  /*e290*/  HADD2.F32 R29, -RZ, R17.reuse.H0_H0 ;  /* 0x20000011ff1d7230 */ /* 0x100fe40000004100 */
        /* <DEDUP_REMOVED lines=44> */
.L_x_2216:
        /* <DEDUP_REMOVED lines=94> */
.L_x_2217:
        /* <DEDUP_REMOVED lines=91> */
.L_x_2206:
[----:B------:R-:W-:Y:S01]  /*f0f0*/  IADD3 R38, R38, 0x20, RZ ;  /* 0x0000002026267810 */ /* 0x000fe20007ffe0ff */
[----:B------:R-:W-:Y:S01]  /*f100*/  IMAD.MOV.U32 R3, RZ, RZ, c[0x0][0x18c] ;  /* 0x00006300ff037624 */ /* 0x000fe200078e00ff */
[----:B------:R-:W-:Y:S02]  /*f110*/  UIADD3 UR4, UR4, 0x40, URZ ;  /* 0x0000004004047890 */ /* 0x000fe4000fffe03f */
[C---:B------:R-:W-:Y:S01]  /*f120*/  ISETP.GE.AND P2, PT, R38.reuse, c[0x0][0x1b4], PT ;  /* 0x00006d0026007a0c */ /* 0x040fe20003f46270 */
[----:B------:R-:W-:Y:S01]  /*f130*/  IMAD.WIDE R20, R3, 0x10, R20 ;  /* 0x0000001003147825 */ /* 0x000fe200078e0214 */
[----:B------:R-:W-:-:S13]  /*f140*/  ISETP.LT.AND P3, PT, R38, R37, PT ;  /* 0x000000252600720c */ /* 0x000fda0003f61270 */
[----:B------:R-:W-:Y:S05]  /*f150*/  @!P2 BRA P3, `(.L_x_2218) ;  /* 0xffffabf00000a947 */ /* 0x000fea000183ffff */
.L_x_2205:
        /* <DEDUP_REMOVED lines=16> */
.L_x_2222:
[----:B------:R-:W0:Y:S02]  /*f260*/  LDS R6, [R4] ;  /* 0x0000000004067984 */ /* 0x000e240000000800 */
[----:B0-----:R-:W-:-:S10]  /*f270*/  HFMA2.MMA R7, R6, 1, 1, R35 ;  /* 0x3c003c0006077835 */ /* 0x001fd40000000023 */
[----:B------:R-:W0:Y:S02]  /*f280*/  ATOMS.CAST.SPIN R7, [R4], R6, R7 ;  /* 0x000000060407738d */ /* 0x000e240001800007 */
[----:B0-----:R-:W-:-:S13]  /*f290*/  ISETP.EQ.U32.AND P0, PT, R7, 0x1, PT ;  /* 0x000000010700780c */ /* 0x001fda0003f02070 */
[----:B------:R-:W-:Y:S05]  /*f2a0*/  @!P0 BRA `(.L_x_2222) ;  /* 0xffffffb000008947 */ /* 0x000fea000383ffff */
[----:B------:R-:W-:Y:S05]  /*f2b0*/  BRA `(.L_x_2220) ;  /* 0x0000003000007947 */ /* 0x000fea0003800000 */
.L_x_2221:
[----:B------:R-:W2:Y:S02]  /*f2c0*/  LD.E R4, [R2.64] ;  /* 0x0000000602047980 */ /* 0x000ea4000c101900 */
[----:B--2---:R-:W-:-:S05]  /*f2d0*/  IMAD.IADD R5, R35, 0x1, R4 ;  /* 0x0000000123057824 */ /* 0x004fca00078e0204 */
[----:B------:R0:W-:Y:S02]  /*f2e0*/  ST.E [R2.64], R5 ;  /* 0x0000000502007985 */ /* 0x0001e4000c101906 */
.L_x_2220:
[----:B------:R-:W-:Y:S05]  /*f2f0*/  BSYNC B0 ;  /* 0x0000000000007941 */ /* 0x000fea0003800000 */
.L_x_2219:
[----:B------:R-:W2:Y:S01]  /*f300*/  ATOM.E.ADD.F16x2.RN.STRONG.GPU P0, RZ, [R2.64+0x4], R34 ;  /* 0x0000042202ff798a */ /* 0x000ea2000810e9c6 */
[----:B------:R-:W-:Y:S01]  /*f310*/  BSSY B0, `(.L_x_2223) ;  /* 0x000000f000007945 */ /* 0x000fe20003800000 */
[----:B--2---:R-:W-:Y:S05]  /*f320*/  @P0 BRA `(.L_x_2224) ;  /* 0x000000d000000947 */ /* 0x004fea0003800000 */
[----:B------:R-:W1:Y:S02]  /*f330*/  QSPC.E.S P0, RZ, [R2+0x4] ;  /* 0x0000040002ff73aa */ /* 0x000e640000000500 */
[----:B-1----:R-:W-:Y:S05]  /*f340*/  @!P0 BRA `(.L_x_2225) ;  /* 0x0000008000008947 */ /* 0x002fea0003800000 */
[----:B0-----:R-:W-:-:S04]  /*f350*/  IADD3 R2, R2, 0x4, RZ ;  /* 0x0000000402027810 */ /* 0x001fc80007ffe0ff */
[----:B------:R-:W-:-:S05]  /*f360*/  LOP3.LUT R2, R2, 0xffffff, RZ, 0xc0, !PT ;  /* 0x00ffffff02027812 */ /* 0x000fca00078ec0ff */
.L_x_2226:
[----:B------:R-:W0:Y:S02]  /*f370*/  LDS R4, [R2] ;  /* 0x0000000002047984 */ /* 0x000e240000000800 */
[----:B0-----:R-:W-:-:S06]  /*f380*/  HADD2 R5, R4, R34 ;  /* 0x0000002204057230 */ /* 0x001fcc0000000000 */
[----:B------:R-:W0:Y:S02]  /*f390*/  ATOMS.CAST.SPIN R5, [R2], R4, R5 ;  /* 0x000000040205738d */ /* 0x000e240001800005 */
[----:B0-----:R-:W-:-:S13]  /*f3a0*/  ISETP.EQ.U32.AND P0, PT, R5, 0x1, PT ;  /* 0x000000010500780c */ /* 0x001fda0003f02070 */
[----:B------:R-:W-:Y:S05]  /*f3b0*/  @!P0 BRA `(.L_x_2226) ;  /* 0xffffffb000008947 */ /* 0x000fea000383ffff */
[----:B------:R-:W-:Y:S05]  /*f3c0*/  BRA `(.L_x_2224) ;  /* 0x0000003000007947 */ /* 0x000fea0003800000 */
.L_x_2225:
[----:B------:R-:W2:Y:S02]  /*f3d0*/  LD.E R4, [R2.64+0x4] ;  /* 0x0000040602047980 */ /* 0x000ea4000c101900 */
[----:B0-2---:R-:W-:-:S05]  /*f3e0*/  IMAD.IADD R5, R34, 0x1, R4 ;  /* 0x0000000122057824 */ /* 0x005fca00078e0204 */
[----:B------:R0:W-:Y:S02]  /*f3f0*/  ST.E [R2.64+0x4], R5 ;  /* 0x0000040502007985 */ /* 0x0001e4000c101906 */
.L_x_2224:
[----:B------:R-:W-:Y:S05]  /*f400*/  BSYNC B0 ;  /* 0x0000000000007941 */ /* 0x000fea0003800000 */
.L_x_2223:
        /* <DEDUP_REMOVED lines=10> */
.L_x_2230:
[----:B------:R-:W0:Y:S02]  /*f4b0*/  LDS R6, [R4] ;  /* 0x0000000004067984 */ /* 0x000e240000000800 */
[----:B0-----:R-:W-:-:S10]  /*f4c0*/  HFMA2.MMA R7, R6, 1, 1, R33 ;  /* 0x3c003c0006077835 */ /* 0x001fd40000000021 */
[----:B------:R-:W0:Y:S02]  /*f4d0*/  ATOMS.CAST.SPIN R7, [R4], R6, R7 ;  /* 0x000000060407738d */ /* 0x000e240001800007 */
[----:B0-----:R-:W-:-:S13]  /*f4e0*/  ISETP.EQ.U32.AND P0, PT, R7, 0x1, PT ;  /* 0x000000010700780c */ /* 0x001fda0003f02070 */
[----:B------:R-:W-:Y:S05]  /*f4f0*/  @!P0 BRA `(.L_x_2230) ;  /* 0xffffffb000008947 */ /* 0x000fea000383ffff */
[----:B------:R-:W-:Y:S05]  /*f500*/  BRA `(.L_x_2228) ;  /* 0x0000003000007947 */ /* 0x000fea0003800000 */
.L_x_2229:
[----:B------:R-:W2:Y:S02]  /*f510*/  LD.E R4, [R2.64] ;  /* 0x0000000602047980 */ /* 0x000ea4000c101900 */
[----:B--2---:R-:W-:-:S05]  /*f520*/  IMAD.IADD R5, R33, 0x1, R4 ;  /* 0x0000000121057824 */ /* 0x004fca00078e0204 */
[----:B------:R0:W-:Y:S02]  /*f530*/  ST.E [R2.64], R5 ;  /* 0x0000000502007985 */ /* 0x0001e4000c101906 */
.L_x_2228:
[----:B------:R-:W-:Y:S05]  /*f540*/  BSYNC B0 ;  /* 0x0000000000007941 */ /* 0x000fea0003800000 */
.L_x_2227:
[----:B------:R-:W2:Y:S01]  /*f550*/  ATOM.E.ADD.F16x2.RN.STRONG.GPU P0, RZ, [R2.64+0x4], R32 ;  /* 0x0000042002ff798a */ /* 0x000ea2000810e9c6 */
[----:B------:R-:W-:Y:S01]  /*f560*/  BSSY B0, `(.L_x_2231) ;  /* 0x000000f000007945 */ /* 0x000fe20003800000 */
[----:B--2---:R-:W-:Y:S05]  /*f570*/  @P0 BRA `(.L_x_2232) ;  /* 0x000000d000000947 */ /* 0x004fea0003800000 */
[----:B------:R-:W1:Y:S02]  /*f580*/  QSPC.E.S P0, RZ, [R2+0x4] ;  /* 0x0000040002ff73aa */ /* 0x000e640000000500 */
[----:B-1----:R-:W-:Y:S05]  /*f590*/  @!P0 BRA `(.L_x_2233) ;  /* 0x0000008000008947 */ /* 0x002fea0003800000 */
[----:B0-----:R-:W-:-:S04]  /*f5a0*/  IADD3 R2, R2, 0x4, RZ ;  /* 0x0000000402027810 */ /* 0x001fc80007ffe0ff */
[----:B------:R-:W-:-:S05]  /*f5b0*/  LOP3.LUT R2, R2, 0xffffff, RZ, 0xc0, !PT ;  /* 0x00ffffff02027812 */ /* 0x000fca00078ec0ff */
.L_x_2234:
[----:B------:R-:W0:Y:S02]  /*f5c0*/  LDS R4, [R2] ;  /* 0x0000000002047984 */ /* 0x000e240000000800 */
[----:B0-----:R-:W-:-:S06]  /*f5d0*/  HADD2 R5, R4, R32 ;  /* 0x0000002004057230 */ /* 0x001fcc0000000000 */
[----:B------:R-:W0:Y:S02]  /*f5e0*/  ATOMS.CAST.SPIN R5, [R2], R4, R5 ;  /* 0x000000040205738d */ /* 0x000e240001800005 */
[----:B0-----:R-:W-:-:S13]  /*f5f0*/  ISETP.EQ.U32.AND P0, PT, R5, 0x1, PT ;  /* 0x000000010500780c */ /* 0x001fda0003f02070 */
[----:B------:R-:W-:Y:S05]  /*f600*/  @!P0 BRA `(.L_x_2234) ;  /* 0xffffffb000008947 */ /* 0x000fea000383ffff */
[----:B------:R-:W-:Y:S05]  /*f610*/  BRA `(.L_x_2232) ;  /* 0x0000003000007947 */ /* 0x000fea0003800000 */
.L_x_2233:
[----:B------:R-:W2:Y:S02]  /*f620*/  LD.E R4, [R2.64+0x4] ;  /* 0x0000040602047980 */ /* 0x000ea4000c101900 */
[----:B0-2---:R-:W-:-:S05]  /*f630*/  IMAD.IADD R5, R32, 0x1, R4 ;  /* 0x0000000120057824 */ /* 0x005fca00078e0204 */
[----:B------:R0:W-:Y:S02]  /*f640*/  ST.E [R2.64+0x4], R5 ;  /* 0x0000040502007985 */ /* 0x0001e4000c101906 */
.L_x_2232:
[----:B------:R-:W-:Y:S05]  /*f650*/  BSYNC B0 ;  /* 0x0000000000007941 */ /* 0x000fea0003800000 */
.L_x_2231:
        /* <DEDUP_REMOVED lines=10> */
.L_x_2238:
[----:B------:R-:W0:Y:S02]  /*f700*/  LDS R4, [R0] ;  /* 0x0000000000047984 */ /* 0x000e240000000800 */
[----:B0-----:R-:W-:-:S10]  /*f710*/  HFMA2.MMA R5, R4, 1, 1, R31 ;  /* 0x3c003c0004057835 */ /* 0x001fd4000000001f */
[----:B------:R-:W0:Y:S02]  /*f720*/  ATOMS.CAST.SPIN R5, [R0], R4, R5 ;  /* 0x000000040005738d */ /* 0x000e240001800005 */
[----:B0-----:R-:W-:-:S13]  /*f730*/  ISETP.EQ.U32.AND P0, PT, R5, 0x1, PT ;  /* 0x000000010500780c */ /* 0x001fda0003f02070 */
[----:B------:R-:W-:Y:S05]  /*f740*/  @!P0 BRA `(.L_x_2238) ;  /* 0xffffffb000008947 */ /* 0x000fea000383ffff */
[----:B------:R-:W-:Y:S05]  /*f750*/  BRA `(.L_x_2236) ;  /* 0x0000003000007947 */ /* 0x000fea0003800000 */
.L_x_2237:
[----:B------:R-:W2:Y:S02]  /*f760*/  LD.E R0, [R2.64] ;  /* 0x0000000602007980 */ /* 0x000ea4000c101900 */
[----:B--2---:R-:W-:-:S05]  /*f770*/  IMAD.IADD R5, R31, 0x1, R0 ;  /* 0x000000011f057824 */ /* 0x004fca00078e0200 */
[----:B------:R0:W-:Y:S02]  /*f780*/  ST.E [R2.64], R5 ;  /* 0x0000000502007985 */ /* 0x0001e4000c101906 */
.L_x_2236:
[----:B------:R-:W-:Y:S05]  /*f790*/  BSYNC B0 ;  /* 0x0000000000007941 */ /* 0x000fea0003800000 */
.L_x_2235:
[----:B------:R-:W2:Y:S02]  /*f7a0*/  ATOM.E.ADD.F16x2.RN.STRONG.GPU P0, RZ, [R2.64+0x4], R30 ;  /* 0x0000041e02ff798a */ /* 0x000ea4000810e9c6 */
[----:B--2---:R-:W-:Y:S05]  /*f7b0*/  @P0 EXIT ;  /* 0x000000000000094d */ /* 0x004fea0003800000 */
[----:B------:R-:W1:Y:S02]  /*f7c0*/  QSPC.E.S P0, RZ, [R2+0x4] ;  /* 0x0000040002ff73aa */ /* 0x000e640000000500 */
[----:B-1----:R-:W-:Y:S05]  /*f7d0*/  @!P0 BRA `(.L_x_2239) ;  /* 0x0000008000008947 */ /* 0x002fea0003800000 */
[----:B0-----:R-:W-:-:S04]  /*f7e0*/  IADD3 R2, R2, 0x4, RZ ;  /* 0x0000000402027810 */ /* 0x001fc80007ffe0ff */
[----:B------:R-:W-:-:S05]  /*f7f0*/  LOP3.LUT R2, R2, 0xffffff, RZ, 0xc0, !PT ;  /* 0x00ffffff02027812 */ /* 0x000fca00078ec0ff */
.L_x_2240:
[----:B------:R-:W0:Y:S02]  /*f800*/  LDS R4, [R2] ;  /* 0x0000000002047984 */ /* 0x000e240000000800 */
[----:B0-----:R-:W-:-:S06]  /*f810*/  HADD2 R5, R4, R30 ;  /* 0x0000001e04057230 */ /* 0x001fcc0000000000 */
[----:B------:R-:W0:Y:S02]  /*f820*/  ATOMS.CAST.SPIN R5, [R2], R4, R5 ;  /* 0x000000040205738d */ /* 0x000e240001800005 */
[----:B0-----:R-:W-:-:S13]  /*f830*/  ISETP.EQ.U32.AND P0, PT, R5, 0x1, PT ;  /* 0x000000010500780c */ /* 0x001fda0003f02070 */
[----:B------:R-:W-:Y:S05]  /*f840*/  @!P0 BRA `(.L_x_2240) ;  /* 0xffffffb000008947 */ /* 0x000fea000383ffff */
[----:B------:R-:W-:Y:S05]  /*f850*/  EXIT ;  /* 0x000000000000794d */ /* 0x000fea0003800000 */
.L_x_2239:
[----:B------:R-:W2:Y:S02]  /*f860*/  LD.E R0, [R2.64+0x4] ;  /* 0x0000040602007980 */ /* 0x000ea4000c101900 */
[----:B0-2---:R-:W-:-:S05]  /*f870*/  IMAD.IADD R5, R30, 0x1, R0 ;  /* 0x000000011e057824 */ /* 0x005fca00078e0200 */
[----:B------:R-:W-:Y:S01]  /*f880*/  ST.E [R2.64+0x4], R5 ;  /* 0x0000040502007985 */ /* 0x000fe2000c101906 */
[----:B------:R-:W-:Y:S05]  /*f890*/  EXIT ;  /* 0x000000000000794d */ /* 0x000fea0003800000 */
.L_x_2241:
        /* <DEDUP_REMOVED lines=14> */
.L_x_4772:


//--------------------- .text._Z23gemm_half_q_half_kernelILi3ELi140ELb1ELb0ELi64EEvPK6__halfPKjS4_S2_PS0_iiiiPKtS7_iiiiiibS2_i --------------------------
	.section	.text._Z23gemm_half_q_half_kernelILi3ELi140ELb1ELb0ELi64EEvPK6__halfPKjS4_S2_PS0_iiiiPKtS7_iiiiiibS2_i,"ax",@progbits
	.sectioninfo	@"SHI_REGISTERS=99"
	.align	128
        .global         _Z23gemm_half_q_half_kernelILi3ELi140ELb1ELb0ELi64EEvPK6__halfPKjS4_S2_PS0_iiiiPKtS7_iiiiiibS2_i
        .type           _Z23gemm_half_q_half_kernelILi3ELi140ELb1ELb0ELi64EEvPK6__halfPKjS4_S2_PS0_iiiiPKtS7_iiiiiibS2_i,@function
        .size           _Z23gemm_half_q_half_kernelILi3ELi140ELb1ELb0ELi64EEvPK6__halfPKjS4_S2_PS0_iiiiPKtS7_iiiiiibS2_i,(.L_x_4773 - _Z23gemm_half_q_half_kernelILi3ELi140ELb1ELb0ELi64EEvPK6__halfPKjS4_S2_PS0_iiiiPKtS7_iiiiiibS2_i)
        .other          _Z23gemm_half_q_half_kernelILi3ELi140ELb1ELb0ELi64EEvPK6__halfPKjS4_S2_PS0_iiiiPKtS7_iiiiiibS2_i,@"STO_CUDA_ENTRY STV_DEFAULT"
_Z23gemm_half_q_half_kernelILi3ELi140ELb1ELb0ELi64EEvPK6__halfPKjS4_S2_PS0_iiiiPKtS7_iiiiiibS2_i:
.text._Z23gemm_half_q_half_kernelILi3ELi140ELb1ELb0ELi64EEvPK6__halfPKjS4_S2_PS0_iiiiPKtS7_iiiiiibS2_i:
        /* <DEDUP_REMOVED lines=35> */
.L_x_2242:
        /* <DEDUP_REMOVED lines=27> */
.L_x_2247:
        /* <DEDUP_REMOVED lines=36> */
.L_x_2246:
        /* <DEDUP_REMOVED lines=22> */
.L_x_2248:
        /* <DEDUP_REMOVED lines=12> */
.L_x_2245:
[----:B------:R-:W-:Y:S01]  /*0840*/  ISETP.GT.AND P2, PT, R19, 0x3, PT ;  /* 0x000000031300780c */ /* 0x000fe20003f44270 */
[----:B------:R-:W-:Y:S01]  /*0850*/  IMAD.SHL.U32 R24, R9, 0x2, RZ ;  /* 0x0000000209187824 */ /* 0x000fe200078e00ff */
[----:B------:R-:W-:Y:S01]  /*0860*/  PLOP3.LUT P0, PT, PT, PT, PT, 0x80, 0x0 ;  /* 0x000000000000781c */ /* 0x000fe20003f0f070 */
[----:B------:R-:W-:-:S10]  /*0870*/  IMAD.MOV.U32 R13, RZ, RZ, RZ ;  /* 0x000000ffff0d7224 */ /* 0x000fd400078e00ff */
[----:B------:R-:W-:Y:S05]  /*0880*/  @!P2 BRA `(.L_x_2249) ;  /* 0x000002600000a947 */ /* 0x000fea0003800000 */
[----:B------:R-:W-:Y:S02]  /*0890*/  PLOP3.LUT P0, PT, PT, PT, PT, 0x8, 0x0 ;  /* 0x000000000000781c */ /* 0x000fe40003f0e170 */
[----:B------:R-:W-:Y:S02]  /*08a0*/  IADD3 R26, R19, -0x3, RZ ;  /* 0xfffffffd131a7810 */ /* 0x000fe40007ffe0ff */
.L_x_2250:
        /* <DEDUP_REMOVED lines=36> */
.L_x_2249:
        /* <DEDUP_REMOVED lines=22> */
.L_x_2251:
        /* <DEDUP_REMOVED lines=11> */
.L_x_2244:
[----:B------:R-:W-:Y:S05]  /*0d00*/  BSYNC B0 ;  /* 0x0000000000007941 */ /* 0x000fea0003800000 */
.L_x_2243:
        /* <DEDUP_REMOVED lines=14> */
.L_x_2254:
        /* <DEDUP_REMOVED lines=19> */
.L_x_2253:
        /* <DEDUP_REMOVED lines=14> */
.L_x_2255:
[----:B------:R-:W-:-:S13]  /*1000*/  ISETP.LT.OR P0, PT, R13, R19, P0 ;  /* 0x000000130d00720c */ /* 0x000fda0000701670 */
[----:B------:R-:W-:Y:S02]  /*1010*/  @P0 IMAD R0, R0, 0x3, R13 ;  /* 0x0000000300000824 */ /* 0x000fe400078e020d */
[----:B0-----:R-:W-:Y:S02]  /*1020*/  @P0 IMAD.MOV.U32 R3, RZ, RZ, 0x2 ;  /* 0x00000002ff030424 */ /* 0x001fe400078e00ff */
[----:B------:R-:W-:-:S04]  /*1030*/  @P0 IMAD R0, R0, c[0x0][0x18c], R5 ;  /* 0x0000630000000a24 */ /* 0x000fc800078e0205 */
[----:B------:R-:W-:-:S05]  /*1040*/  @P0 IMAD.WIDE R2, R0, R3, c[0x0][0x180] ;  /* 0x0000600000020625 */ /* 0x000fca00078e0203 */
[----:B------:R0:W-:Y:S02]  /*1050*/  @P0 STG.E.64 [R2.64], RZ ;  /* 0x000000ff02000986 */ /* 0x0001e4000c101b06 */
.L_x_2252:
        /* <DEDUP_REMOVED lines=14> */
.L_x_2257:
        /* <DEDUP_REMOVED lines=43> */
.L_x_2256:
        /* <DEDUP_REMOVED lines=79> */
.L_x_2271:
        /* <DEDUP_REMOVED lines=216> */
.L_x_2260:
        /* <DEDUP_REMOVED lines=97> */
.L_x_2261:
        /* <DEDUP_REMOVED lines=91> */
.L_x_2259:
        /* <DEDUP_REMOVED lines=204> */
.L_x_2263:
        /* <DEDUP_REMOVED lines=97> */
.L_x_2264:
        /* <DEDUP_REMOVED lines=91> */
.L_x_2262:
        /* <DEDUP_REMOVED lines=203> */
.L_x_2266:
        /* <DEDUP_REMOVED lines=97> */
.L_x_2267:
        /* <DEDUP_REMOVED lines=91> */
.L_x_2265:
        /* <DEDUP_REMOVED lines=203> */
.L_x_2269:
        /* <DEDUP_REMOVED lines=97> */
.L_x_2270:
        /* <DEDUP_REMOVED lines=91> */
.L_x_2268:
        /* <DEDUP_REMOVED lines=11> */
.L_x_2258:
[----:B------:R-:W-:-:S04]  /*7c30*/  ISETP.GE.AND P0, PT, R18, R17, PT ;  /* 0x000000111200720c */ /* 0x000fc80003f06270 */
[----:B------:R-:W-:-:S13]  /*7c40*/  ISETP.GE.OR P0, PT, R18, c[0x0][0x1b4], P0 ;  /* 0x00006d0012007a0c */ /* 0x000fda0000706670 */
[----:B------:R-:W-:Y:S05]  /*7c50*/  @P0 BRA `(.L_x_2272) ;  /* 0x0000544000000947 */ /* 0x000fea0003800000 */
[----:B------:R-:W-:-:S04]  /*7c60*/  PRMT R2, R14, 0x9910, RZ ;  /* 0x000099100e027816 */ /* 0x000fc800000000ff */
[----:B------:R-:W-:-:S04]  /*7c70*/  ISETP.NE.AND P0, PT, R2, RZ, PT ;  /* 0x000000ff0200720c */ /* 0x000fc80003f05270 */
[----:B------:R-:W-:Y:S02]  /*7c80*/  ISETP.LT.OR P0, PT, R30, 0x3, !P0 ;  /* 0x000000031e00780c */ /* 0x000fe40004701670 */
.L_x_2285:
        /* <DEDUP_REMOVED lines=21> */
[C---:B------:R-:W-:Y:S02]  /*7de0*/  LOP3.LUT R9, R5.reuse, 0xf000f, RZ, 0xc0, !PT ;  /* 0x000f000f05097812 */ /* 0x040fe400078ec0ff */
        /* <DEDUP_REMOVED lines=140> */
.L_x_2274:
        /* <DEDUP_REMOVED lines=94> */
.L_x_2276:
        /* <DEDUP_REMOVED lines=14> */
[----:B------:R-:W-:Y:S02]  /*8d70*/  FFMA.FTZ R7, R45, R42, RZ ;  /* 0x0000002a2d077223 */ /* 0x000fe400000100ff */
[-C--:B------:R-:W-:Y:S01]  /*8d80*/  FFMA.FTZ R3, R46, R40.reuse, R3 ;  /* 0x000000282e037223 */ /* 0x080fe20000010003 */
[----:B------:R-:W-:Y:S01]  /*8d90*/  HADD2.F32 R46, -RZ, R9.H1_H1 ;  /* 0x30000009ff2e7230 */ /* 0x000fe20000004100 */
[----:B------:R-:W-:Y:S01]  /*8da0*/  FFMA.FTZ R7, R47, R40, R7 ;  /* 0x000000282f077223 */ /* 0x000fe20000010007 */
        /* <DEDUP_REMOVED lines=73> */
.L_x_2275:
        /* <DEDUP_REMOVED lines=76> */
[--C-:B------:R-:W-:Y:S01]  /*9700*/  HADD2.F32 R51, -RZ, R32.reuse.H0_H0 ;  /* 0x20000020ff337230 */ /* 0x100fe20000004100 */
        /* <DEDUP_REMOVED lines=69> */
.L_x_2277:
        /* <DEDUP_REMOVED lines=94> */
.L_x_2279:
        /* <DEDUP_REMOVED lines=16> */
[-C--:B------:R-:W-:Y:S01]  /*a240*/  FFMA.FTZ R45, R48, R43.reuse, RZ ;  /* 0x0000002b302d7223 */ /* 0x080fe200000100ff */
[----:B------:R-:W-:Y:S01]  /*a250*/  HADD2.F32 R48, -RZ, R33.H1_H1 ;  /* 0x30000021ff307230 */ /* 0x000fe20000004100 */
[----:B------:R-:W-:Y:S01]  /*a260*/  FFMA.FTZ R43, R54, R43, RZ ;  /* 0x0000002b362b7223 */ /* 0x000fe200000100ff */
[----:B------:R-:W-:Y:S01]  /*a270*/  HADD2.F32 R33, -RZ, R32.H0_H0 ;  /* 0x20000020ff217230 */ /* 0x000fe20000004100 */
        /* <DEDUP_REMOVED lines=71> */
.L_x_2278:
        /* <DEDUP_REMOVED lines=145> */
.L_x_2280:
        /* <DEDUP_REMOVED lines=94> */
.L_x_2282:
        /* <DEDUP_REMOVED lines=91> */
.L_x_2281:
        /* <DEDUP_REMOVED lines=145> */
.L_x_2283:
        /* <DEDUP_REMOVED lines=94> */
.L_x_2284:
[----:B------:R-:W-:Y:S05]  /*ca80*/  @P0 BRA `(.L_x_2273) ;  /* 0x000005a000000947 */ /* 0x000fea0003800000 */
[----:B------:R-:W0:Y:S01]  /*ca90*/  LDS.64 R40, [UR4+0x130] ;  /* 0x00013004ff287984 */ /* 0x000e220008000a00 */
[--C-:B------:R-:W-:Y:S02]  /*caa0*/  HADD2.F32 R48, -RZ, R32.reuse.H0_H0 ;  /* 0x20000020ff307230 */ /* 0x100fe40000004100 */
[----:B------:R-:W-:Y:S01]  /*cab0*/  HADD2.F32 R44, -RZ, R31.H0_H0 ;  /* 0x2000001fff2c7230 */ /* 0x000fe20000004100 */
[----:B------:R-:W1:Y:S01]  /*cac0*/  LDS.64 R2, [UR4+0x138] ;  /* 0x00013804ff027984 */ /* 0x000e620008000a00 */
[----:B------:R-:W-:Y:S02]  /*cad0*/  HADD2.F32 R32, -RZ, R32.H1_H1 ;  /* 0x30000020ff207230 */ /* 0x000fe40000004100 */
[----:B------:R-:W-:Y:S02]  /*cae0*/  HADD2.F32 R50, -RZ, R33.H0_H0 ;  /* 0x20000021ff327230 */ /* 0x000fe40000004100 */
        /* <DEDUP_REMOVED lines=84> */
.L_x_2273:
[----:B------:R-:W-:Y:S01]  /*d030*/  IADD3 R18, R18, 0x20, RZ ;  /* 0x0000002012127810 */ /* 0x000fe20007ffe0ff */
[----:B------:R-:W-:Y:S01]  /*d040*/  IMAD.MOV.U32 R3, RZ, RZ, c[0x0][0x18c] ;  /* 0x00006300ff037624 */ /* 0x000fe200078e00ff */
[----:B------:R-:W-:Y:S02]  /*d050*/  UIADD3 UR4, UR4, 0x40, URZ ;  /* 0x0000004004047890 */ /* 0x000fe4000fffe03f */
[C---:B------:R-:W-:Y:S01]  /*d060*/  ISETP.GE.AND P2, PT, R18.reuse, c[0x0][0x1b4], PT ;  /* 0x00006d0012007a0c */ /* 0x040fe20003f46270 */
[----:B------:R-:W-:Y:S01]  /*d070*/  IMAD.WIDE R12, R3, 0x10, R12 ;  /* 0x00000010030c7825 */ /* 0x000fe200078e020c */
[----:B------:R-:W-:-:S13]  /*d080*/  ISETP.LT.AND P3, PT, R18, R17, PT ;  /* 0x000000111200720c */ /* 0x000fda0003f61270 */
[----:B------:R-:W-:Y:S05]  /*d090*/  @!P2 BRA P3, `(.L_x_2285) ;  /* 0xffffabf00000a947 */ /* 0x000fea000183ffff */
.L_x_2272:
        /* <DEDUP_REMOVED lines=8> */
.L_x_2290:
        /* <DEDUP_REMOVED lines=50> */
[----:B------:R-:W-:Y:S02]  /*d440*/  LOP3.LUT R10, R33, 0x10001, RZ, 0xc0, !PT ;  /* 0x00010001210a7812 */ /* 0x000fe400078ec0ff */
[----:B------:R-:W-:Y:S02]  /*d450*/  PRMT R33, R39, 0x7610, R33 ;  /* 0x0000761027217816 */ /* 0x000fe40000000021 */
[----:B------:R-:W-:Y:S02]  /*d460*/  LOP3.LUT R39, R10, 0x20002, R37, 0xf8, !PT ;  /* 0x000200020a277812 */ /* 0x000fe400078ef825 */
[----:B------:R-:W-:Y:S02]  /*d470*/  PRMT R10, R21, 0x9910, RZ ;  /* 0x00009910150a7816 */ /* 0x000fe400000000ff */
[----:B------:R-:W-:-:S02]  /*d480*/  LOP3.LUT R36, R36, 0x10001, RZ, 0xc0, !PT ;  /* 0x0001000124247812 */ /* 0x000fc400078ec0ff */
[----:B------:R-:W-:Y:S02]  /*d490*/  LOP3.LUT R42, R42, 0x10001, RZ, 0xc0, !PT ;  /* 0x000100012a2a7812 */ /* 0x000fe400078ec0ff */
[----:B------:R-:W-:Y:S02]  /*d4a0*/  SHF.R.U32.HI R49, RZ, 0xe, R11 ;  /* 0x0000000eff317819 */ /* 0x000fe4000001160b */
[----:B------:R-:W-:Y:S02]  /*d4b0*/  LOP3.LUT R44, R44, 0x10001, RZ, 0xc0, !PT ;  /* 0x000100012c2c7812 */ /* 0x000fe400078ec0ff */
[----:B------:R-:W-:Y:S02]  /*d4c0*/  LOP3.LUT R43, R36, 0x20002, R43, 0xf8, !PT ;  /* 0x00020002242b7812 */ /* 0x000fe400078ef82b */
[----:B------:R-:W-:Y:S02]  /*d4d0*/  ISETP.NE.AND P2, PT, R10, RZ, PT ;  /* 0x000000ff0a00720c */ /* 0x000fe40003f45270 */
[----:B------:R-:W-:-:S02]  /*d4e0*/  LOP3.LUT R42, R42, 0x20002, R47, 0xf8, !PT ;  /* 0x000200022a2a7812 */ /* 0x000fc400078ef82f */
[----:B------:R-:W-:Y:S02]  /*d4f0*/  LOP3.LUT R52, R44, 0x20002, R49, 0xf8, !PT ;  /* 0x000200022c347812 */ /* 0x000fe400078ef831 */
[C---:B------:R-:W-:Y:S02]  /*d500*/  LOP3.LUT R50, R11.reuse, 0x380038, RZ, 0xc0, !PT ;  /* 0x003800380b327812 */ /* 0x040fe400078ec0ff */
[----:B------:R-:W-:Y:S02]  /*d510*/  SHF.R.U32.HI R55, RZ, 0x6, R11 ;  /* 0x00000006ff377819 */ /* 0x000fe4000001160b */
        /* <DEDUP_REMOVED lines=19> */
[C---:B------:R-:W-:Y:S01]  /*d650*/  LOP3.LUT R71, R55.reuse, 0x1c001c0, RZ, 0xc0, !PT ;  /* 0x01c001c037477812 */ /* 0x040fe200078ec0ff */
[-C--:B------:R-:W-:Y:S01]  /*d660*/  HFMA2 R75, R80, R41.reuse.H0_H0, -132, -132 ;  /* 0xd820d820504b7431 */ /* 0x080fe20000040029 */
[----:B------:R-:W-:Y:S01]  /*d670*/  LOP3.LUT R69, R14, 0x1c001c0, RZ, 0xc0, !PT ;  /* 0x01c001c00e457812 */ /* 0x000fe200078ec0ff */
[----:B------:R-:W-:Y:S01]  /*d680*/  HFMA2 R74, R74, R41.H0_H0, -132, -132 ;  /* 0xd820d8204a4a7431 */ /* 0x000fe20000040029 */
        /* <DEDUP_REMOVED lines=11> */
[----:B------:R-:W-:Y:S01]  /*d740*/  LOP3.LUT R53, R53, 0x64006400, RZ, 0xfc, !PT ;  /* 0x6400640035357812 */ /* 0x000fe200078efcff */
[----:B------:R-:W-:Y:S01]  /*d750*/  HADD2 R93, R32, -1028, -1028 ;  /* 0xe404e404205d7430 */ /* 0x000fe20000000000 */
[----:B------:R-:W-:Y:S02]  /*d760*/  LOP3.LUT R64, R64, 0x64006400, RZ, 0xfc, !PT ;  /* 0x6400640040407812 */ /* 0x000fe400078efcff */
[----:B------:R-:W-:Y:S01]  /*d770*/  LOP3.LUT R95, R55, 0x64006400, RZ, 0xfc, !PT ;  /* 0x64006400375f7812 */ /* 0x000fe200078efcff */
[----:B------:R-:W-:Y:S01]  /*d780*/  HADD2 R92, R53, -1028, -1028 ;  /* 0xe404e404355c7430 */ /* 0x000fe20000000000 */
[----:B------:R-:W-:Y:S01]  /*d790*/  ISETP.GE.AND P3, PT, R19, 0x2, PT ;  /* 0x000000021300780c */ /* 0x000fe20003f66270 */
[----:B------:R-:W-:Y:S02]  /*d7a0*/  HADD2 R79, R64, -1028, -1028 ;  /* 0xe404e404404f7430 */ /* 0x000fe40000000000 */
        /* <DEDUP_REMOVED lines=12> */
[----:B------:R-:W-:Y:S02]  /*d870*/  LOP3.LUT R44, R5, 0x380038, RZ, 0xc0, !PT ;  /* 0x00380038052c7812 */ /* 0x000fe400078ec0ff */
[----:B------:R-:W-:-:S02]  /*d880*/  SHF.R.U32.HI R11, RZ, 0x6, R5 ;  /* 0x00000006ff0b7819 */ /* 0x000fc40000011605 */
[----:B------:R-:W-:Y:S02]  /*d890*/  LOP3.LUT R63, R5, 0x70007, RZ, 0xc0, !PT ;  /* 0x00070007053f7812 */ /* 0x000fe400078ec0ff */
[----:B------:R-:W-:Y:S02]  /*d8a0*/  LOP3.LUT R52, R48, 0x64006400, RZ, 0xfc, !PT ;  /* 0x6400640030347812 */ /* 0x000fe400078efcff */
[--C-:B------:R-:W-:Y:S02]  /*d8b0*/  SHF.R.U32.HI R5, RZ, 0xd, R6.reuse ;  /* 0x0000000dff057819 */ /* 0x100fe40000011606 */
[C---:B------:R-:W-:Y:S01]  /*d8c0*/  LOP3.LUT R49, R6.reuse, 0x380038, RZ, 0xc0, !PT ;  /* 0x0038003806317812 */ /* 0x040fe200078ec0ff */
[----:B------:R-:W-:Y:S01]  /*d8d0*/  HFMA2 R83, R52, R41.H0_H0, -132, -132 ;  /* 0xd820d82034537431 */ /* 0x000fe20000040029 */
[----:B------:R-:W-:Y:S02]  /*d8e0*/  SHF.R.U32.HI R57, RZ, 0x6, R6 ;  /* 0x00000006ff397819 */ /* 0x000fe40000011606 */
[----:B------:R-:W-:-:S02]  /*d8f0*/  LOP3.LUT R65, R6, 0x70007, RZ, 0xc0, !PT ;  /* 0x0007000706417812 */ /* 0x000fc400078ec0ff */
[----:B------:R-:W-:Y:S02]  /*d900*/  LOP3.LUT R48, R14, 0x380038, RZ, 0xc0, !PT ;  /* 0x003800380e307812 */ /* 0x000fe400078ec0ff */
[----:B------:R-:W-:Y:S02]  /*d910*/  LOP3.LUT R6, R39, 0x40004, R36, 0xf8, !PT ;  /* 0x0004000427067812 */ /* 0x000fe400078ef824 */
[----:B------:R-:W-:Y:S02]  /*d920*/  LOP3.LUT R39, R12, 0x380038, RZ, 0xc0, !PT ;  /* 0x003800380c277812 */ /* 0x000fe400078ec0ff */
[----:B------:R-:W-:Y:S02]  /*d930*/  LOP3.LUT R5, R42, 0x40004, R5, 0xf8, !PT ;  /* 0x000400042a057812 */ /* 0x000fe400078ef805 */
        /* <DEDUP_REMOVED lines=197> */
.L_x_2288:
        /* <DEDUP_REMOVED lines=80> */
.L_x_2289:
        /* <DEDUP_REMOVED lines=77> */
.L_x_2287:
[----:B0-----:R-:W-:Y:S01]  /*ef60*/  IADD3 R18, R18, 0x20, RZ ;  /* 0x0000002012127810 */ /* 0x001fe20007ffe0ff */
[----:B------:R-:W-:Y:S01]  /*ef70*/  UIADD3 UR4, UR4, 0x40, URZ ;  /* 0x0000004004047890 */ /* 0x000fe2000fffe03f */
[----:B-----5:R-:W-:Y:S02]  /*ef80*/  IMAD.WIDE R12, R31, 0x4, R2 ;  /* 0x000000041f0c7825 */ /* 0x020fe400078e0202 */
[C---:B------:R-:W-:Y:S02]  /*ef90*/  ISETP.GE.AND P2, PT, R18.reuse, c[0x0][0x1b8], PT ;  /* 0x00006e0012007a0c */ /* 0x040fe40003f46270 */
[----:B------:R-:W-:-:S13]  /*efa0*/  ISETP.LT.AND P3, PT, R18, R17, PT ;  /* 0x000000111200720c */ /* 0x000fda0003f61270 */
[----:B------:R-:W-:Y:S05]  /*efb0*/  @!P2 BRA P3, `(.L_x_2290) ;  /* 0xffffe1600000a947 */ /* 0x000fea000183ffff */
.L_x_2286:
        /* <DEDUP_REMOVED lines=16> */
.L_x_2294:
[----:B------:R-:W0:Y:S02]  /*f0c0*/  LDS R6, [R4] ;  /* 0x0000000004067984 */ /* 0x000e240000000800 */
[----:B0-----:R-:W-:-:S06]  /*f0d0*/  HADD2 R7, R6, R27 ;  /* 0x0000001b06077230 */ /* 0x001fcc0000000000 */
[----:B------:R-:W0:Y:S02]  /*f0e0*/  ATOMS.CAST.SPIN R7, [R4], R6, R7 ;  /* 0x000000060407738d */ /* 0x000e240001800007 */
[----:B0-----:R-:W-:-:S13]  /*f0f0*/  ISETP.EQ.U32.AND P0, PT, R7, 0x1, PT ;  /* 0x000000010700780c */ /* 0x001fda0003f02070 */
[----:B------:R-:W-:Y:S05]  /*f100*/  @!P0 BRA `(.L_x_2294) ;  /* 0xffffffb000008947 */ /* 0x000fea000383ffff */
[----:B------:R-:W-:Y:S05]  /*f110*/  BRA `(.L_x_2292) ;  /* 0x0000003000007947 */ /* 0x000fea0003800000 */
.L_x_2293:
[----:B------:R-:W2:Y:S02]  /*f120*/  LD.E R4, [R2.64] ;  /* 0x0000000602047980 */ /* 0x000ea4000c101900 */
[----:B--2---:R-:W-:-:S05]  /*f130*/  IMAD.IADD R5, R27, 0x1, R4 ;  /* 0x000000011b057824 */ /* 0x004fca00078e0204 */
[----:B------:R0:W-:Y:S02]  /*f140*/  ST.E [R2.64], R5 ;  /* 0x0000000502007985 */ /* 0x0001e4000c101906 */
.L_x_2292:
[----:B------:R-:W-:Y:S05]  /*f150*/  BSYNC B0 ;  /* 0x0000000000007941 */ /* 0x000fea0003800000 */
.L_x_2291:
[----:B------:R-:W2:Y:S01]  /*f160*/  ATOM.E.ADD.F16x2.RN.STRONG.GPU P0, RZ, [R2.64+0x4], R26 ;  /* 0x0000041a02ff798a */ /* 0x000ea2000810e9c6 */
[----:B------:R-:W-:Y:S01]  /*f170*/  BSSY B0, `(.L_x_2295) ;  /* 0x000000f000007945 */ /* 0x000fe20003800000 */
[----:B--2---:R-:W-:Y:S05]  /*f180*/  @P0 BRA `(.L_x_2296) ;  /* 0x000000d000000947 */ /* 0x004fea0003800000 */
[----:B------:R-:W1:Y:S02]  /*f190*/  QSPC.E.S P0, RZ, [R2+0x4] ;  /* 0x0000040002ff73aa */ /* 0x000e640000000500 */
[----:B-1----:R-:W-:Y:S05]  /*f1a0*/  @!P0 BRA `(.L_x_2297) ;  /* 0x0000008000008947 */ /* 0x002fea0003800000 */
[----:B0-----:R-:W-:-:S04]  /*f1b0*/  IADD3 R2, R2, 0x4, RZ ;  /* 0x0000000402027810 */ /* 0x001fc80007ffe0ff */
[----:B------:R-:W-:-:S05]  /*f1c0*/  LOP3.LUT R2, R2, 0xffffff, RZ, 0xc0, !PT ;  /* 0x00ffffff02027812 */ /* 0x000fca00078ec0ff */
.L_x_2298:
[----:B------:R-:W0:Y:S02]  /*f1d0*/  LDS R4, [R2] ;  /* 0x0000000002047984 */ /* 0x000e240000000800 */
[----:B0-----:R-:W-:-:S10]  /*f1e0*/  HFMA2.MMA R5, R4, 1, 1, R26 ;  /* 0x3c003c0004057835 */ /* 0x001fd4000000001a */
[----:B------:R-:W0:Y:S02]  /*f1f0*/  ATOMS.CAST.SPIN R5, [R2], R4, R5 ;  /* 0x000000040205738d */ /* 0x000e240001800005 */
[----:B0-----:R-:W-:-:S13]  /*f200*/  ISETP.EQ.U32.AND P0, PT, R5, 0x1, PT ;  /* 0x000000010500780c */ /* 0x001fda0003f02070 */
[----:B------:R-:W-:Y:S05]  /*f210*/  @!P0 BRA `(.L_x_2298) ;  /* 0xffffffb000008947 */ /* 0x000fea000383ffff */
[----:B------:R-:W-:Y:S05]  /*f220*/  BRA `(.L_x_2296) ;  /* 0x0000003000007947 */ /* 0x000fea0003800000 */
.L_x_2297:
[----:B------:R-:W2:Y:S02]  /*f230*/  LD.E R4, [R2.64+0x4] ;  /* 0x0000040602047980 */ /* 0x000ea4000c101900 */
[----:B0-2---:R-:W-:-:S05]  /*f240*/  IMAD.IADD R5, R26, 0x1, R4 ;  /* 0x000000011a057824 */ /* 0x005fca00078e0204 */
[----:B------:R0:W-:Y:S02]  /*f250*/  ST.E [R2.64+0x4], R5 ;  /* 0x0000040502007985 */ /* 0x0001e4000c101906 */
.L_x_2296:
[----:B------:R-:W-:Y:S05]  /*f260*/  BSYNC B0 ;  /* 0x0000000000007941 */ /* 0x000fea0003800000 */
.L_x_2295:
        /* <DEDUP_REMOVED lines=10> */
.L_x_2302:
[----:B------:R-:W0:Y:S02]  /*f310*/  LDS R6, [R4] ;  /* 0x0000000004067984 */ /* 0x000e240000000800 */
[----:B0-----:R-:W-:-:S06]  /*f320*/  HADD2 R7, R6, R25 ;  /* 0x0000001906077230 */ /* 0x001fcc0000000000 */
[----:B------:R-:W0:Y:S02]  /*f330*/  ATOMS.CAST.SPIN R7, [R4], R6, R7 ;  /* 0x000000060407738d */ /* 0x000e240001800007 */
[----:B0-----:R-:W-:-:S13]  /*f340*/  ISETP.EQ.U32.AND P0, PT, R7, 0x1, PT ;  /* 0x000000010700780c */ /* 0x001fda0003f02070 */
[----:B------:R-:W-:Y:S05]  /*f350*/  @!P0 BRA `(.L_x_2302) ;  /* 0xffffffb000008947 */ /* 0x000fea000383ffff */
[----:B------:R-:W-:Y:S05]  /*f360*/  BRA `(.L_x_2300) ;  /* 0x0000003000007947 */ /* 0x000fea0003800000 */
.L_x_2301:
[----:B------:R-:W2:Y:S02]  /*f370*/  LD.E R4, [R2.64] ;  /* 0x0000000602047980 */ /* 0x000ea4000c101900 */
[----:B--2---:R-:W-:-:S05]  /*f380*/  IMAD.IADD R5, R25, 0x1, R4 ;  /* 0x0000000119057824 */ /* 0x004fca00078e0204 */
[----:B------:R0:W-:Y:S02]  /*f390*/  ST.E [R2.64], R5 ;  /* 0x0000000502007985 */ /* 0x0001e4000c101906 */
.L_x_2300:
[----:B------:R-:W-:Y:S05]  /*f3a0*/  BSYNC B0 ;  /* 0x0000000000007941 */ /* 0x000fea0003800000 */
.L_x_2299:
[----:B------:R-:W2:Y:S01]  /*f3b0*/  ATOM.E.ADD.F16x2.RN.STRONG.GPU P0, RZ, [R2.64+0x4], R24 ;  /* 0x0000041802ff798a */ /* 0x000ea2000810e9c6 */
[----:B------:R-:W-:Y:S01]  /*f3c0*/  BSSY B0, `(.L_x_2303) ;  /* 0x000000f000007945 */ /* 0x000fe20003800000 */
[----:B--2---:R-:W-:Y:S05]  /*f3d0*/  @P0 BRA `(.L_x_2304) ;  /* 0x000000d000000947 */ /* 0x004fea0003800000 */
[----:B------:R-:W1:Y:S02]  /*f3e0*/  QSPC.E.S P0, RZ, [R2+0x4] ;  /* 0x0000040002ff73aa */ /* 0x000e640000000500 */
[----:B-1----:R-:W-:Y:S05]  /*f3f0*/  @!P0 BRA `(.L_x_2305) ;  /* 0x0000008000008947 */ /* 0x002fea0003800000 */
[----:B0-----:R-:W-:-:S04]  /*f400*/  IADD3 R2, R2, 0x4, RZ ;  /* 0x0000000402027810 */ /* 0x001fc80007ffe0ff */
[----:B------:R-:W-:-:S05]  /*f410*/  LOP3.LUT R2, R2, 0xffffff, RZ, 0xc0, !PT ;  /* 0x00ffffff02027812 */ /* 0x000fca00078ec0ff */
.L_x_2306:
[----:B------:R-:W0:Y:S02]  /*f420*/  LDS R4, [R2] ;  /* 0x0000000002047984 */ /* 0x000e240000000800 */
[----:B0-----:R-:W-:-:S10]  /*f430*/  HFMA2.MMA R5, R4, 1, 1, R24 ;  /* 0x3c003c0004057835 */ /* 0x001fd40000000018 */
[----:B------:R-:W0:Y:S02]  /*f440*/  ATOMS.CAST.SPIN R5, [R2], R4, R5 ;  /* 0x000000040205738d */ /* 0x000e240001800005 */
[----:B0-----:R-:W-:-:S13]  /*f450*/  ISETP.EQ.U32.AND P0, PT, R5, 0x1, PT ;  /* 0x000000010500780c */ /* 0x001fda0003f02070 */
[----:B------:R-:W-:Y:S05]  /*f460*/  @!P0 BRA `(.L_x_2306) ;  /* 0xffffffb000008947 */ /* 0x000fea000383ffff */
[----:B------:R-:W-:Y:S05]  /*f470*/  BRA `(.L_x_2304) ;  /* 0x0000003000007947 */ /* 0x000fea0003800000 */
.L_x_2305:
[----:B------:R-:W2:Y:S02]  /*f480*/  LD.E R4, [R2.64+0x4] ;  /* 0x0000040602047980 */ /* 0x000ea4000c101900 */
[----:B0-2---:R-:W-:-:S05]  /*f490*/  IMAD.IADD R5, R24, 0x1, R4 ;  /* 0x0000000118057824 */ /* 0x005fca00078e0204 */
[----:B------:R0:W-:Y:S02]  /*f4a0*/  ST.E [R2.64+0x4], R5 ;  /* 0x0000040502007985 */ /* 0x0001e4000c101906 */
.L_x_2304:
[----:B------:R-:W-:Y:S05]  /*f4b0*/  BSYNC B0 ;  /* 0x0000000000007941 */ /* 0x000fea0003800000 */
.L_x_2303:
        /* <DEDUP_REMOVED lines=10> */
.L_x_2310:
[----:B------:R-:W0:Y:S02]  /*f560*/  LDS R4, [R0] ;  /* 0x0000000000047984 */ /* 0x000e240000000800 */
[----:B0-----:R-:W-:-:S06]  /*f570*/  HADD2 R5, R4, R23 ;  /* 0x0000001704057230 */ /* 0x001fcc0000000000 */
[----:B------:R-:W0:Y:S02]  /*f580*/  ATOMS.CAST.SPIN R5, [R0], R4, R5 ;  /* 0x000000040005738d */ /* 0x000e240001800005 */
[----:B0-----:R-:W-:-:S13]  /*f590*/  ISETP.EQ.U32.AND P0, PT, R5, 0x1, PT ;  /* 0x000000010500780c */ /* 0x001fda0003f02070 */
[----:B------:R-:W-:Y:S05]  /*f5a0*/  @!P0 BRA `(.L_x_2310) ;  /* 0xffffffb000008947 */ /* 0x000fea000383ffff */
[----:B------:R-:W-:Y:S05]  /*f5b0*/  BRA `(.L_x_2308) ;  /* 0x0000003000007947 */ /* 0x000fea0003800000 */
.L_x_2309:
[----:B------:R-:W2:Y:S02]  /*f5c0*/  LD.E R0, [R2.64] ;  /* 0x0000000602007980 */ /* 0x000ea4000c101900 */
[----:B--2---:R-:W-:-:S05]  /*f5d0*/  IMAD.IADD R5, R23, 0x1, R0 ;  /* 0x0000000117057824 */ /* 0x004fca00078e0200 */
[----:B------:R0:W-:Y:S02]  /*f5e0*/  ST.E [R2.64], R5 ;  /* 0x0000000502007985 */ /* 0x0001e4000c101906 */
.L_x_2308:
[----:B------:R-:W-:Y:S05]  /*f5f0*/  BSYNC B0 ;  /* 0x0000000000007941 */ /* 0x000fea0003800000 */
.L_x_2307:
[----:B------:R-:W2:Y:S02]  /*f600*/  ATOM.E.ADD.F16x2.RN.STRONG.GPU P0, RZ, [R2.64+0x4], R22 ;  /* 0x0000041602ff798a */ /* 0x000ea4000810e9c6 */
[----:B--2---:R-:W-:Y:S05]  /*f610*/  @P0 EXIT ;  /* 0x000000000000094d */ /* 0x004fea0003800000 */
[----:B------:R-:W1:Y:S02]  /*f620*/  QSPC.E.S P0, RZ, [R2+0x4] ;  /* 0x0000040002ff73aa */ /* 0x000e640000000500 */
[----:B-1----:R-:W-:Y:S05]  /*f630*/  @!P0 BRA `(.L_x_2311) ;  /* 0x0000008000008947 */ /* 0x002fea0003800000 */
[----:B0-----:R-:W-:-:S04]  /*f640*/  IADD3 R2, R2, 0x4, RZ ;  /* 0x0000000402027810 */ /* 0x001fc80007ffe0ff */
[----:B------:R-:W-:-:S05]  /*f650*/  LOP3.LUT R2, R2, 0xffffff, RZ, 0xc0, !PT ;  /* 0x00ffffff02027812 */ /* 0x000fca00078ec0ff */
.L_x_2312:
[----:B------:R-:W0:Y:S02]  /*f660*/  LDS R4, [R2] ;  /* 0x0000000002047984 */ /* 0x000e240000000800 */
[----:B0-----:R-:W-:-:S10]  /*f670*/  HFMA2.MMA R5, R4, 1, 1, R22 ;  /* 0x3c003c0004057835 */ /* 0x001fd40000000016 */
[----:B------:R-:W0:Y:S02]  /*f680*/  ATOMS.CAST.SPIN R5, [R2], R4, R5 ;  /* 0x000000040205738d */ /* 0x000e240001800005 */
[----:B0-----:R-:W-:-:S13]  /*f690*/  ISETP.EQ.U32.AND P0, PT, R5, 0x1, PT ;  /* 0x000000010500780c */ /* 0x001fda0003f02070 */
[----:B------:R-:W-:Y:S05]  /*f6a0*/  @!P0 BRA `(.L_x_2312) ;  /* 0xffffffb000008947 */ /* 0x000fea000383ffff */
[----:B------:R-:W-:Y:S05]  /*f6b0*/  EXIT ;  /* 0x000000000000794d */ /* 0x000fea0003800000 */
.L_x_2311:
[----:B------:R-:W2:Y:S02]  /*f6c0*/  LD.E R0, [R2.64+0x4] ;  /* 0x0000040602007980 */ /* 0x000ea4000c101900 */
[----:B0-2---:R-:W-:-:S05]  /*f6d0*/  IMAD.IADD R5, R22, 0x1, R0 ;  /* 0x0000000116057824 */ /* 0x005fca00078e0200 */
[----:B------:R-:W-:Y:S01]  /*f6e0*/  ST.E [R2.64+0x4], R5 ;  /* 0x0000040502007985 */ /* 0x000fe2000c101906 */
[----:B------:R-:W-:Y:S05]  /*f6f0*/  EXIT ;  /* 0x000000000000794d */ /* 0x000fea0003800000 */
.L_x_2313:
        /* <DEDUP_REMOVED lines=16> */
.L_x_4773:


//--------------------- .text._Z23gemm_half_q_half_kernelILi3ELi20ELb1ELb0ELi64EEvPK6__halfPKjS4_S2_PS0_iiiiPKtS7_iiiiiibS2_i --------------------------
	.section	.text._Z23gemm_half_q_half_kernelILi3ELi20ELb1ELb0ELi64EEvPK6__halfPKjS4_S2_PS0_iiiiPKtS7_iiiiiibS2_i,"ax",@progbits
	.sectioninfo	@"SHI_REGISTERS=113"
	.align	128
        .global         _Z23gemm_half_q_half_kernelILi3ELi20ELb1ELb0ELi64EEvPK6__halfPKjS4_S2_PS0_iiiiPKtS7_iiiiiibS2_i
        .type           _Z23gemm_half_q_half_kernelILi3ELi20ELb1ELb0ELi64EEvPK6__halfPKjS4_S2_PS0_iiiiPKtS7_iiiiiibS2_i,@function
        .size           _Z23gemm_half_q_half_kernelILi3ELi20ELb1ELb0ELi64EEvPK6__halfPKjS4_S2_PS0_iiiiPKtS7_iiiiiibS2_i,(.L_x_4774 - _Z23gemm_half_q_half_kernelILi3ELi20ELb1ELb0ELi64EEvPK6__halfPKjS4_S2_PS0_iiiiPKtS7_iiiiiibS2_i)
        .other          _Z23gemm_half_q_half_kernelILi3ELi20ELb1ELb0ELi64EEvPK6__halfPKjS4_S2_PS0_iiiiPKtS7_iiiiiibS2_i,@"STO_CUDA_ENTRY STV_DEFAULT"
_Z23gemm_half_q_half_kernelILi3ELi20ELb1ELb0ELi64EEvPK6__halfPKjS4_S2_PS0_iiiiPKtS7_iiiiiibS2_i:
.text._Z23gemm_half_q_half_kernelILi3ELi20ELb1ELb0ELi64EEvPK6__halfPKjS4_S2_PS0_iiiiPKtS7_iiiiiibS2_i:
        /* <DEDUP_REMOVED lines=35> */
.L_x_2314:
        /* <DEDUP_REMOVED lines=33> */
.L_x_2319:
        /* <DEDUP_REMOVED lines=17> */
.L_x_2318:
        /* <DEDUP_REMOVED lines=17> */
.L_x_2317:
[----:B------:R-:W-:Y:S01]  /*0660*/  IMAD R2, R13, c[0x0][0x190], RZ ;  /* 0x000064000d027a24 */ /* 0x000fe200078e02ff */
[----:B------:R-:W-:Y:S01]  /*0670*/  ISETP.GT.AND P2, PT, R39, 0x3, PT ;  /* 0x000000032700780c */ /* 0x000fe20003f44270 */
[----:B------:R-:W-:Y:S02]  /*0680*/  IMAD.MOV.U32 R12, RZ, RZ, RZ ;  /* 0x000000ffff0c7224 */ /* 0x000fe400078e00ff */
[----:B------:R-:W-:-:S05]  /*0690*/  IMAD R2, R2, 0x3, RZ ;  /* 0x0000000302027824 */ /* 0x000fca00078e02ff */
        /* <DEDUP_REMOVED lines=9> */
.L_x_2321:
        /* <DEDUP_REMOVED lines=17> */
.L_x_2320:
[----:B------:R-:W-:-:S05]  /*0840*/  IMAD.IADD R6, R39, 0x1, -R12 ;  /* 0x0000000127067824 */ /* 0x000fca00078e0a0c */
[----:B------:R-:W-:-:S13]  /*0850*/  ISETP.GT.AND P2, PT, R6, 0x1, PT ;  /* 0x000000010600780c */ /* 0x000fda0003f44270 */
[----:B------:R-:W-:Y:S01]  /*0860*/  @P2 PLOP3.LUT P0, PT, PT, PT, PT, 0x8, 0x0 ;  /* 0x000000000000281c */ /* 0x000fe20003f0e170 */
[----:B------:R-:W-:Y:S01]  /*0870*/  @P2 IMAD.MOV.U32 R9, RZ, RZ, c[0x0][0x190] ;  /* 0x00006400ff092624 */ /* 0x000fe200078e00ff */
[----:B------:R-:W-:Y:S01]  /*0880*/  @P2 IADD3 R12, R12, 0x2, RZ ;  /* 0x000000020c0c2810 */ /* 0x000fe20007ffe0ff */
[----:B------:R0:W2:Y:S02]  /*0890*/  @P2 LDG.E.U16.CONSTANT R10, [R2.64] ;  /* 0x00000006020a2981 */ /* 0x0000a4000c1e9500 */
[----:B------:R-:W-:-:S08]  /*08a0*/  @P2 IMAD.WIDE R6, R9, 0x2, R2 ;  /* 0x0000000209062825 */ /* 0x000fd000078e0202 */
[----:B------:R-:W-:Y:S01]  /*08b0*/  ISETP.LT.OR P0, PT, R12, R39, P0 ;  /* 0x000000270c00720c */ /* 0x000fe20000701670 */
[----:B0-----:R-:W-:Y:S01]  /*08c0*/  @P2 IMAD.WIDE R2, R9, 0x2, R6 ;  /* 0x0000000209022825 */ /* 0x001fe200078e0206 */
[----:B------:R-:W3:Y:S11]  /*08d0*/  @P2 LDG.E.U16.CONSTANT R12, [R6.64] ;  /* 0x00000006060c2981 */ /* 0x000ef6000c1e9500 */
[----:B------:R-:W4:Y:S04]  /*08e0*/  @P0 LDG.E.U16.CONSTANT R8, [R2.64] ;  /* 0x0000000602080981 */ /* 0x000f28000c1e9500 */
[----:B--2---:R-:W-:Y:S04]  /*08f0*/  @P2 STS.U16 [R5], R10 ;  /* 0x0000000a05002388 */ /* 0x004fe80000000400 */
[----:B---3--:R0:W-:Y:S02]  /*0900*/  @P2 STS.U16 [R5+0x80], R12 ;  /* 0x0000800c05002388 */ /* 0x0081e40000000400 */
[----:B0-----:R-:W-:-:S05]  /*0910*/  @P2 IADD3 R5, R5, 0x100, RZ ;  /* 0x0000010005052810 */ /* 0x001fca0007ffe0ff */
[----:B----4-:R0:W-:Y:S02]  /*0920*/  @P0 STS.U16 [R5], R8 ;  /* 0x0000000805000388 */ /* 0x0101e40000000400 */
.L_x_2316:
[----:B------:R-:W-:Y:S05]  /*0930*/  BSYNC B0 ;  /* 0x0000000000007941 */ /* 0x000fea0003800000 */
.L_x_2315:
        /* <DEDUP_REMOVED lines=18> */
.L_x_2324:
        /* <DEDUP_REMOVED lines=11> */
.L_x_2323:
        /* <DEDUP_REMOVED lines=10> */
.L_x_2322:
        /* <DEDUP_REMOVED lines=14> */
.L_x_2326:
        /* <DEDUP_REMOVED lines=43> */
.L_x_2325:
        /* <DEDUP_REMOVED lines=64> */
[----:B--2---:R-:W-:Y:S01]  /*1340*/  PRMT R0, R96, 0x7610, R96 ;  /* 0x0000761060007816 */ /* 0x004fe20000000060 */
[----:B----4-:R-:W-:Y:S01]  /*1350*/  IMAD.IADD R28, R38, 0x1, R5 ;  /* 0x00000001261c7824 */ /* 0x010fe200078e0205 */
[----:B------:R-:W-:Y:S05]  /*1360*/  @P0 BRA `(.L_x_2327) ;  /* 0x000020c000000947 */ /* 0x000fea0003800000 */
[----:B------:R-:W-:Y:S01]  /*1370*/  IMAD.MOV.U32 R36, RZ, RZ, RZ ;  /* 0x000000ffff247224 */ /* 0x000fe200078e00ff */
[----:B------:R-:W-:Y:S01]  /*1380*/  PRMT R35, RZ, 0x7610, R35 ;  /* 0x00007610ff237816 */ /* 0x000fe20000000023 */
[----:B------:R-:W-:Y:S02]  /*1390*/  UMOV UR4, URZ ;  /* 0x0000003f00047c82 */ /* 0x000fe40008000000 */
.L_x_2331:
        /* <DEDUP_REMOVED lines=10> */
[----:B------:R-:W-:-:S04]  /*1440*/  @!P0 IMAD.WIDE R2, R2, R3, c[0x0][0x198] ;  /* 0x0000660002028625 */ /* 0x000fc800078e0203 */
[----:B------:R-:W2:Y:S01]  /*1450*/  @!P0 LDL.64 R6, [R6] ;  /* 0x0000000006068983 */ /* 0x000ea20000100a00 */
[----:B------:R-:W-:-:S03]  /*1460*/  IMAD.WIDE R4, R29, c[0x0][0x18c], R12 ;  /* 0x000063001d047a25 */ /* 0x000fc600078e020c */
[----:B------:R-:W3:Y:S04]  /*1470*/  @!P0 LDG.E.U16.CONSTANT R3, [R2.64+0x2] ;  /* 0x0000020602038981 */ /* 0x000ee8000c1e9500 */
[----:B------:R-:W5:Y:S04]  /*1480*/  LDG.E.128.CONSTANT R12, [R12.64] ;  /* 0x000000060c0c7981 */ /* 0x000f68000c1e9d00 */
[----:B------:R0:W5:Y:S01]  /*1490*/  LDG.E.128.CONSTANT R8, [R4.64] ;  /* 0x0000000604087981 */ /* 0x000162000c1e9d00 */
[----:B--2---:R-:W-:Y:S02]  /*14a0*/  @!P0 PRMT R0, R6, 0x7610, R0 ;  /* 0x0000761006008816 */ /* 0x004fe40000000000 */
[----:B------:R-:W-:Y:S01]  /*14b0*/  @!P0 PRMT R97, R7, 0x7610, R97 ;  /* 0x0000761007618816 */ /* 0x000fe20000000061 */
[----:B---3--:R-:W-:Y:S01]  /*14c0*/  @!P0 IMAD.IADD R28, R3, 0x1, R38 ;  /* 0x00000001031c8824 */ /* 0x008fe200078e0226 */
[----:B------:R-:W-:Y:S01]  /*14d0*/  @!P0 PRMT R0, R0, 0x7610, R6 ;  /* 0x0000761000008816 */ /* 0x000fe20000000006 */
[----:B------:R-:W-:Y:S01]  /*14e0*/  IMAD.WIDE R2, R29, c[0x0][0x18c], R4 ;  /* 0x000063001d027a25 */ /* 0x000fe200078e0204 */
        /* <DEDUP_REMOVED lines=8> */
[----:B------:R-:W-:Y:S02]  /*1570*/  SHF.R.U32.HI R84, RZ, 0xd, R13 ;  /* 0x0000000dff547819 */ /* 0x000fe4000001160d */
[----:B------:R-:W-:-:S02]  /*1580*/  LOP3.LUT R27, R13, 0x3e003e0, RZ, 0xc0, !PT ;  /* 0x03e003e00d1b7812 */ /* 0x000fc400078ec0ff */
[----:B------:R-:W-:Y:S02]  /*1590*/  LOP3.LUT R64, R13, 0x1f001f, RZ, 0xc0, !PT ;  /* 0x001f001f0d407812 */ /* 0x000fe400078ec0ff */
[----:B------:R-:W-:Y:S02]  /*15a0*/  SHF.R.U32.HI R66, RZ, 0xa, R13 ;  /* 0x0000000aff427819 */ /* 0x000fe4000001160d */
        /* <DEDUP_REMOVED lines=8> */
[C---:B------:R-:W-:Y:S02]  /*1630*/  LOP3.LUT R77, R9.reuse, 0x3e003e0, RZ, 0xc0, !PT ;  /* 0x03e003e0094d7812 */ /* 0x040fe400078ec0ff */
[----:B------:R-:W-:-:S02]  /*1640*/  LOP3.LUT R71, R9, 0x1f001f, RZ, 0xc0, !PT ;  /* 0x001f001f09477812 */ /* 0x000fc400078ec0ff */
[----:B------:R-:W-:Y:S02]  /*1650*/  SHF.R.U32.HI R72, RZ, 0xa, R9 ;  /* 0x0000000aff487819 */ /* 0x000fe40000011609 */
[----:B------:R-:W-:Y:S02]  /*1660*/  LOP3.LUT R85, R85, 0x10001, RZ, 0xc0, !PT ;  /* 0x0001000155557812 */ /* 0x000fe400078ec0ff */
[----:B------:R-:W-:Y:S02]  /*1670*/  LOP3.LUT R89, R89, 0x10001, RZ, 0xc0, !PT ;  /* 0x0001000159597812 */ /* 0x000fe400078ec0ff */
[C---:B------:R-:W-:Y:S02]  /*1680*/  LOP3.LUT R25, R20.reuse, 0x3e003e0, RZ, 0xc0, !PT ;  /* 0x03e003e014197812 */ /* 0x040fe400078ec0ff */
[----:B------:R-:W-:Y:S02]  /*1690*/  LOP3.LUT R59, R20, 0x1f001f, RZ, 0xc0, !PT ;  /* 0x001f001f143b7812 */ /* 0x000fe400078ec0ff */
[----:B------:R-:W-:-:S02]  /*16a0*/  SHF.R.U32.HI R58, RZ, 0xa, R20 ;  /* 0x0000000aff3a7819 */ /* 0x000fc40000011614 */
[----:B------:R-:W-:Y:S02]  /*16b0*/  PRMT R9, R41, 0x9910, RZ ;  /* 0x0000991029097816 */ /* 0x000fe400000000ff */
[C---:B------:R-:W-:Y:S02]  /*16c0*/  LOP3.LUT R20, R22.reuse, 0x3e003e0, RZ, 0xc0, !PT ;  /* 0x03e003e016147812 */ /* 0x040fe400078ec0ff */
[----:B------:R-:W-:Y:S02]  /*16d0*/  LOP3.LUT R46, R22, 0x1f001f, RZ, 0xc0, !PT ;  /* 0x001f001f162e7812 */ /* 0x000fe400078ec0ff */
[----:B------:R-:W-:Y:S02]  /*16e0*/  SHF.R.U32.HI R47, RZ, 0xa, R22 ;  /* 0x0000000aff2f7819 */ /* 0x000fe40000011616 */
[----:B------:R-:W-:Y:S02]  /*16f0*/  SHF.R.U32.HI R54, RZ, 0xe, R16 ;  /* 0x0000000eff367819 */ /* 0x000fe40000011610 */
[----:B------:R-:W-:-:S02]  /*1700*/  LOP3.LUT R53, R53, 0x10001, RZ, 0xc0, !PT ;  /* 0x0001000135357812 */ /* 0x000fc400078ec0ff */
[----:B------:R-:W-:Y:S02]  /*1710*/  LOP3.LUT R83, R82, 0x20002, R83, 0xf8, !PT ;  /* 0x0002000252537812 */ /* 0x000fe400078ef853 */
        /* <DEDUP_REMOVED lines=10> */
[----:B------:R-:W-:-:S02]  /*17c0*/  SHF.R.U32.HI R91, RZ, 0xd, R15 ;  /* 0x0000000dff5b7819 */ /* 0x000fc4000001160f */
[----:B------:R-:W-:Y:S02]  /*17d0*/  LOP3.LUT R86, R85, 0x20002, R86, 0xf8, !PT ;  /* 0x0002000255567812 */ /* 0x000fe400078ef856 */
[----:B------:R-:W-:Y:S02]  /*17e0*/  LOP3.LUT R90, R89, 0x20002, R90, 0xf8, !PT ;  /* 0x00020002595a7812 */ /* 0x000fe400078ef85a */
[C---:B------:R-:W-:Y:S02]  /*17f0*/  LOP3.LUT R19, R14.reuse, 0x3e003e0, RZ, 0xc0, !PT ;  /* 0x03e003e00e137812 */ /* 0x040fe400078ec0ff */
[----:B------:R-:W-:Y:S02]  /*1800*/  LOP3.LUT R60, R14, 0x1f001f, RZ, 0xc0, !PT ;  /* 0x001f001f0e3c7812 */ /* 0x000fe400078ec0ff */
[----:B------:R-:W-:Y:S02]  /*1810*/  SHF.R.U32.HI R62, RZ, 0xa, R14 ;  /* 0x0000000aff3e7819 */ /* 0x000fe4000001160e */
[----:B------:R-:W-:-:S02]  /*1820*/  ISETP.NE.AND P0, PT, R9, RZ, PT ;  /* 0x000000ff0900720c */ /* 0x000fc40003f05270 */
[----:B------:R-:W-:Y:S02]  /*1830*/  SHF.R.U32.HI R81, RZ, 0xd, R12 ;  /* 0x0000000dff517819 */ /* 0x000fe4000001160c */
[--C-:B------:R-:W-:Y:S02]  /*1840*/  SHF.R.U32.HI R14, RZ, 0xc, R10.reuse ;  /* 0x0000000cff0e7819 */ /* 0x100fe4000001160a */
[C---:B------:R-:W-:Y:S02]  /*1850*/  LOP3.LUT R74, R10.reuse, 0x3e003e0, RZ, 0xc0, !PT ;  /* 0x03e003e00a4a7812 */ /* 0x040fe400078ec0ff */
[----:B------:R-:W-:Y:S02]  /*1860*/  LOP3.LUT R67, R10, 0x1f001f, RZ, 0xc0, !PT ;  /* 0x001f001f0a437812 */ /* 0x000fe400078ec0ff */
[----:B------:R-:W-:Y:S02]  /*1870*/  SHF.R.U32.HI R68, RZ, 0xa, R10 ;  /* 0x0000000aff447819 */ /* 0x000fe4000001160a */
[----:B------:R-:W-:-:S02]  /*1880*/  LOP3.LUT R54, R53, 0x20002, R54, 0xf8, !PT ;  /* 0x0002000235367812 */ /* 0x000fc400078ef836 */
[----:B------:R-:W-:Y:S02]  /*1890*/  LOP3.LUT R9, R83, 0x40004, R84, 0xf8, !PT ;  /* 0x0004000453097812 */ /* 0x000fe400078ef854 */
[--C-:B------:R-:W-:Y:S02]  /*18a0*/  SHF.R.U32.HI R10, RZ, 0xc, R11.reuse ;  /* 0x0000000cff0a7819 */ /* 0x100fe4000001160b */
[C---:B------:R-:W-:Y:S02]  /*18b0*/  LOP3.LUT R75, R11.reuse, 0x3e003e0, RZ, 0xc0, !PT ;  /* 0x03e003e00b4b7812 */ /* 0x040fe400078ec0ff */
[----:B------:R-:W-:Y:S02]  /*18c0*/  LOP3.LUT R55, R11, 0x1f001f, RZ, 0xc0, !PT ;  /* 0x001f001f0b377812 */ /* 0x000fe400078ec0ff */
[----:B------:R-:W-:Y:S02]  /*18d0*/  SHF.R.U32.HI R56, RZ, 0xa, R11 ;  /* 0x0000000aff387819 */ /* 0x000fe4000001160b */
[----:B------:R-:W-:-:S02]  /*18e0*/  LOP3.LUT R11, R86, 0x40004, R87, 0xf8, !PT ;  /* 0x00040004560b7812 */ /* 0x000fc400078ef857 */
[----:B------:R-:W-:Y:S02]  /*18f0*/  LOP3.LUT R53, R90, 0x40004, R91, 0xf8, !PT ;  /* 0x000400045a357812 */ /* 0x000fe400078ef85b */
        /* <DEDUP_REMOVED lines=9> */
[----:B------:R-:W-:Y:S02]  /*1990*/  LOP3.LUT R95, R53, 0x80008, R10, 0xf8, !PT ;  /* 0x00080008355f7812 */ /* 0x000fe400078ef80a */
[----:B------:R-:W-:-:S02]  /*19a0*/  LOP3.LUT R23, R17, 0x3e003e0, RZ, 0xc0, !PT ;  /* 0x03e003e011177812 */ /* 0x000fc400078ec0ff */
[----:B------:R-:W-:Y:S02]  /*19b0*/  LOP3.LUT R57, R17, 0x1f001f, RZ, 0xc0, !PT ;  /* 0x001f001f11397812 */ /* 0x000fe400078ec0ff */
[----:B------:R-:W-:Y:S01]  /*19c0*/  SHF.R.U32.HI R61, RZ, 0xa, R17 ;  /* 0x0000000aff3d7819 */ /* 0x000fe20000011611 */
[----:B------:R-:W-:Y:S01]  /*19d0*/  IMAD.MOV.U32 R17, RZ, RZ, 0x2800 ;  /* 0x00002800ff117424 */ /* 0x000fe200078e00ff */
[----:B------:R-:W-:Y:S02]  /*19e0*/  LOP3.LUT R83, R54, 0x80008, R13, 0xf8, !PT ;  /* 0x0008000836537812 */ /* 0x000fe400078ef80d */
[----:B------:R-:W-:Y:S02]  /*19f0*/  LOP3.LUT R80, R80, 0x64006400, RZ, 0xfc, !PT ;  /* 0x6400640050507812 */ /* 0x000fe400078efcff */
[----:B------:R-:W-:Y:S02]  /*1a00*/  LOP3.LUT R94, R20, 0x64006400, RZ, 0xfc, !PT ;  /* 0x64006400145e7812 */ /* 0x000fe400078efcff */
[----:B------:R-:W-:-:S02]  /*1a10*/  SHF.R.U32.HI R70, RZ, 0xa, R12 ;  /* 0x0000000aff467819 */ /* 0x000fc4000001160c */
[----:B------:R-:W-:Y:S02]  /*1a20*/  LOP3.LUT R92, R77, 0x64006400, RZ, 0xfc, !PT ;  /* 0x640064004d5c7812 */ /* 0x000fe400078efcff */
[C---:B------:R-:W-:Y:S02]  /*1a30*/  LOP3.LUT R76, R12.reuse, 0x3e003e0, RZ, 0xc0, !PT ;  /* 0x03e003e00c4c7812 */ /* 0x040fe400078ec0ff */
[----:B------:R-:W-:Y:S02]  /*1a40*/  LOP3.LUT R69, R12, 0x1f001f, RZ, 0xc0, !PT ;  /* 0x001f001f0c457812 */ /* 0x000fe400078ec0ff */
[C---:B------:R-:W-:Y:S02]  /*1a50*/  LOP3.LUT R26, R15.reuse, 0x3e003e0, RZ, 0xc0, !PT ;  /* 0x03e003e00f1a7812 */ /* 0x040fe400078ec0ff */
[----:B------:R-:W-:Y:S02]  /*1a60*/  LOP3.LUT R12, R15, 0x1f001f, RZ, 0xc0, !PT ;  /* 0x001f001f0f0c7812 */ /* 0x000fe400078ec0ff */
[----:B------:R-:W-:-:S02]  /*1a70*/  LOP3.LUT R108, R75, 0x64006400, RZ, 0xfc, !PT ;  /* 0x640064004b6c7812 */ /* 0x000fc400078efcff */
[----:B------:R-:W-:Y:S02]  /*1a80*/  LOP3.LUT R79, R79, 0x1f001f, RZ, 0xc0, !PT ;  /* 0x001f001f4f4f7812 */ /* 0x000fe400078ec0ff */
[----:B------:R-:W-:Y:S02]  /*1a90*/  SHF.R.U32.HI R15, RZ, 0xa, R15 ;  /* 0x0000000aff0f7819 */ /* 0x000fe4000001160f */
        /* <DEDUP_REMOVED lines=31> */
[----:B------:R-:W-:Y:S02]  /*1c90*/  ISETP.GE.AND P2, PT, R39, 0x2, PT ;  /* 0x000000022700780c */ /* 0x000fe40003f46270 */
[----:B--2---:R-:W-:-:S02]  /*1ca0*/  SHF.R.U32.HI R84, RZ, 0xb, R5 ;  /* 0x0000000bff547819 */ /* 0x004fc40000011605 */
[----:B------:R-:W-:Y:S02]  /*1cb0*/  SHF.R.U32.HI R86, RZ, 0xb, R6 ;  /* 0x0000000bff567819 */ /* 0x000fe40000011606 */
[C---:B------:R-:W-:Y:S02]  /*1cc0*/  LOP3.LUT R85, R5.reuse, 0x3e003e0, RZ, 0xc0, !PT ;  /* 0x03e003e005557812 */ /* 0x040fe400078ec0ff */
[----:B------:R-:W-:Y:S02]  /*1cd0*/  LOP3.LUT R10, R5, 0x1f001f, RZ, 0xc0, !PT ;  /* 0x001f001f050a7812 */ /* 0x000fe400078ec0ff */
[----:B------:R-:W-:Y:S02]  /*1ce0*/  SHF.R.U32.HI R11, RZ, 0xa, R5 ;  /* 0x0000000aff0b7819 */ /* 0x000fe40000011605 */
[----:B------:R-:W-:Y:S01]  /*1cf0*/  LOP3.LUT R5, R87, 0x100010, R84, 0xf8, !PT ;  /* 0x0010001057057812 */ /* 0x000fe200078ef854 */
[----:B------:R-:W-:Y:S01]  /*1d00*/  HADD2 R87, R63, -1040, -1040 ;  /* 0xe410e4103f577430 */ /* 0x000fe20000000000 */
[----:B------:R-:W-:-:S02]  /*1d10*/  LOP3.LUT R89, R6, 0x3e003e0, RZ, 0xc0, !PT ;  /* 0x03e003e006597812 */ /* 0x000fc400078ec0ff */
[----:B------:R-:W-:Y:S02]  /*1d20*/  LOP3.LUT R13, R6, 0x1f001f, RZ, 0xc0, !PT ;  /* 0x001f001f060d7812 */ /* 0x000fe400078ec0ff */
[----:B------:R-:W-:Y:S02]  /*1d30*/  SHF.R.U32.HI R14, RZ, 0xa, R6 ;  /* 0x0000000aff0e7819 */ /* 0x000fe40000011606 */
[--C-:B------:R-:W-:Y:S02]  /*1d40*/  SHF.R.U32.HI R90, RZ, 0xb, R7.reuse ;  /* 0x0000000bff5a7819 */ /* 0x100fe40000011607 */
[----:B------:R-:W-:Y:S01]  /*1d50*/  LOP3.LUT R84, R73, 0x64006400, RZ, 0xfc, !PT ;  /* 0x6400640049547812 */ /* 0x000fe200078efcff */
[-C--:B------:R-:W-:Y:S01]  /*1d60*/  HFMA2 R73, R104, R17.reuse.H0_H0, -48, -48 ;  /* 0xd200d20068497431 */ /* 0x080fe20000040011 */
[----:B------:R-:W-:Y:S01]  /*1d70*/  LOP3.LUT R6, R91, 0x100010, R86, 0xf8, !PT ;  /* 0x001000105b067812 */ /* 0x000fe200078ef856 */
[----:B------:R-:W-:Y:S01]  /*1d80*/  HADD2 R91, R46, -1040, -1040 ;  /* 0xe410e4102e5b7430 */ /* 0x000fe20000000000 */
[----:B------:R-:W-:Y:S01]  /*1d90*/  LOP3.LUT R86, R23, 0x64006400, RZ, 0xfc, !PT ;  /* 0x6400640017567812 */ /* 0x000fe200078efcff */
[-C--:B------:R-:W-:Y:S01]  /*1da0*/  HFMA2 R77, R84, R17.reuse.H0_H0, -48, -48 ;  /* 0xd200d200544d7431 */ /* 0x080fe20000040011 */
[C---:B------:R-:W-:Y:S01]  /*1db0*/  LOP3.LUT R93, R7.reuse, 0x3e003e0, RZ, 0xc0, !PT ;  /* 0x03e003e0075d7812 */ /* 0x040fe200078ec0ff */
[-C--:B------:R-:W-:Y:S01]  /*1dc0*/  HFMA2 R84, R94, R17.reuse.H0_H0, -48, -48 ;  /* 0xd200d2005e547431 */ /* 0x080fe20000040011 */
[----:B------:R-:W-:Y:S01]  /*1dd0*/  LOP3.LUT R53, R7, 0x1f001f, RZ, 0xc0, !PT ;  /* 0x001f001f07357812 */ /* 0x000fe200078ec0ff */
[-C--:B------:R-:W-:Y:S01]  /*1de0*/  HFMA2 R75, R86, R17.reuse.H0_H0, -48, -48 ;  /* 0xd200d200564b7431 */ /* 0x080fe20000040011 */
[----:B------:R-:W-:Y:S01]  /*1df0*/  SHF.R.U32.HI R54, RZ, 0xa, R7 ;  /* 0x0000000aff367819 */ /* 0x000fe20000011607 */
[----:B------:R-:W-:Y:S01]  /*1e00*/  HFMA2 R23, R98, R17.H0_H0, -48, -48 ;  /* 0xd200d20062177431 */ /* 0x000fe20000040011 */
[----:B------:R-:W-:-:S02]  /*1e10*/  LOP3.LUT R81, R4, 0x3e003e0, RZ, 0xc0, !PT ;  /* 0x03e003e004517812 */ /* 0x000fc400078ec0ff */
[----:B------:R-:W-:Y:S02]  /*1e20*/  LOP3.LUT R7, R95, 0x100010, R90, 0xf8, !PT ;  /* 0x001000105f077812 */ /* 0x000fe400078ef85a */
[----:B------:R-:W-:Y:S01]  /*1e30*/  LOP3.LUT R90, R27, 0x64006400, RZ, 0xfc, !PT ;  /* 0x640064001b5a7812 */ /* 0x000fe200078efcff */
[-C--:B------:R-:W-:Y:S01]  /*1e40*/  HFMA2 R27, R80, R17.reuse.H0_H0, -48, -48 ;  /* 0xd200d200501b7431 */ /* 0x080fe20000040011 */
[--C-:B------:R-:W-:Y:S02]  /*1e50*/  SHF.R.U32.HI R82, RZ, 0xb, R4.reuse ;  /* 0x0000000bff527819 */ /* 0x100fe40000011604 */
[----:B------:R-:W-:Y:S01]  /*1e60*/  SHF.R.U32.HI R9, RZ, 0xa, R4 ;  /* 0x0000000aff097819 */ /* 0x000fe20000011604 */
[----:B------:R-:W-:Y:S01]  /*1e70*/  HFMA2 R26, R90, R17.H0_H0, -48, -48 ;  /* 0xd200d2005a1a7431 */ /* 0x000fe20000040011 */
[----:B------:R-:W-:Y:S01]  /*1e80*/  LOP3.LUT R80, R65, 0x1f001f, RZ, 0xc0, !PT ;  /* 0x001f001f41507812 */ /* 0x000fe200078ec0ff */
[----:B------:R-:W-:Y:S01]  /*1e90*/  HADD2 R90, R57, -1040, -1040 ;  /* 0xe410e410395a7430 */ /* 0x000fe20000000000 */
        /* <DEDUP_REMOVED lines=15> */
[----:B------:R-:W-:Y:S01]  /*1f90*/  LOP3.LUT R4, R83, 0x100010, R82, 0xf8, !PT ;  /* 0x0010001053047812 */ /* 0x000fe200078ef852 */
[-C--:B------:R-:W-:Y:S01]  /*1fa0*/  HFMA2 R83, R24, R17.reuse.H0_H0, -48, -48 ;  /* 0xd200d20018537431 */ /* 0x080fe20000040011 */
        /* <DEDUP_REMOVED lines=160> */
.L_x_2329:
        /* <DEDUP_REMOVED lines=83> */
.L_x_2330:
        /* <DEDUP_REMOVED lines=77> */
.L_x_2328:
        /* <DEDUP_REMOVED lines=8> */
.L_x_2327:
[----:B------:R-:W-:-:S04]  /*3430*/  ISETP.GE.AND P0, PT, R38, R37, PT ;  /* 0x000000252600720c */ /* 0x000fc80003f06270 */
[----:B------:R-:W-:-:S13]  /*3440*/  ISETP.GE.OR P0, PT, R38, c[0x0][0x1b8], P0 ;  /* 0x00006e0026007a0c */ /* 0x000fda0000706670 */
[----:B------:R-:W-:Y:S05]  /*3450*/  @P0 BRA `(.L_x_2332) ;  /* 0x00001ed000000947 */ /* 0x000fea0003800000 */
[----:B------:R-:W-:-:S04]  /*3460*/  PRMT R2, R42, 0x9910, RZ ;  /* 0x000099102a027816 */ /* 0x000fc800000000ff */
[----:B------:R-:W-:-:S04]  /*3470*/  ISETP.NE.AND P0, PT, R2, RZ, PT ;  /* 0x000000ff0200720c */ /* 0x000fc80003f05270 */
[----:B------:R-:W-:Y:S02]  /*3480*/  ISETP.LT.OR P0, PT, R43, 0x3, !P0 ;  /* 0x000000032b00780c */ /* 0x000fe40004701670 */
.L_x_2336:
        /* <DEDUP_REMOVED lines=34> */
[----:B------:R-:W-:-:S02]  /*36b0*/  LOP3.LUT R8, R18, 0x10001, RZ, 0xc0, !PT ;  /* 0x0001000112087812 */ /* 0x000fc400078ec0ff */
        /* <DEDUP_REMOVED lines=11> */
[----:B------:R-:W-:-:S02]  /*3770*/  LOP3.LUT R48, R8, 0x20002, R21, 0xf8, !PT ;  /* 0x0002000208307812 */ /* 0x000fc400078ef815 */
[--C-:B------:R-:W-:Y:S02]  /*3780*/  SHF.R.U32.HI R9, RZ, 0xe, R10.reuse ;  /* 0x0000000eff097819 */ /* 0x100fe4000001160a */
[----:B------:R-:W-:Y:S02]  /*3790*/  LOP3.LUT R22, R22, 0x10001, RZ, 0xc0, !PT ;  /* 0x0001000116167812 */ /* 0x000fe400078ec0ff */
[----:B------:R-:W-:Y:S02]  /*37a0*/  LOP3.LUT R8, R29, 0x10001, RZ, 0xc0, !PT ;  /* 0x000100011d087812 */ /* 0x000fe400078ec0ff */
[C---:B------:R-:W-:Y:S02]  /*37b0*/  LOP3.LUT R43, R10.reuse, 0x380038, RZ, 0xc0, !PT ;  /* 0x003800380a2b7812 */ /* 0x040fe400078ec0ff */
[----:B------:R-:W-:Y:S02]  /*37c0*/  SHF.R.U32.HI R53, RZ, 0x6, R10 ;  /* 0x00000006ff357819 */ /* 0x000fe4000001160a */
[----:B------:R-:W-:Y:S01]  /*37d0*/  LOP3.LUT R63, R10, 0x70007, RZ, 0xc0, !PT ;  /* 0x000700070a3f7812 */ /* 0x000fe200078ec0ff */
[----:B------:R-:W-:Y:S01]  /*37e0*/  IMAD.MOV.U32 R10, RZ, RZ, 0x2400 ;  /* 0x00002400ff0a7424 */ /* 0x000fe200078e00ff */
[----:B------:R-:W-:-:S02]  /*37f0*/  SHF.R.U32.HI R47, RZ, 0xe, R11 ;  /* 0x0000000eff2f7819 */ /* 0x000fc4000001160b */
[----:B------:R-:W-:Y:S02]  /*3800*/  LOP3.LUT R42, R42, 0x10001, RZ, 0xc0, !PT ;  /* 0x000100012a2a7812 */ /* 0x000fe400078ec0ff */
[C---:B------:R-:W-:Y:S02]  /*3810*/  LOP3.LUT R45, R11.reuse, 0x380038, RZ, 0xc0, !PT ;  /* 0x003800380b2d7812 */ /* 0x040fe400078ec0ff */
[----:B------:R-:W-:Y:S02]  /*3820*/  SHF.R.U32.HI R58, RZ, 0x6, R11 ;  /* 0x00000006ff3a7819 */ /* 0x000fe4000001160b */
[----:B------:R-:W-:Y:S02]  /*3830*/  LOP3.LUT R65, R11, 0x70007, RZ, 0xc0, !PT ;  /* 0x000700070b417812 */ /* 0x000fe400078ec0ff */
[----:B------:R-:W-:Y:S02]  /*3840*/  LOP3.LUT R29, R22, 0x20002, R25, 0xf8, !PT ;  /* 0x00020002161d7812 */ /* 0x000fe400078ef819 */
[----:B------:R-:W-:-:S02]  /*3850*/  LOP3.LUT R66, R8, 0x20002, R9, 0xf8, !PT ;  /* 0x0002000208427812 */ /* 0x000fc400078ef809 */
[----:B------:R-:W-:Y:S02]  /*3860*/  LOP3.LUT R68, R42, 0x20002, R47, 0xf8, !PT ;  /* 0x000200022a447812 */ /* 0x000fe400078ef82f */
[----:B------:R-:W-:Y:S02]  /*3870*/  PRMT R18, R10, 0x7610, R18 ;  /* 0x000076100a127816 */ /* 0x000fe40000000012 */
[----:B------:R-:W-:Y:S02]  /*3880*/  PRMT R10, R41, 0x9910, RZ ;  /* 0x00009910290a7816 */ /* 0x000fe400000000ff */
[----:B------:R-:W-:Y:S02]  /*3890*/  LOP3.LUT R77, R20, 0x64006400, RZ, 0xfc, !PT ;  /* 0x64006400144d7812 */ /* 0x000fe400078efcff */
[----:B------:R-:W-:Y:S02]  /*38a0*/  LOP3.LUT R73, R45, 0x64006400, RZ, 0xfc, !PT ;  /* 0x640064002d497812 */ /* 0x000fe400078efcff */
[----:B------:R-:W-:Y:S01]  /*38b0*/  ISETP.NE.AND P2, PT, R10, RZ, PT ;  /* 0x000000ff0a00720c */ /* 0x000fe20003f45270 */
        /* <DEDUP_REMOVED lines=36> */
[--C-:B--2---:R-:W-:Y:S02]  /*3b00*/  SHF.R.U32.HI R21, RZ, 0xd, R4.reuse ;  /* 0x0000000dff157819 */ /* 0x104fe40000011604 */
[----:B------:R-:W-:Y:S02]  /*3b10*/  LOP3.LUT R22, R4, 0x380038, RZ, 0xc0, !PT ;  /* 0x0038003804167812 */ /* 0x000fe400078ec0ff */
[----:B------:R-:W-:-:S02]  /*3b20*/  SHF.R.U32.HI R8, RZ, 0x6, R4 ;  /* 0x00000006ff087819 */ /* 0x000fc40000011604 */
[----:B------:R-:W-:Y:S02]  /*3b30*/  LOP3.LUT R11, R4, 0x70007, RZ, 0xc0, !PT ;  /* 0x00070007040b7812 */ /* 0x000fe400078ec0ff */
[----:B------:R-:W-:Y:S02]  /*3b40*/  SHF.R.U32.HI R4, RZ, 0xd, R5 ;  /* 0x0000000dff047819 */ /* 0x000fe40000011605 */
[--C-:B------:R-:W-:Y:S02]  /*3b50*/  SHF.R.U32.HI R25, RZ, 0xd, R7.reuse ;  /* 0x0000000dff197819 */ /* 0x100fe40000011607 */
[C---:B------:R-:W-:Y:S02]  /*3b60*/  LOP3.LUT R50, R7.reuse, 0x380038, RZ, 0xc0, !PT ;  /* 0x0038003807327812 */ /* 0x040fe400078ec0ff */
[----:B------:R-:W-:Y:S02]  /*3b70*/  SHF.R.U32.HI R55, RZ, 0x6, R7 ;  /* 0x00000006ff377819 */ /* 0x000fe40000011607 */
[----:B------:R-:W-:-:S02]  /*3b80*/  LOP3.LUT R60, R7, 0x70007, RZ, 0xc0, !PT ;  /* 0x00070007073c7812 */ /* 0x000fc400078ec0ff */
[----:B------:R-:W-:Y:S02]  /*3b90*/  LOP3.LUT R7, R29, 0x40004, R4, 0xf8, !PT ;  /* 0x000400041d077812 */ /* 0x000fe400078ef804 */
[----:B------:R-:W-:Y:S02]  /*3ba0*/  LOP3.LUT R4, R68, 0x40004, R25, 0xf8, !PT ;  /* 0x0004000444047812 */ /* 0x000fe400078ef819 */
[----:B------:R-:W-:Y:S02]  /*3bb0*/  LOP3.LUT R25, R23, 0x64006400, RZ, 0xfc, !PT ;  /* 0x6400640017197812 */ /* 0x000fe400078efcff */
[----:B------:R-:W-:Y:S02]  /*3bc0*/  LOP3.LUT R29, R24, 0x64006400, RZ, 0xfc, !PT ;  /* 0x64006400181d7812 */ /* 0x000fe400078efcff */
[----:B------:R-:W-:Y:S01]  /*3bd0*/  LOP3.LUT R23, R16, 0x380038, RZ, 0xc0, !PT ;  /* 0x0038003810177812 */ /* 0x000fe200078ec0ff */
[-C--:B------:R-:W-:Y:S01]  /*3be0*/  HFMA2 R84, R25, R26.reuse.H0_H0, -132, -132 ;  /* 0xd820d82019547431 */ /* 0x080fe2000004001a */
[----:B------:R-:W-:Y:S01]  /*3bf0*/  LOP3.LUT R24, R14, 0x380038, RZ, 0xc0, !PT ;  /* 0x003800380e187812 */ /* 0x000fe200078ec0ff */
[----:B------:R-:W-:Y:S01]  /*3c00*/  HFMA2 R76, R29, R26.H0_H0, -132, -132 ;  /* 0xd820d8201d4c7431 */ /* 0x000fe2000004001a */
[----:B------:R-:W-:-:S02]  /*3c10*/  LOP3.LUT R42, R5, 0x380038, RZ, 0xc0, !PT ;  /* 0x00380038052a7812 */ /* 0x000fc400078ec0ff */
[----:B------:R-:W-:Y:S02]  /*3c20*/  SHF.R.U32.HI R9, RZ, 0x6, R5 ;  /* 0x00000006ff097819 */ /* 0x000fe40000011605 */
[--C-:B------:R-:W-:Y:S02]  /*3c30*/  SHF.R.U32.HI R10, RZ, 0x6, R6.reuse ;  /* 0x00000006ff0a7819 */ /* 0x100fe40000011606 */
[----:B------:R-:W-:Y:S02]  /*3c40*/  LOP3.LUT R54, R5, 0x70007, RZ, 0xc0, !PT ;  /* 0x0007000705367812 */ /* 0x000fe400078ec0ff */
[----:B------:R-:W-:Y:S02]  /*3c50*/  SHF.R.U32.HI R5, RZ, 0xd, R6 ;  /* 0x0000000dff057819 */ /* 0x000fe40000011606 */
[C---:B------:R-:W-:Y:S02]  /*3c60*/  LOP3.LUT R46, R6.reuse, 0x380038, RZ, 0xc0, !PT ;  /* 0x00380038062e7812 */ /* 0x040fe400078ec0ff */
[----:B------:R-:W-:-:S02]  /*3c70*/  LOP3.LUT R56, R6, 0x70007, RZ, 0xc0, !PT ;  /* 0x0007000706387812 */ /* 0x000fc400078ec0ff */
        /* <DEDUP_REMOVED lines=200> */
.L_x_2334:
        /* <DEDUP_REMOVED lines=80> */
.L_x_2335:
        /* <DEDUP_REMOVED lines=77> */
.L_x_2333:
[----:B0-----:R-:W-:Y:S01]  /*52d0*/  IADD3 R38, R38, 0x20, RZ ;  /* 0x0000002026267810 */ /* 0x001fe20007ffe0ff */
[----:B------:R-:W-:Y:S01]  /*52e0*/  UIADD3 UR4, UR4, 0x40, URZ ;  /* 0x0000004004047890 */ /* 0x000fe2000fffe03f */
[----:B------:R-:W-:Y:S02]  /*52f0*/  IMAD.WIDE R20, R51, c[0x0][0x18c], R2 ;  /* 0x0000630033147a25 */ /* 0x000fe400078e0202 */
[C---:B------:R-:W-:Y:S02]  /*5300*/  ISETP.GE.AND P2, PT, R38.reuse, c[0x0][0x1b8], PT ;  /* 0x00006e0026007a0c */ /* 0x040fe40003f46270 */
[----:B------:R-:W-:-:S13]  /*5310*/  ISETP.LT.AND P3, PT, R38, R37, PT ;  /* 0x000000252600720c */ /* 0x000fda0003f61270 */
[----:B------:R-:W-:Y:S05]  /*5320*/  @!P2 BRA P3, `(.L_x_2336) ;  /* 0xffffe1600000a947 */ /* 0x000fea000183ffff */
.L_x_2332:
        /* <DEDUP_REMOVED lines=16> */
.L_x_2340:
[----:B------:R-:W0:Y:S02]  /*5430*/  LDS R6, [R4] ;  /* 0x0000000004067984 */ /* 0x000e240000000800 */
[----:B0-----:R-:W-:-:S06]  /*5440*/  HADD2 R7, R6, R35 ;  /* 0x0000002306077230 */ /* 0x001fcc0000000000 */
[----:B------:R-:W0:Y:S02]  /*5450*/  ATOMS.CAST.SPIN R7, [R4], R6, R7 ;  /* 0x000000060407738d */ /* 0x000e240001800007 */
[----:B0-----:R-:W-:-:S13]  /*5460*/  ISETP.EQ.U32.AND P0, PT, R7, 0x1, PT ;  /* 0x000000010700780c */ /* 0x001fda0003f02070 */
[----:B------:R-:W-:Y:S05]  /*5470*/  @!P0 BRA `(.L_x_2340) ;  /* 0xffffffb000008947 */ /* 0x000fea000383ffff */
[----:B------:R-:W-:Y:S05]  /*5480*/  BRA `(.L_x_2338) ;  /* 0x0000003000007947 */ /* 0x000fea0003800000 */
.L_x_2339:
[----:B------:R-:W2:Y:S02]  /*5490*/  LD.E R4, [R2.64] ;  /* 0x0000000602047980 */ /* 0x000ea4000c101900 */
[----:B--2---:R-:W-:-:S05]  /*54a0*/  IMAD.IADD R5, R35, 0x1, R4 ;  /* 0x0000000123057824 */ /* 0x004fca00078e0204 */
[----:B------:R0:W-:Y:S02]  /*54b0*/  ST.E [R2.64], R5 ;  /* 0x0000000502007985 */ /* 0x0001e4000c101906 */
.L_x_2338:
[----:B------:R-:W-:Y:S05]  /*54c0*/  BSYNC B0 ;  /* 0x0000000000007941 */ /* 0x000fea0003800000 */
.L_x_2337:
[----:B------:R-:W2:Y:S01]  /*54d0*/  ATOM.E.ADD.F16x2.RN.STRONG.GPU P0, RZ, [R2.64+0x4], R34 ;  /* 0x0000042202ff798a */ /* 0x000ea2000810e9c6 */
[----:B------:R-:W-:Y:S01]  /*54e0*/  BSSY B0, `(.L_x_2341) ;  /* 0x000000f000007945 */ /* 0x000fe20003800000 */
[----:B--2---:R-:W-:Y:S05]  /*54f0*/  @P0 BRA `(.L_x_2342) ;  /* 0x000000d000000947 */ /* 0x004fea0003800000 */
[----:B------:R-:W1:Y:S02]  /*5500*/  QSPC.E.S P0, RZ, [R2+0x4] ;  /* 0x0000040002ff73aa */ /* 0x000e640000000500 */
[----:B-1----:R-:W-:Y:S05]  /*5510*/  @!P0 BRA `(.L_x_2343) ;  /* 0x0000008000008947 */ /* 0x002fea0003800000 */
[----:B0-----:R-:W-:-:S04]  /*5520*/  IADD3 R2, R2, 0x4, RZ ;  /* 0x0000000402027810 */ /* 0x001fc80007ffe0ff */
[----:B------:R-:W-:-:S05]  /*5530*/  LOP3.LUT R2, R2, 0xffffff, RZ, 0xc0, !PT ;  /* 0x00ffffff02027812 */ /* 0x000fca00078ec0ff */
.L_x_2344:
[----:B------:R-:W0:Y:S02]  /*5540*/  LDS R4, [R2] ;  /* 0x0000000002047984 */ /* 0x000e240000000800 */
[----:B0-----:R-:W-:-:S10]  /*5550*/  HFMA2.MMA R5, R4, 1, 1, R34 ;  /* 0x3c003c0004057835 */ /* 0x001fd40000000022 */
[----:B------:R-:W0:Y:S02]  /*5560*/  ATOMS.CAST.SPIN R5, [R2], R4, R5 ;  /* 0x000000040205738d */ /* 0x000e240001800005 */
[----:B0-----:R-:W-:-:S13]  /*5570*/  ISETP.EQ.U32.AND P0, PT, R5, 0x1, PT ;  /* 0x000000010500780c */ /* 0x001fda0003f02070 */
[----:B------:R-:W-:Y:S05]  /*5580*/  @!P0 BRA `(.L_x_2344) ;  /* 0xffffffb000008947 */ /* 0x000fea000383ffff */
[----:B------:R-:W-:Y:S05]  /*5590*/  BRA `(.L_x_2342) ;  /* 0x0000003000007947 */ /* 0x000fea0003800000 */
.L_x_2343:
[----:B------:R-:W2:Y:S02]  /*55a0*/  LD.E R4, [R2.64+0x4] ;  /* 0x0000040602047980 */ /* 0x000ea4000c101900 */
[----:B0-2---:R-:W-:-:S05]  /*55b0*/  IMAD.IADD R5, R34, 0x1, R4 ;  /* 0x0000000122057824 */ /* 0x005fca00078e0204 */
[----:B------:R0:W-:Y:S02]  /*55c0*/  ST.E [R2.64+0x4], R5 ;  /* 0x0000040502007985 */ /* 0x0001e4000c101906 */
.L_x_2342:
[----:B------:R-:W-:Y:S05]  /*55d0*/  BSYNC B0 ;  /* 0x0000000000007941 */ /* 0x000fea0003800000 */
.L_x_2341:
        /* <DEDUP_REMOVED lines=10> */
.L_x_2348:
[----:B------:R-:W0:Y:S02]  /*5680*/  LDS R6, [R4] ;  /* 0x0000000004067984 */ /* 0x000e240000000800 */
[----:B0-----:R-:W-:-:S06]  /*5690*/  HADD2 R7, R6, R33 ;  /* 0x0000002106077230 */ /* 0x001fcc0000000000 */
[----:B------:R-:W0:Y:S02]  /*56a0*/  ATOMS.CAST.SPIN R7, [R4], R6, R7 ;  /* 0x000000060407738d */ /* 0x000e240001800007 */
[----:B0-----:R-:W-:-:S13]  /*56b0*/  ISETP.EQ.U32.AND P0, PT, R7, 0x1, PT ;  /* 0x000000010700780c */ /* 0x001fda0003f02070 */
[----:B------:R-:W-:Y:S05]  /*56c0*/  @!P0 BRA `(.L_x_2348) ;  /* 0xffffffb000008947 */ /* 0x000fea000383ffff */
[----:B------:R-:W-:Y:S05]  /*56d0*/  BRA `(.L_x_2346) ;  /* 0x0000003000007947 */ /* 0x000fea0003800000 */
.L_x_2347:
[----:B------:R-:W2:Y:S02]  /*56e0*/  LD.E R4, [R2.64] ;  /* 0x0000000602047980 */ /* 0x000ea4000c101900 */
[----:B--2---:R-:W-:-:S05]  /*56f0*/  IMAD.IADD R5, R33, 0x1, R4 ;  /* 0x0000000121057824 */ /* 0x004fca00078e0204 */
[----:B------:R0:W-:Y:S02]  /*5700*/  ST.E [R2.64], R5 ;  /* 0x0000000502007985 */ /* 0x0001e4000c101906 */
.L_x_2346:
[----:B------:R-:W-:Y:S05]  /*5710*/  BSYNC B0 ;  /* 0x0000000000007941 */ /* 0x000fea0003800000 */
.L_x_2345:
[----:B------:R-:W2:Y:S01]  /*5720*/  ATOM.E.ADD.F16x2.RN.STRONG.GPU P0, RZ, [R2.64+0x4], R32 ;  /* 0x0000042002ff798a */ /* 0x000ea2000810e9c6 */
[----:B------:R-:W-:Y:S01]  /*5730*/  BSSY B0, `(.L_x_2349) ;  /* 0x000000f000007945 */ /* 0x000fe20003800000 */
[----:B--2---:R-:W-:Y:S05]  /*5740*/  @P0 BRA `(.L_x_2350) ;  /* 0x000000d000000947 */ /* 0x004fea0003800000 */
[----:B------:R-:W1:Y:S02]  /*5750*/  QSPC.E.S P0, RZ, [R2+0x4] ;  /* 0x0000040002ff73aa */ /* 0x000e640000000500 */
[----:B-1----:R-:W-:Y:S05]  /*5760*/  @!P0 BRA `(.L_x_2351) ;  /* 0x0000008000008947 */ /* 0x002fea0003800000 */
[----:B0-----:R-:W-:-:S04]  /*5770*/  IADD3 R2, R2, 0x4, RZ ;  /* 0x0000000402027810 */ /* 0x001fc80007ffe0ff */
[----:B------:R-:W-:-:S05]  /*5780*/  LOP3.LUT R2, R2, 0xffffff, RZ, 0xc0, !PT ;  /* 0x00ffffff02027812 */ /* 0x000fca00078ec0ff */
.L_x_2352:
[----:B------:R-:W0:Y:S02]  /*5790*/  LDS R4, [R2] ;  /* 0x0000000002047984 */ /* 0x000e240000000800 */
[----:B0-----:R-:W-:-:S10]  /*57a0*/  HFMA2.MMA R5, R4, 1, 1, R32 ;  /* 0x3c003c0004057835 */ /* 0x001fd40000000020 */
[----:B------:R-:W0:Y:S02]  /*57b0*/  ATOMS.CAST.SPIN R5, [R2], R4, R5 ;  /* 0x000000040205738d */ /* 0x000e240001800005 */
[----:B0-----:R-:W-:-:S13]  /*57c0*/  ISETP.EQ.U32.AND P0, PT, R5, 0x1, PT ;  /* 0x000000010500780c */ /* 0x001fda0003f02070 */
[----:B------:R-:W-:Y:S05]  /*57d0*/  @!P0 BRA `(.L_x_2352) ;  /* 0xffffffb000008947 */ /* 0x000fea000383ffff */
[----:B------:R-:W-:Y:S05]  /*57e0*/  BRA `(.L_x_2350) ;  /* 0x0000003000007947 */ /* 0x000fea0003800000 */
.L_x_2351:
[----:B------:R-:W2:Y:S02]  /*57f0*/  LD.E R4, [R2.64+0x4] ;  /* 0x0000040602047980 */ /* 0x000ea4000c101900 */
[----:B0-2---:R-:W-:-:S05]  /*5800*/  IMAD.IADD R5, R32, 0x1, R4 ;  /* 0x0000000120057824 */ /* 0x005fca00078e0204 */
[----:B------:R0:W-:Y:S02]  /*5810*/  ST.E [R2.64+0x4], R5 ;  /* 0x0000040502007985 */ /* 0x0001e4000c101906 */
.L_x_2350:
[----:B------:R-:W-:Y:S05]  /*5820*/  BSYNC B0 ;  /* 0x0000000000007941 */ /* 0x000fea0003800000 */
.L_x_2349:
        /* <DEDUP_REMOVED lines=10> */
.L_x_2356:
[----:B------:R-:W0:Y:S02]  /*58d0*/  LDS R4, [R0] ;  /* 0x0000000000047984 */ /* 0x000e240000000800 */
[----:B0-----:R-:W-:-:S06]  /*58e0*/  HADD2 R5, R4, R31 ;  /* 0x0000001f04057230 */ /* 0x001fcc0000000000 */
[----:B------:R-:W0:Y:S02]  /*58f0*/  ATOMS.CAST.SPIN R5, [R0], R4, R5 ;  /* 0x000000040005738d */ /* 0x000e240001800005 */
[----:B0-----:R-:W-:-:S13]  /*5900*/  ISETP.EQ.U32.AND P0, PT, R5, 0x1, PT ;  /* 0x000000010500780c */ /* 0x001fda0003f02070 */
[----:B------:R-:W-:Y:S05]  /*5910*/  @!P0 BRA `(.L_x_2356) ;  /* 0xffffffb000008947 */ /* 0x000fea000383ffff */
[----:B------:R-:W-:Y:S05]  /*5920*/  BRA `(.L_x_2354) ;  /* 0x0000003000007947 */ /* 0x000fea0003800000 */
.L_x_2355:
[----:B------:R-:W2:Y:S02]  /*5930*/  LD.E R0, [R2.64] ;  /* 0x0000000602007980 */ /* 0x000ea4000c101900 */
[----:B--2---:R-:W-:-:S05]  /*5940*/  IMAD.IADD R5, R31, 0x1, R0 ;  /* 0x000000011f057824 */ /* 0x004fca00078e0200 */
[----:B------:R0:W-:Y:S02]  /*5950*/  ST.E [R2.64], R5 ;  /* 0x0000000502007985 */ /* 0x0001e4000c101906 */
.L_x_2354:
[----:B------:R-:W-:Y:S05]  /*5960*/  BSYNC B0 ;  /* 0x0000000000007941 */ /* 0x000fea0003800000 */
.L_x_2353:
[----:B------:R-:W2:Y:S02]  /*5970*/  ATOM.E.ADD.F16x2.RN.STRONG.GPU P0, RZ, [R2.64+0x4], R30 ;  /* 0x0000041e02ff798a */ /* 0x000ea4000810e9c6 */
[----:B--2---:R-:W-:Y:S05]  /*5980*/  @P0 EXIT ;  /* 0x000000000000094d */ /* 0x004fea0003800000 */
[----:B------:R-:W1:Y:S02]  /*5990*/  QSPC.E.S P0, RZ, [R2+0x4] ;  /* 0x0000040002ff73aa */ /* 0x000e640000000500 */
[----:B-1----:R-:W-:Y:S05]  /*59a0*/  @!P0 BRA `(.L_x_2357) ;  /* 0x0000008000008947 */ /* 0x002fea0003800000 */
[----:B0-----:R-:W-:-:S04]  /*59b0*/  IADD3 R2, R2, 0x4, RZ ;  /* 0x0000000402027810 */ /* 0x001fc80007ffe0ff */
[----:B------:R-:W-:-:S05]  /*59c0*/  LOP3.LUT R2, R2, 0xffffff, RZ, 0xc0, !PT ;  /* 0x00ffffff02027812 */ /* 0x000fca00078ec0ff */
.L_x_2358:
[----:B------:R-:W0:Y:S02]  /*59d0*/  LDS R4, [R2] ;  /* 0x0000000002047984 */ /* 0x000e240000000800 */
[----:B0-----:R-:W-:-:S10]  /*59e0*/  HFMA2.MMA R5, R4, 1, 1, R30 ;  /* 0x3c003c0004057835 */ /* 0x001fd4000000001e */
[----:B------:R-:W0:Y:S02]  /*59f0*/  ATOMS.CAST.SPIN R5, [R2], R4, R5 ;  /* 0x000000040205738d */ /* 0x000e240001800005 */
[----:B0-----:R-:W-:-:S13]  /*5a00*/  ISETP.EQ.U32.AND P0, PT, R5, 0x1, PT ;  /* 0x000000010500780c */ /* 0x001fda0003f02070 */
[----:B------:R-:W-:Y:S05]  /*5a10*/  @!P0 BRA `(.L_x_2358) ;  /* 0xffffffb000008947 */ /* 0x000fea000383ffff */
[----:B------:R-:W-:Y:S05]  /*5a20*/  EXIT ;  /* 0x000000000000794d */ /* 0x000fea0003800000 */
.L_x_2357:
[----:B------:R-:W2:Y:S02]  /*5a30*/  LD.E R0, [R2.64+0x4] ;  /* 0x0000040602007980 */ /* 0x000ea4000c101900 */
[----:B0-2---:R-:W-:-:S05]  /*5a40*/  IMAD.IADD R5, R30, 0x1, R0 ;  /* 0x000000011e057824 */ /* 0x005fca00078e0200 */
[----:B------:R-:W-:Y:S01]  /*5a50*/  ST.E [R2.64+0x4], R5 ;  /* 0x0000040502007985 */ /* 0x000fe2000c101906 */
[----:B------:R-:W-:Y:S05]  /*5a60*/  EXIT ;  /* 0x000000000000794d */ /* 0x000fea0003800000 */
.L_x_2359:
        /* <DEDUP_REMOVED lines=9> */
.L_x_4774:


//--------------------- .text._Z23gemm_half_q_half_kernelILi3ELi38ELb1ELb0ELi64EEvPK6__halfPKjS4_S2_PS0_iiiiPKtS7_iiiiiibS2_i --------------------------
	.section	.text._Z23gemm_half_q_half_kernelILi3ELi38ELb1ELb0ELi64EEvPK6__halfPKjS4_S2_PS0_iiiiPKtS7_iiiiiibS2_i,"ax",@progbits
	.sectioninfo	@"SHI_REGISTERS=102"
	.align	128
        .global         _Z23gemm_half_q_half_kernelILi3ELi38ELb1ELb0ELi64EEvPK6__halfPKjS4_S2_PS0_iiiiPKtS7_iiiiiibS2_i
        .type           _Z23gemm_half_q_half_kernelILi3ELi38ELb1ELb0ELi64EEvPK6__halfPKjS4_S2_PS0_iiiiPKtS7_iiiiiibS2_i,@function
        .size           _Z23gemm_half_q_half_kernelILi3ELi38ELb1ELb0ELi64EEvPK6__halfPKjS4_S2_PS0_iiiiPKtS7_iiiiiibS2_i,(.L_x_4775 - _Z23gemm_half_q_half_kernelILi3ELi38ELb1ELb0ELi64EEvPK6__halfPKjS4_S2_PS0_iiiiPKtS7_iiiiiibS2_i)
        .other          _Z23gemm_half_q_half_kernelILi3ELi38ELb1ELb0ELi64EEvPK6__halfPKjS4_S2_PS0_iiiiPKtS7_iiiiiibS2_i,@"STO_CUDA_ENTRY STV_DEFAULT"
_Z23gemm_half_q_half_kernelILi3ELi38ELb1ELb0ELi64EEvPK6__halfPKjS4_S2_PS0_iiiiPKtS7_iiiiiibS2_i:
.text._Z23gemm_half_q_half_kernelILi3ELi38ELb1ELb0ELi64EEvPK6__halfPKjS4_S2_PS0_iiiiPKtS7_iiiiiibS2_i:
        /* <DEDUP_REMOVED lines=35> */
.L_x_2360:
        /* <DEDUP_REMOVED lines=27> */
.L_x_2365:
        /* <DEDUP_REMOVED lines=36> */
.L_x_2364:
        /* <DEDUP_REMOVED lines=22> */
.L_x_2366:
        /* <DEDUP_REMOVED lines=12> */
.L_x_2363:
[----:B------:R-:W-:Y:S01]  /*0840*/  ISETP.GT.AND P2, PT, R46, 0x3, PT ;  /* 0x000000032e00780c */ /* 0x000fe20003f44270 */
[----:B------:R-:W-:Y:S01]  /*0850*/  IMAD.SHL.U32 R18, R8, 0x2, RZ ;  /* 0x0000000208127824 */ /* 0x000fe200078e00ff */
[----:B------:R-:W-:Y:S01]  /*0860*/  PLOP3.LUT P0, PT, PT, PT, PT, 0x80, 0x0 ;  /* 0x000000000000781c */ /* 0x000fe20003f0f070 */
[----:B------:R-:W-:-:S10]  /*0870*/  IMAD.MOV.U32 R5, RZ, RZ, RZ ;  /* 0x000000ffff057224 */ /* 0x000fd400078e00ff */
[----:B------:R-:W-:Y:S05]  /*0880*/  @!P2 BRA `(.L_x_2367) ;  /* 0x000002600000a947 */ /* 0x000fea0003800000 */
[----:B------:R-:W-:Y:S02]  /*0890*/  PLOP3.LUT P0, PT, PT, PT, PT, 0x8, 0x0 ;  /* 0x000000000000781c */ /* 0x000fe40003f0e170 */
[----:B------:R-:W-:Y:S02]  /*08a0*/  IADD3 R20, R46, -0x3, RZ ;  /* 0xfffffffd2e147810 */ /* 0x000fe40007ffe0ff */
.L_x_2368:
        /* <DEDUP_REMOVED lines=36> */
.L_x_2367:
        /* <DEDUP_REMOVED lines=22> */
.L_x_2369:
        /* <DEDUP_REMOVED lines=11> */
.L_x_2362:
[----:B------:R-:W-:Y:S05]  /*0d00*/  BSYNC B0 ;  /* 0x0000000000007941 */ /* 0x000fea0003800000 */
.L_x_2361:
        /* <DEDUP_REMOVED lines=14> */
.L_x_2372:
        /* <DEDUP_REMOVED lines=19> */
.L_x_2371:
        /* <DEDUP_REMOVED lines=14> */
.L_x_2373:
[----:B------:R-:W-:-:S13]  /*1000*/  ISETP.LT.OR P0, PT, R5, R46, P0 ;  /* 0x0000002e0500720c */ /* 0x000fda0000701670 */
[----:B------:R-:W-:Y:S02]  /*1010*/  @P0 IMAD R5, R0, 0x3, R5 ;  /* 0x0000000300050824 */ /* 0x000fe400078e0205 */
[----:B0-----:R-:W-:Y:S02]  /*1020*/  @P0 IMAD.MOV.U32 R3, RZ, RZ, 0x2 ;  /* 0x00000002ff030424 */ /* 0x001fe400078e00ff */
[----:B------:R-:W-:-:S04]  /*1030*/  @P0 IMAD R2, R5, c[0x0][0x18c], R4 ;  /* 0x0000630005020a24 */ /* 0x000fc800078e0204 */
[----:B------:R-:W-:-:S05]  /*1040*/  @P0 IMAD.WIDE R2, R2, R3, c[0x0][0x180] ;  /* 0x0000600002020625 */ /* 0x000fca00078e0203 */
[----:B------:R0:W-:Y:S02]  /*1050*/  @P0 STG.E.64 [R2.64], RZ ;  /* 0x000000ff02000986 */ /* 0x0001e4000c101b06 */
.L_x_2370:
[----:B------:R-:W-:Y:S01]  /*1060*/  BAR.SYNC.DEFER_BLOCKING 0x0 ;  /* 0x0000000000007b1d */ /* 0x000fe20000010000 */
[----:B------:R-:W-:Y:S01]  /*1070*/  ISETP.GE.AND P0, PT, R47, R45, PT ;  /* 0x0000002d2f00720c */ /* 0x000fe20003f06270 */
[----:B------:R-:W-:Y:S02]  /*1080*/  IMAD.SHL.U32 R36, R51, 0x80, RZ ;  /* 0x0000008033247824 */ /* 0x000fe400078e00ff */
[----:B-----5:R-:W-:-:S04]  /*1090*/  IMAD.MOV.U32 R17, RZ, RZ, 0x2 ;  /* 0x00000002ff117424 */ /* 0x020fc800078e00ff */
        /* <DEDUP_REMOVED lines=10> */
.L_x_2375:
        /* <DEDUP_REMOVED lines=43> */
.L_x_2374:
[----:B------:R-:W2:Y:S04]  /*13f0*/  LDL.64 R96, [R1] ;  /* 0x0000000001607983 */ /* 0x000ea80000100a00 */
[----:B-1----:R-:W3:Y:S01]  /*1400*/  LDG.E.U16.CONSTANT R36, [R36.64+0x2] ;  /* 0x0000020624247981 */ /* 0x002ee2000c1e9500 */
        /* <DEDUP_REMOVED lines=16> */
[----:B------:R-:W-:-:S02]  /*1510*/  @P5 IMNMX R7, R47, c[0x0][0x1b8], PT ;  /* 0x00006e002f075a17 */ /* 0x000fc40003800200 */
        /* <DEDUP_REMOVED lines=46> */
[----:B---3--:R-:W-:Y:S01]  /*1800*/  IMAD.IADD R36, R47, 0x1, R36 ;  /* 0x000000012f247824 */ /* 0x008fe200078e0224 */
[----:B------:R-:W-:Y:S05]  /*1810*/  @P0 BRA `(.L_x_2376) ;  /* 0x0000243000000947 */ /* 0x000fea0003800000 */
[----:B------:R-:W-:Y:S01]  /*1820*/  IMAD.MOV.U32 R44, RZ, RZ, RZ ;  /* 0x000000ffff2c7224 */ /* 0x000fe200078e00ff */
[----:B------:R-:W-:Y:S01]  /*1830*/  PRMT R43, RZ, 0x7610, R43 ;  /* 0x00007610ff2b7816 */ /* 0x000fe2000000002b */
[----:B------:R-:W-:Y:S02]  /*1840*/  UMOV UR4, URZ ;  /* 0x0000003f00047c82 */ /* 0x000fe40008000000 */
.L_x_2383:
        /* <DEDUP_REMOVED lines=27> */
[----:B------:R-:W-:Y:S02]  /*1a00*/  LOP3.LUT R19, R13, 0x3f003f, RZ, 0xc0, !PT ;  /* 0x003f003f0d137812 */ /* 0x000fe400078ec0ff */
[----:B------:R-:W-:Y:S02]  /*1a10*/  SHF.R.U32.HI R22, RZ, 0x6, R13 ;  /* 0x00000006ff167819 */ /* 0x000fe4000001160d */
[--C-:B------:R-:W-:Y:S02]  /*1a20*/  SHF.R.U32.HI R27, RZ, 0xc, R14.reuse ;  /* 0x0000000cff1b7819 */ /* 0x100fe4000001160e */
[----:B------:R-:W-:Y:S02]  /*1a30*/  LOP3.LUT R24, R14, 0x3f003f, RZ, 0xc0, !PT ;  /* 0x003f003f0e187812 */ /* 0x000fe400078ec0ff */
[----:B------:R-:W-:Y:S02]  /*1a40*/  SHF.R.U32.HI R28, RZ, 0x6, R14 ;  /* 0x00000006ff1c7819 */ /* 0x000fe4000001160e */
[----:B----4-:R-:W-:-:S02]  /*1a50*/  SHF.R.U32.HI R12, RZ, 0x8, R8 ;  /* 0x00000008ff0c7819 */ /* 0x010fc40000011608 */
[--C-:B------:R-:W-:Y:S02]  /*1a60*/  SHF.R.U32.HI R13, RZ, 0xa, R8.reuse ;  /* 0x0000000aff0d7819 */ /* 0x100fe40000011608 */
[----:B------:R-:W-:Y:S02]  /*1a70*/  LOP3.LUT R20, R8, 0x3f003f, RZ, 0xc0, !PT ;  /* 0x003f003f08147812 */ /* 0x000fe400078ec0ff */
[----:B------:R-:W-:Y:S02]  /*1a80*/  SHF.R.U32.HI R21, RZ, 0x6, R8 ;  /* 0x00000006ff157819 */ /* 0x000fe40000011608 */
[----:B------:R-:W-:Y:S02]  /*1a90*/  SHF.R.U32.HI R29, RZ, 0xc, R15 ;  /* 0x0000000cff1d7819 */ /* 0x000fe4000001160f */
[--C-:B------:R-:W-:Y:S02]  /*1aa0*/  SHF.R.U32.HI R8, RZ, 0x8, R9.reuse ;  /* 0x00000008ff087819 */ /* 0x100fe40000011609 */
[----:B------:R-:W-:-:S02]  /*1ab0*/  SHF.R.U32.HI R14, RZ, 0xa, R9 ;  /* 0x0000000aff0e7819 */ /* 0x000fc40000011609 */
[----:B------:R-:W-:Y:S02]  /*1ac0*/  LOP3.LUT R25, R9, 0x3f003f, RZ, 0xc0, !PT ;  /* 0x003f003f09197812 */ /* 0x000fe400078ec0ff */
[----:B------:R-:W-:Y:S02]  /*1ad0*/  SHF.R.U32.HI R26, RZ, 0x6, R9 ;  /* 0x00000006ff1a7819 */ /* 0x000fe40000011609 */
[----:B------:R-:W-:Y:S02]  /*1ae0*/  LOP3.LUT R34, R15, 0x3f003f, RZ, 0xc0, !PT ;  /* 0x003f003f0f227812 */ /* 0x000fe400078ec0ff */
[----:B------:R-:W-:Y:S02]  /*1af0*/  SHF.R.U32.HI R35, RZ, 0x6, R15 ;  /* 0x00000006ff237819 */ /* 0x000fe4000001160f */
[----:B------:R-:W-:Y:S02]  /*1b00*/  LOP3.LUT R9, R18, 0xf000f, RZ, 0xc0, !PT ;  /* 0x000f000f12097812 */ /* 0x000fe400078ec0ff */
[----:B------:R-:W-:-:S02]  /*1b10*/  SHF.R.U32.HI R15, RZ, 0x8, R10 ;  /* 0x00000008ff0f7819 */ /* 0x000fc4000001160a */
[----:B------:R-:W-:Y:S02]  /*1b20*/  LOP3.LUT R18, R27, 0xf000f, RZ, 0xc0, !PT ;  /* 0x000f000f1b127812 */ /* 0x000fe400078ec0ff */
[--C-:B------:R-:W-:Y:S02]  /*1b30*/  SHF.R.U32.HI R33, RZ, 0xa, R10.reuse ;  /* 0x0000000aff217819 */ /* 0x100fe4000001160a */
[----:B------:R-:W-:Y:S02]  /*1b40*/  LOP3.LUT R30, R10, 0x3f003f, RZ, 0xc0, !PT ;  /* 0x003f003f0a1e7812 */ /* 0x000fe400078ec0ff */
[----:B------:R-:W-:Y:S02]  /*1b50*/  SHF.R.U32.HI R31, RZ, 0x6, R10 ;  /* 0x00000006ff1f7819 */ /* 0x000fe4000001160a */
[----:B------:R-:W-:Y:S02]  /*1b60*/  SHF.R.U32.HI R37, RZ, 0x8, R11 ;  /* 0x00000008ff257819 */ /* 0x000fe4000001160b */
[----:B------:R-:W-:-:S02]  /*1b70*/  LOP3.LUT R58, R29, 0xf000f, RZ, 0xc0, !PT ;  /* 0x000f000f1d3a7812 */ /* 0x000fc400078ec0ff */
[----:B------:R-:W-:Y:S02]  /*1b80*/  LOP3.LUT R23, R23, 0xf000f, RZ, 0xc0, !PT ;  /* 0x000f000f17177812 */ /* 0x000fe400078ec0ff */
[----:B------:R-:W-:Y:S02]  /*1b90*/  LOP3.LUT R10, R9, 0x300030, R12, 0xf8, !PT ;  /* 0x00300030090a7812 */ /* 0x000fe400078ef80c */
[----:B------:R-:W-:Y:S02]  /*1ba0*/  LOP3.LUT R32, R18, 0x300030, R15, 0xf8, !PT ;  /* 0x0030003012207812 */ /* 0x000fe400078ef80f */
[----:B---3--:R-:W-:Y:S02]  /*1bb0*/  SHF.R.U32.HI R12, RZ, 0xc, R5 ;  /* 0x0000000cff0c7819 */ /* 0x008fe40000011605 */
[----:B------:R-:W-:Y:S02]  /*1bc0*/  SHF.R.U32.HI R15, RZ, 0xc, R6 ;  /* 0x0000000cff0f7819 */ /* 0x000fe40000011606 */
[----:B------:R-:W-:-:S02]  /*1bd0*/  LOP3.LUT R58, R58, 0x300030, R37, 0xf8, !PT ;  /* 0x003000303a3a7812 */ /* 0x000fc400078ef825 */
        /* <DEDUP_REMOVED lines=141> */
.L_x_2378:
        /* <DEDUP_REMOVED lines=49> */
.L_x_2379:
        /* <DEDUP_REMOVED lines=43> */
.L_x_2377:
        /* <DEDUP_REMOVED lines=40> */
[----:B------:R-:W-:Y:S02]  /*2cf0*/  LOP3.LUT R20, R20, 0xf000f, RZ, 0xc0, !PT ;  /* 0x000f000f14147812 */ /* 0x000fe400078ec0ff */
[----:B------:R-:W-:Y:S02]  /*2d00*/  LOP3.LUT R54, R13, 0x300030, R12, 0xf8, !PT ;  /* 0x003000300d367812 */ /* 0x000fe400078ef80c */
[----:B------:R-:W-:Y:S02]  /*2d10*/  LOP3.LUT R61, R15, 0x300030, R14, 0xf8, !PT ;  /* 0x003000300f3d7812 */ /* 0x000fe400078ef80e */
[----:B------:R-:W-:Y:S02]  /*2d20*/  LOP3.LUT R16, R4, 0x3f003f, RZ, 0xc0, !PT ;  /* 0x003f003f04107812 */ /* 0x000fe400078ec0ff */
[----:B---3--:R-:W-:-:S02]  /*2d30*/  SHF.R.U32.HI R12, RZ, 0xc, R9 ;  /* 0x0000000cff0c7819 */ /* 0x008fc40000011609 */
[----:B------:R-:W-:Y:S02]  /*2d40*/  LOP3.LUT R14, R9, 0x3f003f, RZ, 0xc0, !PT ;  /* 0x003f003f090e7812 */ /* 0x000fe400078ec0ff */
[----:B------:R-:W-:Y:S02]  /*2d50*/  SHF.R.U32.HI R15, RZ, 0x6, R9 ;  /* 0x00000006ff0f7819 */ /* 0x000fe40000011609 */
[----:B------:R-:W-:Y:S02]  /*2d60*/  SHF.R.U32.HI R4, RZ, 0x6, R4 ;  /* 0x00000006ff047819 */ /* 0x000fe40000011604 */
[----:B------:R-:W-:Y:S02]  /*2d70*/  SHF.R.U32.HI R9, RZ, 0xc, R10 ;  /* 0x0000000cff097819 */ /* 0x000fe4000001160a */
[----:B------:R-:W-:Y:S02]  /*2d80*/  LOP3.LUT R28, R23, 0x300030, R6, 0xf8, !PT ;  /* 0x00300030171c7812 */ /* 0x000fe400078ef806 */
[----:B------:R-:W-:-:S02]  /*2d90*/  LOP3.LUT R25, R20, 0x300030, R5, 0xf8, !PT ;  /* 0x0030003014197812 */ /* 0x000fc400078ef805 */
        /* <DEDUP_REMOVED lines=13> */
[----:B------:R-:W-:Y:S02]  /*2e70*/  SHF.R.U32.HI R8, RZ, 0x6, R8 ;  /* 0x00000006ff087819 */ /* 0x000fe40000011608 */
        /* <DEDUP_REMOVED lines=121> */
.L_x_2381:
        /* <DEDUP_REMOVED lines=49> */
.L_x_2382:
        /* <DEDUP_REMOVED lines=43> */
.L_x_2380:
        /* <DEDUP_REMOVED lines=8> */
.L_x_2376:
[----:B------:R-:W-:-:S04]  /*3c50*/  ISETP.GE.AND P0, PT, R47, R45, PT ;  /* 0x0000002d2f00720c */ /* 0x000fc80003f06270 */
[----:B------:R-:W-:-:S13]  /*3c60*/  ISETP.GE.OR P0, PT, R47, c[0x0][0x1b8], P0 ;  /* 0x00006e002f007a0c */ /* 0x000fda0000706670 */
[----:B------:R-:W-:Y:S05]  /*3c70*/  @P0 BRA `(.L_x_2384) ;  /* 0x00001ed000000947 */ /* 0x000fea0003800000 */
[----:B------:R-:W-:-:S04]  /*3c80*/  PRMT R4, R50, 0x9910, RZ ;  /* 0x0000991032047816 */ /* 0x000fc800000000ff */
[----:B------:R-:W-:-:S04]  /*3c90*/  ISETP.NE.AND P0, PT, R4, RZ, PT ;  /* 0x000000ff0400720c */ /* 0x000fc80003f05270 */
[----:B------:R-:W-:Y:S02]  /*3ca0*/  ISETP.LT.OR P0, PT, R52, 0x3, !P0 ;  /* 0x000000033400780c */ /* 0x000fe40004701670 */
.L_x_2388:
[C---:B------:R-:W-:Y:S01]  /*3cb0*/  ISETP.NE.AND P2, PT, R47.reuse, R36, PT ;  /* 0x000000242f00720c */ /* 0x040fe20003f45270 */
        /* <DEDUP_REMOVED lines=11> */
[----:B0-----:R-:W-:Y:S01]  /*3d70*/  IMAD.WIDE R2, R37, 0x4, R6 ;  /* 0x0000000425027825 */ /* 0x001fe200078e0206 */
[----:B--2---:R-:W-:Y:S02]  /*3d80*/  @!P2 PRMT R0, R16, 0x7610, R0 ;  /* 0x000076101000a816 */ /* 0x004fe40000000000 */
[----:B------:R-:W-:Y:S01]  /*3d90*/  @!P2 PRMT R97, R17, 0x7610, R97 ;  /* 0x000076101161a816 */ /* 0x000fe20000000061 */
[----:B---3--:R-:W-:Y:S01]  /*3da0*/  @!P2 IMAD.IADD R36, R4, 0x1, R47 ;  /* 0x000000010424a824 */ /* 0x008fe200078e022f */
[----:B------:R-:W-:-:S02]  /*3db0*/  @!P2 PRMT R0, R0, 0x7610, R16 ;  /* 0x000076100000a816 */ /* 0x000fc40000000010 */
[----:B------:R-:W-:Y:S01]  /*3dc0*/  @!P2 PRMT R97, R97, 0x7610, R17 ;  /* 0x000076106161a816 */ /* 0x000fe20000000011 */
[----:B------:R-:W-:Y:S05]  /*3dd0*/  @!P1 BRA `(.L_x_2385) ;  /* 0x00001d1000009947 */ /* 0x000fea0003800000 */
[----:B-1----:R-:W2:Y:S01]  /*3de0*/  LDG.E.128.CONSTANT R4, [R2.64] ;  /* 0x0000000602047981 */ /* 0x002ea2000c1e9d00 */
[--C-:B-----5:R-:W-:Y:S01]  /*3df0*/  SHF.R.U32.HI R16, RZ, 0xf, R12.reuse ;  /* 0x0000000fff107819 */ /* 0x120fe2000001160c */
[----:B------:R-:W-:Y:S01]  /*3e00*/  IMAD.MOV.U32 R23, RZ, RZ, 0x2400 ;  /* 0x00002400ff177424 */ /* 0x000fe200078e00ff */
[C---:B------:R-:W-:Y:S01]  /*3e10*/  LOP3.LUT R17, R12.reuse, 0x380038, RZ, 0xc0, !PT ;  /* 0x003800380c117812 */ /* 0x040fe200078ec0ff */
[----:B------:R-:W-:Y:S01]  /*3e20*/  IMAD.MOV.U32 R24, RZ, RZ, 0x3000 ;  /* 0x00003000ff187424 */ /* 0x000fe200078e00ff */
        /* <DEDUP_REMOVED lines=31> */
[----:B------:R-:W-:Y:S02]  /*4020*/  PRMT R16, R23, 0x7610, R16 ;  /* 0x0000761017107816 */ /* 0x000fe40000000010 */
[----:B------:R-:W-:-:S02]  /*4030*/  PRMT R11, R49, 0x9910, RZ ;  /* 0x00009910310b7816 */ /* 0x000fc400000000ff */
[----:B------:R-:W-:Y:S02]  /*4040*/  LOP3.LUT R22, R22, 0x10001, RZ, 0xc0, !PT ;  /* 0x0001000116167812 */ /* 0x000fe400078ec0ff */
[----:B------:R-:W-:Y:S02]  /*4050*/  LOP3.LUT R28, R28, 0x10001, RZ, 0xc0, !PT ;  /* 0x000100011c1c7812 */ /* 0x000fe400078ec0ff */
[----:B------:R-:W-:Y:S02]  /*4060*/  LOP3.LUT R23, R18, 0x20002, R21, 0xf8, !PT ;  /* 0x0002000212177812 */ /* 0x000fe400078ef815 */
[----:B------:R-:W-:Y:S02]  /*4070*/  LOP3.LUT R32, R32, 0x10001, RZ, 0xc0, !PT ;  /* 0x0001000120207812 */ /* 0x000fe400078ec0ff */
[----:B------:R-:W-:Y:S02]  /*4080*/  LOP3.LUT R27, R22, 0x20002, R27, 0xf8, !PT ;  /* 0x00020002161b7812 */ /* 0x000fe400078ef81b */
[----:B------:R-:W-:-:S02]  /*4090*/  LOP3.LUT R31, R28, 0x20002, R31, 0xf8, !PT ;  /* 0x000200021c1f7812 */ /* 0x000fc400078ef81f */
[----:B------:R-:W-:Y:S02]  /*40a0*/  ISETP.NE.AND P2, PT, R11, RZ, PT ;  /* 0x000000ff0b00720c */ /* 0x000fe40003f45270 */
        /* <DEDUP_REMOVED lines=40> */
[----:B------:R-:W-:Y:S02]  /*4330*/  LOP3.LUT R5, R23, 0x40004, R18, 0xf8, !PT ;  /* 0x0004000417057812 */ /* 0x000fe400078ef812 */
[----:B------:R-:W-:Y:S02]  /*4340*/  LOP3.LUT R23, R20, 0x64006400, RZ, 0xfc, !PT ;  /* 0x6400640014177812 */ /* 0x000fe400078efcff */
[----:B------:R-:W-:-:S02]  /*4350*/  LOP3.LUT R32, R6, 0x380038, RZ, 0xc0, !PT ;  /* 0x0038003806207812 */ /* 0x000fc400078ec0ff */
[----:B------:R-:W-:Y:S01]  /*4360*/  SHF.R.U32.HI R59, RZ, 0x6, R6 ;  /* 0x00000006ff3b7819 */ /* 0x000fe20000011606 */
[----:B------:R-:W-:Y:S01]  /*4370*/  HFMA2 R84, R23, R24.H0_H0, -132, -132 ;  /* 0xd820d82017547431 */ /* 0x000fe20000040018 */
[----:B------:R-:W-:Y:S02]  /*4380*/  LOP3.LUT R65, R6, 0x70007, RZ, 0xc0, !PT ;  /* 0x0007000706417812 */ /* 0x000fe400078ec0ff */
[----:B------:R-:W-:Y:S02]  /*4390*/  LOP3.LUT R20, R15, 0x380038, RZ, 0xc0, !PT ;  /* 0x003800380f147812 */ /* 0x000fe400078ec0ff */
[----:B------:R-:W-:Y:S02]  /*43a0*/  SHF.R.U32.HI R33, RZ, 0xd, R7 ;  /* 0x0000000dff217819 */ /* 0x000fe40000011607 */
[----:B------:R-:W-:Y:S02]  /*43b0*/  LOP3.LUT R6, R31, 0x40004, R22, 0xf8, !PT ;  /* 0x000400041f067812 */ /* 0x000fe400078ef816 */
[----:B------:R-:W-:-:S02]  /*43c0*/  LOP3.LUT R18, R53, 0x380038, RZ, 0xc0, !PT ;  /* 0x0038003835127812 */ /* 0x000fc400078ec0ff */
[----:B------:R-:W-:Y:S02]  /*43d0*/  LOP3.LUT R22, R12, 0x380038, RZ, 0xc0, !PT ;  /* 0x003800380c167812 */ /* 0x000fe400078ec0ff */
[C---:B------:R-:W-:Y:S02]  /*43e0*/  LOP3.LUT R70, R7.reuse, 0x380038, RZ, 0xc0, !PT ;  /* 0x0038003807467812 */ /* 0x040fe400078ec0ff */
[----:B------:R-:W-:Y:S02]  /*43f0*/  SHF.R.U32.HI R60, RZ, 0x6, R7 ;  /* 0x00000006ff3c7819 */ /* 0x000fe40000011607 */
[----:B------:R-:W-:Y:S02]  /*4400*/  LOP3.LUT R67, R7, 0x70007, RZ, 0xc0, !PT ;  /* 0x0007000707437812 */ /* 0x000fe400078ec0ff */
[----:B------:R-:W-:Y:S02]  /*4410*/  LOP3.LUT R7, R27, 0x40004, R4, 0xf8, !PT ;  /* 0x000400041b077812 */ /* 0x000fe400078ef804 */
[----:B------:R-:W-:-:S02]  /*4420*/  LOP3.LUT R35, R20, 0x64006400, RZ, 0xfc, !PT ;  /* 0x6400640014237812 */ /* 0x000fc400078efcff */
[----:B------:R-:W-:Y:S02]  /*4430*/  LOP3.LUT R4, R72, 0x40004, R33, 0xf8, !PT ;  /* 0x0004000448047812 */ /* 0x000fe400078ef821 */
[----:B------:R-:W-:Y:S01]  /*4440*/  LOP3.LUT R27, R25, 0x64006400, RZ, 0xfc, !PT ;  /* 0x64006400191b7812 */ /* 0x000fe200078efcff */
[-C--:B------:R-:W-:Y:S01]  /*4450*/  HFMA2 R35, R35, R24.reuse.H0_H0, -132, -132 ;  /* 0xd820d82023237431 */ /* 0x080fe20000040018 */
        /* <DEDUP_REMOVED lines=56> */
[C---:B------:R-:W-:Y:S01]  /*47e0*/  LOP3.LUT R82, R60.reuse, 0x70007, RZ, 0xc0, !PT ;  /* 0x000700073c527812 */ /* 0x040fe200078ec0ff */
        /* <DEDUP_REMOVED lines=147> */
.L_x_2386:
        /* <DEDUP_REMOVED lines=80> */
.L_x_2387:
        /* <DEDUP_REMOVED lines=77> */
.L_x_2385:
[----:B-1----:R-:W-:Y:S01]  /*5af0*/  IADD3 R47, R47, 0x20, RZ ;  /* 0x000000202f2f7810 */ /* 0x002fe20007ffe0ff */
[----:B------:R-:W-:Y:S01]  /*5b00*/  UIADD3 UR4, UR4, 0x40, URZ ;  /* 0x0000004004047890 */ /* 0x000fe2000fffe03f */
[----:B------:R-:W-:Y:S02]  /*5b10*/  IMAD.WIDE R2, R37, 0x4, R2 ;  /* 0x0000000425027825 */ /* 0x000fe400078e0202 */
[C---:B------:R-:W-:Y:S02]  /*5b20*/  ISETP.GE.AND P2, PT, R47.reuse, c[0x0][0x1b8], PT ;  /* 0x00006e002f007a0c */ /* 0x040fe40003f46270 */
[----:B------:R-:W-:-:S13]  /*5b30*/  ISETP.LT.AND P3, PT, R47, R45, PT ;  /* 0x0000002d2f00720c */ /* 0x000fda0003f61270 */
[----:B------:R-:W-:Y:S05]  /*5b40*/  @!P2 BRA P3, `(.L_x_2388) ;  /* 0xffffe1600000a947 */ /* 0x000fea000183ffff */
.L_x_2384:
[----:B------:R-:W-:-:S04]  /*5b50*/  LEA R51, R51, 0x40, 0x6 ;  /* 0x0000004033337811 */ /* 0x000fc800078e30ff */
[----:B------:R-:W-:-:S04]  /*5b60*/  IMNMX R4, R51, c[0x0][0x190], PT ;  /* 0x0000640033047a17 */ /* 0x000fc80003800200 */
[----:B------:R-:W-:-:S04]  /*5b70*/  ISETP.GE.AND P0, PT, R47, R4, PT ;  /* 0x000000042f00720c */ /* 0x000fc80003f06270 */
[----:B------:R-:W-:-:S13]  /*5b80*/  ISETP.GE.OR P0, PT, R47, c[0x0][0x1bc], P0 ;  /* 0x00006f002f007a0c */ /* 0x000fda0000706670 */
[----:B------:R-:W-:Y:S05]  /*5b90*/  @P0 BRA `(.L_x_2389) ;  /* 0x000010b000000947 */ /* 0x000fea0003800000 */
[----:B-----5:R-:W-:Y:S01]  /*5ba0*/  IMAD.MOV.U32 R13, RZ, RZ, c[0x0][0x18c] ;  /* 0x00006300ff0d7624 */ /* 0x020fe200078e00ff */
[----:B------:R-:W-:-:S04]  /*5bb0*/  PRMT R4, R50, 0x9910, RZ ;  /* 0x0000991032047816 */ /* 0x000fc800000000ff */
[----:B------:R-:W-:Y:S02]  /*5bc0*/  ISETP.NE.AND P0, PT, R4, RZ, PT ;  /* 0x000000ff0400720c */ /* 0x000fe40003f05270 */
[----:B------:R-:W-:Y:S02]  /*5bd0*/  SHF.R.S32.HI R12, RZ, 0x1f, R13 ;  /* 0x0000001fff0c7819 */ /* 0x000fe4000001140d */
[----:B------:R-:W-:Y:S02]  /*5be0*/  ISETP.LT.OR P0, PT, R52, 0x3, !P0 ;  /* 0x000000033400780c */ /* 0x000fe40004701670 */
[----:B------:R-:W-:Y:S02]  /*5bf0*/  SHF.L.U64.HI R12, R13, 0x2, R12 ;  /* 0x000000020d0c7819 */ /* 0x000fe4000001020c */
.L_x_2393:
        /* <DEDUP_REMOVED lines=21> */
[C---:B--2---:R-:W-:Y:S02]  /*5d50*/  LOP3.LUT R14, R5.reuse, 0xc000c, RZ, 0xc0, !PT ;  /* 0x000c000c050e7812 */ /* 0x044fe400078ec0ff */
[----:B------:R-:W-:Y:S02]  /*5d60*/  SHF.R.U32.HI R53, RZ, 0x8, R5 ;  /* 0x00000008ff357819 */ /* 0x000fe40000011605 */
[C---:B------:R-:W-:Y:S02]  /*5d70*/  LOP3.LUT R22, R5.reuse, 0x300030, RZ, 0xc0, !PT ;  /* 0x0030003005167812 */ /* 0x040fe400078ec0ff */
[C---:B------:R-:W-:Y:S02]  /*5d80*/  LOP3.LUT R30, R5.reuse, 0xc000c0, RZ, 0xc0, !PT ;  /* 0x00c000c0051e7812 */ /* 0x040fe400078ec0ff */
[----:B------:R-:W-:Y:S02]  /*5d90*/  LOP3.LUT R52, R5, 0x30003, RZ, 0xc0, !PT ;  /* 0x0003000305347812 */ /* 0x000fe400078ec0ff */
[----:B------:R-:W-:-:S02]  /*5da0*/  LOP3.LUT R5, R6, 0xc000c, RZ, 0xc0, !PT ;  /* 0x000c000c06057812 */ /* 0x000fc400078ec0ff */
[----:B------:R-:W-:Y:S02]  /*5db0*/  SHF.R.U32.HI R51, RZ, 0x8, R4 ;  /* 0x00000008ff337819 */ /* 0x000fe40000011604 */
[----:B------:R-:W-:Y:S02]  /*5dc0*/  LOP3.LUT R16, R5, 0x64006400, RZ, 0xfc, !PT ;  /* 0x6400640005107812 */ /* 0x000fe400078efcff */
[----:B------:R-:W-:Y:S02]  /*5dd0*/  LOP3.LUT R5, R51, 0xc000c, RZ, 0xc0, !PT ;  /* 0x000c000c33057812 */ /* 0x000fe400078ec0ff */
[----:B------:R-:W-:Y:S01]  /*5de0*/  SHF.R.U32.HI R55, RZ, 0x8, R6 ;  /* 0x00000008ff377819 */ /* 0x000fe20000011606 */
[----:B------:R-:W-:Y:S01]  /*5df0*/  HFMA2 R16, R16, R23.H0_H0, -258, -258 ;  /* 0xdc08dc0810107431 */ /* 0x000fe20000040017 */
[C---:B------:R-:W-:Y:S02]  /*5e00*/  LOP3.LUT R24, R6.reuse, 0x300030, RZ, 0xc0, !PT ;  /* 0x0030003006187812 */ /* 0x040fe400078ec0ff */
[----:B------:R-:W-:-:S02]  /*5e10*/  LOP3.LUT R32, R6, 0xc000c0, RZ, 0xc0, !PT ;  /* 0x00c000c006207812 */ /* 0x000fc400078ec0ff */
[----:B------:R-:W-:Y:S02]  /*5e20*/  LOP3.LUT R54, R6, 0x30003, RZ, 0xc0, !PT ;  /* 0x0003000306367812 */ /* 0x000fe400078ec0ff */
[----:B------:R-:W-:Y:S02]  /*5e30*/  LOP3.LUT R6, R7, 0xc000c, RZ, 0xc0, !PT ;  /* 0x000c000c07067812 */ /* 0x000fe400078ec0ff */
[----:B------:R-:W-:Y:S02]  /*5e40*/  LOP3.LUT R5, R5, 0x64006400, RZ, 0xfc, !PT ;  /* 0x6400640005057812 */ /* 0x000fe400078efcff */
[----:B------:R-:W-:Y:S02]  /*5e50*/  LOP3.LUT R17, R6, 0x64006400, RZ, 0xfc, !PT ;  /* 0x6400640006117812 */ /* 0x000fe400078efcff */
[----:B------:R-:W-:Y:S01]  /*5e60*/  SHF.R.U32.HI R57, RZ, 0x8, R7 ;  /* 0x00000008ff397819 */ /* 0x000fe20000011607 */
[-C--:B------:R-:W-:Y:S01]  /*5e70*/  HFMA2 R18, R5, R23.reuse.H0_H0, -258, -258 ;  /* 0xdc08dc0805127431 */ /* 0x080fe20000040017 */
[C---:B------:R-:W-:Y:S01]  /*5e80*/  LOP3.LUT R25, R7.reuse, 0x300030, RZ, 0xc0, !PT ;  /* 0x0030003007197812 */ /* 0x040fe200078ec0ff */
        /* <DEDUP_REMOVED lines=123> */
.L_x_2391:
        /* <DEDUP_REMOVED lines=46> */
.L_x_2392:
        /* <DEDUP_REMOVED lines=44> */
.L_x_2390:
[----:B------:R-:W-:Y:S01]  /*6be0*/  IADD3 R47, R47, 0x10, RZ ;  /* 0x000000102f2f7810 */ /* 0x000fe20007ffe0ff */
[----:B------:R-:W-:Y:S01]  /*6bf0*/  UIADD3 UR4, UR4, 0x20, URZ ;  /* 0x0000002004047890 */ /* 0x000fe2000fffe03f */
[----:B------:R-:W-:Y:S02]  /*6c00*/  LEA R2, P3, R13, R2, 0x2 ;  /* 0x000000020d027211 */ /* 0x000fe400078610ff */
[C---:B------:R-:W-:Y:S02]  /*6c10*/  ISETP.GE.AND P2, PT, R47.reuse, c[0x0][0x1bc], PT ;  /* 0x00006f002f007a0c */ /* 0x040fe40003f46270 */
[----:B------:R-:W-:Y:S01]  /*6c20*/  ISETP.LT.AND P4, PT, R47, R45, PT ;  /* 0x0000002d2f00720c */ /* 0x000fe20003f81270 */
[----:B------:R-:W-:-:S12]  /*6c30*/  IMAD.X R3, R3, 0x1, R12, P3 ;  /* 0x0000000103037824 */ /* 0x000fd800018e060c */
[----:B------:R-:W-:Y:S05]  /*6c40*/  @!P2 BRA P4, `(.L_x_2393) ;  /* 0xffffefb00000a947 */ /* 0x000fea000203ffff */
.L_x_2389:
        /* <DEDUP_REMOVED lines=16> */
.L_x_2397:
[----:B------:R-:W0:Y:S02]  /*6d50*/  LDS R6, [R4] ;  /* 0x0000000004067984 */ /* 0x000e240000000800 */
[----:B0-----:R-:W-:-:S06]  /*6d60*/  HADD2 R7, R6, R43 ;  /* 0x0000002b06077230 */ /* 0x001fcc0000000000 */
[----:B------:R-:W0:Y:S02]  /*6d70*/  ATOMS.CAST.SPIN R7, [R4], R6, R7 ;  /* 0x000000060407738d */ /* 0x000e240001800007 */
[----:B0-----:R-:W-:-:S13]  /*6d80*/  ISETP.EQ.U32.AND P0, PT, R7, 0x1, PT ;  /* 0x000000010700780c */ /* 0x001fda0003f02070 */
[----:B------:R-:W-:Y:S05]  /*6d90*/  @!P0 BRA `(.L_x_2397) ;  /* 0xffffffb000008947 */ /* 0x000fea000383ffff */
[----:B------:R-:W-:Y:S05]  /*6da0*/  BRA `(.L_x_2395) ;  /* 0x0000003000007947 */ /* 0x000fea0003800000 */
.L_x_2396:
[----:B------:R-:W2:Y:S02]  /*6db0*/  LD.E R4, [R2.64] ;  /* 0x0000000602047980 */ /* 0x000ea4000c101900 */
[----:B--2---:R-:W-:-:S05]  /*6dc0*/  IMAD.IADD R5, R43, 0x1, R4 ;  /* 0x000000012b057824 */ /* 0x004fca00078e0204 */
[----:B------:R0:W-:Y:S02]  /*6dd0*/  ST.E [R2.64], R5 ;  /* 0x0000000502007985 */ /* 0x0001e4000c101906 */
.L_x_2395:
[----:B------:R-:W-:Y:S05]  /*6de0*/  BSYNC B0 ;  /* 0x0000000000007941 */ /* 0x000fea0003800000 */
.L_x_2394:
[----:B------:R-:W2:Y:S01]  /*6df0*/  ATOM.E.ADD.F16x2.RN.STRONG.GPU P0, RZ, [R2.64+0x4], R42 ;  /* 0x0000042a02ff798a */ /* 0x000ea2000810e9c6 */
[----:B------:R-:W-:Y:S01]  /*6e00*/  BSSY B0, `(.L_x_2398) ;  /* 0x000000f000007945 */ /* 0x000fe20003800000 */
[----:B--2---:R-:W-:Y:S05]  /*6e10*/  @P0 BRA `(.L_x_2399) ;  /* 0x000000d000000947 */ /* 0x004fea0003800000 */
[----:B------:R-:W1:Y:S02]  /*6e20*/  QSPC.E.S P0, RZ, [R2+0x4] ;  /* 0x0000040002ff73aa */ /* 0x000e640000000500 */
[----:B-1----:R-:W-:Y:S05]  /*6e30*/  @!P0 BRA `(.L_x_2400) ;  /* 0x0000008000008947 */ /* 0x002fea0003800000 */
[----:B0-----:R-:W-:-:S04]  /*6e40*/  IADD3 R2, R2, 0x4, RZ ;  /* 0x0000000402027810 */ /* 0x001fc80007ffe0ff */
[----:B------:R-:W-:-:S05]  /*6e50*/  LOP3.LUT R2, R2, 0xffffff, RZ, 0xc0, !PT ;  /* 0x00ffffff02027812 */ /* 0x000fca00078ec0ff */
.L_x_2401:
[----:B------:R-:W0:Y:S02]  /*6e60*/  LDS R4, [R2] ;  /* 0x0000000002047984 */ /* 0x000e240000000800 */
[----:B0-----:R-:W-:-:S10]  /*6e70*/  HFMA2.MMA R5, R4, 1, 1, R42 ;  /* 0x3c003c0004057835 */ /* 0x001fd4000000002a */
[----:B------:R-:W0:Y:S02]  /*6e80*/  ATOMS.CAST.SPIN R5, [R2], R4, R5 ;  /* 0x000000040205738d */ /* 0x000e240001800005 */
[----:B0-----:R-:W-:-:S13]  /*6e90*/  ISETP.EQ.U32.AND P0, PT, R5, 0x1, PT ;  /* 0x000000010500780c */ /* 0x001fda0003f02070 */
[----:B------:R-:W-:Y:S05]  /*6ea0*/  @!P0 BRA `(.L_x_2401) ;  /* 0xffffffb000008947 */ /* 0x000fea000383ffff */
[----:B------:R-:W-:Y:S05]  /*6eb0*/  BRA `(.L_x_2399) ;  /* 0x0000003000007947 */ /* 0x000fea0003800000 */
.L_x_2400:
[----:B------:R-:W2:Y:S02]  /*6ec0*/  LD.E R4, [R2.64+0x4] ;  /* 0x0000040602047980 */ /* 0x000ea4000c101900 */
[----:B0-2---:R-:W-:-:S05]  /*6ed0*/  IMAD.IADD R5, R42, 0x1, R4 ;  /* 0x000000012a057824 */ /* 0x005fca00078e0204 */
[----:B------:R0:W-:Y:S02]  /*6ee0*/  ST.E [R2.64+0x4], R5 ;  /* 0x0000040502007985 */ /* 0x0001e4000c101906 */
.L_x_2399:
[----:B------:R-:W-:Y:S05]  /*6ef0*/  BSYNC B0 ;  /* 0x0000000000007941 */ /* 0x000fea0003800000 */
.L_x_2398:
        /* <DEDUP_REMOVED lines=10> */
.L_x_2405:
[----:B------:R-:W0:Y:S02]  /*6fa0*/  LDS R6, [R4] ;  /* 0x0000000004067984 */ /* 0x000e240000000800 */
[----:B0-----:R-:W-:-:S06]  /*6fb0*/  HADD2 R7, R6, R41 ;  /* 0x0000002906077230 */ /* 0x001fcc0000000000 */
[----:B------:R-:W0:Y:S02]  /*6fc0*/  ATOMS.CAST.SPIN R7, [R4], R6, R7 ;  /* 0x000000060407738d */ /* 0x000e240001800007 */
[----:B0-----:R-:W-:-:S13]  /*6fd0*/  ISETP.EQ.U32.AND P0, PT, R7, 0x1, PT ;  /* 0x000000010700780c */ /* 0x001fda0003f02070 */
[----:B------:R-:W-:Y:S05]  /*6fe0*/  @!P0 BRA `(.L_x_2405) ;  /* 0xffffffb000008947 */ /* 0x000fea000383ffff */
[----:B------:R-:W-:Y:S05]  /*6ff0*/  BRA `(.L_x_2403) ;  /* 0x0000003000007947 */ /* 0x000fea0003800000 */
.L_x_2404:
[----:B------:R-:W2:Y:S02]  /*7000*/  LD.E R4, [R2.64] ;  /* 0x0000000602047980 */ /* 0x000ea4000c101900 */
[----:B--2---:R-:W-:-:S05]  /*7010*/  IMAD.IADD R5, R41, 0x1, R4 ;  /* 0x0000000129057824 */ /* 0x004fca00078e0204 */
[----:B------:R0:W-:Y:S02]  /*7020*/  ST.E [R2.64], R5 ;  /* 0x0000000502007985 */ /* 0x0001e4000c101906 */
.L_x_2403:
[----:B------:R-:W-:Y:S05]  /*7030*/  BSYNC B0 ;  /* 0x0000000000007941 */ /* 0x000fea0003800000 */
.L_x_2402:
[----:B------:R-:W2:Y:S01]  /*7040*/  ATOM.E.ADD.F16x2.RN.STRONG.GPU P0, RZ, [R2.64+0x4], R40 ;  /* 0x0000042802ff798a */ /* 0x000ea2000810e9c6 */
[----:B------:R-:W-:Y:S01]  /*7050*/  BSSY B0, `(.L_x_2406) ;  /* 0x000000f000007945 */ /* 0x000fe20003800000 */
[----:B--2---:R-:W-:Y:S05]  /*7060*/  @P0 BRA `(.L_x_2407) ;  /* 0x000000d000000947 */ /* 0x004fea0003800000 */
[----:B------:R-:W1:Y:S02]  /*7070*/  QSPC.E.S P0, RZ, [R2+0x4] ;  /* 0x0000040002ff73aa */ /* 0x000e640000000500 */
[----:B-1----:R-:W-:Y:S05]  /*7080*/  @!P0 BRA `(.L_x_2408) ;  /* 0x0000008000008947 */ /* 0x002fea0003800000 */
[----:B0-----:R-:W-:-:S04]  /*7090*/  IADD3 R2, R2, 0x4, RZ ;  /* 0x0000000402027810 */ /* 0x001fc80007ffe0ff */
[----:B------:R-:W-:-:S05]  /*70a0*/  LOP3.LUT R2, R2, 0xffffff, RZ, 0xc0, !PT ;  /* 0x00ffffff02027812 */ /* 0x000fca00078ec0ff */
.L_x_2409:
[----:B------:R-:W0:Y:S02]  /*70b0*/  LDS R4, [R2] ;  /* 0x0000000002047984 */ /* 0x000e240000000800 */
[----:B0-----:R-:W-:-:S10]  /*70c0*/  HFMA2.MMA R5, R4, 1, 1, R40 ;  /* 0x3c003c0004057835 */ /* 0x001fd40000000028 */
[----:B------:R-:W0:Y:S02]  /*70d0*/  ATOMS.CAST.SPIN R5, [R2], R4, R5 ;  /* 0x000000040205738d */ /* 0x000e240001800005 */
[----:B0-----:R-:W-:-:S13]  /*70e0*/  ISETP.EQ.U32.AND P0, PT, R5, 0x1, PT ;  /* 0x000000010500780c */ /* 0x001fda0003f02070 */
[----:B------:R-:W-:Y:S05]  /*70f0*/  @!P0 BRA `(.L_x_2409) ;  /* 0xffffffb000008947 */ /* 0x000fea000383ffff */
[----:B------:R-:W-:Y:S05]  /*7100*/  BRA `(.L_x_2407) ;  /* 0x0000003000007947 */ /* 0x000fea0003800000 */
.L_x_2408:
[----:B------:R-:W2:Y:S02]  /*7110*/  LD.E R4, [R2.64+0x4] ;  /* 0x0000040602047980 */ /* 0x000ea4000c101900 */
[----:B0-2---:R-:W-:-:S05]  /*7120*/  IMAD.IADD R5, R40, 0x1, R4 ;  /* 0x0000000128057824 */ /* 0x005fca00078e0204 */
[----:B------:R0:W-:Y:S02]  /*7130*/  ST.E [R2.64+0x4], R5 ;  /* 0x0000040502007985 */ /* 0x0001e4000c101906 */
.L_x_2407:
[----:B------:R-:W-:Y:S05]  /*7140*/  BSYNC B0 ;  /* 0x0000000000007941 */ /* 0x000fea0003800000 */
.L_x_2406:
        /* <DEDUP_REMOVED lines=10> */
.L_x_2413:
[----:B------:R-:W0:Y:S02]  /*71f0*/  LDS R4, [R0] ;  /* 0x0000000000047984 */ /* 0x000e240000000800 */
[----:B0-----:R-:W-:-:S06]  /*7200*/  HADD2 R5, R4, R39 ;  /* 0x0000002704057230 */ /* 0x001fcc0000000000 */
[----:B------:R-:W0:Y:S02]  /*7210*/  ATOMS.CAST.SPIN R5, [R0], R4, R5 ;  /* 0x000000040005738d */ /* 0x000e240001800005 */
[----:B0-----:R-:W-:-:S13]  /*7220*/  ISETP.EQ.U32.AND P0, PT, R5, 0x1, PT ;  /* 0x000000010500780c */ /* 0x001fda0003f02070 */
[----:B------:R-:W-:Y:S05]  /*7230*/  @!P0 BRA `(.L_x_2413) ;  /* 0xffffffb000008947 */ /* 0x000fea000383ffff */
[----:B------:R-:W-:Y:S05]  /*7240*/  BRA `(.L_x_2411) ;  /* 0x0000003000007947 */ /* 0x000fea0003800000 */
.L_x_2412:
[----:B------:R-:W2:Y:S02]  /*7250*/  LD.E R0, [R2.64] ;  /* 0x0000000602007980 */ /* 0x000ea4000c101900 */
[----:B--2---:R-:W-:-:S05]  /*7260*/  IMAD.IADD R5, R39, 0x1, R0 ;  /* 0x0000000127057824 */ /* 0x004fca00078e0200 */
[----:B------:R0:W-:Y:S02]  /*7270*/  ST.E [R2.64], R5 ;  /* 0x0000000502007985 */ /* 0x0001e4000c101906 */
.L_x_2411:
[----:B------:R-:W-:Y:S05]  /*7280*/  BSYNC B0 ;  /* 0x0000000000007941 */ /* 0x000fea0003800000 */
.L_x_2410:
[----:B------:R-:W2:Y:S02]  /*7290*/  ATOM.E.ADD.F16x2.RN.STRONG.GPU P0, RZ, [R2.64+0x4], R38 ;  /* 0x0000042602ff798a */ /* 0x000ea4000810e9c6 */
[----:B--2---:R-:W-:Y:S05]  /*72a0*/  @P0 EXIT ;  /* 0x000000000000094d */ /* 0x004fea0003800000 */
[----:B------:R-:W1:Y:S02]  /*72b0*/  QSPC.E.S P0, RZ, [R2+0x4] ;  /* 0x0000040002ff73aa */ /* 0x000e640000000500 */
[----:B-1----:R-:W-:Y:S05]  /*72c0*/  @!P0 BRA `(.L_x_2414) ;  /* 0x0000008000008947 */ /* 0x002fea0003800000 */
[----:B0-----:R-:W-:-:S04]  /*72d0*/  IADD3 R2, R2, 0x4, RZ ;  /* 0x0000000402027810 */ /* 0x001fc80007ffe0ff */
[----:B------:R-:W-:-:S05]  /*72e0*/  LOP3.LUT R2, R2, 0xffffff, RZ, 0xc0, !PT ;  /* 0x00ffffff02027812 */ /* 0x000fca00078ec0ff */
.L_x_2415:
[----:B------:R-:W0:Y:S02]  /*72f0*/  LDS R4, [R2] ;  /* 0x0000000002047984 */ /* 0x000e240000000800 */
[----:B0-----:R-:W-:-:S10]  /*7300*/  HFMA2.MMA R5, R4, 1, 1, R38 ;  /* 0x3c003c0004057835 */ /* 0x001fd40000000026 */
[----:B------:R-:W0:Y:S02]  /*7310*/  ATOMS.CAST.SPIN R5, [R2], R4, R5 ;  /* 0x000000040205738d */ /* 0x000e240001800005 */
[----:B0-----:R-:W-:-:S13]  /*7320*/  ISETP.EQ.U32.AND P0, PT, R5, 0x1, PT ;  /* 0x000000010500780c */ /* 0x001fda0003f02070 */
[----:B------:R-:W-:Y:S05]  /*7330*/  @!P0 BRA `(.L_x_2415) ;  /* 0xffffffb000008947 */ /* 0x000fea000383ffff */
[----:B------:R-:W-:Y:S05]  /*7340*/  EXIT ;  /* 0x000000000000794d */ /* 0x000fea0003800000 */
.L_x_2414:
[----:B------:R-:W2:Y:S02]  /*7350*/  LD.E R0, [R2.64+0x4] ;  /* 0x0000040602007980 */ /* 0x000ea4000c101900 */
[----:B0-2---:R-:W-:-:S05]  /*7360*/  IMAD.IADD R5, R38, 0x1, R0 ;  /* 0x0000000126057824 */ /* 0x005fca00078e0200 */
[----:B------:R-:W-:Y:S01]  /*7370*/  ST.E [R2.64+0x4], R5 ;  /* 0x0000040502007985 */ /* 0x000fe2000c101906 */
[----:B------:R-:W-:Y:S05]  /*7380*/  EXIT ;  /* 0x000000000000794d */ /* 0x000fea0003800000 */
.L_x_2416:
        /* <DEDUP_REMOVED lines=15> */
.L_x_4775:


//--------------------- .text._Z23gemm_half_q_half_kernelILi3ELi128ELb1ELb0ELi64EEvPK6__halfPKjS4_S2_PS0_iiiiPKtS7_iiiiiibS2_i --------------------------
	.section	.text._Z23gemm_half_q_half_kernelILi3ELi128ELb1ELb0ELi64EEvPK6__halfPKjS4_S2_PS0_iiiiPKtS7_iiiiiibS2_i,"ax",@progbits
	.sectioninfo	@"SHI_REGISTERS=69"
	.align	128
        .global         _Z23gemm_half_q_half_kernelILi3ELi128ELb1ELb0ELi64EEvPK6__halfPKjS4_S2_PS0_iiiiPKtS7_iiiiiibS2_i
        .type           _Z23gemm_half_q_half_kernelILi3ELi128ELb1ELb0ELi64EEvPK6__halfPKjS4_S2_PS0_iiiiPKtS7_iiiiiibS2_i,@function
        .size           _Z23gemm_half_q_half_kernelILi3ELi128ELb1ELb0ELi64EEvPK6__halfPKjS4_S2_PS0_iiiiPKtS7_iiiiiibS2_i,(.L_x_4776 - _Z23gemm_half_q_half_kernelILi3ELi128ELb1ELb0ELi64EEvPK6__halfPKjS4_S2_PS0_iiiiPKtS7_iiiiiibS2_i)
        .other          _Z23gemm_half_q_half_kernelILi3ELi128ELb1ELb0ELi64EEvPK6__halfPKjS4_S2_PS0_iiiiPKtS7_iiiiiibS2_i,@"STO_CUDA_ENTRY STV_DEFAULT"
_Z23gemm_half_q_half_kernelILi3ELi128ELb1ELb0ELi64EEvPK6__halfPKjS4_S2_PS0_iiiiPKtS7_iiiiiibS2_i:
.text._Z23gemm_half_q_half_kernelILi3ELi128ELb1ELb0ELi64EEvPK6__halfPKjS4_S2_PS0_iiiiPKtS7_iiiiiibS2_i:
        /* <DEDUP_REMOVED lines=19> */
[----:B------:R-:W-:Y:S02]  /*0130*/  PRMT R3, RZ, 0x7610, R3 ;  /* 0x00007610ff037816 */ /* 0x000fe40000000003 */
[----:B--2---:R-:W-:-:S09]  /*0140*/  PRMT R6, R13, 0x7610, R6 ;  /* 0x000076100d067816 */ /* 0x004fd20000000006 */
        /* <DEDUP_REMOVED lines=10> */
[--C-:B------:R-:W-:Y:S01]  /*01f0*/  @P0 IMAD.X R11, R9, 0x1, R3.reuse, P2 ;  /* 0x00000001090b0824 */ /* 0x100fe200010e0603 */
[----:B------:R-:W-:-:S06]  /*0200*/  PRMT R3, RZ, 0x7610, R3 ;  /* 0x00007610ff037816 */ /* 0x000fcc0000000003 */
[----:B------:R-:W3:Y:S01]  /*0210*/  @P0 LDG.E.U16 R3, [R10.64] ;  /* 0x000000060a030981 */ /* 0x000ee2000c1e1500 */
[----:B--2---:R-:W-:-:S04]  /*0220*/  LOP3.LUT R6, R12, R13, RZ, 0xfc, !PT ;  /* 0x0000000d0c067212 */ /* 0x004fc800078efcff */
[----:B---3--:R-:W-:-:S04]  /*0230*/  @P0 LOP3.LUT R5, R3, R6, RZ, 0xfc, !PT ;  /* 0x0000000603050212 */ /* 0x008fc800078efcff */
[----:B------:R-:W-:-:S03]  /*0240*/  @P0 PRMT R6, R5, 0x7610, R6 ;  /* 0x0000761005060816 */ /* 0x000fc60000000006 */
.L_x_2417:
        /* <DEDUP_REMOVED lines=33> */
.L_x_2422:
        /* <DEDUP_REMOVED lines=17> */
.L_x_2421:
        /* <DEDUP_REMOVED lines=17> */
.L_x_2420:
[----:B------:R-:W-:Y:S01]  /*0680*/  IMAD R6, R4, c[0x0][0x190], RZ ;  /* 0x0000640004067a24 */ /* 0x000fe200078e02ff */
[----:B------:R-:W-:Y:S01]  /*0690*/  ISETP.GT.AND P2, PT, R14, 0x3, PT ;  /* 0x000000030e00780c */ /* 0x000fe20003f44270 */
[----:B------:R-:W-:Y:S02]  /*06a0*/  IMAD.MOV.U32 R17, RZ, RZ, RZ ;  /* 0x000000ffff117224 */ /* 0x000fe400078e00ff */
        /* <DEDUP_REMOVED lines=10> */
.L_x_2424:
        /* <DEDUP_REMOVED lines=17> */
.L_x_2423:
        /* <DEDUP_REMOVED lines=15> */
.L_x_2419:
[----:B------:R-:W-:Y:S05]  /*0950*/  BSYNC B0 ;  /* 0x0000000000007941 */ /* 0x000fea0003800000 */
.L_x_2418:
        /* <DEDUP_REMOVED lines=19> */
.L_x_2427:
        /* <DEDUP_REMOVED lines=11> */
.L_x_2426:
        /* <DEDUP_REMOVED lines=10> */
.L_x_2425:
[----:B------:R-:W-:Y:S01]  /*0be0*/  BAR.SYNC.DEFER_BLOCKING 0x0 ;  /* 0x0000000000007b1d */ /* 0x000fe20000010000 */
[C---:B------:R-:W-:Y:S01]  /*0bf0*/  ISETP.GT.AND P0, PT, R15.reuse, c[0x0][0x1a8], PT ;  /* 0x00006a000f007a0c */ /* 0x040fe20003f04270 */
[----:B------:R-:W-:Y:S01]  /*0c00*/  IMAD.MOV.U32 R29, RZ, RZ, 0x2 ;  /* 0x00000002ff1d7424 */ /* 0x000fe200078e00ff */
[C---:B------:R-:W-:Y:S02]  /*0c10*/  ISETP.GT.AND P3, PT, R15.reuse, c[0x0][0x1ac], PT ;  /* 0x00006b000f007a0c */ /* 0x040fe40003f64270 */
[C---:B------:R-:W-:Y:S02]  /*0c20*/  ISETP.GT.AND P4, PT, R15.reuse, c[0x0][0x1b0], PT ;  /* 0x00006c000f007a0c */ /* 0x040fe40003f84270 */
[C---:B------:R-:W-:Y:S02]  /*0c30*/  ISETP.GT.AND P5, PT, R15.reuse, c[0x0][0x1b4], PT ;  /* 0x00006d000f007a0c */ /* 0x040fe40003fa4270 */
[C---:B-1----:R-:W-:Y:S02]  /*0c40*/  IMNMX R4, R15.reuse, c[0x0][0x1a8], PT ;  /* 0x00006a000f047a17 */ /* 0x042fe40003800200 */
        /* <DEDUP_REMOVED lines=15> */
[----:B------:R-:W-:Y:S02]  /*0d40*/  @P5 SHF.R.S32.HI R19, RZ, 0x1f, R10 ;  /* 0x0000001fff135819 */ /* 0x000fe4000001140a */
[----:B------:R-:W-:Y:S02]  /*0d50*/  @P2 IMNMX R2, R15, c[0x0][0x1bc], PT ;  /* 0x00006f000f022a17 */ /* 0x000fe40003800200 */
[----:B------:R-:W-:Y:S02]  /*0d60*/  @P0 SHF.R.S32.HI R5, RZ, 0x5, R5 ;  /* 0x00000005ff050819 */ /* 0x000fe40000011405 */
[----:B------:R-:W-:Y:S01]  /*0d70*/  @P3 LEA.HI R11, R11, R4, RZ, 0x5 ;  /* 0x000000040b0b3211 */ /* 0x000fe200078f28ff */
[----:B------:R-:W-:Y:S01]  /*0d80*/  IMAD.MOV.U32 R4, RZ, RZ, RZ ;  /* 0x000000ffff047224 */ /* 0x000fe200078e00ff */
[----:B------:R-:W-:Y:S01]  /*0d90*/  @P4 LEA.HI R8, R17, R6, RZ, 0x5 ;  /* 0x0000000611084211 */ /* 0x000fe200078f28ff */
[----:B------:R-:W-:Y:S01]  /*0da0*/  IMAD.MOV.U32 R6, RZ, RZ, RZ ;  /* 0x000000ffff067224 */ /* 0x000fe200078e00ff */
[----:B------:R-:W-:Y:S01]  /*0db0*/  @P5 LEA.HI R19, R19, R10, RZ, 0x5 ;  /* 0x0000000a13135211 */ /* 0x000fe200078f28ff */
[----:B------:R-:W-:Y:S01]  /*0dc0*/  @P0 IMAD R6, R5, 0x6, RZ ;  /* 0x0000000605060824 */ /* 0x000fe200078e02ff */
[----:B------:R-:W-:Y:S01]  /*0dd0*/  @P2 IADD3 R10, R2, -c[0x0][0x1b8], RZ ;  /* 0x80006e00020a2a10 */ /* 0x000fe20007ffe0ff */
[----:B------:R-:W-:Y:S01]  /*0de0*/  IMAD.MOV.U32 R17, RZ, RZ, RZ ;  /* 0x000000ffff117224 */ /* 0x000fe200078e00ff */
[----:B------:R-:W-:Y:S01]  /*0df0*/  @P3 SHF.R.S32.HI R11, RZ, 0x5, R11 ;  /* 0x00000005ff0b3819 */ /* 0x000fe2000001140b */
[----:B------:R-:W-:Y:S01]  /*0e00*/  IMAD.MOV.U32 R2, RZ, RZ, RZ ;  /* 0x000000ffff027224 */ /* 0x000fe200078e00ff */
[----:B------:R-:W-:Y:S01]  /*0e10*/  ISETP.GE.AND P0, PT, R15, R16, PT ;  /* 0x000000100f00720c */ /* 0x000fe20003f06270 */
[----:B------:R-:W-:Y:S01]  /*0e20*/  IMAD.MOV.U32 R5, RZ, RZ, RZ ;  /* 0x000000ffff057224 */ /* 0x000fe200078e00ff */
[----:B------:R-:W-:Y:S01]  /*0e30*/  @P2 SHF.R.S32.HI R21, RZ, 0x1f, R10 ;  /* 0x0000001fff152819 */ /* 0x000fe2000001140a */
[----:B------:R-:W-:Y:S01]  /*0e40*/  @P3 IMAD R4, R11, 0x5, RZ ;  /* 0x000000050b043824 */ /* 0x000fe200078e02ff */
[----:B------:R-:W-:-:S02]  /*0e50*/  @P4 SHF.R.S32.HI R8, RZ, 0x5, R8 ;  /* 0x00000005ff084819 */ /* 0x000fc40000011408 */
[----:B------:R-:W-:Y:S02]  /*0e60*/  SHF.R.S32.HI R11, RZ, 0x5, R18 ;  /* 0x00000005ff0b7819 */ /* 0x000fe40000011412 */
[----:B------:R-:W-:Y:S01]  /*0e70*/  @P2 LEA.HI R21, R21, R10, RZ, 0x5 ;  /* 0x0000000a15152211 */ /* 0x000fe200078f28ff */
[----:B------:R-:W-:Y:S01]  /*0e80*/  @P4 IMAD.SHL.U32 R17, R8, 0x4, RZ ;  /* 0x0000000408114824 */ /* 0x000fe200078e00ff */
[----:B------:R-:W-:Y:S01]  /*0e90*/  @P5 SHF.R.S32.HI R19, RZ, 0x5, R19 ;  /* 0x00000005ff135819 */ /* 0x000fe20000011413 */
[----:B------:R-:W-:Y:S01]  /*0ea0*/  IMAD R6, R11, 0x8, R6 ;  /* 0x000000080b067824 */ /* 0x000fe200078e0206 */
[----:B------:R-:W-:Y:S01]  /*0eb0*/  @P2 SHF.R.S32.HI R21, RZ, 0x5, R21 ;  /* 0x00000005ff152819 */ /* 0x000fe20000011415 */
[----:B------:R-:W-:Y:S02]  /*0ec0*/  IMAD.SHL.U32 R10, R0, 0x80, RZ ;  /* 0x00000080000a7824 */ /* 0x000fe400078e00ff */
[----:B------:R-:W-:Y:S01]  /*0ed0*/  @P5 IMAD R2, R19, 0x3, RZ ;  /* 0x0000000313025824 */ /* 0x000fe200078e02ff */
[----:B------:R-:W-:Y:S01]  /*0ee0*/  IADD3 R27, R17, R6, R4 ;  /* 0x00000006111b7210 */ /* 0x000fe20007ffe004 */
[----:B------:R-:W-:-:S02]  /*0ef0*/  @P2 IMAD.SHL.U32 R5, R21, 0x2, RZ ;  /* 0x0000000215052824 */ /* 0x000fc400078e00ff */
[----:B------:R-:W-:Y:S01]  /*0f00*/  IMAD.WIDE R10, R10, R29, c[0x0][0x198] ;  /* 0x000066000a0a7625 */ /* 0x000fe200078e021d */
        /* <DEDUP_REMOVED lines=8> */
[----:B------:R-:W-:-:S02]  /*0f90*/  SHF.R.S32.HI R6, RZ, 0x3, R6 ;  /* 0x00000003ff067819 */ /* 0x000fc40000011406 */
.L_x_2429:
        /* <DEDUP_REMOVED lines=43> */
.L_x_2428:
[----:B------:R-:W-:Y:S02]  /*1250*/  ISETP.GE.OR P0, PT, R15, c[0x0][0x1a8], P0 ;  /* 0x00006a000f007a0c */ /* 0x000fe40000706670 */
[----:B------:R-:W-:Y:S02]  /*1260*/  PRMT R17, RZ, 0x5410, RZ ;  /* 0x00005410ff117816 */ /* 0x000fe400000000ff */
[----:B------:R-:W-:Y:S02]  /*1270*/  IADD3 R0, R5, R27, R2 ;  /* 0x0000001b05007210 */ /* 0x000fe40007ffe002 */
[----:B-1----:R-:W-:Y:S02]  /*1280*/  PRMT R18, RZ, 0x5410, RZ ;  /* 0x00005410ff127816 */ /* 0x002fe400000000ff */
[----:B------:R-:W-:Y:S02]  /*1290*/  PRMT R19, RZ, 0x5410, RZ ;  /* 0x00005410ff137816 */ /* 0x000fe400000000ff */
[----:B------:R-:W-:-:S02]  /*12a0*/  PRMT R22, RZ, 0x5410, RZ ;  /* 0x00005410ff167816 */ /* 0x000fc400000000ff */
[----:B------:R-:W-:Y:S02]  /*12b0*/  PRMT R20, RZ, 0x5410, RZ ;  /* 0x00005410ff147816 */ /* 0x000fe400000000ff */
[----:B------:R-:W-:Y:S01]  /*12c0*/  PRMT R21, RZ, 0x5410, RZ ;  /* 0x00005410ff157816 */ /* 0x000fe200000000ff */
[----:B------:R-:W-:Y:S05]  /*12d0*/  @P0 BRA `(.L_x_2430) ;  /* 0x000063b000000947 */ /* 0x000fea0003800000 */
[----:B------:R-:W2:Y:S04]  /*12e0*/  LDL.64 R24, [R1] ;  /* 0x0000000001187983 */ /* 0x000ea80000100a00 */
[----:B------:R-:W3:Y:S01]  /*12f0*/  LDG.E.U16.CONSTANT R2, [R10.64+0x2] ;  /* 0x000002060a027981 */ /* 0x000ee2000c1e9500 */
[----:B------:R-:W-:Y:S01]  /*1300*/  IMAD R0, R0, c[0x0][0x18c], RZ ;  /* 0x0000630000007a24 */ /* 0x000fe200078e02ff */
[----:B------:R-:W-:Y:S01]  /*1310*/  ULDC UR4, c[0x0][0x18c] ;  /* 0x0000630000047ab9 */ /* 0x000fe20000000800 */
[----:B------:R-:W-:Y:S01]  /*1320*/  SHF.R.S32.HI R5, RZ, 0x1f, R9 ;  /* 0x0000001fff057819 */ /* 0x000fe20000011409 */
[----:B------:R-:W-:Y:S01]  /*1330*/  USHF.R.S32.HI UR4, URZ, 0x1f, UR4 ;  /* 0x0000001f3f047899 */ /* 0x000fe20008011404 */
[----:B------:R-:W-:-:S02]  /*1340*/  PRMT R3, R3, 0x9910, RZ ;  /* 0x0000991003037816 */ /* 0x000fc400000000ff */
[--C-:B------:R-:W-:Y:S02]  /*1350*/  SHF.R.S32.HI R4, RZ, 0x1f, R0.reuse ;  /* 0x0000001fff047819 */ /* 0x100fe40000011400 */
[C---:B------:R-:W-:Y:S02]  /*1360*/  IADD3 R6, P2, P3, R9.reuse, c[0x0][0x18c], R0 ;  /* 0x0000630009067a10 */ /* 0x040fe40007b5e000 */
[----:B------:R-:W-:Y:S02]  /*1370*/  IADD3 R0, P4, R9, R0, RZ ;  /* 0x0000000009007210 */ /* 0x000fe40007f9e0ff */
[----:B------:R-:W-:Y:S01]  /*1380*/  IADD3.X R27, R5, UR4, R4, P2, P3 ;  /* 0x00000004051b7c10 */ /* 0x000fe200097e6404 */
[----:B------:R-:W-:Y:S01]  /*1390*/  UMOV UR4, URZ ;  /* 0x0000003f00047c82 */ /* 0x000fe20008000000 */
[----:B------:R-:W-:Y:S01]  /*13a0*/  LEA R28, P3, R0, c[0x0][0x168], 0x2 ;  /* 0x00005a00001c7a11 */ /* 0x000fe200078610ff */
[----:B------:R-:W-:Y:S01]  /*13b0*/  IMAD.X R5, R4, 0x1, R5, P4 ;  /* 0x0000000104057824 */ /* 0x000fe200020e0605 */
[----:B------:R-:W-:-:S02]  /*13c0*/  ISETP.NE.AND P0, PT, R3, RZ, PT ;  /* 0x000000ff0300720c */ /* 0x000fc40003f05270 */
[----:B------:R-:W-:Y:S02]  /*13d0*/  LEA R26, P2, R6, c[0x0][0x168], 0x2 ;  /* 0x00005a00061a7a11 */ /* 0x000fe400078410ff */
[----:B------:R-:W-:Y:S02]  /*13e0*/  LEA.HI.X R29, R0, c[0x0][0x16c], R5, 0x2, P3 ;  /* 0x00005b00001d7a11 */ /* 0x000fe400018f1405 */
[----:B------:R-:W-:Y:S02]  /*13f0*/  ISETP.LT.OR P0, PT, R7, 0x3, !P0 ;  /* 0x000000030700780c */ /* 0x000fe40004701670 */
[----:B------:R-:W-:Y:S02]  /*1400*/  LEA.HI.X R27, R6, c[0x0][0x16c], R27, 0x2, P2 ;  /* 0x00005b00061b7a11 */ /* 0x000fe400010f141b */
[----:B------:R-:W-:Y:S02]  /*1410*/  PRMT R17, R17, 0x5410, RZ ;  /* 0x0000541011117816 */ /* 0x000fe400000000ff */
[----:B--2---:R-:W-:Y:S01]  /*1420*/  PRMT R0, R24, 0x7610, R24 ;  /* 0x0000761018007816 */ /* 0x004fe20000000018 */
[----:B------:R-:W-:Y:S01]  /*1430*/  IMAD.MOV.U32 R24, RZ, RZ, RZ ;  /* 0x000000ffff187224 */ /* 0x000fe200078e00ff */
[----:B------:R-:W-:Y:S01]  /*1440*/  PRMT R3, R25, 0x7610, R25 ;  /* 0x0000761019037816 */ /* 0x000fe20000000019 */
[----:B---3--:R-:W-:-:S05]  /*1450*/  IMAD.IADD R2, R15, 0x1, R2 ;  /* 0x000000010f027824 */ /* 0x008fca00078e0202 */
.L_x_2443:
        /* <DEDUP_REMOVED lines=31> */
[----:B------:R-:W-:-:S02]  /*1650*/  IADD3 R48, R44, -0x80, RZ ;  /* 0xffffff802c307810 */ /* 0x000fc40007ffe0ff */
[----:B------:R-:W-:Y:S02]  /*1660*/  IADD3 R31, R25, -0x80, RZ ;  /* 0xffffff80191f7810 */ /* 0x000fe40007ffe0ff */
[----:B------:R-:W-:Y:S02]  /*1670*/  LEA.HI R43, R4, 0xffffff80, RZ, 0x8 ;  /* 0xffffff80042b7811 */ /* 0x000fe400078f40ff */
        /* <DEDUP_REMOVED lines=16> */
[----:B------:R5:W0:Y:S01]  /*1780*/  I2F.F16 R23, R48 ;  /* 0x0000003000177306 */ /* 0x000a220000200c00 */
[----:B------:R-:W-:Y:S02]  /*1790*/  IADD3 R4, R4, -0x80, RZ ;  /* 0xffffff8004047810 */ /* 0x000fe40007ffe0ff */
[----:B------:R-:W-:Y:S02]  /*17a0*/  LOP3.LUT R46, R44, 0xff, RZ, 0xc0, !PT ;  /* 0x000000ff2c2e7812 */ /* 0x000fe400078ec0ff */
[----:B------:R-:W-:-:S02]  /*17b0*/  SHF.R.U32.HI R5, RZ, 0x10, R5 ;  /* 0x00000010ff057819 */ /* 0x000fc40000011605 */
[----:B------:R-:W-:Y:S01]  /*17c0*/  IADD3 R47, R46, -0x80, RZ ;  /* 0xffffff802e2f7810 */ /* 0x000fe20007ffe0ff */
[----:B------:R0:W1:Y:S01]  /*17d0*/  I2F.F16 R44, R4 ;  /* 0x00000004002c7306 */ /* 0x0000620000200c00 */
[--C-:B------:R-:W-:Y:S02]  /*17e0*/  SHF.R.U32.HI R46, RZ, 0x8, R6.reuse ;  /* 0x00000008ff2e7819 */ /* 0x100fe40000011606 */
[----:B------:R-:W-:Y:S02]  /*17f0*/  SHF.R.U32.HI R6, RZ, 0x10, R6 ;  /* 0x00000010ff067819 */ /* 0x000fe40000011606 */
[----:B-----5:R-:W-:Y:S02]  /*1800*/  LOP3.LUT R48, R46, 0xff, RZ, 0xc0, !PT ;  /* 0x000000ff2e307812 */ /* 0x020fe400078ec0ff */
[----:B------:R-:W-:Y:S01]  /*1810*/  LOP3.LUT R6, R6, 0xff, RZ, 0xc0, !PT ;  /* 0x000000ff06067812 */ /* 0x000fe200078ec0ff */
[----:B------:R-:W1:Y:S01]  /*1820*/  I2F.F16 R41, R41 ;  /* 0x0000002900297306 */ /* 0x000e620000200c00 */
[----:B0-----:R-:W-:-:S02]  /*1830*/  SHF.R.U32.HI R4, RZ, 0x8, R7 ;  /* 0x00000008ff047819 */ /* 0x001fc40000011607 */
[----:B------:R-:W-:Y:S02]  /*1840*/  SHF.R.U32.HI R7, RZ, 0x10, R7 ;  /* 0x00000010ff077819 */ /* 0x000fe40000011607 */
[----:B------:R-:W-:Y:S02]  /*1850*/  LOP3.LUT R4, R4, 0xff, RZ, 0xc0, !PT ;  /* 0x000000ff04047812 */ /* 0x000fe400078ec0ff */
[----:B------:R-:W-:Y:S01]  /*1860*/  IADD3 R6, R6, -0x80, RZ ;  /* 0xffffff8006067810 */ /* 0x000fe20007ffe0ff */
[----:B------:R-:W0:Y:S01]  /*1870*/  I2F.F16 R40, R40 ;  /* 0x0000002800287306 */ /* 0x000e220000200c00 */
[----:B------:R-:W-:Y:S02]  /*1880*/  LOP3.LUT R5, R5, 0xff, RZ, 0xc0, !PT ;  /* 0x000000ff05057812 */ /* 0x000fe400078ec0ff */
[----:B------:R-:W-:Y:S02]  /*1890*/  LOP3.LUT R7, R7, 0xff, RZ, 0xc0, !PT ;  /* 0x000000ff07077812 */ /* 0x000fe400078ec0ff */
[----:B------:R-:W-:-:S02]  /*18a0*/  IADD3 R49, R48, -0x80, RZ ;  /* 0xffffff8030317810 */ /* 0x000fc40007ffe0ff */
[----:B------:R-:W-:Y:S01]  /*18b0*/  IADD3 R51, R4, -0x80, RZ ;  /* 0xffffff8004337810 */ /* 0x000fe20007ffe0ff */
[----:B------:R5:W0:Y:S01]  /*18c0*/  I2F.F16 R48, R6 ;  /* 0x0000000600307306 */ /* 0x000a220000200c00 */
[----:B------:R-:W-:Y:S02]  /*18d0*/  SHF.R.U32.HI R4, RZ, 0x8, R8 ;  /* 0x00000008ff047819 */ /* 0x000fe40000011608 */
[----:B------:R-:W-:Y:S02]  /*18e0*/  LEA.HI R39, R8, 0xffffff80, RZ, 0x8 ;  /* 0xffffff8008277811 */ /* 0x000fe400078f40ff */
[----:B------:R-:W-:Y:S02]  /*18f0*/  LEA.HI R38, R9, 0xffffff80, RZ, 0x8 ;  /* 0xffffff8009267811 */ /* 0x000fe400078f40ff */
[----:B------:R-:W-:Y:S01]  /*1900*/  IADD3 R5, R5, -0x80, RZ ;  /* 0xffffff8005057810 */ /* 0x000fe20007ffe0ff */
[----:B------:R-:W0:Y:S01]  /*1910*/  I2F.F16 R32, R32 ;  /* 0x0000002000207306 */ /* 0x000e220000200c00 */
[----:B------:R-:W-:-:S02]  /*1920*/  IADD3 R7, R7, -0x80, RZ ;  /* 0xffffff8007077810 */ /* 0x000fc40007ffe0ff */
[--C-:B-----5:R-:W-:Y:S02]  /*1930*/  SHF.R.U32.HI R6, RZ, 0x8, R9.reuse ;  /* 0x00000008ff067819 */ /* 0x120fe40000011609 */
[----:B------:R-:W-:Y:S02]  /*1940*/  SHF.R.U32.HI R8, RZ, 0x10, R8 ;  /* 0x00000010ff087819 */ /* 0x000fe40000011608 */
[----:B------:R-:W-:Y:S01]  /*1950*/  SHF.R.U32.HI R9, RZ, 0x10, R9 ;  /* 0x00000010ff097819 */ /* 0x000fe20000011609 */
[----:B------:R5:W0:Y:S01]  /*1960*/  I2F.F16 R46, R5 ;  /* 0x00000005002e7306 */ /* 0x000a220000200c00 */
[----:B------:R-:W-:Y:S02]  /*1970*/  LOP3.LUT R4, R4, 0xff, RZ, 0xc0, !PT ;  /* 0x000000ff04047812 */ /* 0x000fe400078ec0ff */
[----:B------:R-:W-:Y:S02]  /*1980*/  LOP3.LUT R6, R6, 0xff, RZ, 0xc0, !PT ;  /* 0x000000ff06067812 */ /* 0x000fe400078ec0ff */
[----:B------:R-:W-:-:S02]  /*1990*/  IADD3 R4, R4, -0x80, RZ ;  /* 0xffffff8004047810 */ /* 0x000fc40007ffe0ff */
[----:B------:R-:W-:Y:S01]  /*19a0*/  SHF.R.U32.HI R53, RZ, 0x8, R10 ;  /* 0x00000008ff357819 */ /* 0x000fe2000001160a */
[----:B------:R0:W1:Y:S01]  /*19b0*/  I2F.F16 R50, R7 ;  /* 0x0000000700327306 */ /* 0x0000620000200c00 */
[----:B-----5:R-:W-:Y:S02]  /*19c0*/  LOP3.LUT R5, R8, 0xff, RZ, 0xc0, !PT ;  /* 0x000000ff08057812 */ /* 0x020fe400078ec0ff */
[----:B------:R-:W-:Y:S02]  /*19d0*/  LEA.HI R37, R10, 0xffffff80, RZ, 0x8 ;  /* 0xffffff800a257811 */ /* 0x000fe400078f40ff */
[----:B------:R-:W-:Y:S02]  /*19e0*/  LEA.HI R36, R11, 0xffffff80, RZ, 0x8 ;  /* 0xffffff800b247811 */ /* 0x000fe400078f40ff */
[----:B------:R-:W-:Y:S01]  /*19f0*/  IADD3 R5, R5, -0x80, RZ ;  /* 0xffffff8005057810 */ /* 0x000fe20007ffe0ff */
[----:B------:R5:W1:Y:S01]  /*1a00*/  I2F.F16 R8, R4 ;  /* 0x0000000400087306 */ /* 0x000a620000200c00 */
[----:B0-----:R-:W-:-:S02]  /*1a10*/  LOP3.LUT R7, R9, 0xff, RZ, 0xc0, !PT ;  /* 0x000000ff09077812 */ /* 0x001fc400078ec0ff */
[----:B------:R-:W-:Y:S02]  /*1a20*/  IADD3 R6, R6, -0x80, RZ ;  /* 0xffffff8006067810 */ /* 0x000fe40007ffe0ff */
[----:B------:R-:W-:Y:S02]  /*1a30*/  IADD3 R7, R7, -0x80, RZ ;  /* 0xffffff8007077810 */ /* 0x000fe40007ffe0ff */
[--C-:B------:R-:W-:Y:S01]  /*1a40*/  SHF.R.U32.HI R54, RZ, 0x8, R11.reuse ;  /* 0x00000008ff367819 */ /* 0x100fe2000001160b */
[----:B------:R0:W1:Y:S01]  /*1a50*/  I2F.F16 R52, R5 ;  /* 0x0000000500347306 */ /* 0x0000620000200c00 */
[----:B------:R-:W-:Y:S02]  /*1a60*/  SHF.R.U32.HI R10, RZ, 0x10, R10 ;  /* 0x00000010ff0a7819 */ /* 0x000fe4000001160a */
[----:B------:R-:W-:Y:S02]  /*1a70*/  SHF.R.U32.HI R11, RZ, 0x10, R11 ;  /* 0x00000010ff0b7819 */ /* 0x000fe4000001160b */
[----:B-----5:R-:W-:-:S03]  /*1a80*/  LOP3.LUT R4, R53, 0xff, RZ, 0xc0, !PT ;  /* 0x000000ff35047812 */ /* 0x020fc600078ec0ff */
[----:B------:R5:W1:Y:S01]  /*1a90*/  I2F.F16 R9, R6 ;  /* 0x0000000600097306 */ /* 0x000a620000200c00 */
[----:B0-----:R-:W-:Y:S02]  /*1aa0*/  LOP3.LUT R5, R10, 0xff, RZ, 0xc0, !PT ;  /* 0x000000ff0a057812 */ /* 0x001fe400078ec0ff */
[----:B------:R-:W-:Y:S02]  /*1ab0*/  IADD3 R4, R4, -0x80, RZ ;  /* 0xffffff8004047810 */ /* 0x000fe40007ffe0ff */
[----:B------:R-:W-:-:S03]  /*1ac0*/  IADD3 R5, R5, -0x80, RZ ;  /* 0xffffff8005057810 */ /* 0x000fc60007ffe0ff */
[----:B------:R0:W1:Y:S01]  /*1ad0*/  I2F.F16 R53, R7 ;  /* 0x0000000700357306 */ /* 0x0000620000200c00 */
[----:B-----5:R-:W-:-:S04]  /*1ae0*/  LOP3.LUT R6, R54, 0xff, RZ, 0xc0, !PT ;  /* 0x000000ff36067812 */ /* 0x020fc800078ec0ff */
[----:B------:R-:W-:-:S03]  /*1af0*/  IADD3 R6, R6, -0x80, RZ ;  /* 0xffffff8006067810 */ /* 0x000fc60007ffe0ff */
[----:B------:R-:W1:Y:S01]  /*1b00*/  I2F.F16 R39, R39 ;  /* 0x0000002700277306 */ /* 0x000e620000200c00 */
[----:B0-----:R-:W-:-:S04]  /*1b10*/  LOP3.LUT R7, R11, 0xff, RZ, 0xc0, !PT ;  /* 0x000000ff0b077812 */ /* 0x001fc800078ec0ff */
[----:B------:R-:W-:-:S03]  /*1b20*/  IADD3 R7, R7, -0x80, RZ ;  /* 0xffffff8007077810 */ /* 0x000fc60007ffe0ff */
        /* <DEDUP_REMOVED lines=27> */
[C---:B------:R-:W-:Y:S02]  /*1ce0*/  FFMA.FTZ R56, R7.reuse, R56, RZ ;  /* 0x0000003807387223 */ /* 0x040fe400000100ff */
[C---:B------:R-:W-:Y:S01]  /*1cf0*/  FFMA.FTZ R57, R7.reuse, R58, RZ ;  /* 0x0000003a07397223 */ /* 0x040fe200000100ff */
[----:B------:R-:W-:Y:S01]  /*1d00*/  HADD2.F32 R58, -RZ, R48.H0_H0 ;  /* 0x20000030ff3a7230 */ /* 0x000fe20000004100 */
[----:B------:R-:W-:Y:S02]  /*1d10*/  FFMA.FTZ R60, R7, R60, RZ ;  /* 0x0000003c073c7223 */ /* 0x000fe400000100ff */
[----:B------:R-:W-:Y:S02]  /*1d20*/  FFMA.FTZ R61, R61, R4, R6 ;  /* 0x000000043d3d7223 */ /* 0x000fe40000010006 */
[----:B------:R-:W0:Y:S01]  /*1d30*/  LDS.64 R6, [UR4+0x8] ;  /* 0x00000804ff067984 */ /* 0x000e220008000a00 */
[----:B------:R-:W-:-:S02]  /*1d40*/  FFMA.FTZ R63, R4, R63, R57 ;  /* 0x0000003f043f7223 */ /* 0x000fc40000010039 */
[C---:B------:R-:W-:Y:S01]  /*1d50*/  FFMA.FTZ R59, R4.reuse, R59, R56 ;  /* 0x0000003b043b7223 */ /* 0x040fe20000010038 */
[----:B------:R-:W-:Y:S01]  /*1d60*/  HADD2.F32 R56, -RZ, R44.H0_H0 ;  /* 0x2000002cff387230 */ /* 0x000fe20000004100 */
[----:B------:R-:W-:Y:S01]  /*1d70*/  FFMA.FTZ R57, R4, R65, R60 ;  /* 0x0000004104397223 */ /* 0x000fe2000001003c */
[----:B------:R-:W-:Y:S02]  /*1d80*/  HADD2.F32 R4, -RZ, R5.H0_H0 ;  /* 0x20000005ff047230 */ /* 0x000fe40000004100 */
[----:B------:R-:W-:-:S03]  /*1d90*/  HADD2.F32 R60, -RZ, R25.H0_H0 ;  /* 0x20000019ff3c7230 */ /* 0x000fc60000004100 */
[----:B------:R-:W-:Y:S01]  /*1da0*/  FFMA.FTZ R61, R56, R4, R61 ;  /* 0x00000004383d7223 */ /* 0x000fe2000001003d */
[----:B------:R-:W-:Y:S01]  /*1db0*/  HADD2.F32 R56, -RZ, R46.H0_H0 ;  /* 0x2000002eff387230 */ /* 0x000fe20000004100 */
[----:B------:R-:W-:Y:S01]  /*1dc0*/  FFMA.FTZ R63, R4, R58, R63 ;  /* 0x0000003a043f7223 */ /* 0x000fe2000001003f */
[----:B------:R-:W-:-:S03]  /*1dd0*/  HADD2.F32 R58, -RZ, R50.H0_H0 ;  /* 0x20000032ff3a7230 */ /* 0x000fc60000004100 */
[C---:B------:R-:W-:Y:S01]  /*1de0*/  FFMA.FTZ R59, R4.reuse, R56, R59 ;  /* 0x00000038043b7223 */ /* 0x040fe2000001003b */
[----:B------:R-:W-:Y:S01]  /*1df0*/  HADD2.F32 R56, -RZ, R5.H1_H1 ;  /* 0x30000005ff387230 */ /* 0x000fe20000004100 */
[----:B------:R-:W-:Y:S01]  /*1e00*/  FFMA.FTZ R58, R4, R58, R57 ;  /* 0x0000003a043a7223 */ /* 0x000fe20000010039 */
[----:B------:R-:W-:Y:S02]  /*1e10*/  HADD2.F32 R5, -RZ, R43.H0_H0 ;  /* 0x2000002bff057230 */ /* 0x000fe40000004100 */
[----:B------:R-:W-:Y:S02]  /*1e20*/  HADD2.F32 R4, -RZ, R42.H0_H0 ;  /* 0x2000002aff047230 */ /* 0x000fe40000004100 */
[----:B------:R-:W-:Y:S01]  /*1e30*/  HADD2.F32 R57, -RZ, R41.H0_H0 ;  /* 0x20000029ff397230 */ /* 0x000fe20000004100 */
[----:B------:R-:W-:Y:S01]  /*1e40*/  FFMA.FTZ R61, R5, R56, R61 ;  /* 0x00000038053d7223 */ /* 0x000fe2000001003d */
[----:B------:R-:W-:Y:S01]  /*1e50*/  HADD2.F32 R5, -RZ, R40.H0_H0 ;  /* 0x20000028ff057230 */ /* 0x000fe20000004100 */
[----:B------:R-:W-:-:S02]  /*1e60*/  FFMA.FTZ R59, R56, R4, R59 ;  /* 0x00000004383b7223 */ /* 0x000fc4000001003b */
[C---:B------:R-:W-:Y:S02]  /*1e70*/  FFMA.FTZ R57, R56.reuse, R57, R63 ;  /* 0x0000003938397223 */ /* 0x040fe4000001003f */
[----:B------:R-:W-:Y:S01]  /*1e80*/  FFMA.FTZ R5, R56, R5, R58 ;  /* 0x0000000538057223 */ /* 0x000fe2000001003a */
[----:B------:R-:W-:Y:S02]  /*1e90*/  HADD2.F32 R58, -RZ, R30.H0_H0 ;  /* 0x2000001eff3a7230 */ /* 0x000fe40000004100 */
[----:B------:R-:W-:Y:S02]  /*1ea0*/  HADD2.F32 R56, -RZ, R31.H0_H0 ;  /* 0x2000001fff387230 */ /* 0x000fe40000004100 */
[--C-:B0-----:R-:W-:Y:S02]  /*1eb0*/  HADD2.F32 R4, -RZ, R6.reuse.H0_H0 ;  /* 0x20000006ff047230 */ /* 0x101fe40000004100 */
[----:B------:R-:W-:-:S03]  /*1ec0*/  HADD2.F32 R6, -RZ, R6.H1_H1 ;  /* 0x30000006ff067230 */ /* 0x000fc60000004100 */
[C---:B------:R-:W-:Y:S01]  /*1ed0*/  FFMA.FTZ R58, R4.reuse, R58, R59 ;  /* 0x0000003a043a7223 */ /* 0x040fe2000001003b */
[----:B------:R-:W-:Y:S01]  /*1ee0*/  HADD2.F32 R59, -RZ, R8.H0_H0 ;  /* 0x20000008ff3b7230 */ /* 0x000fe20000004100 */
[----:B------:R-:W-:Y:S01]  /*1ef0*/  FFMA.FTZ R57, R4, R60, R57 ;  /* 0x0000003c04397223 */ /* 0x000fe20000010039 */
[----:B------:R-:W-:Y:S01]  /*1f00*/  HADD2.F32 R60, -RZ, R23.H0_H0 ;  /* 0x20000017ff3c7230 */ /* 0x000fe20000004100 */
[----:B------:R-:W-:Y:S01]  /*1f10*/  FFMA.FTZ R56, R56, R4, R61 ;  /* 0x0000000438387223 */ /* 0x000fe2000001003d */
[----:B------:R-:W-:-:S03]  /*1f20*/  HADD2.F32 R61, -RZ, R9.H0_H0 ;  /* 0x20000009ff3d7230 */ /* 0x000fc60000004100 */
[----:B------:R-:W-:Y:S01]  /*1f30*/  FFMA.FTZ R59, R59, R6, R56 ;  /* 0x000000063b3b7223 */ /* 0x000fe20000010038 */
[----:B------:R-:W-:Y:S01]  /*1f40*/  HADD2.F32 R56, -RZ, R7.H0_H0 ;  /* 0x20000007ff387230 */ /* 0x000fe20000004100 */
[----:B------:R-:W-:Y:S01]  /*1f50*/  FFMA.FTZ R5, R4, R60, R5 ;  /* 0x0000003c04057223 */ /* 0x000fe20000010005 */
[----:B------:R-:W-:Y:S01]  /*1f60*/  HADD2.F32 R4, -RZ, R53.H0_H0 ;  /* 0x20000035ff047230 */ /* 0x000fe20000004100 */
[----:B------:R-:W-:Y:S01]  /*1f70*/  FFMA.FTZ R61, R6, R61, R58 ;  /* 0x0000003d063d7223 */ /* 0x000fe2000001003a */
[----:B------:R-:W-:Y:S02]  /*1f80*/  HADD2.F32 R58, -RZ, R52.H0_H0 ;  /* 0x20000034ff3a7230 */ /* 0x000fe40000004100 */
        /* <DEDUP_REMOVED lines=8> */
[----:B------:R-:W-:-:S03]  /*2010*/  HADD2.F32 R6, -RZ, R38.H0_H0 ;  /* 0x20000026ff067230 */ /* 0x000fc60000004100 */
[----:B------:R-:W-:Y:S01]  /*2020*/  FFMA.FTZ R5, R58, R7, R59 ;  /* 0x000000073a057223 */ /* 0x000fe2000001003b */
        /* <DEDUP_REMOVED lines=8> */
[----:B------:R-:W-:Y:S01]  /*20b0*/  FMUL.FTZ R4, R5, R4 ;  /* 0x0000000405047220 */ /* 0x000fe20000410000 */
[----:B------:R-:W-:Y:S01]  /*20c0*/  HADD2.F32 R5, -RZ, R0.H1_H1 ;  /* 0x30000000ff057230 */ /* 0x000fe20000004100 */
[----:B------:R-:W-:-:S02]  /*20d0*/  FFMA.FTZ R58, R7, R58, R59 ;  /* 0x0000003a073a7223 */ /* 0x000fc4000001003b */
[----:B------:R-:W-:Y:S01]  /*20e0*/  FFMA.FTZ R56, R7, R56, R57 ;  /* 0x0000003807387223 */ /* 0x000fe20000010039 */
[--C-:B------:R-:W-:Y:S01]  /*20f0*/  HADD2.F32 R7, -RZ, R3.reuse.H0_H0 ;  /* 0x20000003ff077230 */ /* 0x100fe20000004100 */
[----:B------:R-:W-:Y:S01]  /*2100*/  FMUL.FTZ R5, R6, R5 ;  /* 0x0000000506057220 */ /* 0x000fe20000410000 */
[----:B------:R-:W-:Y:S01]  /*2110*/  HADD2.F32 R57, -RZ, R3.H1_H1 ;  /* 0x30000003ff397230 */ /* 0x000fe20000004100 */
[----:B------:R-:W-:Y:S02]  /*2120*/  F2FP.PACK_AB R4, RZ, R4 ;  /* 0x00000004ff04723e */ /* 0x000fe400000000ff */
[----:B------:R-:W-:Y:S01]  /*2130*/  FMUL.FTZ R7, R56, R7 ;  /* 0x0000000738077220 */ /* 0x000fe20000410000 */
[----:B------:R-:W-:Y:S01]  /*2140*/  F2FP.PACK_AB R5, RZ, R5 ;  /* 0x00000005ff05723e */ /* 0x000fe200000000ff */
[----:B------:R-:W-:-:S03]  /*2150*/  FMUL.FTZ R57, R58, R57 ;  /* 0x000000393a397220 */ /* 0x000fc60000410000 */
[----:B------:R-:W-:Y:S02]  /*2160*/  F2FP.PACK_AB R7, RZ, R7 ;  /* 0x00000007ff07723e */ /* 0x000fe400000000ff */
[----:B------:R-:W-:Y:S02]  /*2170*/  F2FP.PACK_AB R57, RZ, R57 ;  /* 0x00000039ff39723e */ /* 0x000fe400000000ff */
[----:B------:R-:W-:Y:S02]  /*2180*/  PRMT R4, R4, 0x5410, R5 ;  /* 0x0000541004047816 */ /* 0x000fe40000000005 */
[----:B------:R-:W-:-:S04]  /*2190*/  PRMT R7, R7, 0x5410, R57 ;  /* 0x0000541007077816 */ /* 0x000fc80000000039 */
[----:B------:R-:W-:Y:S01]  /*21a0*/  HFMA2.MMA R21, R4, 1, 1, R21 ;  /* 0x3c003c0004157835 */ /* 0x000fe20000000015 */
[----:B------:R-:W-:-:S05]  /*21b0*/  HADD2 R20, R7, R20 ;  /* 0x0000001407147230 */ /* 0x000fca0000000000 */
.L_x_2432:
[----:B-1234-:R-:W-:Y:S05]  /*21c0*/  @!P3 BRA `(.L_x_2431) ;  /* 0x00000b800000b947 */ /* 0x01efea0003800000 */
[----:B0-----:R-:W-:-:S04]  /*21d0*/  PRMT R4, R12, 0x9910, RZ ;  /* 0x000099100c047816 */ /* 0x001fc800000000ff */
[----:B------:R-:W-:-:S13]  /*21e0*/  ISETP.NE.AND P2, PT, R4, RZ, PT ;  /* 0x000000ff0400720c */ /* 0x000fda0003f45270 */
[----:B------:R-:W-:Y:S05]  /*21f0*/  @!P2 BRA `(.L_x_2433) ;  /* 0x000005a00000a947 */ /* 0x000fea0003800000 */
        /* <DEDUP_REMOVED lines=11> */
[----:B------:R-:W-:-:S03]  /*22b0*/  HADD2.F32 R4, -RZ, R4.H1_H1 ;  /* 0x30000004ff047230 */ /* 0x000fc60000004100 */
[-C--:B------:R-:W-:Y:S02]  /*22c0*/  FFMA.FTZ R61, R61, R6.reuse, RZ ;  /* 0x000000063d3d7223 */ /* 0x080fe400000100ff */
[-C--:B------:R-:W-:Y:S02]  /*22d0*/  FFMA.FTZ R59, R59, R6.reuse, RZ ;  /* 0x000000063b3b7223 */ /* 0x080fe400000100ff */
[-C--:B------:R-:W-:Y:S02]  /*22e0*/  FFMA.FTZ R57, R57, R6.reuse, RZ ;  /* 0x0000000639397223 */ /* 0x080fe400000100ff */
[----:B------:R-:W-:Y:S02]  /*22f0*/  FFMA.FTZ R65, R65, R6, RZ ;  /* 0x0000000641417223 */ /* 0x000fe400000100ff */
[-C--:B------:R-:W-:Y:S02]  /*2300*/  FFMA.FTZ R61, R7, R4.reuse, R61 ;  /* 0x00000004073d7223 */ /* 0x080fe4000001003d */
[----:B------:R-:W0:Y:S01]  /*2310*/  LDS.64 R6, [UR4+0x88] ;  /* 0x00008804ff067984 */ /* 0x000e220008000a00 */
[-C--:B------:R-:W-:Y:S01]  /*2320*/  FFMA.FTZ R59, R56, R4.reuse, R59 ;  /* 0x00000004383b7223 */ /* 0x080fe2000001003b */
[----:B------:R-:W-:Y:S01]  /*2330*/  HADD2.F32 R56, -RZ, R51.H0_H0 ;  /* 0x20000033ff387230 */ /* 0x000fe20000004100 */
[----:B------:R-:W-:-:S04]  /*2340*/  FFMA.FTZ R63, R63, R4, R57 ;  /* 0x000000043f3f7223 */ /* 0x000fc80000010039 */
[----:B------:R-:W-:Y:S01]  /*2350*/  FFMA.FTZ R57, R56, R4, R65 ;  /* 0x0000000438397223 */ /* 0x000fe20000010041 */
[----:B------:R-:W-:Y:S02]  /*2360*/  HADD2.F32 R56, -RZ, R44.H0_H0 ;  /* 0x2000002cff387230 */ /* 0x000fe40000004100 */
[----:B------:R-:W-:-:S05]  /*2370*/  HADD2.F32 R4, -RZ, R5.H0_H0 ;  /* 0x20000005ff047230 */ /* 0x000fca0000004100 */
[-C--:B------:R-:W-:Y:S01]  /*2380*/  FFMA.FTZ R61, R56, R4.reuse, R61 ;  /* 0x00000004383d7223 */ /* 0x080fe2000001003d */
[----:B------:R-:W-:Y:S01]  /*2390*/  HADD2.F32 R56, -RZ, R46.H0_H0 ;  /* 0x2000002eff387230 */ /* 0x000fe20000004100 */
[----:B------:R-:W-:Y:S01]  /*23a0*/  FFMA.FTZ R63, R58, R4, R63 ;  /* 0x000000043a3f7223 */ /* 0x000fe2000001003f */
[----:B------:R-:W-:-:S03]  /*23b0*/  HADD2.F32 R58, -RZ, R43.H0_H0 ;  /* 0x2000002bff3a7230 */ /* 0x000fc60000004100 */
[----:B------:R-:W-:Y:S01]  /*23c0*/  FFMA.FTZ R59, R56, R4, R59 ;  /* 0x00000004383b7223 */ /* 0x000fe2000001003b */
[----:B------:R-:W-:Y:S02]  /*23d0*/  HADD2.F32 R56, -RZ, R5.H1_H1 ;  /* 0x30000005ff387230 */ /* 0x000fe40000004100 */
[----:B------:R-:W-:-:S03]  /*23e0*/  HADD2.F32 R5, -RZ, R50.H0_H0 ;  /* 0x20000032ff057230 */ /* 0x000fc60000004100 */
[----:B------:R-:W-:Y:S01]  /*23f0*/  FFMA.FTZ R61, R58, R56, R61 ;  /* 0x000000383a3d7223 */ /* 0x000fe2000001003d */
        /* <DEDUP_REMOVED lines=8> */
[----:B------:R-:W-:Y:S01]  /*2480*/  FFMA.FTZ R57, R57, R56, R63 ;  /* 0x0000003839397223 */ /* 0x000fe2000001003f */
[----:B0-----:R-:W-:-:S02]  /*2490*/  HADD2.F32 R56, -RZ, R6.H0_H0 ;  /* 0x20000006ff387230 */ /* 0x001fc40000004100 */
[----:B------:R-:W-:-:S03]  /*24a0*/  HADD2.F32 R6, -RZ, R6.H1_H1 ;  /* 0x30000006ff067230 */ /* 0x000fc60000004100 */
[-C--:B------:R-:W-:Y:S01]  /*24b0*/  FFMA.FTZ R61, R4, R56.reuse, R61 ;  /* 0x00000038043d7223 */ /* 0x080fe2000001003d */
[----:B------:R-:W-:Y:S01]  /*24c0*/  HADD2.F32 R4, -RZ, R8.H0_H0 ;  /* 0x20000008ff047230 */ /* 0x000fe20000004100 */
[-C--:B------:R-:W-:Y:S01]  /*24d0*/  FFMA.FTZ R57, R60, R56.reuse, R57 ;  /* 0x000000383c397223 */ /* 0x080fe20000010039 */
        /* <DEDUP_REMOVED lines=8> */
[----:B------:R-:W-:-:S02]  /*2560*/  HADD2.F32 R58, -RZ, R52.H0_H0 ;  /* 0x20000034ff3a7230 */ /* 0x000fc40000004100 */
[----:B------:R-:W-:Y:S01]  /*2570*/  HADD2.F32 R7, -RZ, R7.H1_H1 ;  /* 0x30000007ff077230 */ /* 0x000fe20000004100 */
[-C--:B------:R-:W-:Y:S01]  /*2580*/  FFMA.FTZ R56, R56, R4.reuse, R59 ;  /* 0x0000000438387223 */ /* 0x080fe2000001003b */
[----:B------:R-:W-:Y:S01]  /*2590*/  HADD2.F32 R59, -RZ, R10.H0_H0 ;  /* 0x2000000aff3b7230 */ /* 0x000fe20000004100 */
[----:B------:R-:W-:Y:S01]  /*25a0*/  FFMA.FTZ R58, R58, R4, R61 ;  /* 0x000000043a3a7223 */ /* 0x000fe2000001003d */
[----:B------:R-:W-:Y:S02]  /*25b0*/  HADD2.F32 R61, -RZ, R11.H0_H0 ;  /* 0x2000000bff3d7230 */ /* 0x000fe40000004100 */
[----:B------:R-:W-:Y:S01]  /*25c0*/  HADD2.F32 R60, -RZ, R39.H0_H0 ;  /* 0x20000027ff3c7230 */ /* 0x000fe20000004100 */
[-C--:B------:R-:W-:Y:S02]  /*25d0*/  FFMA.FTZ R57, R59, R6.reuse, R57 ;  /* 0x000000063b397223 */ /* 0x080fe40000010039 */
[----:B------:R-:W-:Y:S01]  /*25e0*/  FFMA.FTZ R59, R61, R6, R5 ;  /* 0x000000063d3b7223 */ /* 0x000fe20000010005 */
[----:B------:R-:W-:Y:S01]  /*25f0*/  HADD2.F32 R6, -RZ, R54.H0_H0 ;  /* 0x20000036ff067230 */ /* 0x000fe20000004100 */
[----:B------:R-:W-:Y:S01]  /*2600*/  FFMA.FTZ R5, R60, R7, R58 ;  /* 0x000000073c057223 */ /* 0x000fe2000001003a */
[----:B------:R-:W-:-:S02]  /*2610*/  HADD2.F32 R60, -RZ, R55.H0_H0 ;  /* 0x20000037ff3c7230 */ /* 0x000fc40000004100 */
[----:B------:R-:W-:Y:S01]  /*2620*/  HADD2.F32 R58, -RZ, R38.H0_H0 ;  /* 0x20000026ff3a7230 */ /* 0x000fe20000004100 */
[-C--:B------:R-:W-:Y:S01]  /*2630*/  FFMA.FTZ R6, R6, R4.reuse, R57 ;  /* 0x0000000406067223 */ /* 0x080fe20000010039 */
[----:B------:R-:W-:Y:S01]  /*2640*/  HADD2.F32 R57, -RZ, R37.H0_H0 ;  /* 0x20000025ff397230 */ /* 0x000fe20000004100 */
[----:B------:R-:W-:Y:S01]  /*2650*/  FFMA.FTZ R4, R60, R4, R59 ;  /* 0x000000043c047223 */ /* 0x000fe2000001003b */
[----:B------:R-:W-:Y:S01]  /*2660*/  HADD2.F32 R59, -RZ, R36.H0_H0 ;  /* 0x20000024ff3b7230 */ /* 0x000fe20000004100 */
[-C--:B------:R-:W-:Y:S01]  /*2670*/  FFMA.FTZ R56, R58, R7.reuse, R56 ;  /* 0x000000073a387223 */ /* 0x080fe20000010038 */
[--C-:B------:R-:W-:Y:S01]  /*2680*/  HADD2.F32 R58, -RZ, R0.reuse.H0_H0 ;  /* 0x20000000ff3a7230 */ /* 0x100fe20000004100 */
[-C--:B------:R-:W-:Y:S01]  /*2690*/  FFMA.FTZ R6, R57, R7.reuse, R6 ;  /* 0x0000000739067223 */ /* 0x080fe20000010006 */
[--C-:B------:R-:W-:Y:S01]  /*26a0*/  HADD2.F32 R57, -RZ, R3.reuse.H0_H0 ;  /* 0x20000003ff397230 */ /* 0x100fe20000004100 */
[----:B------:R-:W-:Y:S01]  /*26b0*/  FFMA.FTZ R4, R59, R7, R4 ;  /* 0x000000073b047223 */ /* 0x000fe20000010004 */
[----:B------:R-:W-:Y:S01]  /*26c0*/  HADD2.F32 R7, -RZ, R0.H1_H1 ;  /* 0x30000000ff077230 */ /* 0x000fe20000004100 */
        /* <DEDUP_REMOVED lines=13> */
.L_x_2433:
        /* <DEDUP_REMOVED lines=91> */
.L_x_2431:
[----:B------:R-:W-:-:S04]  /*2d50*/  IMAD.MOV.U32 R23, RZ, RZ, c[0x0][0x18c] ;  /* 0x00006300ff177624 */ /* 0x000fc800078e00ff */
[----:B------:R-:W-:-:S05]  /*2d60*/  IMAD.WIDE R28, R23, 0x8, R28 ;  /* 0x00000008171c7825 */ /* 0x000fca00078e021c */
[----:B0-----:R0:W5:Y:S01]  /*2d70*/  LDG.E.128.CONSTANT R4, [R28.64] ;  /* 0x000000061c047981 */ /* 0x001162000c1e9d00 */
        /* <DEDUP_REMOVED lines=41> */
[----:B------:R-:W-:Y:S02]  /*3010*/  LEA.HI R32, R8, 0xffffff80, RZ, 0x8 ;  /* 0xffffff8008207811 */ /* 0x000fe400078f40ff */
[----:B------:R-:W-:-:S03]  /*3020*/  SHF.R.U32.HI R55, RZ, 0x8, R11 ;  /* 0x00000008ff377819 */ /* 0x000fc6000001160b */
        /* <DEDUP_REMOVED lines=16> */
[----:B------:R-:W-:Y:S02]  /*3130*/  LOP3.LUT R4, R8, 0xff, RZ, 0xc0, !PT ;  /* 0x000000ff08047812 */ /* 0x000fe400078ec0ff */
[----:B0-----:R-:W-:-:S02]  /*3140*/  LOP3.LUT R5, R9, 0xff, RZ, 0xc0, !PT ;  /* 0x000000ff09057812 */ /* 0x001fc400078ec0ff */
[----:B------:R-:W-:Y:S01]  /*3150*/  IADD3 R4, R4, -0x80, RZ ;  /* 0xffffff8004047810 */ /* 0x000fe20007ffe0ff */
[----:B------:R-:W0:Y:S01]  /*3160*/  I2F.F16 R32, R32 ;  /* 0x0000002000207306 */ /* 0x000e220000200c00 */
[----:B------:R-:W-:Y:S02]  /*3170*/  IADD3 R49, R5, -0x80, RZ ;  /* 0xffffff8005317810 */ /* 0x000fe40007ffe0ff */
[----:B------:R-:W-:Y:S02]  /*3180*/  LOP3.LUT R5, R10, 0xff, RZ, 0xc0, !PT ;  /* 0x000000ff0a057812 */ /* 0x000fe400078ec0ff */
[----:B--2---:R-:W-:Y:S02]  /*3190*/  LOP3.LUT R6, R11, 0xff, RZ, 0xc0, !PT ;  /* 0x000000ff0b067812 */ /* 0x004fe400078ec0ff */
[----:B------:R-:W-:Y:S01]  /*31a0*/  LOP3.LUT R7, R7, 0xff, RZ, 0xc0, !PT ;  /* 0x000000ff07077812 */ /* 0x000fe200078ec0ff */
[----:B------:R2:W0:Y:S01]  /*31b0*/  I2F.F16 R50, R4 ;  /* 0x0000000400327306 */ /* 0x0004220000200c00 */
[----:B------:R-:W-:-:S02]  /*31c0*/  IADD3 R48, R5, -0x80, RZ ;  /* 0xffffff8005307810 */ /* 0x000fc40007ffe0ff */
[----:B------:R-:W-:Y:S02]  /*31d0*/  IADD3 R6, R6, -0x80, RZ ;  /* 0xffffff8006067810 */ /* 0x000fe40007ffe0ff */
[----:B------:R-:W-:Y:S02]  /*31e0*/  SHF.R.U32.HI R5, RZ, 0x8, R8 ;  /* 0x00000008ff057819 */ /* 0x000fe40000011608 */
[----:B------:R-:W-:Y:S01]  /*31f0*/  IADD3 R7, R7, -0x80, RZ ;  /* 0xffffff8007077810 */ /* 0x000fe20007ffe0ff */
[----:B------:R0:W1:Y:S01]  /*3200*/  I2F.F16 R47, R6 ;  /* 0x00000006002f7306 */ /* 0x0000620000200c00 */
[--C-:B--2---:R-:W-:Y:S02]  /*3210*/  SHF.R.U32.HI R4, RZ, 0x8, R9.reuse ;  /* 0x00000008ff047819 */ /* 0x104fe40000011609 */
[----:B------:R-:W-:Y:S02]  /*3220*/  SHF.R.U32.HI R9, RZ, 0x10, R9 ;  /* 0x00000010ff097819 */ /* 0x000fe40000011609 */
[----:B------:R-:W-:-:S02]  /*3230*/  LOP3.LUT R5, R5, 0xff, RZ, 0xc0, !PT ;  /* 0x000000ff05057812 */ /* 0x000fc400078ec0ff */
[----:B------:R-:W-:Y:S01]  /*3240*/  LOP3.LUT R4, R4, 0xff, RZ, 0xc0, !PT ;  /* 0x000000ff04047812 */ /* 0x000fe200078ec0ff */
[----:B------:R2:W1:Y:S01]  /*3250*/  I2F.F16 R51, R7 ;  /* 0x0000000700337306 */ /* 0x0004620000200c00 */
[----:B0-----:R-:W-:Y:S02]  /*3260*/  LOP3.LUT R6, R9, 0xff, RZ, 0xc0, !PT ;  /* 0x000000ff09067812 */ /* 0x001fe400078ec0ff */
[----:B------:R-:W-:Y:S02]  /*3270*/  SHF.R.U32.HI R8, RZ, 0x10, R8 ;  /* 0x00000010ff087819 */ /* 0x000fe40000011608 */
[----:B------:R-:W-:Y:S02]  /*3280*/  IADD3 R5, R5, -0x80, RZ ;  /* 0xffffff8005057810 */ /* 0x000fe40007ffe0ff */
[----:B------:R-:W-:Y:S01]  /*3290*/  IADD3 R4, R4, -0x80, RZ ;  /* 0xffffff8004047810 */ /* 0x000fe20007ffe0ff */
[----:B------:R-:W0:Y:S01]  /*32a0*/  I2F.F16 R31, R31 ;  /* 0x0000001f001f7306 */ /* 0x000e220000200c00 */
[----:B--2---:R-:W-:-:S02]  /*32b0*/  SHF.R.U32.HI R7, RZ, 0x8, R10 ;  /* 0x00000008ff077819 */ /* 0x004fc4000001160a */
[----:B------:R-:W-:Y:S02]  /*32c0*/  IADD3 R6, R6, -0x80, RZ ;  /* 0xffffff8006067810 */ /* 0x000fe40007ffe0ff */
[----:B------:R-:W-:Y:S02]  /*32d0*/  SHF.R.U32.HI R10, RZ, 0x10, R10 ;  /* 0x00000010ff0a7819 */ /* 0x000fe4000001160a */
[----:B------:R-:W-:Y:S01]  /*32e0*/  SHF.R.U32.HI R11, RZ, 0x10, R11 ;  /* 0x00000010ff0b7819 */ /* 0x000fe2000001160b */
[----:B------:R2:W0:Y:S01]  /*32f0*/  I2F.F16 R53, R5 ;  /* 0x0000000500357306 */ /* 0x0004220000200c00 */
[----:B------:R-:W-:Y:S02]  /*3300*/  LOP3.LUT R8, R8, 0xff, RZ, 0xc0, !PT ;  /* 0x000000ff08087812 */ /* 0x000fe400078ec0ff */
[----:B------:R-:W-:Y:S02]  /*3310*/  LOP3.LUT R7, R7, 0xff, RZ, 0xc0, !PT ;  /* 0x000000ff07077812 */ /* 0x000fe400078ec0ff */
[----:B------:R-:W-:-:S02]  /*3320*/  IADD3 R8, R8, -0x80, RZ ;  /* 0xffffff8008087810 */ /* 0x000fc40007ffe0ff */
[----:B------:R-:W-:Y:S01]  /*3330*/  IADD3 R7, R7, -0x80, RZ ;  /* 0xffffff8007077810 */ /* 0x000fe20007ffe0ff */
[----:B------:R0:W1:Y:S01]  /*3340*/  I2F.F16 R9, R4 ;  /* 0x0000000400097306 */ /* 0x0000620000200c00 */
[----:B--2---:R-:W-:-:S04]  /*3350*/  LOP3.LUT R5, R10, 0xff, RZ, 0xc0, !PT ;  /* 0x000000ff0a057812 */ /* 0x004fc800078ec0ff */
[----:B------:R-:W-:-:S03]  /*3360*/  IADD3 R5, R5, -0x80, RZ ;  /* 0xffffff8005057810 */ /* 0x000fc60007ffe0ff */
[----:B------:R2:W1:Y:S01]  /*3370*/  I2F.F16 R54, R6 ;  /* 0x0000000600367306 */ /* 0x0004620000200c00 */
[----:B0-----:R-:W-:-:S04]  /*3380*/  LOP3.LUT R4, R55, 0xff, RZ, 0xc0, !PT ;  /* 0x000000ff37047812 */ /* 0x001fc800078ec0ff */
[----:B------:R-:W-:-:S03]  /*3390*/  IADD3 R4, R4, -0x80, RZ ;  /* 0xffffff8004047810 */ /* 0x000fc60007ffe0ff */
[----:B------:R-:W0:Y:S01]  /*33a0*/  I2F.F16 R44, R44 ;  /* 0x0000002c002c7306 */ /* 0x000e220000200c00 */
[----:B--2---:R-:W-:-:S04]  /*33b0*/  LOP3.LUT R6, R11, 0xff, RZ, 0xc0, !PT ;  /* 0x000000ff0b067812 */ /* 0x004fc800078ec0ff */
[----:B------:R-:W-:-:S03]  /*33c0*/  IADD3 R6, R6, -0x80, RZ ;  /* 0xffffff8006067810 */ /* 0x000fc60007ffe0ff */
[----:B------:R-:W2:Y:S08]  /*33d0*/  I2F.F16 R46, R46 ;  /* 0x0000002e002e7306 */ /* 0x000eb00000200c00 */
        /* <DEDUP_REMOVED lines=20> */
[--C-:B------:R-:W-:Y:S01]  /*3520*/  HADD2.F32 R4, -RZ, R5.reuse.H0_H0 ;  /* 0x20000005ff047230 */ /* 0x100fe20000004100 */
[----:B------:R-:W-:Y:S01]  /*3530*/  FFMA.FTZ R60, R60, R57, RZ ;  /* 0x000000393c3c7223 */ /* 0x000fe200000100ff */
[----:B------:R-:W-:Y:S01]  /*3540*/  HADD2.F32 R5, -RZ, R5.H1_H1 ;  /* 0x30000005ff057230 */ /* 0x000fe20000004100 */
[----:B------:R-:W-:Y:S02]  /*3550*/  FFMA.FTZ R62, R57, R62, RZ ;  /* 0x0000003e393e7223 */ /* 0x000fe400000100ff */
[----:B------:R-:W-:Y:S01]  /*3560*/  FFMA.FTZ R59, R59, R58, R60 ;  /* 0x0000003a3b3b7223 */ /* 0x000fe2000001003c */
[----:B------:R-:W-:Y:S01]  /*3570*/  HADD2.F32 R60, -RZ, R41.H0_H0 ;  /* 0x20000029ff3c7230 */ /* 0x000fe20000004100 */
[----:B------:R-:W-:Y:S01]  /*3580*/  FFMA.FTZ R61, R58, R61, R62 ;  /* 0x0000003d3a3d7223 */ /* 0x000fe2000001003e */
[----:B------:R-:W-:Y:S01]  /*3590*/  HADD2.F32 R62, -RZ, R43.H0_H0 ;  /* 0x2000002bff3e7230 */ /* 0x000fe20000004100 */
[----:B------:R-:W-:-:S02]  /*35a0*/  FFMA.FTZ R66, R57, R66, RZ ;  /* 0x0000004239427223 */ /* 0x000fc400000100ff */
[----:B------:R-:W-:Y:S01]  /*35b0*/  FFMA.FTZ R59, R60, R4, R59 ;  /* 0x000000043c3b7223 */ /* 0x000fe2000001003b */
[----:B------:R-:W-:Y:S01]  /*35c0*/  HADD2.F32 R60, -RZ, R40.H0_H0 ;  /* 0x20000028ff3c7230 */ /* 0x000fe20000004100 */
[----:B------:R-:W-:Y:S01]  /*35d0*/  FFMA.FTZ R61, R4, R62, R61 ;  /* 0x0000003e043d7223 */ /* 0x000fe2000001003d */
[----:B------:R-:W-:-:S03]  /*35e0*/  HADD2.F32 R62, -RZ, R39.H0_H0 ;  /* 0x20000027ff3e7230 */ /* 0x000fc60000004100 */
[----:B------:R-:W-:Y:S01]  /*35f0*/  FFMA.FTZ R60, R60, R5, R59 ;  /* 0x000000053c3c7223 */ /* 0x000fe2000001003b */
[----:B-1----:R-:W-:Y:S01]  /*3600*/  HADD2.F32 R59, -RZ, R6.H0_H0 ;  /* 0x20000006ff3b7230 */ /* 0x002fe20000004100 */
        /* <DEDUP_REMOVED lines=10> */
[--C-:B------:R-:W-:Y:S02]  /*36b0*/  HADD2.F32 R60, -RZ, R7.reuse.H0_H0 ;  /* 0x20000007ff3c7230 */ /* 0x100fe40000004100 */
[----:B------:R-:W-:-:S03]  /*36c0*/  HADD2.F32 R7, -RZ, R7.H1_H1 ;  /* 0x30000007ff077230 */ /* 0x000fc60000004100 */
[----:B------:R-:W-:Y:S01]  /*36d0*/  FFMA.FTZ R62, R62, R60, R61 ;  /* 0x0000003c3e3e7223 */ /* 0x000fe2000001003d */
[----:B------:R-:W-:Y:S01]  /*36e0*/  HADD2.F32 R61, -RZ, R32.H0_H0 ;  /* 0x20000020ff3d7230 */ /* 0x000fe20000004100 */
[----:B------:R-:W-:Y:S01]  /*36f0*/  FFMA.FTZ R63, R60, R64, R63 ;  /* 0x000000403c3f7223 */ /* 0x000fe2000001003f */
[----:B------:R-:W-:-:S03]  /*3700*/  HADD2.F32 R64, -RZ, R31.H0_H0 ;  /* 0x2000001fff407230 */ /* 0x000fc60000004100 */
[----:B------:R-:W-:Y:S02]  /*3710*/  FFMA.FTZ R62, R61, R7, R62 ;  /* 0x000000073d3e7223 */ /* 0x000fe4000001003e */
[----:B------:R-:W-:Y:S01]  /*3720*/  FFMA.FTZ R61, R7, R64, R63 ;  /* 0x00000040073d7223 */ /* 0x000fe2000001003f */
[--C-:B------:R-:W-:Y:S02]  /*3730*/  HADD2.F32 R64, -RZ, R0.reuse.H1_H1 ;  /* 0x30000000ff407230 */ /* 0x100fe40000004100 */
[----:B------:R-:W-:-:S03]  /*3740*/  HADD2.F32 R63, -RZ, R0.H0_H0 ;  /* 0x20000000ff3f7230 */ /* 0x000fc60000004100 */
[----:B------:R-:W-:Y:S01]  /*3750*/  FMUL.FTZ R61, R64, R61 ;  /* 0x0000003d403d7220 */ /* 0x000fe20000410000 */
[----:B------:R-:W-:Y:S01]  /*3760*/  HADD2.F32 R64, -RZ, R34.H0_H0 ;  /* 0x20000022ff407230 */ /* 0x000fe20000004100 */
[----:B------:R-:W-:Y:S01]  /*3770*/  FMUL.FTZ R62, R63, R62 ;  /* 0x0000003e3f3e7220 */ /* 0x000fe20000410000 */
[----:B------:R-:W-:Y:S02]  /*3780*/  HADD2.F32 R63, -RZ, R52.H0_H0 ;  /* 0x20000034ff3f7230 */ /* 0x000fe40000004100 */
[----:B------:R-:W-:Y:S01]  /*3790*/  F2FP.PACK_AB R61, RZ, R61 ;  /* 0x0000003dff3d723e */ /* 0x000fe200000000ff */
[----:B------:R-:W-:Y:S01]  /*37a0*/  FFMA.FTZ R64, R57, R64, RZ ;  /* 0x0000004039407223 */ /* 0x000fe200000100ff */
[----:B------:R-:W-:Y:S01]  /*37b0*/  HADD2.F32 R57, -RZ, R46.H0_H0 ;  /* 0x2000002eff397230 */ /* 0x000fe20000004100 */
[----:B------:R-:W-:Y:S01]  /*37c0*/  FFMA.FTZ R63, R58, R63, R66 ;  /* 0x0000003f3a3f7223 */ /* 0x000fe20000010042 */
[----:B------:R-:W-:-:S03]  /*37d0*/  F2FP.PACK_AB R62, RZ, R62 ;  /* 0x0000003eff3e723e */ /* 0x000fc600000000ff */
[----:B------:R-:W-:Y:S01]  /*37e0*/  FFMA.FTZ R57, R58, R57, R64 ;  /* 0x000000393a397223 */ /* 0x000fe20000010040 */
[----:B------:R-:W-:Y:S01]  /*37f0*/  HADD2.F32 R58, -RZ, R45.H0_H0 ;  /* 0x2000002dff3a7230 */ /* 0x000fe20000004100 */
[----:B------:R-:W-:Y:S01]  /*3800*/  PRMT R62, R62, 0x5410, R61 ;  /* 0x000054103e3e7816 */ /* 0x000fe2000000003d */
[----:B------:R-:W-:-:S03]  /*3810*/  HADD2.F32 R64, -RZ, R51.H0_H0 ;  /* 0x20000033ff407230 */ /* 0x000fc60000004100 */
[C---:B------:R-:W-:Y:S01]  /*3820*/  FFMA.FTZ R57, R4.reuse, R58, R57 ;  /* 0x0000003a04397223 */ /* 0x040fe20000010039 */
[----:B------:R-:W-:Y:S01]  /*3830*/  HADD2.F32 R58, -RZ, R37.H0_H0 ;  /* 0x20000025ff3a7230 */ /* 0x000fe20000004100 */
[----:B------:R-:W-:Y:S01]  /*3840*/  FFMA.FTZ R63, R4, R64, R63 ;  /* 0x00000040043f7223 */ /* 0x000fe2000001003f */
[----:B------:R-:W-:Y:S01]  /*3850*/  HADD2.F32 R4, -RZ, R38.H0_H0 ;  /* 0x20000026ff047230 */ /* 0x000fe20000004100 */
[----:B------:R-:W-:Y:S02]  /*3860*/  HFMA2.MMA R21, R62, 1, 1, R21 ;  /* 0x3c003c003e157835 */ /* 0x000fe40000000015 */
        /* <DEDUP_REMOVED lines=26> */
.L_x_2435:
[----:B-1234-:R-:W-:Y:S05]  /*3a10*/  @!P3 BRA `(.L_x_2434) ;  /* 0x00000b800000b947 */ /* 0x01efea0003800000 */
[----:B0-----:R-:W-:-:S04]  /*3a20*/  PRMT R4, R12, 0x9910, RZ ;  /* 0x000099100c047816 */ /* 0x001fc800000000ff */
        /* <DEDUP_REMOVED lines=11> */
[----:B------:R-:W-:Y:S01]  /*3ae0*/  HADD2.F32 R4, -RZ, R42.H0_H0 ;  /* 0x2000002aff047230 */ /* 0x000fe20000004100 */
[-C--:B------:R-:W-:Y:S01]  /*3af0*/  FFMA.FTZ R59, R60, R57.reuse, RZ ;  /* 0x000000393c3b7223 */ /* 0x080fe200000100ff */
[----:B------:R-:W-:Y:S01]  /*3b00*/  HADD2.F32 R60, -RZ, R44.H0_H0 ;  /* 0x2000002cff3c7230 */ /* 0x000fe20000004100 */
[-C--:B------:R-:W-:Y:S01]  /*3b10*/  FFMA.FTZ R61, R62, R57.reuse, RZ ;  /* 0x000000393e3d7223 */ /* 0x080fe200000100ff */
[----:B------:R-:W-:Y:S01]  /*3b20*/  HADD2.F32 R62, -RZ, R43.H0_H0 ;  /* 0x2000002bff3e7230 */ /* 0x000fe20000004100 */
[-C--:B------:R-:W-:Y:S01]  /*3b30*/  FFMA.FTZ R59, R4, R58.reuse, R59 ;  /* 0x0000003a043b7223 */ /* 0x080fe2000001003b */
[----:B------:R-:W-:Y:S01]  /*3b40*/  HADD2.F32 R4, -RZ, R5.H0_H0 ;  /* 0x20000005ff047230 */ /* 0x000fe20000004100 */
        /* <DEDUP_REMOVED lines=28> */
[--C-:B------:R-:W-:Y:S02]  /*3d10*/  HADD2.F32 R64, -RZ, R0.reuse.H1_H1 ;  /* 0x30000000ff407230 */ /* 0x100fe40000004100 */
[----:B------:R-:W-:-:S03]  /*3d20*/  HADD2.F32 R63, -RZ, R0.H0_H0 ;  /* 0x20000000ff3f7230 */ /* 0x000fc60000004100 */
[----:B------:R-:W-:Y:S01]  /*3d30*/  FMUL.FTZ R61, R64, R61 ;  /* 0x0000003d403d7220 */ /* 0x000fe20000410000 */
[----:B------:R-:W-:Y:S01]  /*3d40*/  HADD2.F32 R64, -RZ, R34.H0_H0 ;  /* 0x20000022ff407230 */ /* 0x000fe20000004100 */
[----:B------:R-:W-:-:S03]  /*3d50*/  FMUL.FTZ R62, R63, R62 ;  /* 0x0000003e3f3e7220 */ /* 0x000fc60000410000 */
[----:B------:R-:W-:Y:S01]  /*3d60*/  F2FP.PACK_AB R61, RZ, R61 ;  /* 0x0000003dff3d723e */ /* 0x000fe200000000ff */
[----:B------:R-:W-:Y:S01]  /*3d70*/  FFMA.FTZ R63, R64, R57, RZ ;  /* 0x00000039403f7223 */ /* 0x000fe200000100ff */
[----:B------:R-:W-:Y:S01]  /*3d80*/  HADD2.F32 R57, -RZ, R46.H0_H0 ;  /* 0x2000002eff397230 */ /* 0x000fe20000004100 */
[----:B------:R-:W-:-:S04]  /*3d90*/  F2FP.PACK_AB R62, RZ, R62 ;  /* 0x0000003eff3e723e */ /* 0x000fc800000000ff */
        /* <DEDUP_REMOVED lines=37> */
.L_x_2436:
        /* <DEDUP_REMOVED lines=63> */
[-C--:B------:R-:W-:Y:S01]  /*43e0*/  FFMA.FTZ R37, R10, R6.reuse, R37 ;  /* 0x000000060a257223 */ /* 0x080fe20000010025 */
[----:B------:R-:W-:Y:S01]  /*43f0*/  HADD2.F32 R10, -RZ, R55.H0_H0 ;  /* 0x20000037ff0a7230 */ /* 0x000fe20000004100 */
        /* <DEDUP_REMOVED lines=26> */
.L_x_2434:
        /* <DEDUP_REMOVED lines=203> */
.L_x_2438:
        /* <DEDUP_REMOVED lines=94> */
.L_x_2439:
        /* <DEDUP_REMOVED lines=91> */
.L_x_2437:
        /* <DEDUP_REMOVED lines=203> */
.L_x_2441:
        /* <DEDUP_REMOVED lines=94> */
.L_x_2442:
        /* <DEDUP_REMOVED lines=91> */
.L_x_2440:
[----:B------:R-:W-:Y:S01]  /*7620*/  IADD3 R15, R15, 0x20, RZ ;  /* 0x000000200f0f7810 */ /* 0x000fe20007ffe0ff */
[----:B------:R-:W-:Y:S01]  /*7630*/  UIADD3 UR4, UR4, 0x40, URZ ;  /* 0x0000004004047890 */ /* 0x000fe2000fffe03f */
[----:B------:R-:W-:Y:S02]  /*7640*/  IMAD.WIDE R26, R23, 0x8, R26 ;  /* 0x00000008171a7825 */ /* 0x000fe400078e021a */
[C---:B------:R-:W-:Y:S02]  /*7650*/  ISETP.GE.AND P2, PT, R15.reuse, c[0x0][0x1a8], PT ;  /* 0x00006a000f007a0c */ /* 0x040fe40003f46270 */
[----:B------:R-:W-:Y:S01]  /*7660*/  ISETP.LT.AND P3, PT, R15, R16, PT ;  /* 0x000000100f00720c */ /* 0x000fe20003f61270 */
[----:B0-----:R-:W-:-:S12]  /*7670*/  IMAD.WIDE R28, R23, 0x8, R28 ;  /* 0x00000008171c7825 */ /* 0x001fd800078e021c */
[----:B------:R-:W-:Y:S05]  /*7680*/  @!P2 BRA P3, `(.L_x_2443) ;  /* 0xffff9dd00000a947 */ /* 0x000fea000183ffff */
.L_x_2430:
[----:B------:R-:W-:Y:S05]  /*7690*/  @!P1 EXIT ;  /* 0x000000000000994d */ /* 0x000fea0003800000 */
[----:B------:R-:W1:Y:S01]  /*76a0*/  S2R R2, SR_CTAID.X ;  /* 0x0000000000027919 */ /* 0x000e620000002500 */
[----:B------:R-:W-:-:S03]  /*76b0*/  IMAD.MOV.U32 R9, RZ, RZ, 0x2 ;  /* 0x00000002ff097424 */ /* 0x000fc600078e00ff */
[----:B------:R-:W1:Y:S04]  /*76c0*/  S2R R3, SR_TID.X ;  /* 0x0000000000037919 */ /* 0x000e680000002100 */
[----:B------:R-:W2:Y:S01]  /*76d0*/  S2R R0, SR_CTAID.Y ;  /* 0x0000000000007919 */ /* 0x000ea20000002600 */
[----:B-1----:R-:W-:-:S04]  /*76e0*/  IMAD R2, R2, 0x40, R3 ;  /* 0x0000004002027824 */ /* 0x002fc800078e0203 */
[----:B------:R-:W-:Y:S02]  /*76f0*/  IMAD.SHL.U32 R3, R2, 0x4, RZ ;  /* 0x0000000402037824 */ /* 0x000fe400078e00ff */
[----:B--2---:R-:W-:-:S04]  /*7700*/  IMAD R0, R0, 0x3, RZ ;  /* 0x0000000300007824 */ /* 0x004fc800078e02ff */
[----:B------:R-:W-:-:S04]  /*7710*/  IMAD R0, R0, c[0x0][0x18c], R3 ;  /* 0x0000630000007a24 */ /* 0x000fc800078e0203 */
[----:B------:R-:W-:-:S05]  /*7720*/  IMAD.WIDE R2, R0, R9, c[0x0][0x180] ;  /* 0x0000600000027625 */ /* 0x000fca00078e0209 */
[----:B------:R-:W2:Y:S01]  /*7730*/  ATOM.E.ADD.F16x2.RN.STRONG.GPU P0, RZ, [R2.64], R21 ;  /* 0x0000001502ff798a */ /* 0x000ea2000810e9c6 */
[----:B------:R-:W-:Y:S01]  /*7740*/  BSSY B0, `(.L_x_2444) ;  /* 0x000000e000007945 */ /* 0x000fe20003800000 */
[----:B--2---:R-:W-:Y:S05]  /*7750*/  @P0 BRA `(.L_x_2445) ;  /* 0x000000c000000947 */ /* 0x004fea0003800000 */
[----:B------:R-:W1:Y:S02]  /*7760*/  QSPC.E.S P0, RZ, [R2] ;  /* 0x0000000002ff73aa */ /* 0x000e640000000500 */
[----:B-1----:R-:W-:Y:S05]  /*7770*/  @!P0 BRA `(.L_x_2446) ;  /* 0x0000007000008947 */ /* 0x002fea0003800000 */
[----:B-----5:R-:W-:-:S05]  /*7780*/  LOP3.LUT R4, R2, 0xffffff, RZ, 0xc0, !PT ;  /* 0x00ffffff02047812 */ /* 0x020fca00078ec0ff */
.L_x_2447:
[----:B------:R-:W1:Y:S02]  /*7790*/  LDS R6, [R4] ;  /* 0x0000000004067984 */ /* 0x000e640000000800 */
[----:B-1----:R-:W-:-:S10]  /*77a0*/  HFMA2.MMA R7, R6, 1, 1, R21 ;  /* 0x3c003c0006077835 */ /* 0x002fd40000000015 */
[----:B------:R-:W1:Y:S02]  /*77b0*/  ATOMS.CAST.SPIN R7, [R4], R6, R7 ;  /* 0x000000060407738d */ /* 0x000e640001800007 */
[----:B-1----:R-:W-:-:S13]  /*77c0*/  ISETP.EQ.U32.AND P0, PT, R7, 0x1, PT ;  /* 0x000000010700780c */ /* 0x002fda0003f02070 */
[----:B------:R-:W-:Y:S05]  /*77d0*/  @!P0 BRA `(.L_x_2447) ;  /* 0xffffffb000008947 */ /* 0x000fea000383ffff */
[----:B------:R-:W-:Y:S05]  /*77e0*/  BRA `(.L_x_2445) ;  /* 0x0000003000007947 */ /* 0x000fea0003800000 */
.L_x_2446:
[----:B-----5:R-:W2:Y:S02]  /*77f0*/  LD.E R4, [R2.64] ;  /* 0x0000000602047980 */ /* 0x020ea4000c101900 */
[----:B--2---:R-:W-:-:S05]  /*7800*/  IMAD.IADD R5, R21, 0x1, R4 ;  /* 0x0000000115057824 */ /* 0x004fca00078e0204 */
[----:B------:R1:W-:Y:S02]  /*7810*/  ST.E [R2.64], R5 ;  /* 0x0000000502007985 */ /* 0x0003e4000c101906 */
.L_x_2445:
[----:B------:R-:W-:Y:S05]  /*7820*/  BSYNC B0 ;  /* 0x0000000000007941 */ /* 0x000fea0003800000 */
.L_x_2444:
[----:B------:R-:W2:Y:S01]  /*7830*/  ATOM.E.ADD.F16x2.RN.STRONG.GPU P0, RZ, [R2.64+0x4], R20 ;  /* 0x0000041402ff798a */ /* 0x000ea2000810e9c6 */
[----:B------:R-:W-:Y:S01]  /*7840*/  BSSY B0, `(.L_x_2448) ;  /* 0x000000f000007945 */ /* 0x000fe20003800000 */
[----:B--2---:R-:W-:Y:S05]  /*7850*/  @P0 BRA `(.L_x_2449) ;  /* 0x000000d000000947 */ /* 0x004fea0003800000 */
[----:B------:R-:W2:Y:S02]  /*7860*/  QSPC.E.S P0, RZ, [R2+0x4] ;  /* 0x0000040002ff73aa */ /* 0x000ea40000000500 */
[----:B--2---:R-:W-:Y:S05]  /*7870*/  @!P0 BRA `(.L_x_2450) ;  /* 0x0000008000008947 */ /* 0x004fea0003800000 */
[----:B-1----:R-:W-:-:S04]  /*7880*/  IADD3 R2, R2, 0x4, RZ ;  /* 0x0000000402027810 */ /* 0x002fc80007ffe0ff */
[----:B------:R-:W-:-:S05]  /*7890*/  LOP3.LUT R2, R2, 0xffffff, RZ, 0xc0, !PT ;  /* 0x00ffffff02027812 */ /* 0x000fca00078ec0ff */
.L_x_2451:
[----:B-----5:R-:W1:Y:S02]  /*78a0*/  LDS R4, [R2] ;  /* 0x0000000002047984 */ /* 0x020e640000000800 */
[----:B-1----:R-:W-:-:S06]  /*78b0*/  HADD2 R5, R4, R20 ;  /* 0x0000001404057230 */ /* 0x002fcc0000000000 */
[----:B------:R-:W1:Y:S02]  /*78c0*/  ATOMS.CAST.SPIN R5, [R2], R4, R5 ;  /* 0x000000040205738d */ /* 0x000e640001800005 */
[----:B-1----:R-:W-:-:S13]  /*78d0*/  ISETP.EQ.U32.AND P0, PT, R5, 0x1, PT ;  /* 0x000000010500780c */ /* 0x002fda0003f02070 */
[----:B------:R-:W-:Y:S05]  /*78e0*/  @!P0 BRA `(.L_x_2451) ;  /* 0xffffffb000008947 */ /* 0x000fea000383ffff */
[----:B------:R-:W-:Y:S05]  /*78f0*/  BRA `(.L_x_2449) ;  /* 0x0000003000007947 */ /* 0x000fea0003800000 */
.L_x_2450:
[----:B-----5:R-:W2:Y:S02]  /*7900*/  LD.E R4, [R2.64+0x4] ;  /* 0x0000040602047980 */ /* 0x020ea4000c101900 */
[----:B-12---:R-:W-:-:S05]  /*7910*/  IMAD.IADD R5, R20, 0x1, R4 ;  /* 0x0000000114057824 */ /* 0x006fca00078e0204 */
[----:B------:R1:W-:Y:S02]  /*7920*/  ST.E [R2.64+0x4], R5 ;  /* 0x0000040502007985 */ /* 0x0003e4000c101906 */
.L_x_2449:
[----:B------:R-:W-:Y:S05]  /*7930*/  BSYNC B0 ;  /* 0x0000000000007941 */ /* 0x000fea0003800000 */
.L_x_2448:
[----:B------:R-:W-:-:S13]  /*7940*/  ISETP.GE.AND P0, PT, R14, 0x2, PT ;  /* 0x000000020e00780c */ /* 0x000fda0003f06270 */
[----:B------:R-:W-:Y:S05]  /*7950*/  @!P0 EXIT ;  /* 0x000000000000894d */ /* 0x000fea0003800000 */
[----:B------:R-:W-:-:S05]  /*7960*/  IADD3 R0, R0, c[0x0][0x18c], RZ ;  /* 0x0000630000007a10 */ /* 0x000fca0007ffe0ff */
[----:B-1----:R-:W-:-:S05]  /*7970*/  IMAD.WIDE R2, R0, R9, c[0x0][0x180] ;  /* 0x0000600000027625 */ /* 0x002fca00078e0209 */
[----:B------:R-:W2:Y:S01]  /*7980*/  ATOM.E.ADD.F16x2.RN.STRONG.GPU P0, RZ, [R2.64], R22 ;  /* 0x0000001602ff798a */ /* 0x000ea2000810e9c6 */
[----:B------:R-:W-:Y:S01]  /*7990*/  BSSY B0, `(.L_x_2452) ;  /* 0x000000e000007945 */ /* 0x000fe20003800000 */
[----:B--2---:R-:W-:Y:S05]  /*79a0*/  @P0 BRA `(.L_x_2453) ;  /* 0x000000c000000947 */ /* 0x004fea0003800000 */
[----:B------:R-:W1:Y:S02]  /*79b0*/  QSPC.E.S P0, RZ, [R2] ;  /* 0x0000000002ff73aa */ /* 0x000e640000000500 */
[----:B-1----:R-:W-:Y:S05]  /*79c0*/  @!P0 BRA `(.L_x_2454) ;  /* 0x0000007000008947 */ /* 0x002fea0003800000 */
[----:B-----5:R-:W-:-:S05]  /*79d0*/  LOP3.LUT R4, R2, 0xffffff, RZ, 0xc0, !PT ;  /* 0x00ffffff02047812 */ /* 0x020fca00078ec0ff */
.L_x_2455:
[----:B------:R-:W1:Y:S02]  /*79e0*/  LDS R6, [R4] ;  /* 0x0000000004067984 */ /* 0x000e640000000800 */
[----:B-1----:R-:W-:-:S10]  /*79f0*/  HFMA2.MMA R7, R6, 1, 1, R22 ;  /* 0x3c003c0006077835 */ /* 0x002fd40000000016 */
[----:B------:R-:W1:Y:S02]  /*7a00*/  ATOMS.CAST.SPIN R7, [R4], R6, R7 ;  /* 0x000000060407738d */ /* 0x000e640001800007 */
[----:B-1----:R-:W-:-:S13]  /*7a10*/  ISETP.EQ.U32.AND P0, PT, R7, 0x1, PT ;  /* 0x000000010700780c */ /* 0x002fda0003f02070 */
[----:B------:R-:W-:Y:S05]  /*7a20*/  @!P0 BRA `(.L_x_2455) ;  /* 0xffffffb000008947 */ /* 0x000fea000383ffff */
[----:B------:R-:W-:Y:S05]  /*7a30*/  BRA `(.L_x_2453) ;  /* 0x0000003000007947 */ /* 0x000fea0003800000 */
.L_x_2454:
[----:B-----5:R-:W2:Y:S02]  /*7a40*/  LD.E R4, [R2.64] ;  /* 0x0000000602047980 */ /* 0x020ea4000c101900 */
[----:B--2---:R-:W-:-:S05]  /*7a50*/  IMAD.IADD R5, R22, 0x1, R4 ;  /* 0x0000000116057824 */ /* 0x004fca00078e0204 */
[----:B------:R1:W-:Y:S02]  /*7a60*/  ST.E [R2.64], R5 ;  /* 0x0000000502007985 */ /* 0x0003e4000c101906 */
.L_x_2453:
[----:B------:R-:W-:Y:S05]  /*7a70*/  BSYNC B0 ;  /* 0x0000000000007941 */ /* 0x000fea0003800000 */
.L_x_2452:
[----:B------:R-:W2:Y:S01]  /*7a80*/  ATOM.E.ADD.F16x2.RN.STRONG.GPU P0, RZ, [R2.64+0x4], R19 ;  /* 0x0000041302ff798a */ /* 0x000ea2000810e9c6 */
[----:B------:R-:W-:Y:S01]  /*7a90*/  BSSY B0, `(.L_x_2456) ;  /* 0x000000f000007945 */ /* 0x000fe20003800000 */
[----:B--2---:R-:W-:Y:S05]  /*7aa0*/  @P0 BRA `(.L_x_2457) ;  /* 0x000000d000000947 */ /* 0x004fea0003800000 */
[----:B------:R-:W2:Y:S02]  /*7ab0*/  QSPC.E.S P0, RZ, [R2+0x4] ;  /* 0x0000040002ff73aa */ /* 0x000ea40000000500 */
[----:B--2---:R-:W-:Y:S05]  /*7ac0*/  @!P0 BRA `(.L_x_2458) ;  /* 0x0000008000008947 */ /* 0x004fea0003800000 */
[----:B-1----:R-:W-:-:S04]  /*7ad0*/  IADD3 R2, R2, 0x4, RZ ;  /* 0x0000000402027810 */ /* 0x002fc80007ffe0ff */
[----:B------:R-:W-:-:S05]  /*7ae0*/  LOP3.LUT R2, R2, 0xffffff, RZ, 0xc0, !PT ;  /* 0x00ffffff02027812 */ /* 0x000fca00078ec0ff */
.L_x_2459:
[----:B-----5:R-:W1:Y:S02]  /*7af0*/  LDS R4, [R2] ;  /* 0x0000000002047984 */ /* 0x020e640000000800 */
[----:B-1----:R-:W-:-:S06]  /*7b00*/  HADD2 R5, R4, R19 ;  /* 0x0000001304057230 */ /* 0x002fcc0000000000 */
[----:B------:R-:W1:Y:S02]  /*7b10*/  ATOMS.CAST.SPIN R5, [R2], R4, R5 ;  /* 0x000000040205738d */ /* 0x000e640001800005 */
[----:B-1----:R-:W-:-:S13]  /*7b20*/  ISETP.EQ.U32.AND P0, PT, R5, 0x1, PT ;  /* 0x000000010500780c */ /* 0x002fda0003f02070 */
[----:B------:R-:W-:Y:S05]  /*7b30*/  @!P0 BRA `(.L_x_2459) ;  /* 0xffffffb000008947 */ /* 0x000fea000383ffff */
[----:B------:R-:W-:Y:S05]  /*7b40*/  BRA `(.L_x_2457) ;  /* 0x0000003000007947 */ /* 0x000fea0003800000 */
.L_x_2458:
[----:B-----5:R-:W2:Y:S02]  /*7b50*/  LD.E R4, [R2.64+0x4] ;  /* 0x0000040602047980 */ /* 0x020ea4000c101900 */
[----:B-12---:R-:W-:-:S05]  /*7b60*/  IMAD.IADD R5, R19, 0x1, R4 ;  /* 0x0000000113057824 */ /* 0x006fca00078e0204 */
[----:B------:R1:W-:Y:S02]  /*7b70*/  ST.E [R2.64+0x4], R5 ;  /* 0x0000040502007985 */ /* 0x0003e4000c101906 */
.L_x_2457:
[----:B------:R-:W-:Y:S05]  /*7b80*/  BSYNC B0 ;  /* 0x0000000000007941 */ /* 0x000fea0003800000 */
.L_x_2456:
[----:B------:R-:W-:-:S13]  /*7b90*/  ISETP.NE.AND P0, PT, R14, 0x2, PT ;  /* 0x000000020e00780c */ /* 0x000fda0003f05270 */
[----:B------:R-:W-:Y:S05]  /*7ba0*/  @!P0 EXIT ;  /* 0x000000000000894d */ /* 0x000fea0003800000 */
[----:B-1----:R-:W-:-:S05]  /*7bb0*/  IADD3 R2, R0, c[0x0][0x18c], RZ ;  /* 0x0000630000027a10 */ /* 0x002fca0007ffe0ff */
[----:B------:R-:W-:-:S05]  /*7bc0*/  IMAD.WIDE R2, R2, R9, c[0x0][0x180] ;  /* 0x0000600002027625 */ /* 0x000fca00078e0209 */
[----:B------:R-:W2:Y:S01]  /*7bd0*/  ATOM.E.ADD.F16x2.RN.STRONG.GPU P0, RZ, [R2.64], R18 ;  /* 0x0000001202ff798a */ /* 0x000ea2000810e9c6 */
[----:B------:R-:W-:Y:S01]  /*7be0*/  BSSY B0, `(.L_x_2460) ;  /* 0x000000e000007945 */ /* 0x000fe20003800000 */
[----:B--2---:R-:W-:Y:S05]  /*7bf0*/  @P0 BRA `(.L_x_2461) ;  /* 0x000000c000000947 */ /* 0x004fea0003800000 */
[----:B------:R-:W1:Y:S02]  /*7c00*/  QSPC.E.S P0, RZ, [R2] ;  /* 0x0000000002ff73aa */ /* 0x000e640000000500 */
[----:B-1----:R-:W-:Y:S05]  /*7c10*/  @!P0 BRA `(.L_x_2462) ;  /* 0x0000007000008947 */ /* 0x002fea0003800000 */
[----:B------:R-:W-:-:S05]  /*7c20*/  LOP3.LUT R0, R2, 0xffffff, RZ, 0xc0, !PT ;  /* 0x00ffffff02007812 */ /* 0x000fca00078ec0ff */
.L_x_2463:
[----:B-----5:R-:W1:Y:S02]  /*7c30*/  LDS R4, [R0] ;  /* 0x0000000000047984 */ /* 0x020e640000000800 */
[----:B-1----:R-:W-:-:S10]  /*7c40*/  HFMA2.MMA R5, R4, 1, 1, R18 ;  /* 0x3c003c0004057835 */ /* 0x002fd40000000012 */
[----:B------:R-:W1:Y:S02]  /*7c50*/  ATOMS.CAST.SPIN R5, [R0], R4, R5 ;  /* 0x000000040005738d */ /* 0x000e640001800005 */
[----:B-1----:R-:W-:-:S13]  /*7c60*/  ISETP.EQ.U32.AND P0, PT, R5, 0x1, PT ;  /* 0x000000010500780c */ /* 0x002fda0003f02070 */
[----:B------:R-:W-:Y:S05]  /*7c70*/  @!P0 BRA `(.L_x_2463) ;  /* 0xffffffb000008947 */ /* 0x000fea000383ffff */
[----:B------:R-:W-:Y:S05]  /*7c80*/  BRA `(.L_x_2461) ;  /* 0x0000003000007947 */ /* 0x000fea0003800000 */
.L_x_2462:
[----:B------:R-:W2:Y:S02]  /*7c90*/  LD.E R0, [R2.64] ;  /* 0x0000000602007980 */ /* 0x000ea4000c101900 */
[----:B--2--5:R-:W-:-:S05]  /*7ca0*/  IMAD.IADD R5, R18, 0x1, R0 ;  /* 0x0000000112057824 */ /* 0x024fca00078e0200 */
[----:B------:R1:W-:Y:S02]  /*7cb0*/  ST.E [R2.64], R5 ;  /* 0x0000000502007985 */ /* 0x0003e4000c101906 */
.L_x_2461:
[----:B------:R-:W-:Y:S05]  /*7cc0*/  BSYNC B0 ;  /* 0x0000000000007941 */ /* 0x000fea0003800000 */
.L_x_2460:
[----:B------:R-:W2:Y:S02]  /*7cd0*/  ATOM.E.ADD.F16x2.RN.STRONG.GPU P0, RZ, [R2.64+0x4], R17 ;  /* 0x0000041102ff798a */ /* 0x000ea4000810e9c6 */
[----:B--2---:R-:W-:Y:S05]  /*7ce0*/  @P0 EXIT ;  /* 0x000000000000094d */ /* 0x004fea0003800000 */
[----:B------:R-:W2:Y:S02]  /*7cf0*/  QSPC.E.S P0, RZ, [R2+0x4] ;  /* 0x0000040002ff73aa */ /* 0x000ea40000000500 */
[----:B--2---:R-:W-:Y:S05]  /*7d00*/  @!P0 BRA `(.L_x_2464) ;  /* 0x0000008000008947 */ /* 0x004fea0003800000 */
[----:B-1----:R-:W-:-:S04]  /*7d10*/  IADD3 R2, R2, 0x4, RZ ;  /* 0x0000000402027810 */ /* 0x002fc80007ffe0ff */
[----:B------:R-:W-:-:S05]  /*7d20*/  LOP3.LUT R2, R2, 0xffffff, RZ, 0xc0, !PT ;  /* 0x00ffffff02027812 */ /* 0x000fca00078ec0ff */
.L_x_2465:
[----:B-----5:R-:W1:Y:S02]  /*7d30*/  LDS R4, [R2] ;  /* 0x0000000002047984 */ /* 0x020e640000000800 */
[----:B-1----:R-:W-:-:S06]  /*7d40*/  HADD2 R5, R4, R17 ;  /* 0x0000001104057230 */ /* 0x002fcc0000000000 */
[----:B------:R-:W1:Y:S02]  /*7d50*/  ATOMS.CAST.SPIN R5, [R2], R4, R5 ;  /* 0x000000040205738d */ /* 0x000e640001800005 */
[----:B-1----:R-:W-:-:S13]  /*7d60*/  ISETP.EQ.U32.AND P0, PT, R5, 0x1, PT ;  /* 0x000000010500780c */ /* 0x002fda0003f02070 */
[----:B------:R-:W-:Y:S05]  /*7d70*/  @!P0 BRA `(.L_x_2465) ;  /* 0xffffffb000008947 */ /* 0x000fea000383ffff */
[----:B------:R-:W-:Y:S05]  /*7d80*/  EXIT ;  /* 0x000000000000794d */ /* 0x000fea0003800000 */
.L_x_2464:
[----:B------:R-:W2:Y:S02]  /*7d90*/  LD.E R0, [R2.64+0x4] ;  /* 0x0000040602007980 */ /* 0x000ea4000c101900 */
[----:B-12--5:R-:W-:-:S05]  /*7da0*/  IMAD.IADD R5, R17, 0x1, R0 ;  /* 0x0000000111057824 */ /* 0x026fca00078e0200 */
[----:B------:R-:W-:Y:S01]  /*7db0*/  ST.E [R2.64+0x4], R5 ;  /* 0x0000040502007985 */ /* 0x000fe2000c101906 */
[----:B------:R-:W-:Y:S05]  /*7dc0*/  EXIT ;  /* 0x000000000000794d */ /* 0x000fea0003800000 */
.L_x_2466:
        /* <DEDUP_REMOVED lines=11> */
.L_x_4776:


//--------------------- .text._Z23gemm_half_q_half_kernelILi3ELi190ELb1ELb0ELi32EEvPK6__halfPKjS4_S2_PS0_iiiiPKtS7_iiiiiibS2_i --------------------------
	.section	.text._Z23gemm_half_q_half_kernelILi3ELi190ELb1ELb0ELi32EEvPK6__halfPKjS4_S2_PS0_iiiiPKtS7_iiiiiibS2_i,"ax",@progbits
	.sectioninfo	@"SHI_REGISTERS=111"
	.align	128
        .global         _Z23gemm_half_q_half_kernelILi3ELi190ELb1ELb0ELi32EEvPK6__halfPKjS4_S2_PS0_iiiiPKtS7_iiiiiibS2_i
        .type           _Z23gemm_half_q_half_kernelILi3ELi190ELb1ELb0ELi32EEvPK6__halfPKjS4_S2_PS0_iiiiPKtS7_iiiiiibS2_i,@function
        .size           _Z23gemm_half_q_half_kernelILi3ELi190ELb1ELb0ELi32EEvPK6__halfPKjS4_S2_PS0_iiiiPKtS7_iiiiiibS2_i,(.L_x_4777 - _Z23gemm_half_q_half_kernelILi3ELi190ELb1ELb0ELi32EEvPK6__halfPKjS4_S2_PS0_iiiiPKtS7_iiiiiibS2_i)
        .other          _Z23gemm_half_q_half_kernelILi3ELi190ELb1ELb0ELi32EEvPK6__halfPKjS4_S2_PS0_iiiiPKtS7_iiiiiibS2_i,@"STO_CUDA_ENTRY STV_DEFAULT"
_Z23gemm_half_q_half_kernelILi3ELi190ELb1ELb0ELi32EEvPK6__halfPKjS4_S2_PS0_iiiiPKtS7_iiiiiibS2_i:
.text._Z23gemm_half_q_half_kernelILi3ELi190ELb1ELb0ELi32EEvPK6__halfPKjS4_S2_PS0_iiiiPKtS7_iiiiiibS2_i:
[----:B------:R-:W-:Y:S02]  /*0000*/  IMAD.MOV.U32 R1, RZ, RZ, c[0x0][0x28] ;  /* 0x00000a00ff017624 */ /* 0x000fe400078e00ff */
[----:B------:R-:W0:Y:S01]  /*0010*/  S2R R4, SR_CTAID.Y ;  /* 0x0000000000047919 */ /* 0x000e220000002600 */
[----:B------:R-:W-:Y:S01]  /*0020*/  IMAD.MOV.U32 R3, RZ, RZ, -0x3 ;  /* 0xfffffffdff037424 */ /* 0x000fe200078e00ff */
[----:B------:R-:W-:Y:S01]  /*0030*/  ULDC.64 UR6, c[0x0][0x118] ;  /* 0x0000460000067ab9 */ /* 0x000fe20000000a00 */
[----:B------:R-:W-:Y:S01]  /*0040*/  PRMT R16, RZ, 0x7610, R16 ;  /* 0x00007610ff107816 */ /* 0x000fe20000000010 */
[----:B------:R-:W1:Y:S01]  /*0050*/  S2R R11, SR_TID.X ;  /* 0x00000000000b7919 */ /* 0x000e620000002100 */
[----:B------:R-:W-:Y:S02]  /*0060*/  PRMT R17, RZ, 0x7610, R17 ;  /* 0x00007610ff117816 */ /* 0x000fe40000000011 */
[----:B------:R-:W-:Y:S02]  /*0070*/  PRMT R18, RZ, 0x7610, R18 ;  /* 0x00007610ff127816 */ /* 0x000fe40000000012 */
[----:B------:R-:W-:Y:S01]  /*0080*/  PRMT R5, RZ, 0x7610, R5 ;  /* 0x00007610ff057816 */ /* 0x000fe20000000005 */
[----:B0-----:R-:W-:-:S02]  /*0090*/  IMAD R0, R4, R3, c[0x0][0x188] ;  /* 0x0000620004007624 */ /* 0x001fc400078e0203 */
[----:B------:R-:W0:Y:S03]  /*00a0*/  S2R R3, SR_CTAID.Z ;  /* 0x0000000000037919 */ /* 0x000e260000002700 */
[C---:B------:R-:W-:Y:S02]  /*00b0*/  ISETP.GE.AND P1, PT, R0.reuse, 0x1, PT ;  /* 0x000000010000780c */ /* 0x040fe40003f26270 */
[----:B------:R-:W-:-:S11]  /*00c0*/  IMNMX R19, R0, 0x3, PT ;  /* 0x0000000300137817 */ /* 0x000fd60003800200 */
[----:B------:R-:W-:Y:S05]  /*00d0*/  @!P1 BRA `(.L_x_2467) ;  /* 0x0000014000009947 */ /* 0x000fea0003800000 */
[----:B-1----:R-:W-:Y:S02]  /*00e0*/  IMAD.MOV.U32 R6, RZ, RZ, c[0x0][0x1c8] ;  /* 0x00007200ff067624 */ /* 0x002fe400078e00ff */
        /* <DEDUP_REMOVED lines=19> */
.L_x_2467:
[----:B-1----:R-:W1:Y:S01]  /*0220*/  S2R R6, SR_CTAID.X ;  /* 0x0000000000067919 */ /* 0x002e620000002500 */
[----:B------:R-:W-:Y:S01]  /*0230*/  PRMT R2, R5, 0x9910, RZ ;  /* 0x0000991005027816 */ /* 0x000fe200000000ff */
[----:B0-----:R-:W-:-:S03]  /*0240*/  IMAD.SHL.U32 R20, R3, 0x20, RZ ;  /* 0x0000002003147824 */ /* 0x001fc600078e00ff */
[----:B------:R-:W-:Y:S02]  /*0250*/  ISETP.NE.AND P0, PT, R2, RZ, PT ;  /* 0x000000ff0200720c */ /* 0x000fe40003f05270 */
[----:B------:R-:W-:-:S04]  /*0260*/  IADD3 R21, R20, 0x20, RZ ;  /* 0x0000002014157810 */ /* 0x000fc80007ffe0ff */
[----:B------:R-:W-:-:S07]  /*0270*/  IMNMX R21, R21, c[0x0][0x190], PT ;  /* 0x0000640015157a17 */ /* 0x000fce0003800200 */
[----:B------:R-:W-:Y:S05]  /*0280*/  @!P0 EXIT ;  /* 0x000000000000894d */ /* 0x000fea0003800000 */
[--C-:B------:R-:W-:Y:S01]  /*0290*/  IMAD.IADD R23, R20, 0x1, R11.reuse ;  /* 0x0000000114177824 */ /* 0x100fe200078e020b */
[----:B------:R-:W-:Y:S01]  /*02a0*/  BSSY B0, `(.L_x_2468) ;  /* 0x00000a5000007945 */ /* 0x000fe20003800000 */
[----:B-1----:R-:W-:-:S03]  /*02b0*/  IMAD R2, R6, 0x20, R11 ;  /* 0x0000002006027824 */ /* 0x002fc600078e020b */
        /* <DEDUP_REMOVED lines=17> */
.L_x_2472:
        /* <DEDUP_REMOVED lines=36> */
.L_x_2471:
        /* <DEDUP_REMOVED lines=22> */
.L_x_2473:
        /* <DEDUP_REMOVED lines=12> */
.L_x_2470:
[----:B------:R-:W-:Y:S01]  /*0830*/  ISETP.GT.AND P2, PT, R19, 0x3, PT ;  /* 0x000000031300780c */ /* 0x000fe20003f44270 */
[----:B------:R-:W-:Y:S01]  /*0840*/  IMAD.SHL.U32 R26, R11, 0x2, RZ ;  /* 0x000000020b1a7824 */ /* 0x000fe200078e00ff */
[----:B------:R-:W-:Y:S01]  /*0850*/  PLOP3.LUT P0, PT, PT, PT, PT, 0x80, 0x0 ;  /* 0x000000000000781c */ /* 0x000fe20003f0f070 */
[----:B------:R-:W-:-:S10]  /*0860*/  IMAD.MOV.U32 R5, RZ, RZ, RZ ;  /* 0x000000ffff057224 */ /* 0x000fd400078e00ff */
[----:B------:R-:W-:Y:S05]  /*0870*/  @!P2 BRA `(.L_x_2474) ;  /* 0x000002600000a947 */ /* 0x000fea0003800000 */
[----:B------:R-:W-:Y:S02]  /*0880*/  PLOP3.LUT P0, PT, PT, PT, PT, 0x8, 0x0 ;  /* 0x000000000000781c */ /* 0x000fe40003f0e170 */
[----:B------:R-:W-:Y:S02]  /*0890*/  IADD3 R28, R19, -0x3, RZ ;  /* 0xfffffffd131c7810 */ /* 0x000fe40007ffe0ff */
.L_x_2475:
        /* <DEDUP_REMOVED lines=36> */
.L_x_2474:
        /* <DEDUP_REMOVED lines=22> */
.L_x_2476:
        /* <DEDUP_REMOVED lines=11> */
.L_x_2469:
[----:B------:R-:W-:Y:S05]  /*0cf0*/  BSYNC B0 ;  /* 0x0000000000007941 */ /* 0x000fea0003800000 */
.L_x_2468:
        /* <DEDUP_REMOVED lines=14> */
.L_x_2479:
        /* <DEDUP_REMOVED lines=19> */
.L_x_2478:
        /* <DEDUP_REMOVED lines=14> */
.L_x_2480:
[----:B------:R-:W-:-:S13]  /*0ff0*/  ISETP.LT.OR P0, PT, R5, R19, P0 ;  /* 0x000000130500720c */ /* 0x000fda0000701670 */
[----:B------:R-:W-:Y:S02]  /*1000*/  @P0 IMAD R5, R4, 0x3, R5 ;  /* 0x0000000304050824 */ /* 0x000fe400078e0205 */
[----:B------:R-:W-:Y:S02]  /*1010*/  @P0 IMAD.MOV.U32 R4, RZ, RZ, 0x2 ;  /* 0x00000002ff040424 */ /* 0x000fe400078e00ff */
[----:B------:R-:W-:-:S04]  /*1020*/  @P0 IMAD R5, R5, c[0x0][0x18c], R2 ;  /* 0x0000630005050a24 */ /* 0x000fc800078e0202 */
[----:B------:R-:W-:-:S05]  /*1030*/  @P0 IMAD.WIDE R4, R5, R4, c[0x0][0x180] ;  /* 0x0000600005040625 */ /* 0x000fca00078e0204 */
[----:B------:R1:W-:Y:S02]  /*1040*/  @P0 STG.E.64 [R4.64], RZ ;  /* 0x000000ff04000986 */ /* 0x0003e4000c101b06 */
.L_x_2477:
        /* <DEDUP_REMOVED lines=65> */
.L_x_2482:
        /* <DEDUP_REMOVED lines=41> */
.L_x_2481:
[----:B------:R-:W-:Y:S01]  /*16f0*/  ISETP.GE.OR P0, PT, R20, c[0x0][0x1a8], P0 ;  /* 0x00006a0014007a0c */ /* 0x000fe20000706670 */
[----:B------:R-:W-:Y:S01]  /*1700*/  UMOV UR4, URZ ;  /* 0x0000003f00047c82 */ /* 0x000fe20008000000 */
[----:B------:R-:W-:Y:S01]  /*1710*/  LEA.HI.X R13, R26, c[0x0][0x16c], R27, 0x2, P3 ;  /* 0x00005b001a0d7a11 */ /* 0x000fe200018f141b */
[----:B------:R-:W-:Y:S01]  /*1720*/  IMAD.MOV.U32 R12, RZ, RZ, R33 ;  /* 0x000000ffff0c7224 */ /* 0x000fe200078e0021 */
[----:B------:R-:W-:-:S02]  /*1730*/  PRMT R31, RZ, 0x5410, RZ ;  /* 0x00005410ff1f7816 */ /* 0x000fc400000000ff */
[----:B------:R-:W-:Y:S02]  /*1740*/  PRMT R30, RZ, 0x5410, RZ ;  /* 0x00005410ff1e7816 */ /* 0x000fe400000000ff */
[----:B------:R-:W-:Y:S02]  /*1750*/  PRMT R26, RZ, 0x5410, RZ ;  /* 0x00005410ff1a7816 */ /* 0x000fe400000000ff */
[----:B------:R-:W-:Y:S02]  /*1760*/  PRMT R27, RZ, 0x5410, RZ ;  /* 0x00005410ff1b7816 */ /* 0x000fe400000000ff */
[----:B------:R-:W-:Y:S02]  /*1770*/  PRMT R28, RZ, 0x5410, RZ ;  /* 0x00005410ff1c7816 */ /* 0x000fe400000000ff */
        /* <DEDUP_REMOVED lines=9> */
[----:B-----5:R-:W-:Y:S01]  /*1810*/  HADD2.F32 R14, -RZ, R25.H0_H0 ;  /* 0x20000019ff0e7230 */ /* 0x020fe20000004100 */
[----:B------:R-:W-:Y:S01]  /*1820*/  IADD3.X R4, R32, UR4, R37, P0, P2 ;  /* 0x0000000420047c10 */ /* 0x000fe200087e4425 */
[----:B------:R-:W-:Y:S01]  /*1830*/  HADD2.F32 R32, -RZ, R23.H0_H0 ;  /* 0x20000017ff207230 */ /* 0x000fe20000004100 */
[----:B------:R-:W-:-:S02]  /*1840*/  UMOV UR4, URZ ;  /* 0x0000003f00047c82 */ /* 0x000fc40008000000 */
[----:B------:R-:W-:Y:S02]  /*1850*/  LEA.HI.X R3, R3, c[0x0][0x16c], R4, 0x2, P3 ;  /* 0x00005b0003037a11 */ /* 0x000fe400018f1404 */
.L_x_2496:
[----:B-----5:R-:W-:Y:S05]  /*1860*/  @!P1 BRA `(.L_x_2484) ;  /* 0x0000178000009947 */ /* 0x020fea0003800000 */
[----:B------:R-:W2:Y:S04]  /*1870*/  LDG.E.128.CONSTANT R4, [R12.64] ;  /* 0x000000060c047981 */ /* 0x000ea8000c1e9d00 */
[----:B------:R-:W3:Y:S01]  /*1880*/  LDG.E.128.CONSTANT R8, [R2.64] ;  /* 0x0000000602087981 */ /* 0x000ee2000c1e9d00 */
[----:B------:R-:W-:Y:S02]  /*1890*/  PRMT R60, R17, 0x9910, RZ ;  /* 0x00009910113c7816 */ /* 0x000fe400000000ff */
[----:B------:R-:W-:Y:S02]  /*18a0*/  ISETP.GE.AND P2, PT, R19, 0x2, PT ;  /* 0x000000021300780c */ /* 0x000fe40003f46270 */
[----:B------:R-:W-:Y:S02]  /*18b0*/  ISETP.NE.AND P0, PT, R60, RZ, PT ;  /* 0x000000ff3c00720c */ /* 0x000fe40003f05270 */
[----:B--2---:R-:W-:-:S02]  /*18c0*/  LEA.HI R34, R4, 0xffffff80, RZ, 0x8 ;  /* 0xffffff8004227811 */ /* 0x004fc400078f40ff */
[----:B------:R-:W-:Y:S02]  /*18d0*/  LOP3.LUT R42, R4, 0xff, RZ, 0xc0, !PT ;  /* 0x000000ff042a7812 */ /* 0x000fe400078ec0ff */
[--C-:B------:R-:W-:Y:S02]  /*18e0*/  SHF.R.U32.HI R49, RZ, 0x8, R4.reuse ;  /* 0x00000008ff317819 */ /* 0x100fe40000011604 */
[----:B------:R-:W-:Y:S01]  /*18f0*/  SHF.R.U32.HI R4, RZ, 0x10, R4 ;  /* 0x00000010ff047819 */ /* 0x000fe20000011604 */
[----:B------:R-:W0:Y:S01]  /*1900*/  I2F.F16 R34, R34 ;  /* 0x0000002200227306 */ /* 0x000e220000200c00 */
[----:B---3--:R-:W-:Y:S02]  /*1910*/  LOP3.LUT R50, R11, 0xff, RZ, 0xc0, !PT ;  /* 0x000000ff0b327812 */ /* 0x008fe400078ec0ff */
[----:B------:R-:W-:Y:S02]  /*1920*/  LOP3.LUT R4, R4, 0xff, RZ, 0xc0, !PT ;  /* 0x000000ff04047812 */ /* 0x000fe400078ec0ff */
[----:B------:R-:W-:-:S02]  /*1930*/  IADD3 R53, R50, -0x80, RZ ;  /* 0xffffff8032357810 */ /* 0x000fc40007ffe0ff */
[----:B------:R-:W-:Y:S02]  /*1940*/  SHF.R.U32.HI R51, RZ, 0x8, R5 ;  /* 0x00000008ff337819 */ /* 0x000fe40000011605 */
[----:B------:R-:W-:Y:S02]  /*1950*/  LOP3.LUT R50, R49, 0xff, RZ, 0xc0, !PT ;  /* 0x000000ff31327812 */ /* 0x000fe400078ec0ff */
[----:B------:R-:W-:Y:S01]  /*1960*/  IADD3 R4, R4, -0x80, RZ ;  /* 0xffffff8004047810 */ /* 0x000fe20007ffe0ff */
[----:B------:R1:W2:Y:S01]  /*1970*/  I2F.F16 R49, R53 ;  /* 0x0000003500317306 */ /* 0x0002a20000200c00 */
[----:B------:R-:W-:Y:S02]  /*1980*/  LOP3.LUT R52, R51, 0xff, RZ, 0xc0, !PT ;  /* 0x000000ff33347812 */ /* 0x000fe400078ec0ff */
[----:B------:R-:W-:Y:S02]  /*1990*/  SHF.R.U32.HI R55, RZ, 0x10, R6 ;  /* 0x00000010ff377819 */ /* 0x000fe40000011606 */
[----:B------:R-:W-:-:S02]  /*19a0*/  LEA.HI R35, R5, 0xffffff80, RZ, 0x8 ;  /* 0xffffff8005237811 */ /* 0x000fc400078f40ff */
[----:B------:R-:W-:Y:S01]  /*19b0*/  LOP3.LUT R43, R5, 0xff, RZ, 0xc0, !PT ;  /* 0x000000ff052b7812 */ /* 0x000fe200078ec0ff */
[----:B------:R3:W4:Y:S01]  /*19c0*/  I2F.F16 R51, R4 ;  /* 0x0000000400337306 */ /* 0x0007220000200c00 */
[----:B-1----:R-:W-:Y:S02]  /*19d0*/  SHF.R.U32.HI R53, RZ, 0x8, R6 ;  /* 0x00000008ff357819 */ /* 0x002fe40000011606 */
[----:B------:R-:W-:Y:S02]  /*19e0*/  SHF.R.U32.HI R5, RZ, 0x10, R5 ;  /* 0x00000010ff057819 */ /* 0x000fe40000011605 */
[----:B------:R-:W-:Y:S02]  /*19f0*/  LOP3.LUT R54, R53, 0xff, RZ, 0xc0, !PT ;  /* 0x000000ff35367812 */ /* 0x000fe400078ec0ff */
[----:B------:R-:W-:Y:S01]  /*1a00*/  LOP3.LUT R55, R55, 0xff, RZ, 0xc0, !PT ;  /* 0x000000ff37377812 */ /* 0x000fe200078ec0ff */
[----:B------:R-:W1:Y:S01]  /*1a10*/  I2F.F16 R35, R35 ;  /* 0x0000002300237306 */ /* 0x000e620000200c00 */
[----:B---3--:R-:W-:-:S02]  /*1a20*/  SHF.R.U32.HI R4, RZ, 0x8, R7 ;  /* 0x00000008ff047819 */ /* 0x008fc40000011607 */
[C---:B------:R-:W-:Y:S02]  /*1a30*/  LEA.HI R36, R6.reuse, 0xffffff80, RZ, 0x8 ;  /* 0xffffff8006247811 */ /* 0x040fe400078f40ff */
[----:B------:R-:W-:Y:S02]  /*1a40*/  LOP3.LUT R44, R6, 0xff, RZ, 0xc0, !PT ;  /* 0x000000ff062c7812 */ /* 0x000fe400078ec0ff */
[----:B------:R-:W-:Y:S02]  /*1a50*/  LOP3.LUT R4, R4, 0xff, RZ, 0xc0, !PT ;  /* 0x000000ff04047812 */ /* 0x000fe400078ec0ff */
[----:B------:R-:W-:Y:S01]  /*1a60*/  LOP3.LUT R5, R5, 0xff, RZ, 0xc0, !PT ;  /* 0x000000ff05057812 */ /* 0x000fe200078ec0ff */
[----:B------:R-:W3:Y:S01]  /*1a70*/  I2F.F16 R36, R36 ;  /* 0x0000002400247306 */ /* 0x000ee20000200c00 */
[----:B------:R-:W-:Y:S02]  /*1a80*/  IADD3 R6, R54, -0x80, RZ ;  /* 0xffffff8036067810 */ /* 0x000fe40007ffe0ff */
[----:B------:R-:W-:-:S02]  /*1a90*/  IADD3 R54, R55, -0x80, RZ ;  /* 0xffffff8037367810 */ /* 0x000fc40007ffe0ff */
[C---:B------:R-:W-:Y:S02]  /*1aa0*/  LEA.HI R37, R7.reuse, 0xffffff80, RZ, 0x8 ;  /* 0xffffff8007257811 */ /* 0x040fe400078f40ff */
[----:B------:R-:W-:Y:S01]  /*1ab0*/  LOP3.LUT R45, R7, 0xff, RZ, 0xc0, !PT ;  /* 0x000000ff072d7812 */ /* 0x000fe200078ec0ff */
[----:B------:R-:W0:Y:S01]  /*1ac0*/  I2F.F16 R6, R6 ;  /* 0x0000000600067306 */ /* 0x000e220000200c00 */
[----:B------:R-:W-:Y:S02]  /*1ad0*/  SHF.R.U32.HI R55, RZ, 0x10, R7 ;  /* 0x00000010ff377819 */ /* 0x000fe40000011607 */
[----:B------:R-:W-:Y:S02]  /*1ae0*/  IADD3 R7, R4, -0x80, RZ ;  /* 0xffffff8004077810 */ /* 0x000fe40007ffe0ff */
[C---:B------:R-:W-:Y:S02]  /*1af0*/  LEA.HI R38, R8.reuse, 0xffffff80, RZ, 0x8 ;  /* 0xffffff8008267811 */ /* 0x040fe400078f40ff */
[----:B------:R-:W-:Y:S01]  /*1b00*/  LOP3.LUT R46, R8, 0xff, RZ, 0xc0, !PT ;  /* 0x000000ff082e7812 */ /* 0x000fe200078ec0ff */
[----:B------:R-:W0:Y:S01]  /*1b10*/  I2F.F16 R37, R37 ;  /* 0x0000002500257306 */ /* 0x000e220000200c00 */
[----:B------:R-:W-:-:S02]  /*1b20*/  IADD3 R5, R5, -0x80, RZ ;  /* 0xffffff8005057810 */ /* 0x000fc40007ffe0ff */
[--C-:B------:R-:W-:Y:S02]  /*1b30*/  SHF.R.U32.HI R4, RZ, 0x8, R8.reuse ;  /* 0x00000008ff047819 */ /* 0x100fe40000011608 */
[----:B------:R-:W-:Y:S02]  /*1b40*/  SHF.R.U32.HI R8, RZ, 0x10, R8 ;  /* 0x00000010ff087819 */ /* 0x000fe40000011608 */
[----:B------:R-:W-:Y:S01]  /*1b50*/  SHF.R.U32.HI R56, RZ, 0x8, R9 ;  /* 0x00000008ff387819 */ /* 0x000fe20000011609 */
[----:B------:R5:W0:Y:S01]  /*1b60*/  I2F.F16 R53, R5 ;  /* 0x0000000500357306 */ /* 0x000a220000200c00 */
[----:B------:R-:W-:Y:S02]  /*1b70*/  LOP3.LUT R4, R4, 0xff, RZ, 0xc0, !PT ;  /* 0x000000ff04047812 */ /* 0x000fe400078ec0ff */
[----:B------:R-:W-:Y:S02]  /*1b80*/  SHF.R.U32.HI R59, RZ, 0x8, R10 ;  /* 0x00000008ff3b7819 */ /* 0x000fe4000001160a */
[----:B------:R-:W-:-:S02]  /*1b90*/  IADD3 R4, R4, -0x80, RZ ;  /* 0xffffff8004047810 */ /* 0x000fc40007ffe0ff */
[----:B------:R-:W-:Y:S01]  /*1ba0*/  LOP3.LUT R57, R56, 0xff, RZ, 0xc0, !PT ;  /* 0x000000ff38397812 */ /* 0x000fe200078ec0ff */
[----:B------:R-:W0:Y:S01]  /*1bb0*/  I2F.F16 R38, R38 ;  /* 0x0000002600267306 */ /* 0x000e220000200c00 */
[----:B-----5:R-:W-:Y:S02]  /*1bc0*/  LOP3.LUT R5, R8, 0xff, RZ, 0xc0, !PT ;  /* 0x000000ff08057812 */ /* 0x020fe400078ec0ff */
[----:B------:R-:W-:Y:S02]  /*1bd0*/  LEA.HI R41, R11, 0xffffff80, RZ, 0x8 ;  /* 0xffffff800b297811 */ /* 0x000fe400078f40ff */
[----:B------:R-:W-:Y:S02]  /*1be0*/  IADD3 R5, R5, -0x80, RZ ;  /* 0xffffff8005057810 */ /* 0x000fe40007ffe0ff */
[----:B------:R-:W-:Y:S01]  /*1bf0*/  LOP3.LUT R59, R59, 0xff, RZ, 0xc0, !PT ;  /* 0x000000ff3b3b7812 */ /* 0x000fe200078ec0ff */
[----:B------:R5:W0:Y:S01]  /*1c00*/  I2F.F16 R8, R4 ;  /* 0x0000000400087306 */ /* 0x000a220000200c00 */
[----:B------:R-:W-:-:S02]  /*1c10*/  SHF.R.U32.HI R58, RZ, 0x10, R9 ;  /* 0x00000010ff3a7819 */ /* 0x000fc40000011609 */
[C---:B------:R-:W-:Y:S02]  /*1c20*/  LEA.HI R40, R10.reuse, 0xffffff80, RZ, 0x8 ;  /* 0xffffff800a287811 */ /* 0x040fe400078f40ff */
[----:B------:R-:W-:Y:S02]  /*1c30*/  LOP3.LUT R48, R10, 0xff, RZ, 0xc0, !PT ;  /* 0x000000ff0a307812 */ /* 0x000fe400078ec0ff */
[----:B------:R-:W-:Y:S01]  /*1c40*/  LOP3.LUT R47, R9, 0xff, RZ, 0xc0, !PT ;  /* 0x000000ff092f7812 */ /* 0x000fe200078ec0ff */
[----:B------:R0:W1:Y:S01]  /*1c50*/  I2F.F16 R56, R5 ;  /* 0x0000000500387306 */ /* 0x0000620000200c00 */
[----:B-----5:R-:W-:Y:S02]  /*1c60*/  SHF.R.U32.HI R4, RZ, 0x10, R10 ;  /* 0x00000010ff047819 */ /* 0x020fe4000001160a */
[----:B------:R-:W-:Y:S02]  /*1c70*/  IADD3 R10, R59, -0x80, RZ ;  /* 0xffffff803b0a7810 */ /* 0x000fe40007ffe0ff */
[----:B------:R-:W-:-:S02]  /*1c80*/  LOP3.LUT R55, R55, 0xff, RZ, 0xc0, !PT ;  /* 0x000000ff37377812 */ /* 0x000fc400078ec0ff */
[----:B------:R-:W-:Y:S01]  /*1c90*/  LOP3.LUT R58, R58, 0xff, RZ, 0xc0, !PT ;  /* 0x000000ff3a3a7812 */ /* 0x000fe200078ec0ff */
[----:B------:R-:W1:Y:S01]  /*1ca0*/  I2F.F16 R40, R40 ;  /* 0x0000002800287306 */ /* 0x000e620000200c00 */
[--C-:B0-----:R-:W-:Y:S02]  /*1cb0*/  SHF.R.U32.HI R5, RZ, 0x8, R11.reuse ;  /* 0x00000008ff057819 */ /* 0x101fe4000001160b */
[----:B------:R-:W-:Y:S02]  /*1cc0*/  SHF.R.U32.HI R11, RZ, 0x10, R11 ;  /* 0x00000010ff0b7819 */ /* 0x000fe4000001160b */
[----:B------:R-:W-:Y:S02]  /*1cd0*/  LEA.HI R39, R9, 0xffffff80, RZ, 0x8 ;  /* 0xffffff8009277811 */ /* 0x000fe400078f40ff */
[----:B------:R-:W-:Y:S01]  /*1ce0*/  LOP3.LUT R59, R11, 0xff, RZ, 0xc0, !PT ;  /* 0x000000ff0b3b7812 */ /* 0x000fe200078ec0ff */
[----:B------:R-:W0:Y:S01]  /*1cf0*/  I2F.F16 R41, R41 ;  /* 0x0000002900297306 */ /* 0x000e220000200c00 */
[----:B------:R-:W-:-:S02]  /*1d00*/  LOP3.LUT R4, R4, 0xff, RZ, 0xc0, !PT ;  /* 0x000000ff04047812 */ /* 0x000fc400078ec0ff */
[----:B------:R-:W-:Y:S02]  /*1d10*/  LOP3.LUT R5, R5, 0xff, RZ, 0xc0, !PT ;  /* 0x000000ff05057812 */ /* 0x000fe400078ec0ff */
        /* <DEDUP_REMOVED lines=73> */
[--C-:B0-----:R-:W-:Y:S01]  /*21b0*/  HADD2.F32 R62, -RZ, R4.reuse.H0_H0 ;  /* 0x20000004ff3e7230 */ /* 0x101fe20000004100 */
        /* <DEDUP_REMOVED lines=47> */
.L_x_2485:
        /* <DEDUP_REMOVED lines=93> */
.L_x_2486:
        /* <DEDUP_REMOVED lines=45> */
[----:B------:R-:W-:Y:S02]  /*2d50*/  FFMA.FTZ R64, R55, R64, R65 ;  /* 0x0000004037407223 */ /* 0x000fe40000010041 */
[-C--:B------:R-:W-:Y:S01]  /*2d60*/  FFMA.FTZ R6, R7, R61.reuse, R6 ;  /* 0x0000003d07067223 */ /* 0x080fe20000010006 */
[----:B-1----:R-:W-:Y:S01]  /*2d70*/  HADD2.F32 R7, -RZ, R4.H0_H0 ;  /* 0x20000004ff077230 */ /* 0x002fe20000004100 */
        /* <DEDUP_REMOVED lines=39> */
.L_x_2484:
        /* <DEDUP_REMOVED lines=123> */
[--C-:B------:R-:W-:Y:S02]  /*37a0*/  HADD2.F32 R66, -RZ, R63.reuse.H0_H0 ;  /* 0x2000003fff427230 */ /* 0x100fe40000004100 */
[----:B------:R-:W-:Y:S01]  /*37b0*/  HADD2.F32 R68, -RZ, R63.H1_H1 ;  /* 0x3000003fff447230 */ /* 0x000fe20000004100 */
[----:B------:R-:W-:Y:S01]  /*37c0*/  FFMA.FTZ R61, R61, R64, RZ ;  /* 0x000000403d3d7223 */ /* 0x000fe200000100ff */
[----:B------:R-:W-:Y:S01]  /*37d0*/  HADD2.F32 R63, -RZ, R40.H0_H0 ;  /* 0x20000028ff3f7230 */ /* 0x000fe20000004100 */
[C---:B------:R-:W-:Y:S01]  /*37e0*/  FFMA.FTZ R67, R64.reuse, R67, RZ ;  /* 0x0000004340437223 */ /* 0x040fe200000100ff */
[----:B------:R-:W-:Y:S01]  /*37f0*/  HADD2.F32 R65, -RZ, R62.H1_H1 ;  /* 0x3000003eff417230 */ /* 0x000fe20000004100 */
[C---:B------:R-:W-:Y:S01]  /*3800*/  FFMA.FTZ R69, R64.reuse, R69, RZ ;  /* 0x0000004540457223 */ /* 0x040fe200000100ff */
[----:B------:R-:W-:Y:S01]  /*3810*/  HADD2.F32 R62, -RZ, R4.H0_H0 ;  /* 0x20000004ff3e7230 */ /* 0x000fe20000004100 */
        /* <DEDUP_REMOVED lines=20> */
[----:B0-----:R-:W-:Y:S01]  /*3960*/  HADD2.F32 R63, -RZ, R6.H0_H0 ;  /* 0x20000006ff3f7230 */ /* 0x001fe20000004100 */
        /* <DEDUP_REMOVED lines=8> */
[----:B------:R-:W-:Y:S01]  /*39f0*/  FFMA.FTZ R7, R63, R7, R66 ;  /* 0x000000073f077223 */ /* 0x000fe20000010042 */
[----:B------:R-:W-:Y:S02]  /*3a00*/  HADD2.F32 R62, -RZ, R9.H0_H0 ;  /* 0x20000009ff3e7230 */ /* 0x000fe40000004100 */
        /* <DEDUP_REMOVED lines=38> */
.L_x_2488:
        /* <DEDUP_REMOVED lines=93> */
.L_x_2489:
        /* <DEDUP_REMOVED lines=87> */
.L_x_2487:
        /* <DEDUP_REMOVED lines=199> */
.L_x_2491:
        /* <DEDUP_REMOVED lines=93> */
.L_x_2492:
        /* <DEDUP_REMOVED lines=87> */
.L_x_2490:
        /* <DEDUP_REMOVED lines=199> */
.L_x_2494:
        /* <DEDUP_REMOVED lines=93> */
.L_x_2495:
        /* <DEDUP_REMOVED lines=87> */
.L_x_2493:
[----:B------:R-:W-:Y:S01]  /*7710*/  IADD3 R20, R20, 0x20, RZ ;  /* 0x0000002014147810 */ /* 0x000fe20007ffe0ff */
[----:B------:R-:W-:Y:S01]  /*7720*/  UIADD3 UR4, UR4, 0x40, URZ ;  /* 0x0000004004047890 */ /* 0x000fe2000fffe03f */
[C---:B------:R-:W-:Y:S02]  /*7730*/  IMAD.WIDE R2, R35.reuse, 0x8, R2 ;  /* 0x0000000823027825 */ /* 0x040fe400078e0202 */
[C---:B------:R-:W-:Y:S02]  /*7740*/  ISETP.GE.AND P0, PT, R20.reuse, c[0x0][0x1a8], PT ;  /* 0x00006a0014007a0c */ /* 0x040fe40003f06270 */
[----:B------:R-:W-:Y:S01]  /*7750*/  ISETP.LT.AND P2, PT, R20, R21, PT ;  /* 0x000000151400720c */ /* 0x000fe20003f41270 */
[----:B0-----:R-:W-:-:S12]  /*7760*/  IMAD.WIDE R12, R35, 0x8, R12 ;  /* 0x00000008230c7825 */ /* 0x001fd800078e020c */
[----:B------:R-:W-:Y:S05]  /*7770*/  @!P0 BRA P2, `(.L_x_2496) ;  /* 0xffffa0e000008947 */ /* 0x000fea000103ffff */
.L_x_2483:
        /* <DEDUP_REMOVED lines=8> */
.L_x_2504:
[----:B-----5:R0:W5:Y:S01]  /*7800*/  LDG.E.128.CONSTANT R32, [R12.64] ;  /* 0x000000060c207981 */ /* 0x020162000c1e9d00 */
[----:B------:R-:W-:Y:S01]  /*7810*/  IMAD.MOV.U32 R3, RZ, RZ, c[0x0][0x18c] ;  /* 0x00006300ff037624 */ /* 0x000fe200078e00ff */
[----:B------:R-:W-:Y:S06]  /*7820*/  @!P1 BRA `(.L_x_2498) ;  /* 0x0000115000009947 */ /* 0x000fec0003800000 */
[----:B------:R-:W-:-:S06]  /*7830*/  IMAD.WIDE R4, R3, 0x4, R12 ;  /* 0x0000000403047825 */ /* 0x000fcc00078e020c */
[----:B------:R-:W-:Y:S02]  /*7840*/  IMAD.WIDE R8, R3, 0x4, R4 ;  /* 0x0000000403087825 */ /* 0x000fe400078e0204 */
[----:B------:R-:W2:Y:S04]  /*7850*/  LDG.E.128.CONSTANT R4, [R4.64] ;  /* 0x0000000604047981 */ /* 0x000ea8000c1e9d00 */
[----:B------:R-:W3:Y:S01]  /*7860*/  LDG.E.128.CONSTANT R8, [R8.64] ;  /* 0x0000000608087981 */ /* 0x000ee2000c1e9d00 */
[----:B------:R-:W-:Y:S02]  /*7870*/  PRMT R15, R17, 0x9910, RZ ;  /* 0x00009910110f7816 */ /* 0x000fe400000000ff */
[----:B-----5:R-:W-:Y:S02]  /*7880*/  SHF.R.U32.HI R14, RZ, 0xc, R32 ;  /* 0x0000000cff0e7819 */ /* 0x020fe40000011620 */
[----:B------:R-:W-:-:S02]  /*7890*/  SHF.R.U32.HI R40, RZ, 0xc, R33 ;  /* 0x0000000cff287819 */ /* 0x000fc40000011621 */
[----:B------:R-:W-:Y:S02]  /*78a0*/  LOP3.LUT R36, R33, 0x3f003f, RZ, 0xc0, !PT ;  /* 0x003f003f21247812 */ /* 0x000fe400078ec0ff */
[----:B------:R-:W-:Y:S02]  /*78b0*/  SHF.R.U32.HI R39, RZ, 0x6, R33 ;  /* 0x00000006ff277819 */ /* 0x000fe40000011621 */
[--C-:B------:R-:W-:Y:S02]  /*78c0*/  SHF.R.U32.HI R44, RZ, 0xc, R34.reuse ;  /* 0x0000000cff2c7819 */ /* 0x100fe40000011622 */
[----:B------:R-:W-:Y:S02]  /*78d0*/  ISETP.NE.AND P2, PT, R15, RZ, PT ;  /* 0x000000ff0f00720c */ /* 0x000fe40003f45270 */
[----:B------:R-:W-:Y:S02]  /*78e0*/  LOP3.LUT R41, R34, 0x3f003f, RZ, 0xc0, !PT ;  /* 0x003f003f22297812 */ /* 0x000fe400078ec0ff */
[----:B------:R-:W-:-:S02]  /*78f0*/  SHF.R.U32.HI R45, RZ, 0x6, R34 ;  /* 0x00000006ff2d7819 */ /* 0x000fc40000011622 */
[--C-:B------:R-:W-:Y:S02]  /*7900*/  SHF.R.U32.HI R46, RZ, 0xc, R35.reuse ;  /* 0x0000000cff2e7819 */ /* 0x100fe40000011623 */
[----:B------:R-:W-:Y:S02]  /*7910*/  LOP3.LUT R14, R14, 0xf000f, RZ, 0xc0, !PT ;  /* 0x000f000f0e0e7812 */ /* 0x000fe400078ec0ff */
        /* <DEDUP_REMOVED lines=22> */
[--C-:B------:R-:W-:Y:S02]  /*7a80*/  SHF.R.U32.HI R35, RZ, 0x8, R10.reuse ;  /* 0x00000008ff237819 */ /* 0x100fe4000001160a */
[----:B------:R-:W-:Y:S02]  /*7a90*/  LOP3.LUT R40, R44, 0xf000f, RZ, 0xc0, !PT ;  /* 0x000f000f2c287812 */ /* 0x000fe400078ec0ff */
[----:B------:R-:W-:-:S02]  /*7aa0*/  SHF.R.U32.HI R50, RZ, 0xa, R10 ;  /* 0x0000000aff327819 */ /* 0x000fc4000001160a */
[----:B------:R-:W-:Y:S02]  /*7ab0*/  LOP3.LUT R47, R10, 0x3f003f, RZ, 0xc0, !PT ;  /* 0x003f003f0a2f7812 */ /* 0x000fe400078ec0ff */
[----:B------:R-:W-:Y:S02]  /*7ac0*/  SHF.R.U32.HI R48, RZ, 0x6, R10 ;  /* 0x00000006ff307819 */ /* 0x000fe4000001160a */
[----:B------:R-:W-:Y:S02]  /*7ad0*/  SHF.R.U32.HI R53, RZ, 0x8, R11 ;  /* 0x00000008ff357819 */ /* 0x000fe4000001160b */
[----:B------:R-:W-:Y:S02]  /*7ae0*/  LOP3.LUT R10, R14, 0x300030, R15, 0xf8, !PT ;  /* 0x003000300e0a7812 */ /* 0x000fe400078ef80f */
[----:B--2---:R-:W-:Y:S02]  /*7af0*/  SHF.R.U32.HI R14, RZ, 0xc, R5 ;  /* 0x0000000cff0e7819 */ /* 0x004fe40000011605 */
[----:B------:R-:W-:-:S02]  /*7b00*/  LOP3.LUT R44, R9, 0x300030, R8, 0xf8, !PT ;  /* 0x00300030092c7812 */ /* 0x000fc400078ef808 */
[----:B------:R-:W-:Y:S02]  /*7b10*/  LOP3.LUT R49, R40, 0x300030, R35, 0xf8, !PT ;  /* 0x0030003028317812 */ /* 0x000fe400078ef823 */
[----:B------:R-:W-:Y:S02]  /*7b20*/  LOP3.LUT R58, R46, 0x300030, R53, 0xf8, !PT ;  /* 0x003000302e3a7812 */ /* 0x000fe400078ef835 */
[----:B------:R-:W-:Y:S02]  /*7b30*/  SHF.R.U32.HI R9, RZ, 0xc, R4 ;  /* 0x0000000cff097819 */ /* 0x000fe40000011604 */
        /* <DEDUP_REMOVED lines=135> */
.L_x_2499:
        /* <DEDUP_REMOVED lines=48> */
.L_x_2500:
        /* <DEDUP_REMOVED lines=45> */
.L_x_2498:
        /* <DEDUP_REMOVED lines=34> */
[--C-:B------:R-:W-:Y:S02]  /*8ba0*/  SHF.R.U32.HI R44, RZ, 0x8, R10.reuse ;  /* 0x00000008ff2c7819 */ /* 0x100fe4000001160a */
[----:B------:R-:W-:Y:S02]  /*8bb0*/  LOP3.LUT R47, R43, 0xf000f, RZ, 0xc0, !PT ;  /* 0x000f000f2b2f7812 */ /* 0x000fe400078ec0ff */
[--C-:B------:R-:W-:Y:S02]  /*8bc0*/  SHF.R.U32.HI R49, RZ, 0xa, R10.reuse ;  /* 0x0000000aff317819 */ /* 0x100fe4000001160a */
[----:B------:R-:W-:Y:S02]  /*8bd0*/  LOP3.LUT R48, R10, 0x3f003f, RZ, 0xc0, !PT ;  /* 0x003f003f0a307812 */ /* 0x000fe400078ec0ff */
[----:B------:R-:W-:Y:S02]  /*8be0*/  SHF.R.U32.HI R50, RZ, 0x6, R10 ;  /* 0x00000006ff327819 */ /* 0x000fe4000001160a */
[----:B------:R-:W-:-:S02]  /*8bf0*/  LOP3.LUT R10, R9, 0x300030, R14, 0xf8, !PT ;  /* 0x00300030090a7812 */ /* 0x000fc400078ef80e */
[----:B------:R-:W-:Y:S02]  /*8c00*/  LOP3.LUT R43, R11, 0x300030, R8, 0xf8, !PT ;  /* 0x003000300b2b7812 */ /* 0x000fe400078ef808 */
[----:B------:R-:W-:Y:S02]  /*8c10*/  LOP3.LUT R55, R46, 0xf000f, RZ, 0xc0, !PT ;  /* 0x000f000f2e377812 */ /* 0x000fe400078ec0ff */
[--C-:B---3--:R-:W-:Y:S02]  /*8c20*/  SHF.R.U32.HI R14, RZ, 0xc, R5.reuse ;  /* 0x0000000cff0e7819 */ /* 0x108fe40000011605 */
[----:B------:R-:W-:Y:S02]  /*8c30*/  LOP3.LUT R11, R5, 0x3f003f, RZ, 0xc0, !PT ;  /* 0x003f003f050b7812 */ /* 0x000fe400078ec0ff */
[----:B------:R-:W-:Y:S02]  /*8c40*/  SHF.R.U32.HI R36, RZ, 0x6, R5 ;  /* 0x00000006ff247819 */ /* 0x000fe40000011605 */
[----:B------:R-:W-:-:S02]  /*8c50*/  LOP3.LUT R51, R47, 0x300030, R44, 0xf8, !PT ;  /* 0x003000302f337812 */ /* 0x000fc400078ef82c */
[----:B------:R-:W-:Y:S02]  /*8c60*/  SHF.R.U32.HI R5, RZ, 0xc, R6 ;  /* 0x0000000cff057819 */ /* 0x000fe40000011606 */
[----:B------:R-:W-:Y:S02]  /*8c70*/  SHF.R.U32.HI R44, RZ, 0xc, R7 ;  /* 0x0000000cff2c7819 */ /* 0x000fe40000011607 */
[----:B------:R-:W-:Y:S02]  /*8c80*/  LOP3.LUT R61, R55, 0x300030, R52, 0xf8, !PT ;  /* 0x00300030373d7812 */ /* 0x000fe400078ef834 */
[----:B------:R-:W-:Y:S02]  /*8c90*/  LOP3.LUT R52, R5, 0xf000f, RZ, 0xc0, !PT ;  /* 0x000f000f05347812 */ /* 0x000fe400078ec0ff */
[----:B------:R-:W-:Y:S02]  /*8ca0*/  LOP3.LUT R37, R33, 0x3f003f, RZ, 0xc0, !PT ;  /* 0x003f003f21257812 */ /* 0x000fe400078ec0ff */
[----:B------:R-:W-:-:S02]  /*8cb0*/  LOP3.LUT R5, R44, 0xf000f, RZ, 0xc0, !PT ;  /* 0x000f000f2c057812 */ /* 0x000fc400078ec0ff */
[----:B------:R-:W-:Y:S02]  /*8cc0*/  SHF.R.U32.HI R33, RZ, 0x6, R33 ;  /* 0x00000006ff217819 */ /* 0x000fe40000011621 */
[----:B------:R-:W-:Y:S02]  /*8cd0*/  SHF.R.U32.HI R9, RZ, 0xc, R4 ;  /* 0x0000000cff097819 */ /* 0x000fe40000011604 */
[----:B------:R-:W-:Y:S02]  /*8ce0*/  LOP3.LUT R14, R14, 0xf000f, RZ, 0xc0, !PT ;  /* 0x000f000f0e0e7812 */ /* 0x000fe400078ec0ff */
[----:B------:R-:W-:Y:S02]  /*8cf0*/  LOP3.LUT R62, R5, 0x300030, R60, 0xf8, !PT ;  /* 0x00300030053e7812 */ /* 0x000fe400078ef83c */
        /* <DEDUP_REMOVED lines=133> */
.L_x_2502:
        /* <DEDUP_REMOVED lines=48> */
.L_x_2503:
        /* <DEDUP_REMOVED lines=45> */
.L_x_2501:
        /* <DEDUP_REMOVED lines=8> */
.L_x_2497:
[----:B------:R-:W-:-:S04]  /*9ba0*/  ISETP.GE.AND P0, PT, R20, R21, PT ;  /* 0x000000151400720c */ /* 0x000fc80003f06270 */
[----:B------:R-:W-:-:S13]  /*9bb0*/  ISETP.GE.OR P0, PT, R20, c[0x0][0x1b0], P0 ;  /* 0x00006c0014007a0c */ /* 0x000fda0000706670 */
[----:B------:R-:W-:Y:S05]  /*9bc0*/  @P0 BRA `(.L_x_2505) ;  /* 0x0000200000000947 */ /* 0x000fea0003800000 */
[----:B------:R-:W-:-:S04]  /*9bd0*/  PRMT R2, R16, 0x9910, RZ ;  /* 0x0000991010027816 */ /* 0x000fc800000000ff */
[----:B------:R-:W-:-:S04]  /*9be0*/  ISETP.NE.AND P0, PT, R2, RZ, PT ;  /* 0x000000ff0200720c */ /* 0x000fc80003f05270 */
[----:B------:R-:W-:Y:S02]  /*9bf0*/  ISETP.LT.OR P0, PT, R0, 0x3, !P0 ;  /* 0x000000030000780c */ /* 0x000fe40004701670 */
.L_x_2509:
        /* <DEDUP_REMOVED lines=10> */
[----:B0-----:R-:W2:Y:S01]  /*9ca0*/  LDG.E.128.CONSTANT R4, [R2.64] ;  /* 0x0000000602047981 */ /* 0x001ea2000c1e9d00 */
[----:B-----5:R-:W-:Y:S02]  /*9cb0*/  SHF.R.U32.HI R85, RZ, 0xf, R14 ;  /* 0x0000000fff557819 */ /* 0x020fe4000001160e */
[----:B------:R-:W-:Y:S02]  /*9cc0*/  SHF.R.U32.HI R82, RZ, 0xf, R13 ;  /* 0x0000000fff527819 */ /* 0x000fe4000001160d */
[----:B------:R-:W-:-:S02]  /*9cd0*/  SHF.R.U32.HI R47, RZ, 0xf, R12 ;  /* 0x0000000fff2f7819 */ /* 0x000fc4000001160c */
[----:B------:R-:W-:Y:S02]  /*9ce0*/  SHF.R.U32.HI R88, RZ, 0xf, R15 ;  /* 0x0000000fff587819 */ /* 0x000fe4000001160f */
[----:B------:R-:W-:Y:S02]  /*9cf0*/  SHF.R.U32.HI R86, RZ, 0xe, R38 ;  /* 0x0000000eff567819 */ /* 0x000fe40000011626 */
[----:B------:R-:W-:Y:S02]  /*9d00*/  LOP3.LUT R85, R85, 0x10001, RZ, 0xc0, !PT ;  /* 0x0001000155557812 */ /* 0x000fe400078ec0ff */
[----:B------:R-:W-:Y:S02]  /*9d10*/  SHF.R.U32.HI R48, RZ, 0xe, R36 ;  /* 0x0000000eff307819 */ /* 0x000fe40000011624 */
[C---:B------:R-:W-:Y:S02]  /*9d20*/  LOP3.LUT R70, R36.reuse, 0x3e003e0, RZ, 0xc0, !PT ;  /* 0x03e003e024467812 */ /* 0x040fe400078ec0ff */
[----:B------:R-:W-:-:S02]  /*9d30*/  LOP3.LUT R73, R36, 0x1f001f, RZ, 0xc0, !PT ;  /* 0x001f001f24497812 */ /* 0x000fc400078ec0ff */
[----:B------:R-:W-:Y:S02]  /*9d40*/  SHF.R.U32.HI R74, RZ, 0xa, R36 ;  /* 0x0000000aff4a7819 */ /* 0x000fe40000011624 */
        /* <DEDUP_REMOVED lines=17> */
[----:B------:R-:W-:Y:S02]  /*9e60*/  LOP3.LUT R47, R47, 0x10001, RZ, 0xc0, !PT ;  /* 0x000100012f2f7812 */ /* 0x000fe400078ec0ff */
        /* <DEDUP_REMOVED lines=9> */
[----:B------:R-:W-:Y:S02]  /*9f00*/  LOP3.LUT R88, R88, 0x10001, RZ, 0xc0, !PT ;  /* 0x0001000158587812 */ /* 0x000fe400078ec0ff */
[----:B------:R-:W-:-:S02]  /*9f10*/  LOP3.LUT R86, R85, 0x20002, R86, 0xf8, !PT ;  /* 0x0002000255567812 */ /* 0x000fc400078ef856 */
[--C-:B------:R-:W-:Y:S02]  /*9f20*/  SHF.R.U32.HI R9, RZ, 0xc, R10.reuse ;  /* 0x0000000cff097819 */ /* 0x100fe4000001160a */
[C---:B------:R-:W-:Y:S02]  /*9f30*/  LOP3.LUT R35, R10.reuse, 0x3e003e0, RZ, 0xc0, !PT ;  /* 0x03e003e00a237812 */ /* 0x040fe400078ec0ff */
[----:B------:R-:W-:Y:S02]  /*9f40*/  LOP3.LUT R66, R10, 0x1f001f, RZ, 0xc0, !PT ;  /* 0x001f001f0a427812 */ /* 0x000fe400078ec0ff */
[----:B------:R-:W-:Y:S02]  /*9f50*/  SHF.R.U32.HI R67, RZ, 0xa, R10 ;  /* 0x0000000aff437819 */ /* 0x000fe4000001160a */
[----:B------:R-:W-:Y:S02]  /*9f60*/  SHF.R.U32.HI R84, RZ, 0xd, R33 ;  /* 0x0000000dff547819 */ /* 0x000fe40000011621 */
[----:B------:R-:W-:-:S02]  /*9f70*/  SHF.R.U32.HI R10, RZ, 0xc, R11 ;  /* 0x0000000cff0a7819 */ /* 0x000fc4000001160b */
[C---:B------:R-:W-:Y:S02]  /*9f80*/  LOP3.LUT R69, R11.reuse, 0x3e003e0, RZ, 0xc0, !PT ;  /* 0x03e003e00b457812 */ /* 0x040fe400078ec0ff */
[----:B------:R-:W-:Y:S02]  /*9f90*/  LOP3.LUT R62, R11, 0x1f001f, RZ, 0xc0, !PT ;  /* 0x001f001f0b3e7812 */ /* 0x000fe400078ec0ff */
[----:B------:R-:W-:Y:S02]  /*9fa0*/  SHF.R.U32.HI R63, RZ, 0xa, R11 ;  /* 0x0000000aff3f7819 */ /* 0x000fe4000001160b */
[----:B------:R-:W-:Y:S02]  /*9fb0*/  LOP3.LUT R83, R82, 0x20002, R83, 0xf8, !PT ;  /* 0x0002000252537812 */ /* 0x000fe400078ef853 */
[----:B------:R-:W-:Y:S02]  /*9fc0*/  LOP3.LUT R48, R47, 0x20002, R48, 0xf8, !PT ;  /* 0x000200022f307812 */ /* 0x000fe400078ef830 */
[----:B------:R-:W-:-:S02]  /*9fd0*/  PRMT R11, R17, 0x9910, RZ ;  /* 0x00009910110b7816 */ /* 0x000fc400000000ff */
[----:B------:R-:W-:Y:S02]  /*9fe0*/  LOP3.LUT R89, R88, 0x20002, R89, 0xf8, !PT ;  /* 0x0002000258597812 */ /* 0x000fe400078ef859 */
[----:B------:R-:W-:Y:S02]  /*9ff0*/  LOP3.LUT R86, R86, 0x40004, R87, 0xf8, !PT ;  /* 0x0004000456567812 */ /* 0x000fe400078ef857 */
[----:B------:R-:W-:Y:S02]  /*a000*/  LOP3.LUT R83, R83, 0x40004, R84, 0xf8, !PT ;  /* 0x0004000453537812 */ /* 0x000fe400078ef854 */
[----:B------:R-:W-:Y:S02]  /*a010*/  ISETP.NE.AND P2, PT, R11, RZ, PT ;  /* 0x000000ff0b00720c */ /* 0x000fe40003f45270 */
[----:B------:R-:W-:Y:S02]  /*a020*/  LOP3.LUT R49, R48, 0x40004, R49, 0xf8, !PT ;  /* 0x0004000430317812 */ /* 0x000fe400078ef831 */
[----:B------:R-:W-:-:S02]  /*a030*/  LOP3.LUT R11, R89, 0x40004, R90, 0xf8, !PT ;  /* 0x00040004590b7812 */ /* 0x000fc400078ef85a */
[----:B------:R-:W-:Y:S02]  /*a040*/  LOP3.LUT R93, R86, 0x80008, R9, 0xf8, !PT ;  /* 0x00080008565d7812 */ /* 0x000fe400078ef809 */
[----:B------:R-:W-:Y:S02]  /*a050*/  LOP3.LUT R68, R12, 0x3e003e0, RZ, 0xc0, !PT ;  /* 0x03e003e00c447812 */ /* 0x000fe400078ec0ff */
[C---:B------:R-:W-:Y:S02]  /*a060*/  LOP3.LUT R43, R37.reuse, 0x3e003e0, RZ, 0xc0, !PT ;  /* 0x03e003e0252b7812 */ /* 0x040fe400078ec0ff */
[----:B------:R-:W-:Y:S02]  /*a070*/  LOP3.LUT R56, R37, 0x1f001f, RZ, 0xc0, !PT ;  /* 0x001f001f25387812 */ /* 0x000fe400078ec0ff */
[----:B------:R-:W-:Y:S02]  /*a080*/  SHF.R.U32.HI R58, RZ, 0xa, R37 ;  /* 0x0000000aff3a7819 */ /* 0x000fe40000011625 */
[----:B------:R-:W-:-:S02]  /*a090*/  LOP3.LUT R89, R83, 0x80008, R8, 0xf8, !PT ;  /* 0x0008000853597812 */ /* 0x000fc400078ef808 */
[C---:B------:R-:W-:Y:S02]  /*a0a0*/  LOP3.LUT R37, R39.reuse, 0x3e003e0, RZ, 0xc0, !PT ;  /* 0x03e003e027257812 */ /* 0x040fe400078ec0ff */
[----:B------:R-:W-:Y:S02]  /*a0b0*/  LOP3.LUT R44, R39, 0x1f001f, RZ, 0xc0, !PT ;  /* 0x001f001f272c7812 */ /* 0x000fe400078ec0ff */
[----:B------:R-:W-:Y:S02]  /*a0c0*/  SHF.R.U32.HI R46, RZ, 0xa, R39 ;  /* 0x0000000aff2e7819 */ /* 0x000fe40000011627 */
[----:B------:R-:W-:Y:S02]  /*a0d0*/  LOP3.LUT R85, R49, 0x80008, R32, 0xf8, !PT ;  /* 0x0008000831557812 */ /* 0x000fe400078ef820 */
[----:B------:R-:W-:Y:S02]  /*a0e0*/  SHF.R.U32.HI R61, RZ, 0xa, R12 ;  /* 0x0000000aff3d7819 */ /* 0x000fe4000001160c */
[----:B------:R-:W-:-:S02]  /*a0f0*/  LOP3.LUT R39, R33, 0x3e003e0, RZ, 0xc0, !PT ;  /* 0x03e003e021277812 */ /* 0x000fc400078ec0ff */
[----:B------:R-:W-:Y:S02]  /*a100*/  LOP3.LUT R64, R33, 0x1f001f, RZ, 0xc0, !PT ;  /* 0x001f001f21407812 */ /* 0x000fe400078ec0ff */
[----:B------:R-:W-:Y:S01]  /*a110*/  SHF.R.U32.HI R65, RZ, 0xa, R33 ;  /* 0x0000000aff417819 */ /* 0x000fe20000011621 */
[----:B------:R-:W-:Y:S01]  /*a120*/  IMAD.MOV.U32 R33, RZ, RZ, 0x2800 ;  /* 0x00002800ff217424 */ /* 0x000fe200078e00ff */
[----:B------:R-:W-:Y:S02]  /*a130*/  LOP3.LUT R95, R11, 0x80008, R10, 0xf8, !PT ;  /* 0x000800080b5f7812 */ /* 0x000fe400078ef80a */
[----:B------:R-:W-:Y:S02]  /*a140*/  LOP3.LUT R104, R34, 0x64006400, RZ, 0xfc, !PT ;  /* 0x6400640022687812 */ /* 0x000fe400078efcff */
[----:B------:R-:W-:Y:S02]  /*a150*/  LOP3.LUT R68, R68, 0x64006400, RZ, 0xfc, !PT ;  /* 0x6400640044447812 */ /* 0x000fe400078efcff */
[----:B------:R-:W-:-:S02]  /*a160*/  LOP3.LUT R60, R12, 0x1f001f, RZ, 0xc0, !PT ;  /* 0x001f001f0c3c7812 */ /* 0x000fc400078ec0ff */
[C---:B------:R-:W-:Y:S01]  /*a170*/  LOP3.LUT R42, R13.reuse, 0x3e003e0, RZ, 0xc0, !PT ;  /* 0x03e003e00d2a7812 */ /* 0x040fe200078ec0ff */
[----:B------:R-:W-:Y:S01]  /*a180*/  HFMA2 R96, R68, R33.H0_H0, -48, -48 ;  /* 0xd200d20044607431 */ /* 0x000fe20000040021 */
[----:B------:R-:W-:Y:S02]  /*a190*/  LOP3.LUT R54, R13, 0x1f001f, RZ, 0xc0, !PT ;  /* 0x001f001f0d367812 */ /* 0x000fe400078ec0ff */
[----:B------:R-:W-:Y:S02]  /*a1a0*/  SHF.R.U32.HI R51, RZ, 0xa, R13 ;  /* 0x0000000aff337819 */ /* 0x000fe4000001160d */
[C---:B------:R-:W-:Y:S02]  /*a1b0*/  LOP3.LUT R40, R14.reuse, 0x3e003e0, RZ, 0xc0, !PT ;  /* 0x03e003e00e287812 */ /* 0x040fe400078ec0ff */
[----:B------:R-:W-:Y:S02]  /*a1c0*/  LOP3.LUT R12, R14, 0x1f001f, RZ, 0xc0, !PT ;  /* 0x001f001f0e0c7812 */ /* 0x000fe400078ec0ff */
[----:B------:R-:W-:-:S02]  /*a1d0*/  LOP3.LUT R61, R61, 0x1f001f, RZ, 0xc0, !PT ;  /* 0x001f001f3d3d7812 */ /* 0x000fc400078ec0ff */
        /* <DEDUP_REMOVED lines=46> */
[----:B------:R-:W-:Y:S02]  /*a4c0*/  ISETP.GE.AND P3, PT, R19, 0x2, PT ;  /* 0x000000021300780c */ /* 0x000fe40003f66270 */
[----:B--2---:R-:W-:-:S02]  /*a4d0*/  LOP3.LUT R87, R5, 0x3e003e0, RZ, 0xc0, !PT ;  /* 0x03e003e005577812 */ /* 0x004fc400078ec0ff */
[--C-:B------:R-:W-:Y:S02]  /*a4e0*/  SHF.R.U32.HI R86, RZ, 0xb, R6.reuse ;  /* 0x0000000bff567819 */ /* 0x100fe40000011606 */
[----:B------:R-:W-:Y:S02]  /*a4f0*/  SHF.R.U32.HI R84, RZ, 0xb, R5 ;  /* 0x0000000bff547819 */ /* 0x000fe40000011605 */
[C---:B------:R-:W-:Y:S02]  /*a500*/  LOP3.LUT R91, R6.reuse, 0x3e003e0, RZ, 0xc0, !PT ;  /* 0x03e003e0065b7812 */ /* 0x040fe400078ec0ff */
[----:B------:R-:W-:Y:S02]  /*a510*/  LOP3.LUT R32, R6, 0x1f001f, RZ, 0xc0, !PT ;  /* 0x001f001f06207812 */ /* 0x000fe400078ec0ff */
[----:B------:R-:W-:Y:S02]  /*a520*/  SHF.R.U32.HI R47, RZ, 0xa, R6 ;  /* 0x0000000aff2f7819 */ /* 0x000fe40000011606 */
[----:B------:R-:W-:-:S02]  /*a530*/  LOP3.LUT R9, R5, 0x1f001f, RZ, 0xc0, !PT ;  /* 0x001f001f05097812 */ /* 0x000fc400078ec0ff */
[----:B------:R-:W-:Y:S02]  /*a540*/  SHF.R.U32.HI R11, RZ, 0xa, R5 ;  /* 0x0000000aff0b7819 */ /* 0x000fe40000011605 */
[----:B------:R-:W-:Y:S01]  /*a550*/  LOP3.LUT R6, R93, 0x100010, R86, 0xf8, !PT ;  /* 0x001000105d067812 */ /* 0x000fe200078ef856 */
[-C--:B------:R-:W-:Y:S01]  /*a560*/  HFMA2 R93, R100, R33.reuse.H0_H0, -48, -48 ;  /* 0xd200d200645d7431 */ /* 0x080fe20000040021 */
[----:B------:R-:W-:Y:S01]  /*a570*/  LOP3.LUT R34, R87, 0x64006400, RZ, 0xfc, !PT ;  /* 0x6400640057227812 */ /* 0x000fe200078efcff */
[----:B------:R-:W-:Y:S01]  /*a580*/  HADD2 R87, R13, -1040, -1040 ;  /* 0xe410e4100d577430 */ /* 0x000fe20000000000 */
[----:B------:R-:W-:Y:S01]  /*a590*/  LOP3.LUT R5, R89, 0x100010, R84, 0xf8, !PT ;  /* 0x0010001059057812 */ /* 0x000fe200078ef854 */
[----:B------:R-:W-:Y:S01]  /*a5a0*/  HADD2 R89, R56, -1040, -1040 ;  /* 0xe410e41038597430 */ /* 0x000fe20000000000 */
[----:B------:R-:W-:Y:S01]  /*a5b0*/  LOP3.LUT R86, R43, 0x64006400, RZ, 0xfc, !PT ;  /* 0x640064002b567812 */ /* 0x000fe200078efcff */
[-C--:B------:R-:W-:Y:S01]  /*a5c0*/  HFMA2 R35, R34, R33.reuse.H0_H0, -48, -48 ;  /* 0xd200d20022237431 */ /* 0x080fe20000040021 */
[----:B------:R-:W-:Y:S01]  /*a5d0*/  LOP3.LUT R98, R91, 0x64006400, RZ, 0xfc, !PT ;  /* 0x640064005b627812 */ /* 0x000fe200078efcff */
[----:B------:R-:W-:Y:S01]  /*a5e0*/  HADD2 R91, R73, -1040, -1040 ;  /* 0xe410e410495b7430 */ /* 0x000fe20000000000 */
[----:B------:R-:W-:Y:S01]  /*a5f0*/  SHF.R.U32.HI R88, RZ, 0xb, R7 ;  /* 0x0000000bff587819 */ /* 0x000fe20000011607 */
[-C--:B------:R-:W-:Y:S01]  /*a600*/  HFMA2 R68, R86, R33.reuse.H0_H0, -48, -48 ;  /* 0xd200d20056447431 */ /* 0x080fe20000040021 */
        /* <DEDUP_REMOVED lines=8> */
[----:B------:R-:W-:Y:S02]  /*a690*/  LOP3.LUT R81, R58, 0x1f001f, RZ, 0xc0, !PT ;  /* 0x001f001f3a517812 */ /* 0x000fe400078ec0ff */
[C---:B------:R-:W-:Y:S02]  /*a6a0*/  LOP3.LUT R83, R4.reuse, 0x3e003e0, RZ, 0xc0, !PT ;  /* 0x03e003e004537812 */ /* 0x040fe400078ec0ff */
[----:B------:R-:W-:Y:S02]  /*a6b0*/  LOP3.LUT R8, R4, 0x1f001f, RZ, 0xc0, !PT ;  /* 0x001f001f04087812 */ /* 0x000fe400078ec0ff */
[----:B------:R-:W-:Y:S02]  /*a6c0*/  SHF.R.U32.HI R10, RZ, 0xa, R4 ;  /* 0x0000000aff0a7819 */ /* 0x000fe40000011604 */
[----:B------:R-:W-:Y:S01]  /*a6d0*/  LOP3.LUT R7, R95, 0x100010, R88, 0xf8, !PT ;  /* 0x001000105f077812 */ /* 0x000fe200078ef858 */
[----:B------:R-:W-:Y:S01]  /*a6e0*/  HFMA2 R95, R42, R33.H0_H0, -48, -48 ;  /* 0xd200d2002a5f7431 */ /* 0x000fe20000040021 */
[----:B------:R-:W-:-:S02]  /*a6f0*/  LOP3.LUT R4, R85, 0x100010, R82, 0xf8, !PT ;  /* 0x0010001055047812 */ /* 0x000fc400078ef852 */
        /* <DEDUP_REMOVED lines=166> */
.L_x_2507:
        /* <DEDUP_REMOVED lines=82> */
.L_x_2508:
        /* <DEDUP_REMOVED lines=79> */
.L_x_2506:
[----:B------:R-:W-:Y:S01]  /*bb70*/  IADD3 R20, R20, 0x20, RZ ;  /* 0x0000002014147810 */ /* 0x000fe20007ffe0ff */
[----:B------:R-:W-:Y:S01]  /*bb80*/  UIADD3 UR4, UR4, 0x40, URZ ;  /* 0x0000004004047890 */ /* 0x000fe2000fffe03f */
[----:B-----5:R-:W-:Y:S02]  /*bb90*/  IMAD.WIDE R12, R45, 0x4, R2 ;  /* 0x000000042d0c7825 */ /* 0x020fe400078e0202 */
[C---:B------:R-:W-:Y:S02]  /*bba0*/  ISETP.GE.AND P2, PT, R20.reuse, c[0x0][0x1b0], PT ;  /* 0x00006c0014007a0c */ /* 0x040fe40003f46270 */
[----:B------:R-:W-:-:S13]  /*bbb0*/  ISETP.LT.AND P3, PT, R20, R21, PT ;  /* 0x000000151400720c */ /* 0x000fda0003f61270 */
[----:B------:R-:W-:Y:S05]  /*bbc0*/  @!P2 BRA P3, `(.L_x_2509) ;  /* 0xffffe0300000a947 */ /* 0x000fea000183ffff */
.L_x_2505:
[----:B------:R-:W-:-:S04]  /*bbd0*/  ISETP.GE.AND P0, PT, R20, R21, PT ;  /* 0x000000151400720c */ /* 0x000fc80003f06270 */
[----:B------:R-:W-:-:S13]  /*bbe0*/  ISETP.GE.OR P0, PT, R20, c[0x0][0x1b4], P0 ;  /* 0x00006d0014007a0c */ /* 0x000fda0000706670 */
[----:B------:R-:W-:Y:S05]  /*bbf0*/  @P0 BRA `(.L_x_2510) ;  /* 0x000050b000000947 */ /* 0x000fea0003800000 */
[----:B------:R-:W-:Y:S01]  /*bc00*/  PRMT R2, R16, 0x9910, RZ ;  /* 0x0000991010027816 */ /* 0x000fe200000000ff */
[----:B-----5:R-:W-:Y:S02]  /*bc10*/  HADD2.F32 R6, -RZ, R22.H0_H0 ;  /* 0x20000016ff067230 */ /* 0x020fe40000004100 */
[----:B0-----:R-:W-:Y:S01]  /*bc20*/  HADD2.F32 R5, -RZ, R23.H0_H0 ;  /* 0x20000017ff057230 */ /* 0x001fe20000004100 */
[----:B------:R-:W-:Y:S01]  /*bc30*/  ISETP.NE.AND P0, PT, R2, RZ, PT ;  /* 0x000000ff0200720c */ /* 0x000fe20003f05270 */
[----:B------:R-:W-:Y:S02]  /*bc40*/  HADD2.F32 R4, -RZ, R24.H0_H0 ;  /* 0x20000018ff047230 */ /* 0x000fe40000004100 */
[----:B------:R-:W-:Y:S01]  /*bc50*/  HADD2.F32 R3, -RZ, R25.H0_H0 ;  /* 0x20000019ff037230 */ /* 0x000fe20000004100 */
[----:B------:R-:W-:-:S08]  /*bc60*/  ISETP.LT.OR P0, PT, R0, 0x3, !P0 ;  /* 0x000000030000780c */ /* 0x000fd00004701670 */
.L_x_2523:
        /* <DEDUP_REMOVED lines=145> */
.L_x_2512:
        /* <DEDUP_REMOVED lines=90> */
.L_x_2514:
        /* <DEDUP_REMOVED lines=87> */
.L_x_2513:
        /* <DEDUP_REMOVED lines=142> */
.L_x_2515:
        /* <DEDUP_REMOVED lines=90> */
.L_x_2517:
        /* <DEDUP_REMOVED lines=87> */
.L_x_2516:
        /* <DEDUP_REMOVED lines=141> */
.L_x_2518:
        /* <DEDUP_REMOVED lines=90> */
.L_x_2520:
        /* <DEDUP_REMOVED lines=87> */
.L_x_2519:
        /* <DEDUP_REMOVED lines=141> */
.L_x_2521:
        /* <DEDUP_REMOVED lines=90> */
.L_x_2522:
        /* <DEDUP_REMOVED lines=87> */
.L_x_2511:
[----:B------:R-:W-:Y:S01]  /*10c40*/  IADD3 R20, R20, 0x20, RZ ;  /* 0x0000002014147810 */ /* 0x000fe20007ffe0ff */
[----:B------:R-:W-:Y:S01]  /*10c50*/  IMAD.MOV.U32 R7, RZ, RZ, c[0x0][0x18c] ;  /* 0x00006300ff077624 */ /* 0x000fe200078e00ff */
[----:B------:R-:W-:Y:S02]  /*10c60*/  UIADD3 UR4, UR4, 0x40, URZ ;  /* 0x0000004004047890 */ /* 0x000fe4000fffe03f */
[C---:B------:R-:W-:Y:S01]  /*10c70*/  ISETP.GE.AND P2, PT, R20.reuse, c[0x0][0x1b4], PT ;  /* 0x00006d0014007a0c */ /* 0x040fe20003f46270 */
[----:B------:R-:W-:Y:S01]  /*10c80*/  IMAD.WIDE R12, R7, 0x10, R12 ;  /* 0x00000010070c7825 */ /* 0x000fe200078e020c */
[----:B------:R-:W-:-:S13]  /*10c90*/  ISETP.LT.AND P3, PT, R20, R21, PT ;  /* 0x000000151400720c */ /* 0x000fda0003f61270 */
[----:B------:R-:W-:Y:S05]  /*10ca0*/  @!P2 BRA P3, `(.L_x_2523) ;  /* 0xffffafc00000a947 */ /* 0x000fea000183ffff */
.L_x_2510:
[----:B------:R-:W-:-:S04]  /*10cb0*/  ISETP.GE.AND P0, PT, R20, R21, PT ;  /* 0x000000151400720c */ /* 0x000fc80003f06270 */
[----:B------:R-:W-:-:S13]  /*10cc0*/  ISETP.GE.OR P0, PT, R20, c[0x0][0x1b8], P0 ;  /* 0x00006e0014007a0c */ /* 0x000fda0000706670 */
[----:B------:R-:W-:Y:S05]  /*10cd0*/  @P0 BRA `(.L_x_2524) ;  /* 0x00001e6000000947 */ /* 0x000fea0003800000 */
[----:B------:R-:W-:-:S04]  /*10ce0*/  PRMT R2, R16, 0x9910, RZ ;  /* 0x0000991010027816 */ /* 0x000fc800000000ff */
[----:B------:R-:W-:-:S04]  /*10cf0*/  ISETP.NE.AND P0, PT, R2, RZ, PT ;  /* 0x000000ff0200720c */ /* 0x000fc80003f05270 */
[----:B------:R-:W-:Y:S02]  /*10d00*/  ISETP.LT.OR P0, PT, R0, 0x3, !P0 ;  /* 0x000000030000780c */ /* 0x000fe40004701670 */
.L_x_2528:
[----:B-----5:R-:W-:-:S04]  /*10d10*/  IMAD.MOV.U32 R33, RZ, RZ, c[0x0][0x18c] ;  /* 0x00006300ff217624 */ /* 0x020fc800078e00ff */
[C---:B0-----:R-:W-:Y:S02]  /*10d20*/  IMAD.WIDE R4, R33.reuse, 0x4, R12 ;  /* 0x0000000421047825 */ /* 0x041fe400078e020c */
[----:B------:R-:W5:Y:S04]  /*10d30*/  LDG.E.128.CONSTANT R12, [R12.64] ;  /* 0x000000060c0c7981 */ /* 0x000f68000c1e9d00 */
[----:B------:R0:W5:Y:S01]  /*10d40*/  LDG.E.128.CONSTANT R8, [R4.64] ;  /* 0x0000000604087981 */ /* 0x000162000c1e9d00 */
[----:B------:R-:W-:Y:S01]  /*10d50*/  IMAD.WIDE R2, R33, 0x4, R4 ;  /* 0x0000000421027825 */ /* 0x000fe200078e0204 */
[----:B------:R-:W-:Y:S05]  /*10d60*/  @!P1 BRA `(.L_x_2525) ;  /* 0x00001d7000009947 */ /* 0x000fea0003800000 */
[----:B0-----:R-:W2:Y:S01]  /*10d70*/  LDG.E.128.CONSTANT R4, [R2.64] ;  /* 0x0000000602047981 */ /* 0x001ea2000c1e9d00 */
[----:B-----5:R-:W-:Y:S01]  /*10d80*/  SHF.R.U32.HI R34, RZ, 0xf, R12 ;  /* 0x0000000fff227819 */ /* 0x020fe2000001160c */
[----:B------:R-:W-:Y:S01]  /*10d90*/  IMAD.MOV.U32 R42, RZ, RZ, 0x3000 ;  /* 0x00003000ff2a7424 */ /* 0x000fe200078e00ff */
[----:B------:R-:W-:-:S02]  /*10da0*/  SHF.R.U32.HI R41, RZ, 0xf, R14 ;  /* 0x0000000fff297819 */ /* 0x000fc4000001160e */
[----:B------:R-:W-:Y:S02]  /*10db0*/  SHF.R.U32.HI R39, RZ, 0xf, R13 ;  /* 0x0000000fff277819 */ /* 0x000fe4000001160d */
[--C-:B------:R-:W-:Y:S02]  /*10dc0*/  SHF.R.U32.HI R37, RZ, 0xe, R8.reuse ;  /* 0x0000000eff257819 */ /* 0x100fe40000011608 */
[C---:B------:R-:W-:Y:S02]  /*10dd0*/  LOP3.LUT R36, R8.reuse, 0x380038, RZ, 0xc0, !PT ;  /* 0x0038003808247812 */ /* 0x040fe400078ec0ff */
[----:B------:R-:W-:Y:S02]  /*10de0*/  SHF.R.U32.HI R58, RZ, 0x6, R8 ;  /* 0x00000006ff3a7819 */ /* 0x000fe40000011608 */
[----:B------:R-:W-:Y:S02]  /*10df0*/  LOP3.LUT R68, R8, 0x70007, RZ, 0xc0, !PT ;  /* 0x0007000708447812 */ /* 0x000fe400078ec0ff */
[----:B------:R-:W-:-:S02]  /*10e00*/  LOP3.LUT R8, R34, 0x10001, RZ, 0xc0, !PT ;  /* 0x0001000122087812 */ /* 0x000fc400078ec0ff */
[----:B------:R-:W-:Y:S02]  /*10e10*/  SHF.R.U32.HI R45, RZ, 0xf, R15 ;  /* 0x0000000fff2d7819 */ /* 0x000fe4000001160f */
[----:B------:R-:W-:Y:S02]  /*10e20*/  SHF.R.U32.HI R48, RZ, 0xe, R10 ;  /* 0x0000000eff307819 */ /* 0x000fe4000001160a */
[----:B------:R-:W-:Y:S02]  /*10e30*/  LOP3.LUT R41, R41, 0x10001, RZ, 0xc0, !PT ;  /* 0x0001000129297812 */ /* 0x000fe400078ec0ff */
[C---:B------:R-:W-:Y:S02]  /*10e40*/  LOP3.LUT R35, R12.reuse, 0x380038, RZ, 0xc0, !PT ;  /* 0x003800380c237812 */ /* 0x040fe400078ec0ff */
[----:B------:R-:W-:Y:S02]  /*10e50*/  SHF.R.U32.HI R32, RZ, 0x6, R12 ;  /* 0x00000006ff207819 */ /* 0x000fe4000001160c */
[----:B------:R-:W-:-:S02]  /*10e60*/  LOP3.LUT R64, R12, 0x70007, RZ, 0xc0, !PT ;  /* 0x000700070c407812 */ /* 0x000fc400078ec0ff */
[----:B------:R-:W-:Y:S02]  /*10e70*/  SHF.R.U32.HI R44, RZ, 0xe, R9 ;  /* 0x0000000eff2c7819 */ /* 0x000fe40000011609 */
[----:B------:R-:W-:Y:S02]  /*10e80*/  LOP3.LUT R39, R39, 0x10001, RZ, 0xc0, !PT ;  /* 0x0001000127277812 */ /* 0x000fe400078ec0ff */
[C---:B------:R-:W-:Y:S02]  /*10e90*/  LOP3.LUT R38, R13.reuse, 0x380038, RZ, 0xc0, !PT ;  /* 0x003800380d267812 */ /* 0x040fe400078ec0ff */
[----:B------:R-:W-:Y:S02]  /*10ea0*/  SHF.R.U32.HI R12, RZ, 0x6, R13 ;  /* 0x00000006ff0c7819 */ /* 0x000fe4000001160d */
[----:B------:R-:W-:Y:S02]  /*10eb0*/  LOP3.LUT R63, R13, 0x70007, RZ, 0xc0, !PT ;  /* 0x000700070d3f7812 */ /* 0x000fe400078ec0ff */
[----:B------:R-:W-:-:S02]  /*10ec0*/  LOP3.LUT R70, R8, 0x20002, R37, 0xf8, !PT ;  /* 0x0002000208467812 */ /* 0x000fc400078ef825 */
[C---:B------:R-:W-:Y:S02]  /*10ed0*/  LOP3.LUT R43, R14.reuse, 0x380038, RZ, 0xc0, !PT ;  /* 0x003800380e2b7812 */ /* 0x040fe400078ec0ff */
[----:B------:R-:W-:Y:S02]  /*10ee0*/  SHF.R.U32.HI R13, RZ, 0x6, R14 ;  /* 0x00000006ff0d7819 */ /* 0x000fe4000001160e */
[----:B------:R-:W-:Y:S02]  /*10ef0*/  LOP3.LUT R55, R14, 0x70007, RZ, 0xc0, !PT ;  /* 0x000700070e377812 */ /* 0x000fe400078ec0ff */
[C---:B------:R-:W-:Y:S02]  /*10f00*/  LOP3.LUT R46, R10.reuse, 0x380038, RZ, 0xc0, !PT ;  /* 0x003800380a2e7812 */ /* 0x040fe400078ec0ff */
[----:B------:R-:W-:Y:S02]  /*10f10*/  SHF.R.U32.HI R54, RZ, 0x6, R10 ;  /* 0x00000006ff367819 */ /* 0x000fe4000001160a */
[----:B------:R-:W-:-:S02]  /*10f20*/  LOP3.LUT R66, R10, 0x70007, RZ, 0xc0, !PT ;  /* 0x000700070a427812 */ /* 0x000fc400078ec0ff */
[----:B------:R-:W-:Y:S02]  /*10f30*/  PRMT R8, R17, 0x9910, RZ ;  /* 0x0000991011087816 */ /* 0x000fe400000000ff */
[C---:B------:R-:W-:Y:S02]  /*10f40*/  LOP3.LUT R47, R15.reuse, 0x380038, RZ, 0xc0, !PT ;  /* 0x003800380f2f7812 */ /* 0x040fe400078ec0ff */
[----:B------:R-:W-:Y:S02]  /*10f50*/  SHF.R.U32.HI R14, RZ, 0x6, R15 ;  /* 0x00000006ff0e7819 */ /* 0x000fe4000001160f */
[----:B------:R-:W-:Y:S02]  /*10f60*/  LOP3.LUT R62, R15, 0x70007, RZ, 0xc0, !PT ;  /* 0x000700070f3e7812 */ /* 0x000fe400078ec0ff */
[----:B------:R-:W-:Y:S02]  /*10f70*/  SHF.R.U32.HI R10, RZ, 0xe, R11 ;  /* 0x0000000eff0a7819 */ /* 0x000fe4000001160b */
[----:B------:R-:W-:-:S02]  /*10f80*/  LOP3.LUT R45, R45, 0x10001, RZ, 0xc0, !PT ;  /* 0x000100012d2d7812 */ /* 0x000fc400078ec0ff */
[----:B------:R-:W-:Y:S02]  /*10f90*/  LOP3.LUT R74, R41, 0x20002, R48, 0xf8, !PT ;  /* 0x00020002294a7812 */ /* 0x000fe400078ef830 */
[C---:B------:R-:W-:Y:S02]  /*10fa0*/  LOP3.LUT R40, R9.reuse, 0x380038, RZ, 0xc0, !PT ;  /* 0x0038003809287812 */ /* 0x040fe400078ec0ff */
[----:B------:R-:W-:Y:S02]  /*10fb0*/  SHF.R.U32.HI R15, RZ, 0x6, R9 ;  /* 0x00000006ff0f7819 */ /* 0x000fe40000011609 */
[----:B------:R-:W-:Y:S01]  /*10fc0*/  LOP3.LUT R65, R9, 0x70007, RZ, 0xc0, !PT ;  /* 0x0007000709417812 */ /* 0x000fe200078ec0ff */
[----:B------:R-:W-:Y:S01]  /*10fd0*/  IMAD.MOV.U32 R9, RZ, RZ, 0x2400 ;  /* 0x00002400ff097424 */ /* 0x000fe200078e00ff */
[----:B------:R-:W-:Y:S02]  /*10fe0*/  LOP3.LUT R72, R39, 0x20002, R44, 0xf8, !PT ;  /* 0x0002000227487812 */ /* 0x000fe400078ef82c */
[----:B------:R-:W-:-:S02]  /*10ff0*/  ISETP.NE.AND P2, PT, R8, RZ, PT ;  /* 0x000000ff0800720c */ /* 0x000fc40003f45270 */
[----:B------:R-:W-:Y:S02]  /*11000*/  LOP3.LUT R51, R45, 0x20002, R10, 0xf8, !PT ;  /* 0x000200022d337812 */ /* 0x000fe400078ef80a */
[----:B------:R-:W-:Y:S02]  /*11010*/  LOP3.LUT R49, R11, 0x380038, RZ, 0xc0, !PT ;  /* 0x003800380b317812 */ /* 0x000fe400078ec0ff */
[----:B------:R-:W-:Y:S02]  /*11020*/  LOP3.LUT R79, R36, 0x64006400, RZ, 0xfc, !PT ;  /* 0x64006400244f7812 */ /* 0x000fe400078efcff */
[----:B------:R-:W-:Y:S02]  /*11030*/  LOP3.LUT R87, R38, 0x64006400, RZ, 0xfc, !PT ;  /* 0x6400640026577812 */ /* 0x000fe400078efcff */
[----:B------:R-:W-:Y:S01]  /*11040*/  LOP3.LUT R85, R47, 0x64006400, RZ, 0xfc, !PT ;  /* 0x640064002f557812 */ /* 0x000fe200078efcff */
[-C--:B------:R-:W-:Y:S01]  /*11050*/  HFMA2 R79, R79, R42.reuse.H0_H0, -132, -132 ;  /* 0xd820d8204f4f7431 */ /* 0x080fe2000004002a */
[----:B------:R-:W-:Y:S01]  /*11060*/  PRMT R34, R9, 0x7610, R34 ;  /* 0x0000761009227816 */ /* 0x000fe20000000022 */
[-C--:B------:R-:W-:Y:S01]  /*11070*/  HFMA2 R87, R87, R42.reuse.H0_H0, -132, -132 ;  /* 0xd820d82057577431 */ /* 0x080fe2000004002a */
[----:B------:R-:W-:Y:S01]  /*11080*/  LOP3.LUT R36, R32, 0x380038, RZ, 0xc0, !PT ;  /* 0x0038003820247812 */ /* 0x000fe200078ec0ff */
[----:B------:R-:W-:Y:S01]  /*11090*/  HFMA2 R85, R85, R42.H0_H0, -132, -132 ;  /* 0xd820d82055557431 */ /* 0x000fe2000004002a */
[----:B------:R-:W-:-:S02]  /*110a0*/  LOP3.LUT R38, R58, 0x380038, RZ, 0xc0, !PT ;  /* 0x003800383a267812 */ /* 0x000fc400078ec0ff */
[----:B------:R-:W-:Y:S02]  /*110b0*/  LOP3.LUT R47, R54, 0x380038, RZ, 0xc0, !PT ;  /* 0x00380038362f7812 */ /* 0x000fe400078ec0ff */
[----:B------:R-:W-:Y:S02]  /*110c0*/  SHF.R.U32.HI R60, RZ, 0x6, R11 ;  /* 0x00000006ff3c7819 */ /* 0x000fe4000001160b */
        /* <DEDUP_REMOVED lines=15> */
[----:B------:R-:W-:Y:S01]  /*111c0*/  HFMA2 R75, R75, R42.H0_H0, -132, -132 ;  /* 0xd820d8204b4b7431 */ /* 0x000fe2000004002a */
        /* <DEDUP_REMOVED lines=9> */
[----:B------:R-:W-:Y:S02]  /*11260*/  ISETP.GE.AND P3, PT, R19, 0x2, PT ;  /* 0x000000021300780c */ /* 0x000fe40003f66270 */
[--C-:B--2---:R-:W-:Y:S02]  /*11270*/  SHF.R.U32.HI R41, RZ, 0xd, R5.reuse ;  /* 0x0000000dff297819 */ /* 0x104fe40000011605 */
[----:B------:R-:W-:Y:S02]  /*11280*/  LOP3.LUT R44, R5, 0x380038, RZ, 0xc0, !PT ;  /* 0x00380038052c7812 */ /* 0x000fe400078ec0ff */
[----:B------:R-:W-:-:S02]  /*11290*/  SHF.R.U32.HI R8, RZ, 0x6, R5 ;  /* 0x00000006ff087819 */ /* 0x000fc40000011605 */
[----:B------:R-:W-:Y:S02]  /*112a0*/  LOP3.LUT R57, R5, 0x70007, RZ, 0xc0, !PT ;  /* 0x0007000705397812 */ /* 0x000fe400078ec0ff */
[----:B------:R-:W-:Y:S02]  /*112b0*/  SHF.R.U32.HI R45, RZ, 0xd, R6 ;  /* 0x0000000dff2d7819 */ /* 0x000fe40000011606 */
[----:B------:R-:W-:Y:S02]  /*112c0*/  LOP3.LUT R5, R72, 0x40004, R41, 0xf8, !PT ;  /* 0x0004000448057812 */ /* 0x000fe400078ef829 */
[----:B------:R-:W-:Y:S02]  /*112d0*/  SHF.R.U32.HI R37, RZ, 0xd, R4 ;  /* 0x0000000dff257819 */ /* 0x000fe40000011604 */
[----:B------:R-:W-:Y:S02]  /*112e0*/  SHF.R.U32.HI R50, RZ, 0xd, R7 ;  /* 0x0000000dff327819 */ /* 0x000fe40000011607 */
[----:B------:R-:W-:-:S02]  /*112f0*/  LOP3.LUT R41, R40, 0x64006400, RZ, 0xfc, !PT ;  /* 0x6400640028297812 */ /* 0x000fc400078efcff */
[----:B------:R-:W-:Y:S02]  /*11300*/  LOP3.LUT R40, R12, 0x380038, RZ, 0xc0, !PT ;  /* 0x003800380c287812 */ /* 0x000fe400078ec0ff */
[----:B------:R-:W-:Y:S01]  /*11310*/  SHF.R.U32.HI R9, RZ, 0x6, R4 ;  /* 0x00000006ff097819 */ /* 0x000fe20000011604 */
[----:B------:R-:W-:Y:S01]  /*11320*/  HFMA2 R78, R41, R42.H0_H0, -132, -132 ;  /* 0xd820d820294e7431 */ /* 0x000fe2000004002a */
[C---:B------:R-:W-:Y:S02]  /*11330*/  LOP3.LUT R48, R6.reuse, 0x380038, RZ, 0xc0, !PT ;  /* 0x0038003806307812 */ /* 0x040fe400078ec0ff */
[----:B------:R-:W-:Y:S02]  /*11340*/  SHF.R.U32.HI R10, RZ, 0x6, R6 ;  /* 0x00000006ff0a7819 */ /* 0x000fe40000011606 */
[----:B------:R-:W-:Y:S02]  /*11350*/  LOP3.LUT R59, R6, 0x70007, RZ, 0xc0, !PT ;  /* 0x00070007063b7812 */ /* 0x000fe400078ec0ff */
[----:B------:R-:W-:-:S02]  /*11360*/  LOP3.LUT R39, R4, 0x380038, RZ, 0xc0, !PT ;  /* 0x0038003804277812 */ /* 0x000fc400078ec0ff */
[----:B------:R-:W-:Y:S02]  /*11370*/  LOP3.LUT R56, R4, 0x70007, RZ, 0xc0, !PT ;  /* 0x0007000704387812 */ /* 0x000fe400078ec0ff */
[C---:B------:R-:W-:Y:S02]  /*11380*/  LOP3.LUT R52, R7.reuse, 0x380038, RZ, 0xc0, !PT ;  /* 0x0038003807347812 */ /* 0x040fe400078ec0ff */
[----:B------:R-:W-:Y:S02]  /*11390*/  SHF.R.U32.HI R11, RZ, 0x6, R7 ;  /* 0x00000006ff0b7819 */ /* 0x000fe40000011607 */
[----:B------:R-:W-:Y:S02]  /*113a0*/  LOP3.LUT R61, R7, 0x70007, RZ, 0xc0, !PT ;  /* 0x00070007073d7812 */ /* 0x000fe400078ec0ff */
[----:B------:R-:W-:Y:S01]  /*113b0*/  LOP3.LUT R6, R74, 0x40004, R45, 0xf8, !PT ;  /* 0x000400044a067812 */ /* 0x000fe200078ef82d */
[----:B------:R-:W-:Y:S01]  /*113c0*/  HFMA2 R74, R49, R42.H0_H0, -132, -132 ;  /* 0xd820d820314a7431 */ /* 0x000fe2000004002a */
[----:B------:R-:W-:-:S02]  /*113d0*/  LOP3.LUT R4, R70, 0x40004, R37, 0xf8, !PT ;  /* 0x0004000446047812 */ /* 0x000fc400078ef825 */
[----:B------:R-:W-:Y:S02]  /*113e0*/  LOP3.LUT R7, R51, 0x40004, R50, 0xf8, !PT ;  /* 0x0004000433077812 */ /* 0x000fe400078ef832 */
        /* <DEDUP_REMOVED lines=206> */
.L_x_2526:
        /* <DEDUP_REMOVED lines=82> */
.L_x_2527:
        /* <DEDUP_REMOVED lines=79> */
.L_x_2525:
[----:B------:R-:W-:Y:S01]  /*12ae0*/  IADD3 R20, R20, 0x20, RZ ;  /* 0x0000002014147810 */ /* 0x000fe20007ffe0ff */
[----:B------:R-:W-:Y:S01]  /*12af0*/  UIADD3 UR4, UR4, 0x40, URZ ;  /* 0x0000004004047890 */ /* 0x000fe2000fffe03f */
[----:B-----5:R-:W-:Y:S02]  /*12b00*/  IMAD.WIDE R12, R33, 0x4, R2 ;  /* 0x00000004210c7825 */ /* 0x020fe400078e0202 */
[C---:B------:R-:W-:Y:S02]  /*12b10*/  ISETP.GE.AND P2, PT, R20.reuse, c[0x0][0x1b8], PT ;  /* 0x00006e0014007a0c */ /* 0x040fe40003f46270 */
[----:B------:R-:W-:-:S13]  /*12b20*/  ISETP.LT.AND P3, PT, R20, R21, PT ;  /* 0x000000151400720c */ /* 0x000fda0003f61270 */
[----:B------:R-:W-:Y:S05]  /*12b30*/  @!P2 BRA P3, `(.L_x_2528) ;  /* 0xffffe1d00000a947 */ /* 0x000fea000183ffff */
.L_x_2524:
[----:B------:R-:W-:-:S04]  /*12b40*/  ISETP.GE.AND P0, PT, R20, R21, PT ;  /* 0x000000151400720c */ /* 0x000fc80003f06270 */
[----:B------:R-:W-:-:S13]  /*12b50*/  ISETP.GE.OR P0, PT, R20, c[0x0][0x1bc], P0 ;  /* 0x00006f0014007a0c */ /* 0x000fda0000706670 */
[----:B------:R-:W-:Y:S05]  /*12b60*/  @P0 BRA `(.L_x_2529) ;  /* 0x0000107000000947 */ /* 0x000fea0003800000 */
[----:B------:R-:W-:Y:S01]  /*12b70*/  PRMT R2, R16, 0x9910, RZ ;  /* 0x0000991010027816 */ /* 0x000fe200000000ff */
[----:B------:R-:W-:-:S03]  /*12b80*/  IMAD.MOV.U32 R3, RZ, RZ, c[0x0][0x18c] ;  /* 0x00006300ff037624 */ /* 0x000fc600078e00ff */
[----:B------:R-:W-:-:S04]  /*12b90*/  ISETP.NE.AND P0, PT, R2, RZ, PT ;  /* 0x000000ff0200720c */ /* 0x000fc80003f05270 */
[----:B------:R-:W-:Y:S02]  /*12ba0*/  ISETP.LT.OR P0, PT, R0, 0x3, !P0 ;  /* 0x000000030000780c */ /* 0x000fe40004701670 */
[----:B------:R-:W-:-:S04]  /*12bb0*/  SHF.R.S32.HI R0, RZ, 0x1f, R3 ;  /* 0x0000001fff007819 */ /* 0x000fc80000011403 */
[----:B------:R-:W-:Y:S02]  /*12bc0*/  SHF.L.U64.HI R15, R3, 0x2, R0 ;  /* 0x00000002030f7819 */ /* 0x000fe40000010200 */
.L_x_2533:
[----:B0-----:R-:W-:Y:S05]  /*12bd0*/  @!P1 BRA `(.L_x_2530) ;  /* 0x00000f9000009947 */ /* 0x001fea0003800000 */
[----:B0----5:R-:W-:Y:S02]  /*12be0*/  IMAD.MOV.U32 R4, RZ, RZ, R12 ;  /* 0x000000ffff047224 */ /* 0x021fe400078e000c */
        /* <DEDUP_REMOVED lines=18> */
[----:B------:R-:W-:Y:S02]  /*12d10*/  SHF.R.U32.HI R58, RZ, 0x8, R7 ;  /* 0x00000008ff3a7819 */ /* 0x000fe40000011607 */
[C---:B------:R-:W-:Y:S02]  /*12d20*/  LOP3.LUT R39, R7.reuse, 0x300030, RZ, 0xc0, !PT ;  /* 0x0030003007277812 */ /* 0x040fe400078ec0ff */
[C---:B------:R-:W-:Y:S02]  /*12d30*/  LOP3.LUT R48, R7.reuse, 0xc000c0, RZ, 0xc0, !PT ;  /* 0x00c000c007307812 */ /* 0x040fe400078ec0ff */
[----:B------:R-:W-:-:S02]  /*12d40*/  LOP3.LUT R57, R7, 0x30003, RZ, 0xc0, !PT ;  /* 0x0003000307397812 */ /* 0x000fc400078ec0ff */
[----:B------:R-:W-:Y:S02]  /*12d50*/  LOP3.LUT R16, R6, 0x64006400, RZ, 0xfc, !PT ;  /* 0x6400640006107812 */ /* 0x000fe400078efcff */
[----:B------:R-:W-:Y:S02]  /*12d60*/  LOP3.LUT R6, R54, 0xc000c, RZ, 0xc0, !PT ;  /* 0x000c000c36067812 */ /* 0x000fe400078ec0ff */
[----:B------:R-:W-:Y:S01]  /*12d70*/  LOP3.LUT R7, R56, 0xc000c, RZ, 0xc0, !PT ;  /* 0x000c000c38077812 */ /* 0x000fe200078ec0ff */
[----:B------:R-:W-:Y:S01]  /*12d80*/  HFMA2 R16, R16, R8.H1_H1, -258, -258 ;  /* 0xdc08dc0810107431 */ /* 0x000fe20000060008 */
        /* <DEDUP_REMOVED lines=128> */
.L_x_2531:
        /* <DEDUP_REMOVED lines=48> */
.L_x_2532:
        /* <DEDUP_REMOVED lines=46> */
.L_x_2530:
[----:B------:R-:W-:Y:S01]  /*13b70*/  IADD3 R20, R20, 0x10, RZ ;  /* 0x0000001014147810 */ /* 0x000fe20007ffe0ff */
[----:B------:R-:W-:Y:S01]  /*13b80*/  UIADD3 UR4, UR4, 0x20, URZ ;  /* 0x0000002004047890 */ /* 0x000fe2000fffe03f */
[----:B------:R-:W-:Y:S02]  /*13b90*/  LEA R12, P3, R3, R12, 0x2 ;  /* 0x0000000c030c7211 */ /* 0x000fe400078610ff */
[C---:B------:R-:W-:Y:S02]  /*13ba0*/  ISETP.GE.AND P2, PT, R20.reuse, c[0x0][0x1bc], PT ;  /* 0x00006f0014007a0c */ /* 0x040fe40003f46270 */
[----:B------:R-:W-:Y:S01]  /*13bb0*/  ISETP.LT.AND P4, PT, R20, R21, PT ;  /* 0x000000151400720c */ /* 0x000fe20003f81270 */
[----:B------:R-:W-:-:S12]  /*13bc0*/  IMAD.X R13, R13, 0x1, R15, P3 ;  /* 0x000000010d0d7824 */ /* 0x000fd800018e060f */
[----:B------:R-:W-:Y:S05]  /*13bd0*/  @!P2 BRA P4, `(.L_x_2533) ;  /* 0xffffeff00000a947 */ /* 0x000fea000203ffff */
.L_x_2529:
        /* <DEDUP_REMOVED lines=15> */
[----:B0----5:R-:W-:-:S05]  /*13cd0*/  LOP3.LUT R4, R2, 0xffffff, RZ, 0xc0, !PT ;  /* 0x00ffffff02047812 */ /* 0x021fca00078ec0ff */
.L_x_2537:
[----:B------:R-:W0:Y:S02]  /*13ce0*/  LDS R6, [R4] ;  /* 0x0000000004067984 */ /* 0x000e240000000800 */
[----:B0-----:R-:W-:-:S06]  /*13cf0*/  HADD2 R7, R6, R31 ;  /* 0x0000001f06077230 */ /* 0x001fcc0000000000 */
[----:B------:R-:W0:Y:S02]  /*13d00*/  ATOMS.CAST.SPIN R7, [R4], R6, R7 ;  /* 0x000000060407738d */ /* 0x000e240001800007 */
[----:B0-----:R-:W-:-:S13]  /*13d10*/  ISETP.EQ.U32.AND P0, PT, R7, 0x1, PT ;  /* 0x000000010700780c */ /* 0x001fda0003f02070 */
[----:B------:R-:W-:Y:S05]  /*13d20*/  @!P0 BRA `(.L_x_2537) ;  /* 0xffffffb000008947 */ /* 0x000fea000383ffff */
[----:B------:R-:W-:Y:S05]  /*13d30*/  BRA `(.L_x_2535) ;  /* 0x0000003000007947 */ /* 0x000fea0003800000 */
.L_x_2536:
[----:B0----5:R-:W2:Y:S02]  /*13d40*/  LD.E R4, [R2.64] ;  /* 0x0000000602047980 */ /* 0x021ea4000c101900 */
[----:B--2---:R-:W-:-:S05]  /*13d50*/  IMAD.IADD R5, R31, 0x1, R4 ;  /* 0x000000011f057824 */ /* 0x004fca00078e0204 */
[----:B------:R0:W-:Y:S02]  /*13d60*/  ST.E [R2.64], R5 ;  /* 0x0000000502007985 */ /* 0x0001e4000c101906 */
.L_x_2535:
[----:B------:R-:W-:Y:S05]  /*13d70*/  BSYNC B0 ;  /* 0x0000000000007941 */ /* 0x000fea0003800000 */
.L_x_2534:
[----:B------:R-:W2:Y:S01]  /*13d80*/  ATOM.E.ADD.F16x2.RN.STRONG.GPU P0, RZ, [R2.64+0x4], R30 ;  /* 0x0000041e02ff798a */ /* 0x000ea2000810e9c6 */
[----:B------:R-:W-:Y:S01]  /*13d90*/  BSSY B0, `(.L_x_2538) ;  /* 0x000000f000007945 */ /* 0x000fe20003800000 */
[----:B--2---:R-:W-:Y:S05]  /*13da0*/  @P0 BRA `(.L_x_2539) ;  /* 0x000000d000000947 */ /* 0x004fea0003800000 */
[----:B------:R-:W1:Y:S02]  /*13db0*/  QSPC.E.S P0, RZ, [R2+0x4] ;  /* 0x0000040002ff73aa */ /* 0x000e640000000500 */
[----:B-1----:R-:W-:Y:S05]  /*13dc0*/  @!P0 BRA `(.L_x_2540) ;  /* 0x0000008000008947 */ /* 0x002fea0003800000 */
[----:B0-----:R-:W-:-:S04]  /*13dd0*/  IADD3 R2, R2, 0x4, RZ ;  /* 0x0000000402027810 */ /* 0x001fc80007ffe0ff */
[----:B------:R-:W-:-:S05]  /*13de0*/  LOP3.LUT R2, R2, 0xffffff, RZ, 0xc0, !PT ;  /* 0x00ffffff02027812 */ /* 0x000fca00078ec0ff */
.L_x_2541:
[----:B-----5:R-:W0:Y:S02]  /*13df0*/  LDS R4, [R2] ;  /* 0x0000000002047984 */ /* 0x020e240000000800 */
[----:B0-----:R-:W-:-:S10]  /*13e00*/  HFMA2.MMA R5, R4, 1, 1, R30 ;  /* 0x3c003c0004057835 */ /* 0x001fd4000000001e */
[----:B------:R-:W0:Y:S02]  /*13e10*/  ATOMS.CAST.SPIN R5, [R2], R4, R5 ;  /* 0x000000040205738d */ /* 0x000e240001800005 */
[----:B0-----:R-:W-:-:S13]  /*13e20*/  ISETP.EQ.U32.AND P0, PT, R5, 0x1, PT ;  /* 0x000000010500780c */ /* 0x001fda0003f02070 */
[----:B------:R-:W-:Y:S05]  /*13e30*/  @!P0 BRA `(.L_x_2541) ;  /* 0xffffffb000008947 */ /* 0x000fea000383ffff */
[----:B------:R-:W-:Y:S05]  /*13e40*/  BRA `(.L_x_2539) ;  /* 0x0000003000007947 */ /* 0x000fea0003800000 */
.L_x_2540:
[----:B0----5:R-:W2:Y:S02]  /*13e50*/  LD.E R4, [R2.64+0x4] ;  /* 0x0000040602047980 */ /* 0x021ea4000c101900 */
[----:B--2---:R-:W-:-:S05]  /*13e60*/  IMAD.IADD R5, R30, 0x1, R4 ;  /* 0x000000011e057824 */ /* 0x004fca00078e0204 */
[----:B------:R0:W-:Y:S02]  /*13e70*/  ST.E [R2.64+0x4], R5 ;  /* 0x0000040502007985 */ /* 0x0001e4000c101906 */
.L_x_2539:
[----:B------:R-:W-:Y:S05]  /*13e80*/  BSYNC B0 ;  /* 0x0000000000007941 */ /* 0x000fea0003800000 */
.L_x_2538:
        /* <DEDUP_REMOVED lines=10> */
.L_x_2545:
[----:B------:R-:W0:Y:S02]  /*13f30*/  LDS R6, [R4] ;  /* 0x0000000004067984 */ /* 0x000e240000000800 */
[----:B0-----:R-:W-:-:S06]  /*13f40*/  HADD2 R7, R6, R26 ;  /* 0x0000001a06077230 */ /* 0x001fcc0000000000 */
[----:B------:R-:W0:Y:S02]  /*13f50*/  ATOMS.CAST.SPIN R7, [R4], R6, R7 ;  /* 0x000000060407738d */ /* 0x000e240001800007 */
[----:B0-----:R-:W-:-:S13]  /*13f60*/  ISETP.EQ.U32.AND P0, PT, R7, 0x1, PT ;  /* 0x000000010700780c */ /* 0x001fda0003f02070 */
[----:B------:R-:W-:Y:S05]  /*13f70*/  @!P0 BRA `(.L_x_2545) ;  /* 0xffffffb000008947 */ /* 0x000fea000383ffff */
[----:B------:R-:W-:Y:S05]  /*13f80*/  BRA `(.L_x_2543) ;  /* 0x0000003000007947 */ /* 0x000fea0003800000 */
.L_x_2544:
[----:B-----5:R-:W2:Y:S02]  /*13f90*/  LD.E R4, [R2.64] ;  /* 0x0000000602047980 */ /* 0x020ea4000c101900 */
[----:B--2---:R-:W-:-:S05]  /*13fa0*/  IMAD.IADD R5, R26, 0x1, R4 ;  /* 0x000000011a057824 */ /* 0x004fca00078e0204 */
[----:B------:R0:W-:Y:S02]  /*13fb0*/  ST.E [R2.64], R5 ;  /* 0x0000000502007985 */ /* 0x0001e4000c101906 */
.L_x_2543:
[----:B------:R-:W-:Y:S05]  /*13fc0*/  BSYNC B0 ;  /* 0x0000000000007941 */ /* 0x000fea0003800000 */
.L_x_2542:
[----:B------:R-:W2:Y:S01]  /*13fd0*/  ATOM.E.ADD.F16x2.RN.STRONG.GPU P0, RZ, [R2.64+0x4], R27 ;  /* 0x0000041b02ff798a */ /* 0x000ea2000810e9c6 */
[----:B------:R-:W-:Y:S01]  /*13fe0*/  BSSY B0, `(.L_x_2546) ;  /* 0x000000f000007945 */ /* 0x000fe20003800000 */
[----:B--2---:R-:W-:Y:S05]  /*13ff0*/  @P0 BRA `(.L_x_2547) ;  /* 0x000000d000000947 */ /* 0x004fea0003800000 */
[----:B------:R-:W1:Y:S02]  /*14000*/  QSPC.E.S P0, RZ, [R2+0x4] ;  /* 0x0000040002ff73aa */ /* 0x000e640000000500 */
[----:B-1----:R-:W-:Y:S05]  /*14010*/  @!P0 BRA `(.L_x_2548) ;  /* 0x0000008000008947 */ /* 0x002fea0003800000 */
[----:B0-----:R-:W-:-:S04]  /*14020*/  IADD3 R2, R2, 0x4, RZ ;  /* 0x0000000402027810 */ /* 0x001fc80007ffe0ff */
[----:B------:R-:W-:-:S05]  /*14030*/  LOP3.LUT R2, R2, 0xffffff, RZ, 0xc0, !PT ;  /* 0x00ffffff02027812 */ /* 0x000fca00078ec0ff */
.L_x_2549:
[----:B-----5:R-:W0:Y:S02]  /*14040*/  LDS R4, [R2] ;  /* 0x0000000002047984 */ /* 0x020e240000000800 */
[----:B0-----:R-:W-:-:S10]  /*14050*/  HFMA2.MMA R5, R4, 1, 1, R27 ;  /* 0x3c003c0004057835 */ /* 0x001fd4000000001b */
[----:B------:R-:W0:Y:S02]  /*14060*/  ATOMS.CAST.SPIN R5, [R2], R4, R5 ;  /* 0x000000040205738d */ /* 0x000e240001800005 */
[----:B0-----:R-:W-:-:S13]  /*14070*/  ISETP.EQ.U32.AND P0, PT, R5, 0x1, PT ;  /* 0x000000010500780c */ /* 0x001fda0003f02070 */
[----:B------:R-:W-:Y:S05]  /*14080*/  @!P0 BRA `(.L_x_2549) ;  /* 0xffffffb000008947 */ /* 0x000fea000383ffff */
[----:B------:R-:W-:Y:S05]  /*14090*/  BRA `(.L_x_2547) ;  /* 0x0000003000007947 */ /* 0x000fea0003800000 */
.L_x_2548:
[----:B-----5:R-:W2:Y:S02]  /*140a0*/  LD.E R4, [R2.64+0x4] ;  /* 0x0000040602047980 */ /* 0x020ea4000c101900 */
[----:B0-2---:R-:W-:-:S05]  /*140b0*/  IMAD.IADD R5, R27, 0x1, R4 ;  /* 0x000000011b057824 */ /* 0x005fca00078e0204 */
[----:B------:R0:W-:Y:S02]  /*140c0*/  ST.E [R2.64+0x4], R5 ;  /* 0x0000040502007985 */ /* 0x0001e4000c101906 */
.L_x_2547:
[----:B------:R-:W-:Y:S05]  /*140d0*/  BSYNC B0 ;  /* 0x0000000000007941 */ /* 0x000fea0003800000 */
.L_x_2546:
        /* <DEDUP_REMOVED lines=10> */
.L_x_2553:
[----:B-----5:R-:W0:Y:S02]  /*14180*/  LDS R4, [R0] ;  /* 0x0000000000047984 */ /* 0x020e240000000800 */
[----:B0-----:R-:W-:-:S06]  /*14190*/  HADD2 R5, R4, R28 ;  /* 0x0000001c04057230 */ /* 0x001fcc0000000000 */
[----:B------:R-:W0:Y:S02]  /*141a0*/  ATOMS.CAST.SPIN R5, [R0], R4, R5 ;  /* 0x000000040005738d */ /* 0x000e240001800005 */
[----:B0-----:R-:W-:-:S13]  /*141b0*/  ISETP.EQ.U32.AND P0, PT, R5, 0x1, PT ;  /* 0x000000010500780c */ /* 0x001fda0003f02070 */
[----:B------:R-:W-:Y:S05]  /*141c0*/  @!P0 BRA `(.L_x_2553) ;  /* 0xffffffb000008947 */ /* 0x000fea000383ffff */
[----:B------:R-:W-:Y:S05]  /*141d0*/  BRA `(.L_x_2551) ;  /* 0x0000003000007947 */ /* 0x000fea0003800000 */
.L_x_2552:
[----:B------:R-:W2:Y:S02]  /*141e0*/  LD.E R0, [R2.64] ;  /* 0x0000000602007980 */ /* 0x000ea4000c101900 */
[----:B--2--5:R-:W-:-:S05]  /*141f0*/  IMAD.IADD R5, R28, 0x1, R0 ;  /* 0x000000011c057824 */ /* 0x024fca00078e0200 */
[----:B------:R0:W-:Y:S02]  /*14200*/  ST.E [R2.64], R5 ;  /* 0x0000000502007985 */ /* 0x0001e4000c101906 */
.L_x_2551:
[----:B------:R-:W-:Y:S05]  /*14210*/  BSYNC B0 ;  /* 0x0000000000007941 */ /* 0x000fea0003800000 */
.L_x_2550:
[----:B------:R-:W2:Y:S02]  /*14220*/  ATOM.E.ADD.F16x2.RN.STRONG.GPU P0, RZ, [R2.64+0x4], R29 ;  /* 0x0000041d02ff798a */ /* 0x000ea4000810e9c6 */
[----:B--2---:R-:W-:Y:S05]  /*14230*/  @P0 EXIT ;  /* 0x000000000000094d */ /* 0x004fea0003800000 */
[----:B------:R-:W1:Y:S02]  /*14240*/  QSPC.E.S P0, RZ, [R2+0x4] ;  /* 0x0000040002ff73aa */ /* 0x000e640000000500 */
[----:B-1----:R-:W-:Y:S05]  /*14250*/  @!P0 BRA `(.L_x_2554) ;  /* 0x0000008000008947 */ /* 0x002fea0003800000 */
[----:B0-----:R-:W-:-:S04]  /*14260*/  IADD3 R2, R2, 0x4, RZ ;  /* 0x0000000402027810 */ /* 0x001fc80007ffe0ff */
[----:B------:R-:W-:-:S05]  /*14270*/  LOP3.LUT R2, R2, 0xffffff, RZ, 0xc0, !PT ;  /* 0x00ffffff02027812 */ /* 0x000fca00078ec0ff */
.L_x_2555:
[----:B-----5:R-:W0:Y:S02]  /*14280*/  LDS R4, [R2] ;  /* 0x0000000002047984 */ /* 0x020e240000000800 */
[----:B0-----:R-:W-:-:S10]  /*14290*/  HFMA2.MMA R5, R4, 1, 1, R29 ;  /* 0x3c003c0004057835 */ /* 0x001fd4000000001d */
[----:B------:R-:W0:Y:S02]  /*142a0*/  ATOMS.CAST.SPIN R5, [R2], R4, R5 ;  /* 0x000000040205738d */ /* 0x000e240001800005 */
[----:B0-----:R-:W-:-:S13]  /*142b0*/  ISETP.EQ.U32.AND P0, PT, R5, 0x1, PT ;  /* 0x000000010500780c */ /* 0x001fda0003f02070 */
[----:B------:R-:W-:Y:S05]  /*142c0*/  @!P0 BRA `(.L_x_2555) ;  /* 0xffffffb000008947 */ /* 0x000fea000383ffff */
[----:B------:R-:W-:Y:S05]  /*142d0*/  EXIT ;  /* 0x000000000000794d */ /* 0x000fea0003800000 */
.L_x_2554:
[----:B------:R-:W2:Y:S02]  /*142e0*/  LD.E R0, [R2.64+0x4] ;  /* 0x0000040602007980 */ /* 0x000ea4000c101900 */
[----:B0-2--5:R-:W-:-:S05]  /*142f0*/  IMAD.IADD R5, R29, 0x1, R0 ;  /* 0x000000011d057824 */ /* 0x025fca00078e0200 */
[----:B------:R-:W-:Y:S01]  /*14300*/  ST.E [R2.64+0x4], R5 ;  /* 0x0000040502007985 */ /* 0x000fe2000c101906 */
[----:B------:R-:W-:Y:S05]  /*14310*/  EXIT ;  /* 0x000000000000794d */ /* 0x000fea0003800000 */
.L_x_2556:
        /* <DEDUP_REMOVED lines=14> */
.L_x_4777:


//--------------------- .text._Z23gemm_half_q_half_kernelILi3ELi160ELb1ELb0ELi32EEvPK6__halfPKjS4_S2_PS0_iiiiPKtS7_iiiiiibS2_i --------------------------
	.section	.text._Z23gemm_half_q_half_kernelILi3ELi160ELb1ELb0ELi32EEvPK6__halfPKjS4_S2_PS0_iiiiPKtS7_iiiiiibS2_i,"ax",@progbits
	.sectioninfo	@"SHI_REGISTERS=72"
	.align	128
        .global         _Z23gemm_half_q_half_kernelILi3ELi160ELb1ELb0ELi32EEvPK6__halfPKjS4_S2_PS0_iiiiPKtS7_iiiiiibS2_i
        .type           _Z23gemm_half_q_half_kernelILi3ELi160ELb1ELb0ELi32EEvPK6__halfPKjS4_S2_PS0_iiiiPKtS7_iiiiiibS2_i,@function
        .size           _Z23gemm_half_q_half_kernelILi3ELi160ELb1ELb0ELi32EEvPK6__halfPKjS4_S2_PS0_iiiiPKtS7_iiiiiibS2_i,(.L_x_4778 - _Z23gemm_half_q_half_kernelILi3ELi160ELb1ELb0ELi32EEvPK6__halfPKjS4_S2_PS0_iiiiPKtS7_iiiiiibS2_i)
        .other          _Z23gemm_half_q_half_kernelILi3ELi160ELb1ELb0ELi32EEvPK6__halfPKjS4_S2_PS0_iiiiPKtS7_iiiiiibS2_i,@"STO_CUDA_ENTRY STV_DEFAULT"
_Z23gemm_half_q_half_kernelILi3ELi160ELb1ELb0ELi32EEvPK6__halfPKjS4_S2_PS0_iiiiPKtS7_iiiiiibS2_i:
.text._Z23gemm_half_q_half_kernelILi3ELi160ELb1ELb0ELi32EEvPK6__halfPKjS4_S2_PS0_iiiiPKtS7_iiiiiibS2_i:
[----:B------:R-:W-:Y:S02]  /*0000*/  IMAD.MOV.U32 R1, RZ, RZ, c[0x0][0x28] ;  /* 0x00000a00ff017624 */ /* 0x000fe400078e00ff */
[----:B------:R-:W0:Y:S01]  /*0010*/  S2R R2, SR_CTAID.Y ;  /* 0x0000000000027919 */ /* 0x000e220000002600 */
[----:B------:R-:W-:Y:S01]  /*0020*/  IMAD.MOV.U32 R3, RZ, RZ, -0x3 ;  /* 0xfffffffdff037424 */ /* 0x000fe200078e00ff */
[----:B------:R-:W-:Y:S01]  /*0030*/  ULDC.64 UR8, c[0x0][0x118] ;  /* 0x0000460000087ab9 */ /* 0x000fe20000000a00 */
[----:B------:R-:W-:Y:S01]  /*0040*/  PRMT R15, RZ, 0x7610, R15 ;  /* 0x00007610ff0f7816 */ /* 0x000fe2000000000f */
[----:B------:R-:W1:Y:S01]  /*0050*/  S2R R10, SR_TID.X ;  /* 0x00000000000a7919 */ /* 0x000e620000002100 */
[----:B------:R-:W-:Y:S02]  /*0060*/  PRMT R13, RZ, 0x7610, R13 ;  /* 0x00007610ff0d7816 */ /* 0x000fe4000000000d */
[----:B------:R-:W-:Y:S01]  /*0070*/  PRMT R12, RZ, 0x7610, R12 ;  /* 0x00007610ff0c7816 */ /* 0x000fe2000000000c */
[----:B------:R-:W2:Y:S01]  /*0080*/  S2R R0, SR_CTAID.Z ;  /* 0x0000000000007919 */ /* 0x000ea20000002700 */
        /* <DEDUP_REMOVED lines=19> */
[----:B------:R-:W-:Y:S02]  /*01c0*/  @P0 IADD3 R6, P2, R4, R7, RZ ;  /* 0x0000000704060210 */ /* 0x000fe40007f5e0ff */
[----:B------:R-:W-:Y:S01]  /*01d0*/  PRMT R15, RZ, 0x7610, R15 ;  /* 0x00007610ff0f7816 */ /* 0x000fe2000000000f */
[----:B------:R-:W2:Y:S02]  /*01e0*/  LDG.E.U16 R13, [R4.64] ;  /* 0x00000008040d7981 */ /* 0x000ea4000c1e1500 */
[----:B------:R-:W-:-:S05]  /*01f0*/  @P0 IMAD.X R7, R5, 0x1, R3, P2 ;  /* 0x0000000105070824 */ /* 0x000fca00010e0603 */
[----:B------:R-:W3:Y:S01]  /*0200*/  @P0 LDG.E.U16 R15, [R6.64] ;  /* 0x00000008060f0981 */ /* 0x000ee2000c1e1500 */
[----:B--2---:R-:W-:-:S04]  /*0210*/  LOP3.LUT R8, R13, R12, RZ, 0xfc, !PT ;  /* 0x0000000c0d087212 */ /* 0x004fc800078efcff */
[----:B---3--:R-:W-:-:S04]  /*0220*/  @P0 LOP3.LUT R3, R15, R8, RZ, 0xfc, !PT ;  /* 0x000000080f030212 */ /* 0x008fc800078efcff */
[----:B------:R-:W-:-:S03]  /*0230*/  @P0 PRMT R8, R3, 0x7610, R8 ;  /* 0x0000761003080816 */ /* 0x000fc60000000008 */
.L_x_2557:
        /* <DEDUP_REMOVED lines=27> */
.L_x_2562:
        /* <DEDUP_REMOVED lines=36> */
.L_x_2561:
        /* <DEDUP_REMOVED lines=22> */
.L_x_2563:
        /* <DEDUP_REMOVED lines=12> */
.L_x_2560:
[----:B------:R-:W-:Y:S01]  /*0850*/  ISETP.GT.AND P2, PT, R55, 0x3, PT ;  /* 0x000000033700780c */ /* 0x000fe20003f44270 */
[----:B------:R-:W-:Y:S01]  /*0860*/  IMAD.SHL.U32 R24, R10, 0x2, RZ ;  /* 0x000000020a187824 */ /* 0x000fe200078e00ff */
[----:B------:R-:W-:Y:S01]  /*0870*/  PLOP3.LUT P0, PT, PT, PT, PT, 0x80, 0x0 ;  /* 0x000000000000781c */ /* 0x000fe20003f0f070 */
[----:B------:R-:W-:-:S10]  /*0880*/  IMAD.MOV.U32 R3, RZ, RZ, RZ ;  /* 0x000000ffff037224 */ /* 0x000fd400078e00ff */
[----:B------:R-:W-:Y:S05]  /*0890*/  @!P2 BRA `(.L_x_2564) ;  /* 0x000002600000a947 */ /* 0x000fea0003800000 */
[----:B------:R-:W-:Y:S02]  /*08a0*/  PLOP3.LUT P0, PT, PT, PT, PT, 0x8, 0x0 ;  /* 0x000000000000781c */ /* 0x000fe40003f0e170 */
[----:B------:R-:W-:Y:S02]  /*08b0*/  IADD3 R26, R55, -0x3, RZ ;  /* 0xfffffffd371a7810 */ /* 0x000fe40007ffe0ff */
.L_x_2565:
        /* <DEDUP_REMOVED lines=36> */
.L_x_2564:
        /* <DEDUP_REMOVED lines=22> */
.L_x_2566:
        /* <DEDUP_REMOVED lines=11> */
.L_x_2559:
[----:B------:R-:W-:Y:S05]  /*0d10*/  BSYNC B0 ;  /* 0x0000000000007941 */ /* 0x000fea0003800000 */
.L_x_2558:
        /* <DEDUP_REMOVED lines=14> */
.L_x_2569:
        /* <DEDUP_REMOVED lines=19> */
.L_x_2568:
        /* <DEDUP_REMOVED lines=14> */
.L_x_2570:
[----:B------:R-:W-:-:S13]  /*1010*/  ISETP.LT.OR P0, PT, R3, R55, P0 ;  /* 0x000000370300720c */ /* 0x000fda0000701670 */
[----:B------:R-:W-:Y:S02]  /*1020*/  @P0 IMAD R3, R2, 0x3, R3 ;  /* 0x0000000302030824 */ /* 0x000fe400078e0203 */
[----:B------:R-:W-:Y:S02]  /*1030*/  @P0 IMAD.MOV.U32 R2, RZ, RZ, 0x2 ;  /* 0x00000002ff020424 */ /* 0x000fe400078e00ff */
[----:B------:R-:W-:-:S04]  /*1040*/  @P0 IMAD R3, R3, c[0x0][0x18c], R16 ;  /* 0x0000630003030a24 */ /* 0x000fc800078e0210 */
[----:B------:R-:W-:-:S05]  /*1050*/  @P0 IMAD.WIDE R2, R3, R2, c[0x0][0x180] ;  /* 0x0000600003020625 */ /* 0x000fca00078e0202 */
[----:B------:R1:W-:Y:S02]  /*1060*/  @P0 STG.E.64 [R2.64], RZ ;  /* 0x000000ff02000986 */ /* 0x0003e4000c101b08 */
.L_x_2567:
        /* <DEDUP_REMOVED lines=65> */
.L_x_2572:
        /* <DEDUP_REMOVED lines=41> */
.L_x_2571:
        /* <DEDUP_REMOVED lines=22> */
.L_x_2586:
[----:B------:R-:W-:Y:S02]  /*1870*/  IMAD.MOV.U32 R62, RZ, RZ, R58 ;  /* 0x000000ffff3e7224 */ /* 0x000fe400078e003a */
[----:B------:R-:W-:Y:S01]  /*1880*/  IMAD.MOV.U32 R63, RZ, RZ, R59 ;  /* 0x000000ffff3f7224 */ /* 0x000fe200078e003b */
[----:B-----5:R-:W-:Y:S05]  /*1890*/  @!P1 BRA `(.L_x_2574) ;  /* 0x0000178000009947 */ /* 0x020fea0003800000 */
[----:B------:R-:W2:Y:S04]  /*18a0*/  LDG.E.128.CONSTANT R16, [R62.64] ;  /* 0x000000083e107981 */ /* 0x000ea8000c1e9d00 */
[----:B-----5:R-:W3:Y:S01]  /*18b0*/  LDG.E.128.CONSTANT R20, [R36.64] ;  /* 0x0000000824147981 */ /* 0x020ee2000c1e9d00 */
[----:B------:R-:W-:Y:S02]  /*18c0*/  ISETP.GE.AND P2, PT, R55, 0x2, PT ;  /* 0x000000023700780c */ /* 0x000fe40003f46270 */
        /* <DEDUP_REMOVED lines=52> */
[----:B------:R-:W-:-:S02]  /*1c10*/  SHF.R.U32.HI R19, RZ, 0x10, R19 ;  /* 0x00000010ff137819 */ /* 0x000fc40000011613 */
[----:B------:R-:W-:Y:S02]  /*1c20*/  IADD3 R16, R16, -0x80, RZ ;  /* 0xffffff8010107810 */ /* 0x000fe40007ffe0ff */
[----:B------:R-:W-:Y:S02]  /*1c30*/  IADD3 R51, R50, -0x80, RZ ;  /* 0xffffff8032337810 */ /* 0x000fe40007ffe0ff */
[----:B------:R-:W-:Y:S01]  /*1c40*/  LOP3.LUT R19, R19, 0xff, RZ, 0xc0, !PT ;  /* 0x000000ff13137812 */ /* 0x000fe200078ec0ff */
[----:B------:R1:W2:Y:S01]  /*1c50*/  I2F.F16 R50, R18 ;  /* 0x0000001200327306 */ /* 0x0002a20000200c00 */
[----:B0-----:R-:W-:Y:S02]  /*1c60*/  SHF.R.U32.HI R17, RZ, 0x8, R21 ;  /* 0x00000008ff117819 */ /* 0x001fe40000011615 */
[----:B------:R-:W-:Y:S02]  /*1c70*/  LEA.HI R41, R20, 0xffffff80, RZ, 0x8 ;  /* 0xffffff8014297811 */ /* 0x000fe400078f40ff */
[----:B------:R-:W-:-:S02]  /*1c80*/  LOP3.LUT R17, R17, 0xff, RZ, 0xc0, !PT ;  /* 0x000000ff11117812 */ /* 0x000fc400078ec0ff */
[----:B------:R-:W-:Y:S01]  /*1c90*/  LEA.HI R40, R21, 0xffffff80, RZ, 0x8 ;  /* 0xffffff8015287811 */ /* 0x000fe200078f40ff */
[----:B------:R0:W2:Y:S01]  /*1ca0*/  I2F.F16 R56, R16 ;  /* 0x0000001000387306 */ /* 0x0000a20000200c00 */
[----:B------:R-:W-:Y:S02]  /*1cb0*/  LEA.HI R39, R22, 0xffffff80, RZ, 0x8 ;  /* 0xffffff8016277811 */ /* 0x000fe400078f40ff */
[----:B-1----:R-:W-:Y:S02]  /*1cc0*/  SHF.R.U32.HI R18, RZ, 0x8, R22 ;  /* 0x00000008ff127819 */ /* 0x002fe40000011616 */
[----:B------:R-:W-:Y:S02]  /*1cd0*/  SHF.R.U32.HI R20, RZ, 0x10, R20 ;  /* 0x00000010ff147819 */ /* 0x000fe40000011614 */
[----:B------:R-:W-:Y:S01]  /*1ce0*/  SHF.R.U32.HI R21, RZ, 0x10, R21 ;  /* 0x00000010ff157819 */ /* 0x000fe20000011615 */
[----:B------:R-:W1:Y:S01]  /*1cf0*/  I2F.F16 R41, R41 ;  /* 0x0000002900297306 */ /* 0x000e620000200c00 */
[----:B------:R-:W-:-:S02]  /*1d00*/  SHF.R.U32.HI R22, RZ, 0x10, R22 ;  /* 0x00000010ff167819 */ /* 0x000fc40000011616 */
[----:B------:R-:W-:Y:S02]  /*1d10*/  LEA.HI R38, R23, 0xffffff80, RZ, 0x8 ;  /* 0xffffff8017267811 */ /* 0x000fe400078f40ff */
[----:B------:R-:W-:Y:S02]  /*1d20*/  IADD3 R17, R17, -0x80, RZ ;  /* 0xffffff8011117810 */ /* 0x000fe40007ffe0ff */
[--C-:B0-----:R-:W-:Y:S01]  /*1d30*/  SHF.R.U32.HI R16, RZ, 0x8, R23.reuse ;  /* 0x00000008ff107819 */ /* 0x101fe20000011617 */
[----:B------:R-:W0:Y:S01]  /*1d40*/  I2F.F16 R40, R40 ;  /* 0x0000002800287306 */ /* 0x000e220000200c00 */
[----:B------:R-:W-:Y:S02]  /*1d50*/  IADD3 R19, R19, -0x80, RZ ;  /* 0xffffff8013137810 */ /* 0x000fe40007ffe0ff */
[----:B------:R-:W-:Y:S02]  /*1d60*/  SHF.R.U32.HI R23, RZ, 0x10, R23 ;  /* 0x00000010ff177819 */ /* 0x000fe40000011617 */
[----:B------:R-:W-:-:S02]  /*1d70*/  LOP3.LUT R20, R20, 0xff, RZ, 0xc0, !PT ;  /* 0x000000ff14147812 */ /* 0x000fc400078ec0ff */
[----:B------:R-:W-:Y:S01]  /*1d80*/  LOP3.LUT R21, R21, 0xff, RZ, 0xc0, !PT ;  /* 0x000000ff15157812 */ /* 0x000fe200078ec0ff */
[----:B------:R0:W1:Y:S01]  /*1d90*/  I2F.F16 R57, R17 ;  /* 0x0000001100397306 */ /* 0x0000620000200c00 */
[----:B------:R-:W-:Y:S02]  /*1da0*/  LOP3.LUT R22, R22, 0xff, RZ, 0xc0, !PT ;  /* 0x000000ff16167812 */ /* 0x000fe400078ec0ff */
[----:B------:R-:W-:Y:S02]  /*1db0*/  LOP3.LUT R18, R18, 0xff, RZ, 0xc0, !PT ;  /* 0x000000ff12127812 */ /* 0x000fe400078ec0ff */
[----:B------:R-:W-:Y:S02]  /*1dc0*/  LOP3.LUT R16, R16, 0xff, RZ, 0xc0, !PT ;  /* 0x000000ff10107812 */ /* 0x000fe400078ec0ff */
[----:B------:R-:W-:Y:S01]  /*1dd0*/  IADD3 R20, R20, -0x80, RZ ;  /* 0xffffff8014147810 */ /* 0x000fe20007ffe0ff */
[----:B------:R1:W2:Y:S01]  /*1de0*/  I2F.F16 R52, R19 ;  /* 0x0000001300347306 */ /* 0x0002a20000200c00 */
[----:B0-----:R-:W-:-:S02]  /*1df0*/  LOP3.LUT R17, R23, 0xff, RZ, 0xc0, !PT ;  /* 0x000000ff17117812 */ /* 0x001fc400078ec0ff */
[----:B------:R-:W-:Y:S02]  /*1e00*/  IADD3 R21, R21, -0x80, RZ ;  /* 0xffffff8015157810 */ /* 0x000fe40007ffe0ff */
[----:B------:R-:W-:Y:S02]  /*1e10*/  IADD3 R22, R22, -0x80, RZ ;  /* 0xffffff8016167810 */ /* 0x000fe40007ffe0ff */
[----:B------:R-:W-:Y:S01]  /*1e20*/  IADD3 R18, R18, -0x80, RZ ;  /* 0xffffff8012127810 */ /* 0x000fe20007ffe0ff */
[----:B------:R-:W0:Y:S01]  /*1e30*/  I2F.F16 R39, R39 ;  /* 0x0000002700277306 */ /* 0x000e220000200c00 */
[----:B-1----:R-:W-:Y:S02]  /*1e40*/  PRMT R19, R12, 0x9910, RZ ;  /* 0x000099100c137816 */ /* 0x002fe400000000ff */
[----:B------:R-:W-:Y:S02]  /*1e50*/  IADD3 R16, R16, -0x80, RZ ;  /* 0xffffff8010107810 */ /* 0x000fe40007ffe0ff */
[----:B------:R-:W-:-:S02]  /*1e60*/  IADD3 R17, R17, -0x80, RZ ;  /* 0xffffff8011117810 */ /* 0x000fc40007ffe0ff */
[----:B------:R-:W-:Y:S01]  /*1e70*/  ISETP.NE.AND P0, PT, R19, RZ, PT ;  /* 0x000000ff1300720c */ /* 0x000fe20003f05270 */
[----:B------:R-:W1:Y:S08]  /*1e80*/  I2F.F16 R38, R38 ;  /* 0x0000002600267306 */ /* 0x000e700000200c00 */
        /* <DEDUP_REMOVED lines=26> */
[----:B------:R-:W-:Y:S02]  /*2030*/  FFMA.FTZ R65, R65, R60, RZ ;  /* 0x0000003c41417223 */ /* 0x000fe400000100ff */
[----:B------:R-:W-:Y:S02]  /*2040*/  FFMA.FTZ R69, R60, R69, RZ ;  /* 0x000000453c457223 */ /* 0x000fe400000100ff */
        /* <DEDUP_REMOVED lines=15> */
[----:B------:R-:W-:-:S04]  /*2140*/  FFMA.FTZ R67, R66, R19, R67 ;  /* 0x0000001342437223 */ /* 0x000fc80000010043 */
        /* <DEDUP_REMOVED lines=17> */
[----:B------:R-:W-:-:S03]  /*2260*/  HADD2.F32 R67, -RZ, R33.H0_H0 ;  /* 0x20000021ff437230 */ /* 0x000fc60000004100 */
[----:B------:R-:W-:Y:S02]  /*2270*/  FMUL.FTZ R68, R25, R68 ;  /* 0x0000004419447220 */ /* 0x000fe40000410000 */
[----:B------:R-:W-:Y:S01]  /*2280*/  FFMA.FTZ R67, R60, R67, RZ ;  /* 0x000000433c437223 */ /* 0x000fe200000100ff */
[----:B------:R-:W-:Y:S02]  /*2290*/  HADD2.F32 R60, -RZ, R51.H0_H0 ;  /* 0x20000033ff3c7230 */ /* 0x000fe40000004100 */
[----:B------:R-:W-:-:S03]  /*22a0*/  F2FP.PACK_AB R68, RZ, R68 ;  /* 0x00000044ff44723e */ /* 0x000fc600000000ff */
[----:B------:R-:W-:Y:S01]  /*22b0*/  FFMA.FTZ R67, R61, R60, R67 ;  /* 0x0000003c3d437223 */ /* 0x000fe20000010043 */
[----:B------:R-:W-:Y:S01]  /*22c0*/  HADD2.F32 R60, -RZ, R53.H0_H0 ;  /* 0x20000035ff3c7230 */ /* 0x000fe20000004100 */
[----:B------:R-:W-:-:S04]  /*22d0*/  PRMT R66, R66, 0x5410, R68 ;  /* 0x0000541042427816 */ /* 0x000fc80000000044 */
[----:B------:R-:W-:Y:S01]  /*22e0*/  FFMA.FTZ R69, R61, R60, R69 ;  /* 0x0000003c3d457223 */ /* 0x000fe20000010045 */
[----:B------:R-:W-:Y:S01]  /*22f0*/  HADD2.F32 R60, -RZ, R50.H0_H0 ;  /* 0x20000032ff3c7230 */ /* 0x000fe20000004100 */
[----:B------:R-:W-:Y:S01]  /*2300*/  HFMA2.MMA R0, R66, 1, 1, R0 ;  /* 0x3c003c0042007835 */ /* 0x000fe20000000000 */
[----:B------:R-:W-:Y:S02]  /*2310*/  HADD2.F32 R61, -RZ, R52.H0_H0 ;  /* 0x20000034ff3d7230 */ /* 0x000fe40000004100 */
[----:B------:R-:W-:Y:S01]  /*2320*/  HADD2.F32 R66, -RZ, R42.H0_H0 ;  /* 0x2000002aff427230 */ /* 0x000fe20000004100 */
[C---:B------:R-:W-:Y:S02]  /*2330*/  FFMA.FTZ R60, R16.reuse, R60, R67 ;  /* 0x0000003c103c7223 */ /* 0x040fe40000010043 */
[----:B------:R-:W-:Y:S01]  /*2340*/  FFMA.FTZ R69, R16, R61, R69 ;  /* 0x0000003d10457223 */ /* 0x000fe20000010045 */
[----:B------:R-:W-:-:S03]  /*2350*/  HADD2.F32 R16, -RZ, R43.H0_H0 ;  /* 0x2000002bff107230 */ /* 0x000fc60000004100 */
[C---:B------:R-:W-:Y:S02]  /*2360*/  FFMA.FTZ R69, R17.reuse, R66, R69 ;  /* 0x0000004211457223 */ /* 0x040fe40000010045 */
[----:B------:R-:W-:Y:S01]  /*2370*/  FFMA.FTZ R61, R17, R16, R60 ;  /* 0x00000010113d7223 */ /* 0x000fe2000001003c */
[----:B------:R-:W-:Y:S02]  /*2380*/  HADD2.F32 R17, -RZ, R28.H0_H0 ;  /* 0x2000001cff117230 */ /* 0x000fe40000004100 */
[----:B------:R-:W-:Y:S02]  /*2390*/  HADD2.F32 R16, -RZ, R29.H0_H0 ;  /* 0x2000001dff107230 */ /* 0x000fe40000004100 */
[----:B------:R-:W-:Y:S01]  /*23a0*/  HADD2.F32 R60, -RZ, R59.H0_H0 ;  /* 0x2000003bff3c7230 */ /* 0x000fe20000004100 */
[C---:B------:R-:W-:Y:S01]  /*23b0*/  FFMA.FTZ R69, R64.reuse, R17, R69 ;  /* 0x0000001140457223 */ /* 0x040fe20000010045 */
[----:B------:R-:W-:Y:S01]  /*23c0*/  HADD2.F32 R17, -RZ, R58.H0_H0 ;  /* 0x2000003aff117230 */ /* 0x000fe20000004100 */
[----:B------:R-:W-:Y:S01]  /*23d0*/  FFMA.FTZ R16, R64, R16, R61 ;  /* 0x0000001040107223 */ /* 0x000fe2000001003d */
        /* <DEDUP_REMOVED lines=14> */
[----:B------:R-:W-:-:S06]  /*24c0*/  PRMT R17, R17, 0x5410, R18 ;  /* 0x0000541011117816 */ /* 0x000fcc0000000012 */
[----:B------:R-:W-:-:S06]  /*24d0*/  HFMA2.MMA R2, R17, 1, 1, R2 ;  /* 0x3c003c0011027835 */ /* 0x000fcc0000000002 */
.L_x_2575:
        /* <DEDUP_REMOVED lines=15> */
[----:B------:R-:W-:-:S03]  /*25d0*/  HADD2.F32 R61, -RZ, R16.H1_H1 ;  /* 0x30000010ff3d7230 */ /* 0x000fc60000004100 */
[----:B------:R-:W-:Y:S01]  /*25e0*/  FFMA.FTZ R16, R65, R60, RZ ;  /* 0x0000003c41107223 */ /* 0x000fe200000100ff */
[----:B------:R-:W-:-:S05]  /*25f0*/  HADD2.F32 R65, -RZ, R47.H0_H0 ;  /* 0x2000002fff417230 */ /* 0x000fca0000004100 */
        /* <DEDUP_REMOVED lines=35> */
[----:B------:R-:W-:-:S05]  /*2830*/  FMUL.FTZ R68, R25, R68 ;  /* 0x0000004419447220 */ /* 0x000fca0000410000 */
[----:B------:R-:W-:-:S04]  /*2840*/  F2FP.PACK_AB R68, RZ, R68 ;  /* 0x00000044ff44723e */ /* 0x000fc800000000ff */
[----:B------:R-:W-:-:S06]  /*2850*/  PRMT R66, R66, 0x5410, R68 ;  /* 0x0000541042427816 */ /* 0x000fcc0000000044 */
[----:B------:R-:W-:Y:S01]  /*2860*/  HFMA2.MMA R3, R66, 1, 1, R3 ;  /* 0x3c003c0042037835 */ /* 0x000fe20000000003 */
[-C--:B------:R-:W-:Y:S01]  /*2870*/  FFMA.FTZ R66, R67, R60.reuse, RZ ;  /* 0x0000003c43427223 */ /* 0x080fe200000100ff */
[----:B------:R-:W-:Y:S01]  /*2880*/  HADD2.F32 R67, -RZ, R51.H0_H0 ;  /* 0x20000033ff437230 */ /* 0x000fe20000004100 */
[----:B------:R-:W-:-:S04]  /*2890*/  FFMA.FTZ R60, R69, R60, RZ ;  /* 0x0000003c453c7223 */ /* 0x000fc800000100ff */
        /* <DEDUP_REMOVED lines=31> */
[----:B------:R-:W-:-:S06]  /*2a90*/  PRMT R17, R17, 0x5410, R18 ;  /* 0x0000541011117816 */ /* 0x000fcc0000000012 */
[----:B------:R-:W-:-:S06]  /*2aa0*/  HFMA2.MMA R4, R17, 1, 1, R4 ;  /* 0x3c003c0011047835 */ /* 0x000fcc0000000004 */
.L_x_2576:
        /* <DEDUP_REMOVED lines=49> */
[--C-:B-1----:R-:W-:Y:S01]  /*2dc0*/  HADD2.F32 R31, -RZ, R18.reuse.H0_H0 ;  /* 0x20000012ff1f7230 */ /* 0x102fe20000004100 */
[-C--:B------:R-:W-:Y:S01]  /*2dd0*/  FFMA.FTZ R34, R44, R17.reuse, R34 ;  /* 0x000000112c227223 */ /* 0x080fe20000010022 */
[----:B------:R-:W-:Y:S01]  /*2de0*/  HADD2.F32 R18, -RZ, R18.H1_H1 ;  /* 0x30000012ff127230 */ /* 0x000fe20000004100 */
        /* <DEDUP_REMOVED lines=35> */
.L_x_2574:
[----:B------:R-:W-:-:S04]  /*3020*/  IMAD.MOV.U32 R28, RZ, RZ, c[0x0][0x18c] ;  /* 0x00006300ff1c7624 */ /* 0x000fc800078e00ff */
[----:B------:R-:W-:-:S05]  /*3030*/  IMAD.WIDE R62, R28, 0x8, R62 ;  /* 0x000000081c3e7825 */ /* 0x000fca00078e023e */
[----:B0-----:R0:W5:Y:S01]  /*3040*/  LDG.E.128.CONSTANT R16, [R62.64] ;  /* 0x000000083e107981 */ /* 0x001162000c1e9d00 */
[----:B------:R-:W-:Y:S01]  /*3050*/  IMAD.WIDE R36, R28, 0x8, R36 ;  /* 0x000000081c247825 */ /* 0x000fe200078e0224 */
[----:B------:R-:W-:Y:S05]  /*3060*/  @!P1 BRA `(.L_x_2577) ;  /* 0x0000177000009947 */ /* 0x000fea0003800000 */
[----:B-----5:R-:W2:Y:S01]  /*3070*/  LDG.E.128.CONSTANT R20, [R36.64] ;  /* 0x0000000824147981 */ /* 0x020ea2000c1e9d00 */
[C---:B------:R-:W-:Y:S02]  /*3080*/  LOP3.LUT R29, R16.reuse, 0xff, RZ, 0xc0, !PT ;  /* 0x000000ff101d7812 */ /* 0x040fe400078ec0ff */
        /* <DEDUP_REMOVED lines=112> */
[--C-:B0-----:R-:W-:Y:S02]  /*3790*/  HADD2.F32 R61, -RZ, R20.reuse.H0_H0 ;  /* 0x20000014ff3d7230 */ /* 0x101fe40000004100 */
[----:B------:R-:W-:Y:S02]  /*37a0*/  HADD2.F32 R64, -RZ, R20.H1_H1 ;  /* 0x30000014ff407230 */ /* 0x000fe40000004100 */
[----:B------:R-:W-:Y:S01]  /*37b0*/  HADD2.F32 R20, -RZ, R21.H0_H0 ;  /* 0x20000015ff147230 */ /* 0x000fe20000004100 */
[----:B------:R-:W-:-:S04]  /*37c0*/  FFMA.FTZ R66, R66, R61, RZ ;  /* 0x0000003d42427223 */ /* 0x000fc800000100ff */
[----:B------:R-:W-:Y:S01]  /*37d0*/  FFMA.FTZ R65, R65, R64, R66 ;  /* 0x0000004041417223 */ /* 0x000fe20000010042 */
[----:B------:R-:W-:-:S05]  /*37e0*/  HADD2.F32 R66, -RZ, R43.H0_H0 ;  /* 0x2000002bff427230 */ /* 0x000fca0000004100 */
[----:B------:R-:W-:Y:S01]  /*37f0*/  FFMA.FTZ R67, R66, R20, R65 ;  /* 0x0000001442437223 */ /* 0x000fe20000010041 */
[----:B------:R-:W-:Y:S02]  /*3800*/  HADD2.F32 R65, -RZ, R21.H1_H1 ;  /* 0x30000015ff417230 */ /* 0x000fe40000004100 */
[----:B------:R-:W-:Y:S02]  /*3810*/  HADD2.F32 R66, -RZ, R42.H0_H0 ;  /* 0x2000002aff427230 */ /* 0x000fe40000004100 */
[----:B-1----:R-:W-:-:S03]  /*3820*/  HADD2.F32 R21, -RZ, R22.H0_H0 ;  /* 0x20000016ff157230 */ /* 0x002fc60000004100 */
[----:B------:R-:W-:Y:S01]  /*3830*/  FFMA.FTZ R66, R66, R65, R67 ;  /* 0x0000004142427223 */ /* 0x000fe20000010043 */
[----:B------:R-:W-:-:S05]  /*3840*/  HADD2.F32 R67, -RZ, R51.H0_H0 ;  /* 0x20000033ff437230 */ /* 0x000fca0000004100 */
[----:B------:R-:W-:Y:S01]  /*3850*/  FFMA.FTZ R68, R67, R21, R66 ;  /* 0x0000001543447223 */ /* 0x000fe20000010042 */
[----:B------:R-:W-:Y:S02]  /*3860*/  HADD2.F32 R66, -RZ, R22.H1_H1 ;  /* 0x30000016ff427230 */ /* 0x000fe40000004100 */
[----:B------:R-:W-:Y:S02]  /*3870*/  HADD2.F32 R67, -RZ, R57.H0_H0 ;  /* 0x20000039ff437230 */ /* 0x000fe40000004100 */
[--C-:B------:R-:W-:Y:S02]  /*3880*/  HADD2.F32 R22, -RZ, R23.reuse.H0_H0 ;  /* 0x20000017ff167230 */ /* 0x100fe40000004100 */
[----:B------:R-:W-:Y:S01]  /*3890*/  HADD2.F32 R23, -RZ, R23.H1_H1 ;  /* 0x30000017ff177230 */ /* 0x000fe20000004100 */
[----:B------:R-:W-:Y:S01]  /*38a0*/  FFMA.FTZ R67, R67, R66, R68 ;  /* 0x0000004243437223 */ /* 0x000fe20000010044 */
[----:B------:R-:W-:-:S05]  /*38b0*/  HADD2.F32 R68, -RZ, R56.H0_H0 ;  /* 0x20000038ff447230 */ /* 0x000fca0000004100 */
[----:B------:R-:W-:Y:S01]  /*38c0*/  FFMA.FTZ R67, R68, R22, R67 ;  /* 0x0000001644437223 */ /* 0x000fe20000010043 */
[----:B------:R-:W-:-:S05]  /*38d0*/  HADD2.F32 R68, -RZ, R32.H0_H0 ;  /* 0x20000020ff447230 */ /* 0x000fca0000004100 */
[----:B------:R-:W-:Y:S01]  /*38e0*/  FFMA.FTZ R67, R68, R23, R67 ;  /* 0x0000001744437223 */ /* 0x000fe20000010043 */
[----:B------:R-:W-:-:S03]  /*38f0*/  HADD2.F32 R68, -RZ, R35.H0_H0 ;  /* 0x20000023ff447230 */ /* 0x000fc60000004100 */
[----:B------:R-:W-:Y:S02]  /*3900*/  FMUL.FTZ R67, R24, R67 ;  /* 0x0000004318437220 */ /* 0x000fe40000410000 */
[----:B------:R-:W-:-:S03]  /*3910*/  FFMA.FTZ R68, R61, R68, RZ ;  /* 0x000000443d447223 */ /* 0x000fc600000100ff */
        /* <DEDUP_REMOVED lines=17> */
[----:B------:R-:W-:Y:S01]  /*3a30*/  PRMT R67, R67, 0x5410, R68 ;  /* 0x0000541043437816 */ /* 0x000fe20000000044 */
[----:B------:R-:W-:-:S05]  /*3a40*/  HADD2.F32 R68, -RZ, R34.H0_H0 ;  /* 0x20000022ff447230 */ /* 0x000fca0000004100 */
[----:B------:R-:W-:Y:S01]  /*3a50*/  HFMA2.MMA R0, R67, 1, 1, R0 ;  /* 0x3c003c0043007835 */ /* 0x000fe20000000000 */
[C---:B------:R-:W-:Y:S01]  /*3a60*/  FFMA.FTZ R67, R61.reuse, R68, RZ ;  /* 0x000000443d437223 */ /* 0x040fe200000100ff */
[----:B------:R-:W-:Y:S01]  /*3a70*/  HADD2.F32 R68, -RZ, R48.H0_H0 ;  /* 0x20000030ff447230 */ /* 0x000fe20000004100 */
[----:B------:R-:W-:-:S04]  /*3a80*/  FFMA.FTZ R61, R61, R69, RZ ;  /* 0x000000453d3d7223 */ /* 0x000fc800000100ff */
        /* <DEDUP_REMOVED lines=33> */
.L_x_2578:
[----:B-1234-:R-:W-:Y:S05]  /*3ca0*/  @!P2 BRA `(.L_x_2577) ;  /* 0x00000b300000a947 */ /* 0x01efea0003800000 */
        /* <DEDUP_REMOVED lines=13> */
[----:B------:R-:W-:-:S03]  /*3d80*/  HADD2.F32 R20, -RZ, R20.H1_H1 ;  /* 0x30000014ff147230 */ /* 0x000fc60000004100 */
[----:B------:R-:W-:Y:S01]  /*3d90*/  FFMA.FTZ R65, R64, R61, RZ ;  /* 0x0000003d40417223 */ /* 0x000fe200000100ff */
[----:B------:R-:W-:-:S05]  /*3da0*/  HADD2.F32 R64, -RZ, R44.H0_H0 ;  /* 0x2000002cff407230 */ /* 0x000fca0000004100 */
[----:B------:R-:W-:Y:S01]  /*3db0*/  FFMA.FTZ R65, R64, R20, R65 ;  /* 0x0000001440417223 */ /* 0x000fe20000010041 */
[----:B------:R-:W-:-:S05]  /*3dc0*/  HADD2.F32 R64, -RZ, R21.H0_H0 ;  /* 0x20000015ff407230 */ /* 0x000fca0000004100 */
[----:B------:R-:W-:Y:S01]  /*3dd0*/  FFMA.FTZ R66, R66, R64, R65 ;  /* 0x0000004042427223 */ /* 0x000fe20000010041 */
[----:B------:R-:W-:Y:S02]  /*3de0*/  HADD2.F32 R65, -RZ, R21.H1_H1 ;  /* 0x30000015ff417230 */ /* 0x000fe40000004100 */
[----:B------:R-:W-:-:S05]  /*3df0*/  HADD2.F32 R21, -RZ, R42.H0_H0 ;  /* 0x2000002aff157230 */ /* 0x000fca0000004100 */
[----:B------:R-:W-:Y:S01]  /*3e00*/  FFMA.FTZ R66, R21, R65, R66 ;  /* 0x0000004115427223 */ /* 0x000fe20000010042 */
[----:B-1----:R-:W-:-:S05]  /*3e10*/  HADD2.F32 R21, -RZ, R22.H0_H0 ;  /* 0x20000016ff157230 */ /* 0x002fca0000004100 */
[----:B------:R-:W-:Y:S01]  /*3e20*/  FFMA.FTZ R67, R67, R21, R66 ;  /* 0x0000001543437223 */ /* 0x000fe20000010042 */
[----:B------:R-:W-:Y:S02]  /*3e30*/  HADD2.F32 R66, -RZ, R22.H1_H1 ;  /* 0x30000016ff427230 */ /* 0x000fe40000004100 */
[----:B------:R-:W-:-:S05]  /*3e40*/  HADD2.F32 R22, -RZ, R57.H0_H0 ;  /* 0x20000039ff167230 */ /* 0x000fca0000004100 */
[----:B------:R-:W-:Y:S01]  /*3e50*/  FFMA.FTZ R67, R22, R66, R67 ;  /* 0x0000004216437223 */ /* 0x000fe20000010043 */
[--C-:B------:R-:W-:Y:S02]  /*3e60*/  HADD2.F32 R22, -RZ, R23.reuse.H0_H0 ;  /* 0x20000017ff167230 */ /* 0x100fe40000004100 */
[----:B------:R-:W-:-:S03]  /*3e70*/  HADD2.F32 R23, -RZ, R23.H1_H1 ;  /* 0x30000017ff177230 */ /* 0x000fc60000004100 */
        /* <DEDUP_REMOVED lines=27> */
[-C--:B------:R-:W-:Y:S01]  /*4030*/  FFMA.FTZ R67, R68, R61.reuse, RZ ;  /* 0x0000003d44437223 */ /* 0x080fe200000100ff */
[----:B------:R-:W-:Y:S01]  /*4040*/  HADD2.F32 R68, -RZ, R48.H0_H0 ;  /* 0x20000030ff447230 */ /* 0x000fe20000004100 */
        /* <DEDUP_REMOVED lines=34> */
.L_x_2579:
        /* <DEDUP_REMOVED lines=30> */
[----:B------:R-:W-:-:S02]  /*4450*/  FFMA.FTZ R67, R67, R38, RZ ;  /* 0x0000002643437223 */ /* 0x000fc400000100ff */
[----:B------:R-:W-:Y:S01]  /*4460*/  FFMA.FTZ R35, R33, R38, RZ ;  /* 0x0000002621237223 */ /* 0x000fe200000100ff */
[----:B------:R-:W-:Y:S01]  /*4470*/  HADD2.F32 R38, -RZ, R46.H0_H0 ;  /* 0x2000002eff267230 */ /* 0x000fe20000004100 */
[-C--:B------:R-:W-:Y:S01]  /*4480*/  FFMA.FTZ R34, R65, R20.reuse, R34 ;  /* 0x0000001441227223 */ /* 0x080fe20000010022 */
[--C-:B------:R-:W-:Y:S01]  /*4490*/  HADD2.F32 R33, -RZ, R21.reuse.H0_H0 ;  /* 0x20000015ff217230 */ /* 0x100fe20000004100 */
[-C--:B------:R-:W-:Y:S01]  /*44a0*/  FFMA.FTZ R44, R44, R20.reuse, R61 ;  /* 0x000000142c2c7223 */ /* 0x080fe2000001003d */
[----:B------:R-:W-:Y:S01]  /*44b0*/  HADD2.F32 R21, -RZ, R21.H1_H1 ;  /* 0x30000015ff157230 */ /* 0x000fe20000004100 */
[-C--:B------:R-:W-:Y:S02]  /*44c0*/  FFMA.FTZ R38, R38, R20.reuse, R67 ;  /* 0x0000001426267223 */ /* 0x080fe40000010043 */
[----:B------:R-:W-:Y:S01]  /*44d0*/  FFMA.FTZ R20, R53, R20, R35 ;  /* 0x0000001435147223 */ /* 0x000fe20000010023 */
[----:B------:R-:W-:Y:S01]  /*44e0*/  HADD2.F32 R35, -RZ, R49.H0_H0 ;  /* 0x20000031ff237230 */ /* 0x000fe20000004100 */
[----:B------:R-:W-:-:S02]  /*44f0*/  FFMA.FTZ R34, R43, R33, R34 ;  /* 0x000000212b227223 */ /* 0x000fc40000010022 */
[-C--:B------:R-:W-:Y:S02]  /*4500*/  FFMA.FTZ R38, R45, R33.reuse, R38 ;  /* 0x000000212d267223 */ /* 0x080fe40000010026 */
[-C--:B------:R-:W-:Y:S02]  /*4510*/  FFMA.FTZ R44, R47, R33.reuse, R44 ;  /* 0x000000212f2c7223 */ /* 0x080fe4000001002c */
[----:B------:R-:W-:Y:S01]  /*4520*/  FFMA.FTZ R20, R52, R33, R20 ;  /* 0x0000002134147223 */ /* 0x000fe20000010014 */
[--C-:B-1----:R-:W-:Y:S01]  /*4530*/  HADD2.F32 R33, -RZ, R22.reuse.H0_H0 ;  /* 0x20000016ff217230 */ /* 0x102fe20000004100 */
[-C--:B------:R-:W-:Y:S01]  /*4540*/  FFMA.FTZ R34, R42, R21.reuse, R34 ;  /* 0x000000152a227223 */ /* 0x080fe20000010022 */
[----:B------:R-:W-:Y:S01]  /*4550*/  HADD2.F32 R22, -RZ, R22.H1_H1 ;  /* 0x30000016ff167230 */ /* 0x000fe20000004100 */
[-C--:B------:R-:W-:Y:S02]  /*4560*/  FFMA.FTZ R44, R40, R21.reuse, R44 ;  /* 0x00000015282c7223 */ /* 0x080fe4000001002c */
        /* <DEDUP_REMOVED lines=20> */
[-C--:B------:R-:W-:Y:S01]  /*46b0*/  FFMA.FTZ R18, R18, R20.reuse, R19 ;  /* 0x0000001412127223 */ /* 0x080fe20000010013 */
[----:B------:R-:W-:Y:S01]  /*46c0*/  HADD2.F32 R19, -RZ, R30.H0_H0 ;  /* 0x2000001eff137230 */ /* 0x000fe20000004100 */
        /* <DEDUP_REMOVED lines=17> */
.L_x_2577:
        /* <DEDUP_REMOVED lines=199> */
.L_x_2581:
        /* <DEDUP_REMOVED lines=93> */
.L_x_2582:
        /* <DEDUP_REMOVED lines=47> */
[----:B------:R-:W-:Y:S01]  /*5d10*/  FFMA.FTZ R38, R45, R33, R38 ;  /* 0x000000212d267223 */ /* 0x000fe20000010026 */
[--C-:B-1----:R-:W-:Y:S01]  /*5d20*/  HADD2.F32 R33, -RZ, R18.reuse.H0_H0 ;  /* 0x20000012ff217230 */ /* 0x102fe20000004100 */
[-C--:B------:R-:W-:Y:S01]  /*5d30*/  FFMA.FTZ R44, R40, R17.reuse, R44 ;  /* 0x00000011282c7223 */ /* 0x080fe2000001002c */
[----:B------:R-:W-:Y:S01]  /*5d40*/  HADD2.F32 R18, -RZ, R18.H1_H1 ;  /* 0x30000012ff127230 */ /* 0x000fe20000004100 */
[-C--:B------:R-:W-:Y:S02]  /*5d50*/  FFMA.FTZ R34, R42, R17.reuse, R34 ;  /* 0x000000112a227223 */ /* 0x080fe40000010022 */
        /* <DEDUP_REMOVED lines=35> */
.L_x_2580:
        /* <DEDUP_REMOVED lines=199> */
.L_x_2584:
        /* <DEDUP_REMOVED lines=93> */
.L_x_2585:
        /* <DEDUP_REMOVED lines=87> */
.L_x_2583:
        /* <DEDUP_REMOVED lines=12> */
.L_x_2573:
        /* <DEDUP_REMOVED lines=8> */
.L_x_2594:
[----:B-----5:R0:W5:Y:S01]  /*7880*/  LDG.E.128.CONSTANT R16, [R58.64] ;  /* 0x000000083a107981 */ /* 0x020162000c1e9d00 */
[----:B------:R-:W-:Y:S01]  /*7890*/  IMAD.MOV.U32 R56, RZ, RZ, c[0x0][0x18c] ;  /* 0x00006300ff387624 */ /* 0x000fe200078e00ff */
[----:B------:R-:W-:Y:S06]  /*78a0*/  @!P1 BRA `(.L_x_2588) ;  /* 0x0000115000009947 */ /* 0x000fec0003800000 */
[----:B------:R-:W-:-:S06]  /*78b0*/  IMAD.WIDE R24, R56, 0x4, R58 ;  /* 0x0000000438187825 */ /* 0x000fcc00078e023a */
[----:B------:R-:W-:Y:S02]  /*78c0*/  IMAD.WIDE R20, R56, 0x4, R24 ;  /* 0x0000000438147825 */ /* 0x000fe400078e0218 */
[----:B------:R-:W2:Y:S04]  /*78d0*/  LDG.E.128.CONSTANT R24, [R24.64] ;  /* 0x0000000818187981 */ /* 0x000ea8000c1e9d00 */
[----:B------:R-:W3:Y:S01]  /*78e0*/  LDG.E.128.CONSTANT R20, [R20.64] ;  /* 0x0000000814147981 */ /* 0x000ee2000c1e9d00 */
[----:B-----5:R-:W-:Y:S02]  /*78f0*/  SHF.R.U32.HI R42, RZ, 0xc, R16 ;  /* 0x0000000cff2a7819 */ /* 0x020fe40000011610 */
[----:B------:R-:W-:Y:S02]  /*7900*/  SHF.R.U32.HI R43, RZ, 0xc, R17 ;  /* 0x0000000cff2b7819 */ /* 0x000fe40000011611 */
[----:B------:R-:W-:-:S02]  /*7910*/  LOP3.LUT R14, R17, 0x3f003f, RZ, 0xc0, !PT ;  /* 0x003f003f110e7812 */ /* 0x000fc400078ec0ff */
[----:B------:R-:W-:Y:S02]  /*7920*/  SHF.R.U32.HI R15, RZ, 0x6, R17 ;  /* 0x00000006ff0f7819 */ /* 0x000fe40000011611 */
[--C-:B------:R-:W-:Y:S02]  /*7930*/  SHF.R.U32.HI R44, RZ, 0xc, R18.reuse ;  /* 0x0000000cff2c7819 */ /* 0x100fe40000011612 */
[----:B------:R-:W-:Y:S02]  /*7940*/  LOP3.LUT R28, R18, 0x3f003f, RZ, 0xc0, !PT ;  /* 0x003f003f121c7812 */ /* 0x000fe400078ec0ff */
[----:B------:R-:W-:Y:S02]  /*7950*/  SHF.R.U32.HI R39, RZ, 0x6, R18 ;  /* 0x00000006ff277819 */ /* 0x000fe40000011612 */
[----:B------:R-:W-:Y:S02]  /*7960*/  LOP3.LUT R42, R42, 0xf000f, RZ, 0xc0, !PT ;  /* 0x000f000f2a2a7812 */ /* 0x000fe400078ec0ff */
[----:B------:R-:W-:-:S02]  /*7970*/  LOP3.LUT R43, R43, 0xf000f, RZ, 0xc0, !PT ;  /* 0x000f000f2b2b7812 */ /* 0x000fc400078ec0ff */
[----:B------:R-:W-:Y:S02]  /*7980*/  LOP3.LUT R38, R16, 0x3f003f, RZ, 0xc0, !PT ;  /* 0x003f003f10267812 */ /* 0x000fe400078ec0ff */
[----:B------:R-:W-:Y:S02]  /*7990*/  SHF.R.U32.HI R29, RZ, 0x6, R16 ;  /* 0x00000006ff1d7819 */ /* 0x000fe40000011610 */
[----:B------:R-:W-:Y:S02]  /*79a0*/  PRMT R16, R12, 0x9910, RZ ;  /* 0x000099100c107816 */ /* 0x000fe400000000ff */
[----:B------:R-:W-:Y:S02]  /*79b0*/  SHF.R.U32.HI R45, RZ, 0xc, R19 ;  /* 0x0000000cff2d7819 */ /* 0x000fe40000011613 */
[----:B------:R-:W-:Y:S02]  /*79c0*/  ISETP.NE.AND P2, PT, R16, RZ, PT ;  /* 0x000000ff1000720c */ /* 0x000fe40003f45270 */
        /* <DEDUP_REMOVED lines=11> */
[----:B--2---:R-:W-:Y:S02]  /*7a80*/  SHF.R.U32.HI R48, RZ, 0xc, R24 ;  /* 0x0000000cff307819 */ /* 0x004fe40000011618 */
[----:B------:R-:W-:-:S02]  /*7a90*/  LOP3.LUT R46, R24, 0x3f003f, RZ, 0xc0, !PT ;  /* 0x003f003f182e7812 */ /* 0x000fc400078ec0ff */
[----:B---3--:R-:W-:Y:S02]  /*7aa0*/  SHF.R.U32.HI R17, RZ, 0x8, R20 ;  /* 0x00000008ff117819 */ /* 0x008fe40000011614 */
        /* <DEDUP_REMOVED lines=8> */
[----:B------:R-:W-:Y:S02]  /*7b30*/  LOP3.LUT R24, R24, 0xf000f, RZ, 0xc0, !PT ;  /* 0x000f000f18187812 */ /* 0x000fe400078ec0ff */
[----:B------:R-:W-:Y:S02]  /*7b40*/  SHF.R.U32.HI R34, RZ, 0xa, R20 ;  /* 0x0000000aff227819 */ /* 0x000fe40000011614 */
[----:B------:R-:W-:-:S02]  /*7b50*/  LOP3.LUT R25, R48, 0xf000f, RZ, 0xc0, !PT ;  /* 0x000f000f30197812 */ /* 0x000fc400078ec0ff */
[----:B------:R-:W-:Y:S02]  /*7b60*/  LOP3.LUT R16, R20, 0x3f003f, RZ, 0xc0, !PT ;  /* 0x003f003f14107812 */ /* 0x000fe400078ec0ff */
[----:B------:R-:W-:Y:S02]  /*7b70*/  SHF.R.U32.HI R31, RZ, 0x6, R20 ;  /* 0x00000006ff1f7819 */ /* 0x000fe40000011614 */
[----:B------:R-:W-:Y:S02]  /*7b80*/  SHF.R.U32.HI R19, RZ, 0x8, R22 ;  /* 0x00000008ff137819 */ /* 0x000fe40000011616 */
[----:B------:R-:W-:Y:S02]  /*7b90*/  SHF.R.U32.HI R20, RZ, 0x8, R23 ;  /* 0x00000008ff147819 */ /* 0x000fe40000011617 */
[----:B------:R-:W-:Y:S02]  /*7ba0*/  LOP3.LUT R35, R24, 0x300030, R35, 0xf8, !PT ;  /* 0x0030003018237812 */ /* 0x000fe400078ef823 */
[----:B------:R-:W-:-:S02]  /*7bb0*/  LOP3.LUT R34, R25, 0x300030, R34, 0xf8, !PT ;  /* 0x0030003019227812 */ /* 0x000fc400078ef822 */
[----:B------:R-:W-:Y:S02]  /*7bc0*/  LOP3.LUT R24, R14, 0x64006400, RZ, 0xfc, !PT ;  /* 0x640064000e187812 */ /* 0x000fe400078efcff */
[----:B------:R-:W-:Y:S02]  /*7bd0*/  LOP3.LUT R25, R28, 0x64006400, RZ, 0xfc, !PT ;  /* 0x640064001c197812 */ /* 0x000fe400078efcff */
[----:B------:R-:W-:Y:S02]  /*7be0*/  LOP3.LUT R14, R41, 0x3f003f, RZ, 0xc0, !PT ;  /* 0x003f003f290e7812 */ /* 0x000fe400078ec0ff */
[----:B------:R-:W-:Y:S02]  /*7bf0*/  LOP3.LUT R19, R44, 0x300030, R19, 0xf8, !PT ;  /* 0x003000302c137812 */ /* 0x000fe400078ef813 */
[----:B------:R-:W-:Y:S02]  /*7c00*/  LOP3.LUT R20, R45, 0x300030, R20, 0xf8, !PT ;  /* 0x003000302d147812 */ /* 0x000fe400078ef814 */
[----:B------:R-:W-:-:S02]  /*7c10*/  SHF.R.U32.HI R49, RZ, 0xc, R26 ;  /* 0x0000000cff317819 */ /* 0x000fc4000001161a */
[----:B------:R-:W-:Y:S02]  /*7c20*/  LOP3.LUT R45, R26, 0x3f003f, RZ, 0xc0, !PT ;  /* 0x003f003f1a2d7812 */ /* 0x000fe400078ec0ff */
        /* <DEDUP_REMOVED lines=8> */
[----:B------:R-:W-:Y:S01]  /*7cb0*/  HADD2 R25, R40, -1056, -1056 ;  /* 0xe420e42028197430 */ /* 0x000fe20000000000 */
[----:B------:R-:W-:-:S02]  /*7cc0*/  SHF.R.U32.HI R32, RZ, 0x6, R21 ;  /* 0x00000006ff207819 */ /* 0x000fc40000011615 */
[----:B------:R-:W-:Y:S02]  /*7cd0*/  SHF.R.U32.HI R37, RZ, 0xa, R23 ;  /* 0x0000000aff257819 */ /* 0x000fe40000011617 */
[----:B------:R-:W-:Y:S02]  /*7ce0*/  LOP3.LUT R33, R23, 0x3f003f, RZ, 0xc0, !PT ;  /* 0x003f003f17217812 */ /* 0x000fe400078ec0ff */
        /* <DEDUP_REMOVED lines=9> */
[----:B------:R-:W-:Y:S01]  /*7d80*/  LOP3.LUT R39, R26, 0x64006400, RZ, 0xfc, !PT ;  /* 0x640064001a277812 */ /* 0x000fe200078efcff */
[----:B------:R-:W-:Y:S01]  /*7d90*/  HADD2 R26, R29, -1056, -1056 ;  /* 0xe420e4201d1a7430 */ /* 0x000fe20000000000 */
[----:B------:R-:W-:Y:S01]  /*7da0*/  SHF.R.U32.HI R22, RZ, 0x6, R22 ;  /* 0x00000006ff167819 */ /* 0x000fe20000011616 */
[----:B------:R-:W-:Y:S01]  /*7db0*/  HADD2 R29, R48, -1056, -1056 ;  /* 0xe420e420301d7430 */ /* 0x000fe20000000000 */
[----:B------:R-:W-:-:S02]  /*7dc0*/  LOP3.LUT R43, R44, 0x3f003f, RZ, 0xc0, !PT ;  /* 0x003f003f2c2b7812 */ /* 0x000fc400078ec0ff */
[----:B------:R-:W-:Y:S02]  /*7dd0*/  LOP3.LUT R44, R31, 0x3f003f, RZ, 0xc0, !PT ;  /* 0x003f003f1f2c7812 */ /* 0x000fe400078ec0ff */
[----:B------:R-:W-:Y:S02]  /*7de0*/  LOP3.LUT R37, R50, 0x300030, R37, 0xf8, !PT ;  /* 0x0030003032257812 */ /* 0x000fe400078ef825 */
[----:B------:R-:W-:Y:S02]  /*7df0*/  LOP3.LUT R46, R46, 0x64006400, RZ, 0xfc, !PT ;  /* 0x640064002e2e7812 */ /* 0x000fe400078efcff */
[----:B------:R-:W-:Y:S01]  /*7e00*/  LOP3.LUT R48, R32, 0x3f003f, RZ, 0xc0, !PT ;  /* 0x003f003f20307812 */ /* 0x000fe200078ec0ff */
[----:B------:R-:W-:Y:S01]  /*7e10*/  HADD2 R31, R42, -1056, -1056 ;  /* 0xe420e4202a1f7430 */ /* 0x000fe20000000000 */
[----:B------:R-:W-:Y:S02]  /*7e20*/  LOP3.LUT R36, R49, 0x300030, R36, 0xf8, !PT ;  /* 0x0030003031247812 */ /* 0x000fe400078ef824 */
        /* <DEDUP_REMOVED lines=96> */
.L_x_2589:
        /* <DEDUP_REMOVED lines=48> */
.L_x_2590:
        /* <DEDUP_REMOVED lines=45> */
.L_x_2588:
        /* <DEDUP_REMOVED lines=42> */
[----:B------:R-:W-:Y:S02]  /*8ca0*/  LOP3.LUT R23, R44, 0xf000f, RZ, 0xc0, !PT ;  /* 0x000f000f2c177812 */ /* 0x000fe400078ec0ff */
[----:B------:R-:W-:Y:S02]  /*8cb0*/  LOP3.LUT R19, R16, 0x300030, R19, 0xf8, !PT ;  /* 0x0030003010137812 */ /* 0x000fe400078ef813 */
[----:B------:R-:W-:Y:S02]  /*8cc0*/  LOP3.LUT R16, R43, 0x300030, R18, 0xf8, !PT ;  /* 0x003000302b107812 */ /* 0x000fe400078ef812 */
[----:B------:R-:W-:-:S02]  /*8cd0*/  LOP3.LUT R18, R23, 0x300030, R22, 0xf8, !PT ;  /* 0x0030003017127812 */ /* 0x000fc400078ef816 */
[----:B---3--:R-:W-:Y:S02]  /*8ce0*/  SHF.R.U32.HI R22, RZ, 0xc, R24 ;  /* 0x0000000cff167819 */ /* 0x008fe40000011618 */
[----:B------:R-:W-:Y:S02]  /*8cf0*/  SHF.R.U32.HI R48, RZ, 0xc, R26 ;  /* 0x0000000cff307819 */ /* 0x000fe4000001161a */
[----:B------:R-:W-:Y:S02]  /*8d00*/  LOP3.LUT R42, R42, 0xf000f, RZ, 0xc0, !PT ;  /* 0x000f000f2a2a7812 */ /* 0x000fe400078ec0ff */
        /* <DEDUP_REMOVED lines=8> */
[----:B------:R-:W-:-:S02]  /*8d90*/  LOP3.LUT R42, R25, 0x3f003f, RZ, 0xc0, !PT ;  /* 0x003f003f192a7812 */ /* 0x000fc400078ec0ff */
[----:B------:R-:W-:Y:S02]  /*8da0*/  LOP3.LUT R49, R23, 0xf000f, RZ, 0xc0, !PT ;  /* 0x000f000f17317812 */ /* 0x000fe400078ec0ff */
[----:B------:R-:W-:Y:S02]  /*8db0*/  SHF.R.U32.HI R43, RZ, 0x6, R25 ;  /* 0x00000006ff2b7819 */ /* 0x000fe40000011619 */
[----:B------:R-:W-:Y:S02]  /*8dc0*/  LOP3.LUT R24, R27, 0x3f003f, RZ, 0xc0, !PT ;  /* 0x003f003f1b187812 */ /* 0x000fe400078ec0ff */
[----:B------:R-:W-:Y:S02]  /*8dd0*/  LOP3.LUT R23, R22, 0x300030, R47, 0xf8, !PT ;  /* 0x0030003016177812 */ /* 0x000fe400078ef82f */
[----:B------:R-:W-:Y:S02]  /*8de0*/  LOP3.LUT R25, R26, 0x3f003f, RZ, 0xc0, !PT ;  /* 0x003f003f1a197812 */ /* 0x000fe400078ec0ff */
[----:B------:R-:W-:-:S02]  /*8df0*/  SHF.R.U32.HI R27, RZ, 0x6, R27 ;  /* 0x00000006ff1b7819 */ /* 0x000fc4000001161b */
[----:B------:R-:W-:Y:S02]  /*8e00*/  LOP3.LUT R22, R48, 0x300030, R21, 0xf8, !PT ;  /* 0x0030003030167812 */ /* 0x000fe400078ef815 */
[----:B------:R-:W-:Y:S02]  /*8e10*/  LOP3.LUT R15, R15, 0x3f003f, RZ, 0xc0, !PT ;  /* 0x003f003f0f0f7812 */ /* 0x000fe400078ec0ff */
[----:B------:R-:W-:Y:S02]  /*8e20*/  SHF.R.U32.HI R26, RZ, 0x6, R26 ;  /* 0x00000006ff1a7819 */ /* 0x000fe4000001161a */
        /* <DEDUP_REMOVED lines=122> */
.L_x_2592:
        /* <DEDUP_REMOVED lines=48> */
.L_x_2593:
        /* <DEDUP_REMOVED lines=45> */
.L_x_2591:
        /* <DEDUP_REMOVED lines=8> */
.L_x_2587:
        /* <DEDUP_REMOVED lines=17> */
.L_x_2598:
[----:B------:R-:W0:Y:S02]  /*9d30*/  LDS R12, [R10] ;  /* 0x000000000a0c7984 */ /* 0x000e240000000800 */
[----:B0-----:R-:W-:-:S06]  /*9d40*/  HADD2 R13, R12, R0 ;  /* 0x000000000c0d7230 */ /* 0x001fcc0000000000 */
[----:B------:R-:W0:Y:S02]  /*9d50*/  ATOMS.CAST.SPIN R13, [R10], R12, R13 ;  /* 0x0000000c0a0d738d */ /* 0x000e24000180000d */
[----:B0-----:R-:W-:-:S13]  /*9d60*/  ISETP.EQ.U32.AND P0, PT, R13, 0x1, PT ;  /* 0x000000010d00780c */ /* 0x001fda0003f02070 */
[----:B------:R-:W-:Y:S05]  /*9d70*/  @!P0 BRA `(.L_x_2598) ;  /* 0xffffffb000008947 */ /* 0x000fea000383ffff */
[----:B------:R-:W-:Y:S05]  /*9d80*/  BRA `(.L_x_2596) ;  /* 0x0000003000007947 */ /* 0x000fea0003800000 */
.L_x_2597:
[----:B------:R-:W2:Y:S02]  /*9d90*/  LD.E R0, [R8.64] ;  /* 0x0000000808007980 */ /* 0x000ea4000c101900 */
[----:B--2---:R-:W-:-:S05]  /*9da0*/  IMAD.IADD R11, R11, 0x1, R0 ;  /* 0x000000010b0b7824 */ /* 0x004fca00078e0200 */
[----:B------:R0:W-:Y:S02]  /*9db0*/  ST.E [R8.64], R11 ;  /* 0x0000000b08007985 */ /* 0x0001e4000c101908 */
.L_x_2596:
[----:B------:R-:W-:Y:S05]  /*9dc0*/  BSYNC B0 ;  /* 0x0000000000007941 */ /* 0x000fea0003800000 */
.L_x_2595:
[----:B------:R-:W2:Y:S01]  /*9dd0*/  ATOM.E.ADD.F16x2.RN.STRONG.GPU P0, RZ, [R8.64+0x4], R2 ;  /* 0x0000040208ff798a */ /* 0x000ea2000810e9c8 */
[----:B------:R-:W-:Y:S01]  /*9de0*/  BSSY B0, `(.L_x_2599) ;  /* 0x000000f000007945 */ /* 0x000fe20003800000 */
[----:B--2---:R-:W-:Y:S05]  /*9df0*/  @P0 BRA `(.L_x_2600) ;  /* 0x000000d000000947 */ /* 0x004fea0003800000 */
[----:B------:R-:W1:Y:S02]  /*9e00*/  QSPC.E.S P0, RZ, [R8+0x4] ;  /* 0x0000040008ff73aa */ /* 0x000e640000000500 */
[----:B-1----:R-:W-:Y:S05]  /*9e10*/  @!P0 BRA `(.L_x_2601) ;  /* 0x0000008000008947 */ /* 0x002fea0003800000 */
[----:B0-----:R-:W-:-:S04]  /*9e20*/  IADD3 R8, R8, 0x4, RZ ;  /* 0x0000000408087810 */ /* 0x001fc80007ffe0ff */
[----:B------:R-:W-:-:S05]  /*9e30*/  LOP3.LUT R8, R8, 0xffffff, RZ, 0xc0, !PT ;  /* 0x00ffffff08087812 */ /* 0x000fca00078ec0ff */
.L_x_2602:
[----:B------:R-:W0:Y:S02]  /*9e40*/  LDS R10, [R8] ;  /* 0x00000000080a7984 */ /* 0x000e240000000800 */
[----:B0-----:R-:W-:-:S10]  /*9e50*/  HFMA2.MMA R11, R10, 1, 1, R2 ;  /* 0x3c003c000a0b7835 */ /* 0x001fd40000000002 */
[----:B------:R-:W0:Y:S02]  /*9e60*/  ATOMS.CAST.SPIN R11, [R8], R10, R11 ;  /* 0x0000000a080b738d */ /* 0x000e24000180000b */
[----:B0-----:R-:W-:-:S13]  /*9e70*/  ISETP.EQ.U32.AND P0, PT, R11, 0x1, PT ;  /* 0x000000010b00780c */ /* 0x001fda0003f02070 */
[----:B------:R-:W-:Y:S05]  /*9e80*/  @!P0 BRA `(.L_x_2602) ;  /* 0xffffffb000008947 */ /* 0x000fea000383ffff */
[----:B------:R-:W-:Y:S05]  /*9e90*/  BRA `(.L_x_2600) ;  /* 0x0000003000007947 */ /* 0x000fea0003800000 */
.L_x_2601:
[----:B------:R-:W2:Y:S02]  /*9ea0*/  LD.E R0, [R8.64+0x4] ;  /* 0x0000040808007980 */ /* 0x000ea4000c101900 */
[----:B0-2---:R-:W-:-:S05]  /*9eb0*/  IMAD.IADD R11, R2, 0x1, R0 ;  /* 0x00000001020b7824 */ /* 0x005fca00078e0200 */
[----:B------:R0:W-:Y:S02]  /*9ec0*/  ST.E [R8.64+0x4], R11 ;  /* 0x0000040b08007985 */ /* 0x0001e4000c101908 */
.L_x_2600:
[----:B------:R-:W-:Y:S05]  /*9ed0*/  BSYNC B0 ;  /* 0x0000000000007941 */ /* 0x000fea0003800000 */
.L_x_2599:
        /* <DEDUP_REMOVED lines=9> */
[----:B------:R-:W-:Y:S01]  /*9f70*/  LOP3.LUT R0, R8, 0xffffff, RZ, 0xc0, !PT ;  /* 0x00ffffff08007812 */ /* 0x000fe200078ec0ff */
[----:B------:R-:W-:-:S04]  /*9f80*/  IMAD.MOV.U32 R11, RZ, RZ, R3 ;  /* 0x000000ffff0b7224 */ /* 0x000fc800078e0003 */
.L_x_2606:
[----:B------:R-:W0:Y:S02]  /*9f90*/  LDS R2, [R0] ;  /* 0x0000000000027984 */ /* 0x000e240000000800 */
[----:B0-----:R-:W-:-:S06]  /*9fa0*/  HADD2 R3, R2, R11 ;  /* 0x0000000b02037230 */ /* 0x001fcc0000000000 */
[----:B------:R-:W0:Y:S02]  /*9fb0*/  ATOMS.CAST.SPIN R3, [R0], R2, R3 ;  /* 0x000000020003738d */ /* 0x000e240001800003 */
[----:B0-----:R-:W-:-:S13]  /*9fc0*/  ISETP.EQ.U32.AND P0, PT, R3, 0x1, PT ;  /* 0x000000010300780c */ /* 0x001fda0003f02070 */
[----:B------:R-:W-:Y:S05]  /*9fd0*/  @!P0 BRA `(.L_x_2606) ;  /* 0xffffffb000008947 */ /* 0x000fea000383ffff */
[----:B------:R-:W-:Y:S05]  /*9fe0*/  BRA `(.L_x_2604) ;  /* 0x0000003000007947 */ /* 0x000fea0003800000 */
.L_x_2605:
[----:B------:R-:W2:Y:S02]  /*9ff0*/  LD.E R0, [R8.64] ;  /* 0x0000000808007980 */ /* 0x000ea4000c101900 */
[----:B--2---:R-:W-:-:S05]  /*a000*/  IMAD.IADD R3, R3, 0x1, R0 ;  /* 0x0000000103037824 */ /* 0x004fca00078e0200 */
[----:B------:R0:W-:Y:S02]  /*a010*/  ST.E [R8.64], R3 ;  /* 0x0000000308007985 */ /* 0x0001e4000c101908 */
.L_x_2604:
[----:B------:R-:W-:Y:S05]  /*a020*/  BSYNC B0 ;  /* 0x0000000000007941 */ /* 0x000fea0003800000 */
.L_x_2603:
[----:B------:R-:W2:Y:S01]  /*a030*/  ATOM.E.ADD.F16x2.RN.STRONG.GPU P0, RZ, [R8.64+0x4], R4 ;  /* 0x0000040408ff798a */ /* 0x000ea2000810e9c8 */
[----:B------:R-:W-:Y:S01]  /*a040*/  BSSY B0, `(.L_x_2607) ;  /* 0x000000f000007945 */ /* 0x000fe20003800000 */
[----:B--2---:R-:W-:Y:S05]  /*a050*/  @P0 BRA `(.L_x_2608) ;  /* 0x000000d000000947 */ /* 0x004fea0003800000 */
[----:B------:R-:W1:Y:S02]  /*a060*/  QSPC.E.S P0, RZ, [R8+0x4] ;  /* 0x0000040008ff73aa */ /* 0x000e640000000500 */
[----:B-1----:R-:W-:Y:S05]  /*a070*/  @!P0 BRA `(.L_x_2609) ;  /* 0x0000008000008947 */ /* 0x002fea0003800000 */
[----:B0-----:R-:W-:-:S04]  /*a080*/  IADD3 R8, R8, 0x4, RZ ;  /* 0x0000000408087810 */ /* 0x001fc80007ffe0ff */
[----:B------:R-:W-:-:S05]  /*a090*/  LOP3.LUT R8, R8, 0xffffff, RZ, 0xc0, !PT ;  /* 0x00ffffff08087812 */ /* 0x000fca00078ec0ff */
.L_x_2610:
[----:B------:R-:W0:Y:S02]  /*a0a0*/  LDS R2, [R8] ;  /* 0x0000000008027984 */ /* 0x000e240000000800 */
[----:B0-----:R-:W-:-:S10]  /*a0b0*/  HFMA2.MMA R3, R2, 1, 1, R4 ;  /* 0x3c003c0002037835 */ /* 0x001fd40000000004 */
[----:B------:R-:W0:Y:S02]  /*a0c0*/  ATOMS.CAST.SPIN R3, [R8], R2, R3 ;  /* 0x000000020803738d */ /* 0x000e240001800003 */
[----:B0-----:R-:W-:-:S13]  /*a0d0*/  ISETP.EQ.U32.AND P0, PT, R3, 0x1, PT ;  /* 0x000000010300780c */ /* 0x001fda0003f02070 */
[----:B------:R-:W-:Y:S05]  /*a0e0*/  @!P0 BRA `(.L_x_2610) ;  /* 0xffffffb000008947 */ /* 0x000fea000383ffff */
[----:B------:R-:W-:Y:S05]  /*a0f0*/  BRA `(.L_x_2608) ;  /* 0x0000003000007947 */ /* 0x000fea0003800000 */
.L_x_2609:
[----:B------:R-:W2:Y:S02]  /*a100*/  LD.E R0, [R8.64+0x4] ;  /* 0x0000040808007980 */ /* 0x000ea4000c101900 */
[----:B0-2---:R-:W-:-:S05]  /*a110*/  IMAD.IADD R3, R4, 0x1, R0 ;  /* 0x0000000104037824 */ /* 0x005fca00078e0200 */
[----:B------:R0:W-:Y:S02]  /*a120*/  ST.E [R8.64+0x4], R3 ;  /* 0x0000040308007985 */ /* 0x0001e4000c101908 */
.L_x_2608:
[----:B------:R-:W-:Y:S05]  /*a130*/  BSYNC B0 ;  /* 0x0000000000007941 */ /* 0x000fea0003800000 */
.L_x_2607:
[----:B------:R-:W-:-:S13]  /*a140*/  ISETP.NE.AND P0, PT, R55, 0x2, PT ;  /* 0x000000023700780c */ /* 0x000fda0003f05270 */
        /* <DEDUP_REMOVED lines=10> */
.L_x_2614:
[----:B------:R-:W0:Y:S02]  /*a1f0*/  LDS R4, [R0] ;  /* 0x0000000000047984 */ /* 0x000e240000000800 */
[----:B0-----:R-:W-:-:S06]  /*a200*/  HADD2 R5, R4, R7 ;  /* 0x0000000704057230 */ /* 0x001fcc0000000000 */
[----:B------:R-:W0:Y:S02]  /*a210*/  ATOMS.CAST.SPIN R5, [R0], R4, R5 ;  /* 0x000000040005738d */ /* 0x000e240001800005 */
[----:B0-----:R-:W-:-:S13]  /*a220*/  ISETP.EQ.U32.AND P0, PT, R5, 0x1, PT ;  /* 0x000000010500780c */ /* 0x001fda0003f02070 */
[----:B------:R-:W-:Y:S05]  /*a230*/  @!P0 BRA `(.L_x_2614) ;  /* 0xffffffb000008947 */ /* 0x000fea000383ffff */
[----:B------:R-:W-:Y:S05]  /*a240*/  BRA `(.L_x_2612) ;  /* 0x0000003000007947 */ /* 0x000fea0003800000 */
.L_x_2613:
[----:B------:R-:W2:Y:S02]  /*a250*/  LD.E R0, [R2.64] ;  /* 0x0000000802007980 */ /* 0x000ea4000c101900 */
[----:B--2---:R-:W-:-:S05]  /*a260*/  IMAD.IADD R5, R5, 0x1, R0 ;  /* 0x0000000105057824 */ /* 0x004fca00078e0200 */
[----:B------:R0:W-:Y:S02]  /*a270*/  ST.E [R2.64], R5 ;  /* 0x0000000502007985 */ /* 0x0001e4000c101908 */
.L_x_2612:
[----:B------:R-:W-:Y:S05]  /*a280*/  BSYNC B0 ;  /* 0x0000000000007941 */ /* 0x000fea0003800000 */
.L_x_2611:
[----:B------:R-:W2:Y:S02]  /*a290*/  ATOM.E.ADD.F16x2.RN.STRONG.GPU P0, RZ, [R2.64+0x4], R6 ;  /* 0x0000040602ff798a */ /* 0x000ea4000810e9c8 */
[----:B--2---:R-:W-:Y:S05]  /*a2a0*/  @P0 EXIT ;  /* 0x000000000000094d */ /* 0x004fea0003800000 */
[----:B------:R-:W1:Y:S02]  /*a2b0*/  QSPC.E.S P0, RZ, [R2+0x4] ;  /* 0x0000040002ff73aa */ /* 0x000e640000000500 */
[----:B-1----:R-:W-:Y:S05]  /*a2c0*/  @!P0 BRA `(.L_x_2615) ;  /* 0x0000008000008947 */ /* 0x002fea0003800000 */
[----:B0-----:R-:W-:-:S04]  /*a2d0*/  IADD3 R2, R2, 0x4, RZ ;  /* 0x0000000402027810 */ /* 0x001fc80007ffe0ff */
[----:B------:R-:W-:-:S05]  /*a2e0*/  LOP3.LUT R2, R2, 0xffffff, RZ, 0xc0, !PT ;  /* 0x00ffffff02027812 */ /* 0x000fca00078ec0ff */
.L_x_2616:
[----:B------:R-:W0:Y:S02]  /*a2f0*/  LDS R4, [R2] ;  /* 0x0000000002047984 */ /* 0x000e240000000800 */
[----:B0-----:R-:W-:-:S10]  /*a300*/  HFMA2.MMA R5, R4, 1, 1, R6 ;  /* 0x3c003c0004057835 */ /* 0x001fd40000000006 */
[----:B------:R-:W0:Y:S02]  /*a310*/  ATOMS.CAST.SPIN R5, [R2], R4, R5 ;  /* 0x000000040205738d */ /* 0x000e240001800005 */
[----:B0-----:R-:W-:-:S13]  /*a320*/  ISETP.EQ.U32.AND P0, PT, R5, 0x1, PT ;  /* 0x000000010500780c */ /* 0x001fda0003f02070 */
[----:B------:R-:W-:Y:S05]  /*a330*/  @!P0 BRA `(.L_x_2616) ;  /* 0xffffffb000008947 */ /* 0x000fea000383ffff */
[----:B------:R-:W-:Y:S05]  /*a340*/  EXIT ;  /* 0x000000000000794d */ /* 0x000fea0003800000 */
.L_x_2615:
[----:B------:R-:W2:Y:S02]  /*a350*/  LD.E R0, [R2.64+0x4] ;  /* 0x0000040802007980 */ /* 0x000ea4000c101900 */
[----:B0-2---:R-:W-:-:S05]  /*a360*/  IMAD.IADD R5, R6, 0x1, R0 ;  /* 0x0000000106057824 */ /* 0x005fca00078e0200 */
[----:B------:R-:W-:Y:S01]  /*a370*/  ST.E [R2.64+0x4], R5 ;  /* 0x0000040502007985 */ /* 0x000fe2000c101908 */
[----:B------:R-:W-:Y:S05]  /*a380*/  EXIT ;  /* 0x000000000000794d */ /* 0x000fea0003800000 */
.L_x_2617:
        /* <DEDUP_REMOVED lines=15> */
.L_x_4778:


//--------------------- .text._Z23gemm_half_q_half_kernelILi3ELi40ELb1ELb0ELi32EEvPK6__halfPKjS4_S2_PS0_iiiiPKtS7_iiiiiibS2_i --------------------------
	.section	.text._Z23gemm_half_q_half_kernelILi3ELi40ELb1ELb0ELi32EEvPK6__halfPKjS4_S2_PS0_iiiiPKtS7_iiiiiibS2_i,"ax",@progbits
	.sectioninfo	@"SHI_REGISTERS=64"
	.align	128
        .global         _Z23gemm_half_q_half_kernelILi3ELi40ELb1ELb0ELi32EEvPK6__halfPKjS4_S2_PS0_iiiiPKtS7_iiiiiibS2_i
        .type           _Z23gemm_half_q_half_kernelILi3ELi40ELb1ELb0ELi32EEvPK6__halfPKjS4_S2_PS0_iiiiPKtS7_iiiiiibS2_i,@function
        .size           _Z23gemm_half_q_half_kernelILi3ELi40ELb1ELb0ELi32EEvPK6__halfPKjS4_S2_PS0_iiiiPKtS7_iiiiiibS2_i,(.L_x_4779 - _Z23gemm_half_q_half_kernelILi3ELi40ELb1ELb0ELi32EEvPK6__halfPKjS4_S2_PS0_iiiiPKtS7_iiiiiibS2_i)
        .other          _Z23gemm_half_q_half_kernelILi3ELi40ELb1ELb0ELi32EEvPK6__halfPKjS4_S2_PS0_iiiiPKtS7_iiiiiibS2_i,@"STO_CUDA_ENTRY STV_DEFAULT"
_Z23gemm_half_q_half_kernelILi3ELi40ELb1ELb0ELi32EEvPK6__halfPKjS4_S2_PS0_iiiiPKtS7_iiiiiibS2_i:
.text._Z23gemm_half_q_half_kernelILi3ELi40ELb1ELb0ELi32EEvPK6__halfPKjS4_S2_PS0_iiiiPKtS7_iiiiiibS2_i:
        /* <DEDUP_REMOVED lines=34> */
.L_x_2618:
[----:B-12---:R-:W-:Y:S01]  /*0220*/  PRMT R2, R5, 0x9910, RZ ;  /* 0x0000991005027816 */ /* 0x006fe200000000ff */
[----:B------:R-:W-:Y:S01]  /*0230*/  IMAD.SHL.U32 R55, R0, 0x20, RZ ;  /* 0x0000002000377824 */ /* 0x000fe200078e00ff */
[----:B------:R-:W0:Y:S02]  /*0240*/  S2R R5, SR_CTAID.X ;  /* 0x0000000000057919 */ /* 0x000e240000002500 */
        /* <DEDUP_REMOVED lines=24> */
.L_x_2623:
        /* <DEDUP_REMOVED lines=36> */
.L_x_2622:
        /* <DEDUP_REMOVED lines=22> */
.L_x_2624:
        /* <DEDUP_REMOVED lines=12> */
.L_x_2621:
[----:B------:R-:W-:Y:S01]  /*0830*/  ISETP.GT.AND P2, PT, R57, 0x3, PT ;  /* 0x000000033900780c */ /* 0x000fe20003f44270 */
[----:B------:R-:W-:Y:S01]  /*0840*/  IMAD.SHL.U32 R8, R4, 0x2, RZ ;  /* 0x0000000204087824 */ /* 0x000fe200078e00ff */
[----:B------:R-:W-:Y:S01]  /*0850*/  PLOP3.LUT P0, PT, PT, PT, PT, 0x80, 0x0 ;  /* 0x000000000000781c */ /* 0x000fe20003f0f070 */
[----:B------:R-:W-:-:S10]  /*0860*/  IMAD.MOV.U32 R10, RZ, RZ, RZ ;  /* 0x000000ffff0a7224 */ /* 0x000fd400078e00ff */
[----:B------:R-:W-:Y:S05]  /*0870*/  @!P2 BRA `(.L_x_2625) ;  /* 0x000002600000a947 */ /* 0x000fea0003800000 */
[----:B------:R-:W-:Y:S02]  /*0880*/  PLOP3.LUT P0, PT, PT, PT, PT, 0x8, 0x0 ;  /* 0x000000000000781c */ /* 0x000fe40003f0e170 */
[----:B------:R-:W-:Y:S02]  /*0890*/  IADD3 R23, R57, -0x3, RZ ;  /* 0xfffffffd39177810 */ /* 0x000fe40007ffe0ff */
.L_x_2626:
        /* <DEDUP_REMOVED lines=36> */
.L_x_2625:
        /* <DEDUP_REMOVED lines=22> */
.L_x_2627:
        /* <DEDUP_REMOVED lines=11> */
.L_x_2620:
[----:B------:R-:W-:Y:S05]  /*0cf0*/  BSYNC B0 ;  /* 0x0000000000007941 */ /* 0x000fea0003800000 */
.L_x_2619:
        /* <DEDUP_REMOVED lines=18> */
.L_x_2630:
[----:B-1---5:R-:W-:Y:S01]  /*0e20*/  IMAD.WIDE R8, R3, c[0x0][0x18c], R4 ;  /* 0x0000630003087a25 */ /* 0x022fe200078e0204 */
        /* <DEDUP_REMOVED lines=10> */
.L_x_2629:
[----:B------:R-:W-:-:S05]  /*0ed0*/  IMAD.IADD R7, R57, 0x1, -R14 ;  /* 0x0000000139077824 */ /* 0x000fca00078e0a0e */
[----:B------:R-:W-:-:S13]  /*0ee0*/  ISETP.GT.AND P2, PT, R7, 0x1, PT ;  /* 0x000000010700780c */ /* 0x000fda0003f44270 */
[----:B------:R-:W-:Y:S01]  /*0ef0*/  @P2 PLOP3.LUT P0, PT, PT, PT, PT, 0x8, 0x0 ;  /* 0x000000000000281c */ /* 0x000fe20003f0e170 */
[C---:B-1---5:R-:W-:Y:S01]  /*0f00*/  @P2 IMAD.WIDE R8, R3.reuse, c[0x0][0x18c], R4 ;  /* 0x0000630003082a25 */ /* 0x062fe200078e0204 */
[----:B------:R-:W-:Y:S01]  /*0f10*/  @P2 IADD3 R14, R14, 0x2, RZ ;  /* 0x000000020e0e2810 */ /* 0x000fe20007ffe0ff */
[----:B------:R0:W-:Y:S04]  /*0f20*/  @P2 STG.E.64 [R4.64], RZ ;  /* 0x000000ff04002986 */ /* 0x0001e8000c101b06 */
[----:B------:R1:W-:Y:S06]  /*0f30*/  @P2 STG.E.64 [R8.64], RZ ;  /* 0x000000ff08002986 */ /* 0x0003ec000c101b06 */
[----:B------:R-:W-:Y:S01]  /*0f40*/  ISETP.LT.OR P0, PT, R14, R57, P0 ;  /* 0x000000390e00720c */ /* 0x000fe20000701670 */
[----:B0-----:R-:W-:-:S12]  /*0f50*/  @P2 IMAD.WIDE R4, R3, c[0x0][0x18c], R8 ;  /* 0x0000630003042a25 */ /* 0x001fd800078e0208 */
[----:B------:R1:W-:Y:S02]  /*0f60*/  @P0 STG.E.64 [R4.64], RZ ;  /* 0x000000ff04000986 */ /* 0x0003e4000c101b06 */
.L_x_2628:
[----:B------:R-:W-:Y:S01]  /*0f70*/  BAR.SYNC.DEFER_BLOCKING 0x0 ;  /* 0x0000000000007b1d */ /* 0x000fe20000010000 */
[C---:B------:R-:W-:Y:S02]  /*0f80*/  ISETP.GT.AND P0, PT, R55.reuse, c[0x0][0x1a8], PT ;  /* 0x00006a0037007a0c */ /* 0x040fe40003f04270 */
[C---:B------:R-:W-:Y:S02]  /*0f90*/  ISETP.GT.AND P2, PT, R55.reuse, c[0x0][0x1ac], PT ;  /* 0x00006b0037007a0c */ /* 0x040fe40003f44270 */
[C---:B-1----:R-:W-:Y:S02]  /*0fa0*/  IMNMX R4, R55.reuse, c[0x0][0x1a8], PT ;  /* 0x00006a0037047a17 */ /* 0x042fe40003800200 */
[C---:B------:R-:W-:Y:S02]  /*0fb0*/  ISETP.GT.AND P3, PT, R55.reuse, c[0x0][0x1b0], PT ;  /* 0x00006c0037007a0c */ /* 0x040fe40003f64270 */
[----:B------:R-:W-:Y:S02]  /*0fc0*/  SHF.R.S32.HI R5, RZ, 0x1f, R4 ;  /* 0x0000001fff057819 */ /* 0x000fe40000011404 */
[----:B------:R-:W-:-:S02]  /*0fd0*/  ISETP.GT.AND P4, PT, R55, c[0x0][0x1b4], PT ;  /* 0x00006d0037007a0c */ /* 0x000fc40003f84270 */
[C---:B------:R-:W-:Y:S02]  /*0fe0*/  ISETP.GT.AND P5, PT, R55.reuse, c[0x0][0x1b8], PT ;  /* 0x00006e0037007a0c */ /* 0x040fe40003fa4270 */
[----:B------:R-:W-:Y:S02]  /*0ff0*/  @P0 IMNMX R3, R55, c[0x0][0x1ac], PT ;  /* 0x00006b0037030a17 */ /* 0x000fe40003800200 */
[----:B------:R-:W-:Y:S02]  /*1000*/  LEA.HI R14, R5, R4, RZ, 0x5 ;  /* 0x00000004050e7211 */ /* 0x000fe400078f28ff */
[----:B------:R-:W-:Y:S02]  /*1010*/  @P0 IADD3 R3, R3, -c[0x0][0x1a8], RZ ;  /* 0x80006a0003030a10 */ /* 0x000fe40007ffe0ff */
[----:B------:R-:W-:Y:S02]  /*1020*/  @P2 IMNMX R5, R55, c[0x0][0x1b0], PT ;  /* 0x00006c0037052a17 */ /* 0x000fe40003800200 */
[----:B------:R-:W-:-:S02]  /*1030*/  @P0 SHF.R.S32.HI R4, RZ, 0x1f, R3 ;  /* 0x0000001fff040819 */ /* 0x000fc40000011403 */
[----:B------:R-:W-:Y:S02]  /*1040*/  @P2 IADD3 R7, R5, -c[0x0][0x1ac], RZ ;  /* 0x80006b0005072a10 */ /* 0x000fe40007ffe0ff */
[C---:B------:R-:W-:Y:S02]  /*1050*/  @P3 IMNMX R8, R55.reuse, c[0x0][0x1b4], PT ;  /* 0x00006d0037083a17 */ /* 0x040fe40003800200 */
[----:B------:R-:W-:Y:S02]  /*1060*/  @P0 LEA.HI R5, R4, R3, RZ, 0x5 ;  /* 0x0000000304050211 */ /* 0x000fe400078f28ff */
[----:B------:R-:W-:Y:S02]  /*1070*/  @P2 SHF.R.S32.HI R4, RZ, 0x1f, R7 ;  /* 0x0000001fff042819 */ /* 0x000fe40000011407 */
[----:B-----5:R-:W-:Y:S02]  /*1080*/  @P4 IMNMX R9, R55, c[0x0][0x1b8], PT ;  /* 0x00006e0037094a17 */ /* 0x020fe40003800200 */
[----:B------:R-:W-:-:S02]  /*1090*/  @P3 IADD3 R8, R8, -c[0x0][0x1b0], RZ ;  /* 0x80006c0008083a10 */ /* 0x000fc40007ffe0ff */
[----:B------:R-:W-:Y:S02]  /*10a0*/  @P5 IMNMX R12, R55, c[0x0][0x1bc], PT ;  /* 0x00006f00370c5a17 */ /* 0x000fe40003800200 */
[----:B------:R-:W-:Y:S01]  /*10b0*/  @P2 LEA.HI R7, R4, R7, RZ, 0x5 ;  /* 0x0000000704072211 */ /* 0x000fe200078f28ff */
[----:B------:R-:W-:Y:S01]  /*10c0*/  IMAD.MOV.U32 R4, RZ, RZ, RZ ;  /* 0x000000ffff047224 */ /* 0x000fe200078e00ff */
[----:B------:R-:W-:Y:S02]  /*10d0*/  @P4 IADD3 R10, R9, -c[0x0][0x1b4], RZ ;  /* 0x80006d00090a4a10 */ /* 0x000fe40007ffe0ff */
[----:B------:R-:W-:Y:S02]  /*10e0*/  @P3 SHF.R.S32.HI R3, RZ, 0x1f, R8 ;  /* 0x0000001fff033819 */ /* 0x000fe40000011408 */
[----:B------:R-:W-:Y:S02]  /*10f0*/  @P5 IADD3 R12, R12, -c[0x0][0x1b8], RZ ;  /* 0x80006e000c0c5a10 */ /* 0x000fe40007ffe0ff */
[----:B------:R-:W-:-:S02]  /*1100*/  @P2 SHF.R.S32.HI R7, RZ, 0x5, R7 ;  /* 0x00000005ff072819 */ /* 0x000fc40000011407 */
[----:B------:R-:W-:Y:S02]  /*1110*/  @P4 SHF.R.S32.HI R11, RZ, 0x1f, R10 ;  /* 0x0000001fff0b4819 */ /* 0x000fe4000001140a */
[----:B------:R-:W-:Y:S01]  /*1120*/  @P3 LEA.HI R9, R3, R8, RZ, 0x5 ;  /* 0x0000000803093211 */ /* 0x000fe200078f28ff */
[----:B------:R-:W-:Y:S01]  /*1130*/  IMAD.MOV.U32 R3, RZ, RZ, RZ ;  /* 0x000000ffff037224 */ /* 0x000fe200078e00ff */
[----:B------:R-:W-:Y:S01]  /*1140*/  @P5 SHF.R.S32.HI R13, RZ, 0x1f, R12 ;  /* 0x0000001fff0d5819 */ /* 0x000fe2000001140c */
[----:B------:R-:W-:Y:S01]  /*1150*/  @P2 IMAD R3, R7, 0x5, RZ ;  /* 0x0000000507032824 */ /* 0x000fe200078e02ff */
[----:B------:R-:W-:Y:S01]  /*1160*/  @P0 SHF.R.S32.HI R5, RZ, 0x5, R5 ;  /* 0x00000005ff050819 */ /* 0x000fe20000011405 */
[----:B------:R-:W-:Y:S01]  /*1170*/  IMAD.MOV.U32 R8, RZ, RZ, RZ ;  /* 0x000000ffff087224 */ /* 0x000fe200078e00ff */
[----:B------:R-:W-:Y:S01]  /*1180*/  @P4 LEA.HI R11, R11, R10, RZ, 0x5 ;  /* 0x0000000a0b0b4211 */ /* 0x000fe200078f28ff */
[----:B------:R-:W-:Y:S01]  /*1190*/  IMAD.MOV.U32 R10, RZ, RZ, RZ ;  /* 0x000000ffff0a7224 */ /* 0x000fe200078e00ff */
[----:B------:R-:W-:Y:S01]  /*11a0*/  @P3 SHF.R.S32.HI R9, RZ, 0x5, R9 ;  /* 0x00000005ff093819 */ /* 0x000fe20000011409 */
[----:B------:R-:W-:Y:S01]  /*11b0*/  @P0 IMAD R4, R5, 0x6, RZ ;  /* 0x0000000605040824 */ /* 0x000fe200078e02ff */
[----:B------:R-:W-:Y:S01]  /*11c0*/  @P5 LEA.HI R13, R13, R12, RZ, 0x5 ;  /* 0x0000000c0d0d5211 */ /* 0x000fe200078f28ff */
[----:B------:R-:W-:Y:S01]  /*11d0*/  IMAD.MOV.U32 R5, RZ, RZ, RZ ;  /* 0x000000ffff057224 */ /* 0x000fe200078e00ff */
[----:B------:R-:W-:Y:S01]  /*11e0*/  SHF.R.S32.HI R7, RZ, 0x5, R14 ;  /* 0x00000005ff077819 */ /* 0x000fe2000001140e */
[----:B------:R-:W-:Y:S01]  /*11f0*/  @P3 IMAD.SHL.U32 R8, R9, 0x4, RZ ;  /* 0x0000000409083824 */ /* 0x000fe200078e00ff */
[----:B------:R-:W-:-:S02]  /*1200*/  @P4 SHF.R.S32.HI R11, RZ, 0x5, R11 ;  /* 0x00000005ff0b4819 */ /* 0x000fc4000001140b */
[----:B------:R-:W-:Y:S01]  /*1210*/  @P5 SHF.R.S32.HI R13, RZ, 0x5, R13 ;  /* 0x00000005ff0d5819 */ /* 0x000fe2000001140d */
[----:B------:R-:W-:Y:S01]  /*1220*/  IMAD R4, R7, 0x8, R4 ;  /* 0x0000000807047824 */ /* 0x000fe200078e0204 */
[----:B------:R-:W-:Y:S01]  /*1230*/  ISETP.GE.AND P0, PT, R55, R56, PT ;  /* 0x000000383700720c */ /* 0x000fe20003f06270 */
[----:B------:R-:W-:Y:S02]  /*1240*/  @P4 IMAD R5, R11, 0x3, RZ ;  /* 0x000000030b054824 */ /* 0x000fe400078e02ff */
[----:B------:R-:W-:Y:S01]  /*1250*/  @P5 IMAD.SHL.U32 R10, R13, 0x2, RZ ;  /* 0x000000020d0a5824 */ /* 0x000fe200078e00ff */
[----:B------:R-:W-:Y:S02]  /*1260*/  IADD3 R3, R8, R4, R3 ;  /* 0x0000000408037210 */ /* 0x000fe40007ffe003 */
[----:B------:R-:W-:Y:S02]  /*1270*/  SHF.R.S32.HI R8, RZ, 0x1f, R2 ;  /* 0x0000001fff087819 */ /* 0x000fe40000011402 */
[----:B------:R-:W-:-:S05]  /*1280*/  IADD3 R3, R10, R3, R5 ;  /* 0x000000030a037210 */ /* 0x000fca0007ffe005 */
[----:B------:R-:W-:-:S05]  /*1290*/  IMAD R3, R3, c[0x0][0x18c], RZ ;  /* 0x0000630003037a24 */ /* 0x000fca00078e02ff */
        /* <DEDUP_REMOVED lines=15> */
.L_x_2632:
        /* <DEDUP_REMOVED lines=33> */
[----:B0-----:R-:W0:Y:S08]  /*15a0*/  I2F.F16 R11, R18 ;  /* 0x00000012000b7306 */ /* 0x001e300000200c00 */
[----:B------:R-:W1:Y:S01]  /*15b0*/  I2F.F16 R13, R12 ;  /* 0x0000000c000d7306 */ /* 0x000e620000200c00 */
[----:B----4-:R-:W-:-:S07]  /*15c0*/  HMUL2 R4, R3.H0_H0, R10.H0_H0 ;  /* 0x2000000a03047232 */ /* 0x010fce0000000800 */
[----:B------:R-:W2:Y:S01]  /*15d0*/  I2F.F16 R19, R19 ;  /* 0x0000001300137306 */ /* 0x000ea20000200c00 */
[-C--:B0-----:R-:W-:Y:S02]  /*15e0*/  HMUL2 R3, R11.H0_H0, R10.reuse.H0_H0 ;  /* 0x2000000a0b037232 */ /* 0x081fe40000000800 */
[-C--:B-1----:R-:W-:Y:S02]  /*15f0*/  HMUL2 R2, R13.H0_H0, R10.reuse.H0_H0 ;  /* 0x2000000a0d027232 */ /* 0x082fe40000000800 */
[----:B--2---:R-:W-:Y:S01]  /*1600*/  HMUL2 R0, R19.H0_H0, R10.H0_H0 ;  /* 0x2000000a13007232 */ /* 0x004fe20000000800 */
[----:B------:R-:W-:Y:S05]  /*1610*/  @!P2 BRA `(.L_x_2632) ;  /* 0xfffffd700000a947 */ /* 0x000fea000383ffff */
.L_x_2631:
[----:B------:R-:W-:Y:S01]  /*1620*/  ISETP.GE.OR P0, PT, R55, c[0x0][0x1ac], P0 ;  /* 0x00006b0037007a0c */ /* 0x000fe20000706670 */
[----:B------:R-:W-:Y:S01]  /*1630*/  UMOV UR4, URZ ;  /* 0x0000003f00047c82 */ /* 0x000fe20008000000 */
[----:B------:R-:W-:Y:S02]  /*1640*/  LEA.HI.X R59, R5, c[0x0][0x16c], R8, 0x2, P3 ;  /* 0x00005b00053b7a11 */ /* 0x000fe400018f1408 */
[----:B------:R-:W-:-:S02]  /*1650*/  PRMT R50, RZ, 0x5410, RZ ;  /* 0x00005410ff327816 */ /* 0x000fc400000000ff */
[----:B------:R-:W-:Y:S02]  /*1660*/  PRMT R49, RZ, 0x5410, RZ ;  /* 0x00005410ff317816 */ /* 0x000fe400000000ff */
[----:B------:R-:W-:Y:S02]  /*1670*/  PRMT R48, RZ, 0x5410, RZ ;  /* 0x00005410ff307816 */ /* 0x000fe400000000ff */
[----:B------:R-:W-:Y:S02]  /*1680*/  PRMT R47, RZ, 0x5410, RZ ;  /* 0x00005410ff2f7816 */ /* 0x000fe400000000ff */
[----:B------:R-:W-:Y:S02]  /*1690*/  PRMT R46, RZ, 0x5410, RZ ;  /* 0x00005410ff2e7816 */ /* 0x000fe400000000ff */
[----:B------:R-:W-:Y:S01]  /*16a0*/  PRMT R5, RZ, 0x5410, RZ ;  /* 0x00005410ff057816 */ /* 0x000fe200000000ff */
[----:B------:R-:W-:Y:S05]  /*16b0*/  @P0 BRA `(.L_x_2633) ;  /* 0x0000241000000947 */ /* 0x000fea0003800000 */
[----:B------:R-:W-:Y:S01]  /*16c0*/  PRMT R7, R54, 0x9910, RZ ;  /* 0x0000991036077816 */ /* 0x000fe200000000ff */
[----:B------:R-:W-:Y:S01]  /*16d0*/  ULDC UR5, c[0x0][0x18c] ;  /* 0x0000630000057ab9 */ /* 0x000fe20000000800 */
[----:B------:R-:W-:Y:S01]  /*16e0*/  PRMT R50, R50, 0x5410, RZ ;  /* 0x0000541032327816 */ /* 0x000fe200000000ff */
[----:B------:R-:W-:Y:S01]  /*16f0*/  USHF.R.S32.HI UR5, URZ, 0x1f, UR5 ;  /* 0x0000001f3f057899 */ /* 0x000fe20008011405 */
[----:B------:R-:W-:Y:S01]  /*1700*/  ISETP.NE.AND P0, PT, R7, RZ, PT ;  /* 0x000000ff0700720c */ /* 0x000fe20003f05270 */
[----:B------:R-:W-:-:S03]  /*1710*/  UMOV UR4, URZ ;  /* 0x0000003f00047c82 */ /* 0x000fc60008000000 */
[----:B------:R-:W-:-:S05]  /*1720*/  ISETP.LT.OR P0, PT, R6, 0x3, !P0 ;  /* 0x000000030600780c */ /* 0x000fca0004701670 */
.L_x_2640:
        /* <DEDUP_REMOVED lines=10> */
[----:B------:R-:W-:Y:S02]  /*17d0*/  SHF.R.U32.HI R10, RZ, 0xc, R11 ;  /* 0x0000000cff0a7819 */ /* 0x000fe4000001160b */
[--C-:B------:R-:W-:Y:S02]  /*17e0*/  SHF.R.U32.HI R27, RZ, 0xc, R9.reuse ;  /* 0x0000000cff1b7819 */ /* 0x100fe40000011609 */
[----:B------:R-:W-:Y:S02]  /*17f0*/  LOP3.LUT R7, R9, 0x3f003f, RZ, 0xc0, !PT ;  /* 0x003f003f09077812 */ /* 0x000fe400078ec0ff */
[----:B------:R-:W-:Y:S02]  /*1800*/  SHF.R.U32.HI R20, RZ, 0x6, R9 ;  /* 0x00000006ff147819 */ /* 0x000fe40000011609 */
[----:B------:R-:W-:Y:S02]  /*1810*/  PRMT R9, R52, 0x9910, RZ ;  /* 0x0000991034097816 */ /* 0x000fe400000000ff */
[----:B------:R-:W-:-:S02]  /*1820*/  SHF.R.U32.HI R26, RZ, 0xc, R8 ;  /* 0x0000000cff1a7819 */ /* 0x000fc40000011608 */
[----:B------:R-:W-:Y:S02]  /*1830*/  LOP3.LUT R27, R27, 0xf000f, RZ, 0xc0, !PT ;  /* 0x000f000f1b1b7812 */ /* 0x000fe400078ec0ff */
[----:B------:R-:W-:Y:S02]  /*1840*/  ISETP.NE.AND P2, PT, R9, RZ, PT ;  /* 0x000000ff0900720c */ /* 0x000fe40003f45270 */
        /* <DEDUP_REMOVED lines=8> */
[----:B------:R-:W-:Y:S01]  /*18d0*/  LOP3.LUT R11, R11, 0x3f003f, RZ, 0xc0, !PT ;  /* 0x003f003f0b0b7812 */ /* 0x000fe200078ec0ff */
[----:B------:R-:W-:Y:S01]  /*18e0*/  HADD2 R45, R6, -1056, -1056 ;  /* 0xe420e420062d7430 */ /* 0x000fe20000000000 */
[----:B------:R-:W-:-:S02]  /*18f0*/  LOP3.LUT R21, R21, 0x64006400, RZ, 0xfc, !PT ;  /* 0x6400640015157812 */ /* 0x000fc400078efcff */
        /* <DEDUP_REMOVED lines=11> */
[----:B------:R-:W-:Y:S02]  /*19b0*/  LOP3.LUT R13, R28, 0xf000f, RZ, 0xc0, !PT ;  /* 0x000f000f1c0d7812 */ /* 0x000fe400078ec0ff */
        /* <DEDUP_REMOVED lines=8> */
[----:B------:R-:W-:Y:S02]  /*1a40*/  LOP3.LUT R34, R13, 0x300030, R34, 0xf8, !PT ;  /* 0x003000300d227812 */ /* 0x000fe400078ef822 */
[----:B------:R-:W-:Y:S02]  /*1a50*/  LOP3.LUT R36, R15, 0x300030, R36, 0xf8, !PT ;  /* 0x003000300f247812 */ /* 0x000fe400078ef824 */
[----:B--2---:R-:W-:Y:S02]  /*1a60*/  SHF.R.U32.HI R12, RZ, 0xc, R16 ;  /* 0x0000000cff0c7819 */ /* 0x004fe40000011610 */
[----:B------:R-:W-:Y:S02]  /*1a70*/  SHF.R.U32.HI R13, RZ, 0xc, R17 ;  /* 0x0000000cff0d7819 */ /* 0x000fe40000011611 */
[----:B------:R-:W-:Y:S02]  /*1a80*/  SHF.R.U32.HI R14, RZ, 0xc, R18 ;  /* 0x0000000cff0e7819 */ /* 0x000fe40000011612 */
[----:B------:R-:W-:-:S02]  /*1a90*/  SHF.R.U32.HI R15, RZ, 0xc, R19 ;  /* 0x0000000cff0f7819 */ /* 0x000fc40000011613 */
[----:B------:R-:W-:Y:S02]  /*1aa0*/  LOP3.LUT R32, R27, 0x300030, R32, 0xf8, !PT ;  /* 0x003000301b207812 */ /* 0x000fe400078ef820 */
[----:B------:R-:W-:Y:S02]  /*1ab0*/  SHF.R.U32.HI R42, RZ, 0x6, R16 ;  /* 0x00000006ff2a7819 */ /* 0x000fe40000011610 */
[----:B------:R-:W-:Y:S02]  /*1ac0*/  SHF.R.U32.HI R26, RZ, 0x6, R17 ;  /* 0x00000006ff1a7819 */ /* 0x000fe40000011611 */
[----:B------:R-:W-:Y:S02]  /*1ad0*/  SHF.R.U32.HI R27, RZ, 0x6, R18 ;  /* 0x00000006ff1b7819 */ /* 0x000fe40000011612 */
[----:B------:R-:W-:Y:S02]  /*1ae0*/  SHF.R.U32.HI R28, RZ, 0x6, R19 ;  /* 0x00000006ff1c7819 */ /* 0x000fe40000011613 */
        /* <DEDUP_REMOVED lines=9> */
[----:B------:R-:W-:Y:S02]  /*1b80*/  LOP3.LUT R37, R12, 0x300030, R37, 0xf8, !PT ;  /* 0x003000300c257812 */ /* 0x000fe400078ef825 */
        /* <DEDUP_REMOVED lines=73> */
[----:B------:R-:W1:Y:S01]  /*2020*/  LDS.128 R8, [UR4] ;  /* 0x00000004ff087984 */ /* 0x000e620008000c00 */
[----:B------:R-:W-:Y:S02]  /*2030*/  PRMT R4, R4, 0x5410, R3 ;  /* 0x0000541004047816 */ /* 0x000fe40000000003 */
[----:B------:R-:W-:Y:S01]  /*2040*/  PRMT R2, R2, 0x5410, R0 ;  /* 0x0000541002027816 */ /* 0x000fe20000000000 */
[-C--:B-1----:R-:W-:Y:S02]  /*2050*/  HFMA2.MMA R12, R45, R8.reuse, RZ ;  /* 0x000000082d0c7235 */ /* 0x082fe400000000ff */
[----:B------:R-:W-:-:S08]  /*2060*/  HFMA2.MMA R61, R22, R8, RZ ;  /* 0x00000008163d7235 */ /* 0x000fd000000000ff */
[-C--:B------:R-:W-:Y:S02]  /*2070*/  HFMA2 R12, R44, R9.reuse, R12 ;  /* 0x000000092c0c7231 */ /* 0x080fe4000000000c */
[----:B------:R-:W-:-:S04]  /*2080*/  HFMA2 R61, R19, R9, R61 ;  /* 0x00000009133d7231 */ /* 0x000fc8000000003d */
[-C--:B------:R-:W-:Y:S02]  /*2090*/  HFMA2.MMA R12, R43, R10.reuse, R12 ;  /* 0x0000000a2b0c7235 */ /* 0x080fe4000000000c */
[----:B------:R-:W-:-:S08]  /*20a0*/  HFMA2.MMA R61, R16, R10, R61 ;  /* 0x0000000a103d7235 */ /* 0x000fd0000000003d */
[-C--:B------:R-:W-:Y:S02]  /*20b0*/  HFMA2 R60, R42, R11.reuse, R12 ;  /* 0x0000000b2a3c7231 */ /* 0x080fe4000000000c */
[----:B------:R-:W1:Y:S01]  /*20c0*/  LDS.128 R12, [UR4+0x10] ;  /* 0x00001004ff0c7984 */ /* 0x000e620008000c00 */
[----:B------:R-:W-:-:S03]  /*20d0*/  HFMA2 R61, R26, R11, R61 ;  /* 0x0000000b1a3d7231 */ /* 0x000fc6000000003d */
[----:B-1----:R-:W-:-:S03]  /*20e0*/  HFMA2.MMA R60, R41, R12, R60 ;  /* 0x0000000c293c7235 */ /* 0x002fc6000000003c */
        /* <DEDUP_REMOVED lines=31> */
.L_x_2635:
[----:B------:R-:W-:Y:S05]  /*22e0*/  @!P3 BRA `(.L_x_2634) ;  /* 0x000005c00000b947 */ /* 0x000fea0003800000 */
[----:B------:R-:W-:-:S04]  /*22f0*/  PRMT R8, R53, 0x9910, RZ ;  /* 0x0000991035087816 */ /* 0x000fc800000000ff */
[----:B------:R-:W-:-:S13]  /*2300*/  ISETP.NE.AND P2, PT, R8, RZ, PT ;  /* 0x000000ff0800720c */ /* 0x000fda0003f45270 */
[----:B------:R-:W-:Y:S05]  /*2310*/  @!P2 BRA `(.L_x_2636) ;  /* 0x000002c00000a947 */ /* 0x000fea0003800000 */
[----:B------:R-:W1:Y:S01]  /*2320*/  LDS.128 R8, [UR4+0x40] ;  /* 0x00004004ff087984 */ /* 0x000e620008000c00 */
        /* <DEDUP_REMOVED lines=43> */
.L_x_2636:
        /* <DEDUP_REMOVED lines=45> */
.L_x_2634:
        /* <DEDUP_REMOVED lines=27> */
[----:B------:R-:W-:Y:S02]  /*2a60*/  LOP3.LUT R39, R12, 0x300030, R39, 0xf8, !PT ;  /* 0x003000300c277812 */ /* 0x000fe400078ef827 */
[----:B------:R-:W-:Y:S02]  /*2a70*/  LOP3.LUT R41, R14, 0x300030, R41, 0xf8, !PT ;  /* 0x003000300e297812 */ /* 0x000fe400078ef829 */
[--C-:B------:R-:W-:Y:S02]  /*2a80*/  SHF.R.U32.HI R45, RZ, 0xa, R15.reuse ;  /* 0x0000000aff2d7819 */ /* 0x100fe4000001160f */
[----:B------:R-:W-:Y:S02]  /*2a90*/  LOP3.LUT R29, R15, 0x3f003f, RZ, 0xc0, !PT ;  /* 0x003f003f0f1d7812 */ /* 0x000fe400078ec0ff */
[----:B------:R-:W-:Y:S02]  /*2aa0*/  SHF.R.U32.HI R40, RZ, 0x6, R15 ;  /* 0x00000006ff287819 */ /* 0x000fe4000001160f */
[----:B---3--:R-:W-:-:S02]  /*2ab0*/  SHF.R.U32.HI R12, RZ, 0xc, R16 ;  /* 0x0000000cff0c7819 */ /* 0x008fc40000011610 */
[----:B------:R-:W-:Y:S02]  /*2ac0*/  LOP3.LUT R14, R16, 0x3f003f, RZ, 0xc0, !PT ;  /* 0x003f003f100e7812 */ /* 0x000fe400078ec0ff */
[----:B------:R-:W-:Y:S02]  /*2ad0*/  SHF.R.U32.HI R30, RZ, 0x6, R16 ;  /* 0x00000006ff1e7819 */ /* 0x000fe40000011610 */
[----:B------:R-:W-:Y:S02]  /*2ae0*/  LOP3.LUT R35, R24, 0x300030, R35, 0xf8, !PT ;  /* 0x0030003018237812 */ /* 0x000fe400078ef823 */
[--C-:B------:R-:W-:Y:S02]  /*2af0*/  SHF.R.U32.HI R16, RZ, 0xc, R17.reuse ;  /* 0x0000000cff107819 */ /* 0x100fe40000011611 */
[----:B------:R-:W-:Y:S02]  /*2b00*/  LOP3.LUT R15, R17, 0x3f003f, RZ, 0xc0, !PT ;  /* 0x003f003f110f7812 */ /* 0x000fe400078ec0ff */
[----:B------:R-:W-:-:S02]  /*2b10*/  SHF.R.U32.HI R31, RZ, 0x6, R17 ;  /* 0x00000006ff1f7819 */ /* 0x000fc40000011611 */
[--C-:B------:R-:W-:Y:S02]  /*2b20*/  SHF.R.U32.HI R17, RZ, 0xc, R18.reuse ;  /* 0x0000000cff117819 */ /* 0x100fe40000011612 */
[----:B------:R-:W-:Y:S02]  /*2b30*/  LOP3.LUT R24, R18, 0x3f003f, RZ, 0xc0, !PT ;  /* 0x003f003f12187812 */ /* 0x000fe400078ec0ff */
[----:B------:R-:W-:Y:S02]  /*2b40*/  SHF.R.U32.HI R32, RZ, 0x6, R18 ;  /* 0x00000006ff207819 */ /* 0x000fe40000011612 */
[----:B------:R-:W-:Y:S02]  /*2b50*/  SHF.R.U32.HI R22, RZ, 0xc, R9 ;  /* 0x0000000cff167819 */ /* 0x000fe40000011609 */
[----:B------:R-:W-:Y:S02]  /*2b60*/  SHF.R.U32.HI R18, RZ, 0xc, R19 ;  /* 0x0000000cff127819 */ /* 0x000fe40000011613 */
[----:B------:R-:W-:-:S02]  /*2b70*/  LOP3.LUT R6, R8, 0x3f003f, RZ, 0xc0, !PT ;  /* 0x003f003f08067812 */ /* 0x000fc400078ec0ff */
[----:B------:R-:W-:Y:S02]  /*2b80*/  SHF.R.U32.HI R21, RZ, 0x6, R8 ;  /* 0x00000006ff157819 */ /* 0x000fe40000011608 */
[----:B------:R-:W-:Y:S02]  /*2b90*/  LOP3.LUT R7, R9, 0x3f003f, RZ, 0xc0, !PT ;  /* 0x003f003f09077812 */ /* 0x000fe400078ec0ff */
[--C-:B------:R-:W-:Y:S02]  /*2ba0*/  SHF.R.U32.HI R37, RZ, 0x8, R13.reuse ;  /* 0x00000008ff257819 */ /* 0x100fe4000001160d */
[--C-:B------:R-:W-:Y:S02]  /*2bb0*/  SHF.R.U32.HI R43, RZ, 0xa, R13.reuse ;  /* 0x0000000aff2b7819 */ /* 0x100fe4000001160d */
[----:B------:R-:W-:Y:S02]  /*2bc0*/  LOP3.LUT R27, R13, 0x3f003f, RZ, 0xc0, !PT ;  /* 0x003f003f0d1b7812 */ /* 0x000fe400078ec0ff */
[----:B------:R-:W-:-:S02]  /*2bd0*/  SHF.R.U32.HI R36, RZ, 0x6, R13 ;  /* 0x00000006ff247819 */ /* 0x000fc4000001160d */
[----:B------:R-:W-:Y:S02]  /*2be0*/  SHF.R.U32.HI R9, RZ, 0x6, R9 ;  /* 0x00000006ff097819 */ /* 0x000fe40000011609 */
[----:B------:R-:W-:Y:S02]  /*2bf0*/  LOP3.LUT R8, R10, 0x3f003f, RZ, 0xc0, !PT ;  /* 0x003f003f0a087812 */ /* 0x000fe400078ec0ff */
[----:B------:R-:W-:Y:S02]  /*2c00*/  LOP3.LUT R13, R12, 0xf000f, RZ, 0xc0, !PT ;  /* 0x000f000f0c0d7812 */ /* 0x000fe400078ec0ff */
[----:B------:R-:W-:Y:S02]  /*2c10*/  SHF.R.U32.HI R10, RZ, 0x6, R10 ;  /* 0x00000006ff0a7819 */ /* 0x000fe4000001160a */
[----:B------:R-:W-:Y:S02]  /*2c20*/  LOP3.LUT R20, R11, 0x3f003f, RZ, 0xc0, !PT ;  /* 0x003f003f0b147812 */ /* 0x000fe400078ec0ff */
[----:B------:R-:W-:-:S02]  /*2c30*/  LOP3.LUT R16, R16, 0xf000f, RZ, 0xc0, !PT ;  /* 0x000f000f10107812 */ /* 0x000fc400078ec0ff */
[----:B------:R-:W-:Y:S02]  /*2c40*/  SHF.R.U32.HI R11, RZ, 0x6, R11 ;  /* 0x00000006ff0b7819 */ /* 0x000fe4000001160b */
[----:B------:R-:W-:Y:S02]  /*2c50*/  LOP3.LUT R22, R22, 0xf000f, RZ, 0xc0, !PT ;  /* 0x000f000f16167812 */ /* 0x000fe400078ec0ff */
[----:B------:R-:W-:Y:S02]  /*2c60*/  SHF.R.U32.HI R33, RZ, 0x6, R19 ;  /* 0x00000006ff217819 */ /* 0x000fe40000011613 */
[----:B------:R-:W-:Y:S02]  /*2c70*/  LOP3.LUT R17, R17, 0xf000f, RZ, 0xc0, !PT ;  /* 0x000f000f11117812 */ /* 0x000fe400078ec0ff */
[----:B------:R-:W-:Y:S02]  /*2c80*/  LOP3.LUT R18, R18, 0xf000f, RZ, 0xc0, !PT ;  /* 0x000f000f12127812 */ /* 0x000fe400078ec0ff */
[----:B------:R-:W-:-:S02]  /*2c90*/  LOP3.LUT R42, R13, 0x300030, R42, 0xf8, !PT ;  /* 0x003000300d2a7812 */ /* 0x000fc400078ef82a */
[----:B------:R-:W-:Y:S02]  /*2ca0*/  LOP3.LUT R12, R9, 0x3f003f, RZ, 0xc0, !PT ;  /* 0x003f003f090c7812 */ /* 0x000fe400078ec0ff */
[----:B------:R-:W-:Y:S02]  /*2cb0*/  LOP3.LUT R43, R16, 0x300030, R43, 0xf8, !PT ;  /* 0x00300030102b7812 */ /* 0x000fe400078ef82b */
[----:B------:R-:W-:Y:S02]  /*2cc0*/  LOP3.LUT R13, R10, 0x3f003f, RZ, 0xc0, !PT ;  /* 0x003f003f0a0d7812 */ /* 0x000fe400078ec0ff */
[----:B------:R-:W-:Y:S02]  /*2cd0*/  LOP3.LUT R37, R22, 0x300030, R37, 0xf8, !PT ;  /* 0x0030003016257812 */ /* 0x000fe400078ef825 */
        /* <DEDUP_REMOVED lines=122> */
.L_x_2638:
        /* <DEDUP_REMOVED lines=48> */
.L_x_2639:
        /* <DEDUP_REMOVED lines=45> */
.L_x_2637:
        /* <DEDUP_REMOVED lines=8> */
.L_x_2633:
[----:B------:R-:W-:-:S04]  /*3ad0*/  ISETP.GE.AND P0, PT, R55, R56, PT ;  /* 0x000000383700720c */ /* 0x000fc80003f06270 */
[----:B------:R-:W-:-:S13]  /*3ae0*/  ISETP.GE.OR P0, PT, R55, c[0x0][0x1b4], P0 ;  /* 0x00006d0037007a0c */ /* 0x000fda0000706670 */
[----:B------:R-:W-:Y:S05]  /*3af0*/  @P0 BRA `(.L_x_2641) ;  /* 0x0000510000000947 */ /* 0x000fea0003800000 */
[----:B------:R-:W0:Y:S01]  /*3b00*/  S2R R6, SR_CTAID.Y ;  /* 0x0000000000067919 */ /* 0x000e220000002600 */
[----:B------:R-:W-:Y:S01]  /*3b10*/  IMAD.MOV.U32 R7, RZ, RZ, -0x3 ;  /* 0xfffffffdff077424 */ /* 0x000fe200078e00ff */
[----:B-----5:R-:W-:Y:S01]  /*3b20*/  PRMT R8, R54, 0x9910, RZ ;  /* 0x0000991036087816 */ /* 0x020fe200000000ff */
[----:B------:R-:W-:Y:S02]  /*3b30*/  HADD2.F32 R4, -RZ, R4.H0_H0 ;  /* 0x20000004ff047230 */ /* 0x000fe40000004100 */
[----:B------:R-:W-:Y:S01]  /*3b40*/  HADD2.F32 R12, -RZ, R0.H0_H0 ;  /* 0x20000000ff0c7230 */ /* 0x000fe20000004100 */
[----:B------:R-:W-:Y:S01]  /*3b50*/  ISETP.NE.AND P0, PT, R8, RZ, PT ;  /* 0x000000ff0800720c */ /* 0x000fe20003f05270 */
[----:B0-----:R-:W-:Y:S01]  /*3b60*/  IMAD R6, R6, R7, c[0x0][0x188] ;  /* 0x0000620006067624 */ /* 0x001fe200078e0207 */
[----:B------:R-:W-:-:S04]  /*3b70*/  HADD2.F32 R7, -RZ, R2.H0_H0 ;  /* 0x20000002ff077230 */ /* 0x000fc80000004100 */
[----:B------:R-:W-:Y:S01]  /*3b80*/  ISETP.LT.OR P0, PT, R6, 0x3, !P0 ;  /* 0x000000030600780c */ /* 0x000fe20004701670 */
[----:B------:R-:W-:-:S03]  /*3b90*/  HADD2.F32 R6, -RZ, R3.H0_H0 ;  /* 0x20000003ff067230 */ /* 0x000fc60000004100 */
.L_x_2654:
[----:B------:R-:W-:Y:S02]  /*3ba0*/  IMAD.MOV.U32 R2, RZ, RZ, R58 ;  /* 0x000000ffff027224 */ /* 0x000fe400078e003a */
[----:B------:R-:W-:Y:S01]  /*3bb0*/  IMAD.MOV.U32 R3, RZ, RZ, R59 ;  /* 0x000000ffff037224 */ /* 0x000fe200078e003b */
[----:B------:R-:W-:Y:S06]  /*3bc0*/  @!P1 BRA `(.L_x_2642) ;  /* 0x00004fc000009947 */ /* 0x000fec0003800000 */
[----:B------:R-:W2:Y:S01]  /*3bd0*/  LDG.E.128.CONSTANT R8, [R2.64] ;  /* 0x0000000602087981 */ /* 0x000ea2000c1e9d00 */
[----:B------:R-:W-:Y:S01]  /*3be0*/  PRMT R14, R52, 0x9910, RZ ;  /* 0x00009910340e7816 */ /* 0x000fe200000000ff */
[----:B------:R-:W-:Y:S01]  /*3bf0*/  IMAD.MOV.U32 R0, RZ, RZ, 0x2c00 ;  /* 0x00002c00ff007424 */ /* 0x000fe200078e00ff */
[----:B------:R-:W-:Y:S02]  /*3c00*/  ISETP.GE.AND P3, PT, R57, 0x2, PT ;  /* 0x000000023900780c */ /* 0x000fe40003f66270 */
[----:B------:R-:W-:Y:S02]  /*3c10*/  ISETP.NE.AND P2, PT, R14, RZ, PT ;  /* 0x000000ff0e00720c */ /* 0x000fe40003f45270 */
[----:B--2---:R-:W-:-:S02]  /*3c20*/  LOP3.LUT R16, R9, 0xf000f0, RZ, 0xc0, !PT ;  /* 0x00f000f009107812 */ /* 0x004fc400078ec0ff */
        /* <DEDUP_REMOVED lines=138> */
.L_x_2643:
        /* <DEDUP_REMOVED lines=90> */
.L_x_2645:
        /* <DEDUP_REMOVED lines=41> */
[----:B------:R-:W-:Y:S01]  /*4d00*/  HADD2.F32 R10, -RZ, R10.H1_H1 ;  /* 0x3000000aff0a7230 */ /* 0x000fe20000004100 */
[----:B------:R-:W-:Y:S01]  /*4d10*/  FFMA.FTZ R16, R20, R9, R8 ;  /* 0x0000000914107223 */ /* 0x000fe20000010008 */
[----:B------:R-:W-:Y:S01]  /*4d20*/  HADD2.F32 R20, -RZ, R25.H0_H0 ;  /* 0x20000019ff147230 */ /* 0x000fe20000004100 */
        /* <DEDUP_REMOVED lines=43> */
.L_x_2644:
[----:B------:R-:W-:-:S04]  /*4fe0*/  IMAD.MOV.U32 R13, RZ, RZ, c[0x0][0x18c] ;  /* 0x00006300ff0d7624 */ /* 0x000fc800078e00ff */
[----:B------:R-:W-:-:S05]  /*4ff0*/  IMAD.WIDE R14, R13, 0x4, R2 ;  /* 0x000000040d0e7825 */ /* 0x000fca00078e0202 */
        /* <DEDUP_REMOVED lines=23> */
[C---:B------:R-:W-:Y:S02]  /*5170*/  LOP3.LUT R24, R11.reuse, 0xf000f, RZ, 0xc0, !PT ;  /* 0x000f000f0b187812 */ /* 0x040fe400078ec0ff */
        /* <DEDUP_REMOVED lines=8> */
[----:B------:R-:W-:Y:S01]  /*5200*/  LOP3.LUT R19, R8, 0x64006400, RZ, 0xfc, !PT ;  /* 0x6400640008137812 */ /* 0x000fe200078efcff */
[----:B------:R-:W-:Y:S01]  /*5210*/  HADD2 R30, R18, -1032, -1032 ;  /* 0xe408e408121e7430 */ /* 0x000fe20000000000 */
[----:B------:R-:W-:-:S02]  /*5220*/  LOP3.LUT R22, R22, 0x64006400, RZ, 0xfc, !PT ;  /* 0x6400640016167812 */ /* 0x000fc400078efcff */
[----:B------:R-:W-:Y:S01]  /*5230*/  LOP3.LUT R25, R25, 0x64006400, RZ, 0xfc, !PT ;  /* 0x6400640019197812 */ /* 0x000fe200078efcff */
[-C--:B------:R-:W-:Y:S01]  /*5240*/  HFMA2 R19, R19, R0.reuse.H0_H0, -72, -72 ;  /* 0xd480d48013137431 */ /* 0x080fe20000040000 */
        /* <DEDUP_REMOVED lines=12> */
[-C--:B------:R-:W-:Y:S02]  /*5310*/  HFMA2 R18, R11, R0.reuse.H0_H0, -72, -72 ;  /* 0xd480d4800b127431 */ /* 0x080fe40000040000 */
        /* <DEDUP_REMOVED lines=90> */
.L_x_2646:
        /* <DEDUP_REMOVED lines=90> */
.L_x_2648:
        /* <DEDUP_REMOVED lines=11> */
[----:B------:R-:W-:Y:S01]  /*5f10*/  HADD2.F32 R8, -RZ, R9.H0_H0 ;  /* 0x20000009ff087230 */ /* 0x000fe20000004100 */
[-C--:B------:R-:W-:Y:S01]  /*5f20*/  FFMA.FTZ R34, R39, R32.reuse, RZ ;  /* 0x0000002027227223 */ /* 0x080fe200000100ff */
[----:B------:R-:W-:Y:S01]  /*5f30*/  HADD2.F32 R39, -RZ, R28.H1_H1 ;  /* 0x3000001cff277230 */ /* 0x000fe20000004100 */
[-C--:B------:R-:W-:Y:S01]  /*5f40*/  FFMA.FTZ R24, R35, R32.reuse, RZ ;  /* 0x0000002023187223 */ /* 0x080fe200000100ff */
[----:B------:R-:W-:Y:S01]  /*5f50*/  HADD2.F32 R28, -RZ, R26.H1_H1 ;  /* 0x3000001aff1c7230 */ /* 0x000fe20000004100 */
        /* <DEDUP_REMOVED lines=18> */
[----:B------:R-:W-:Y:S01]  /*6080*/  HADD2.F32 R30, -RZ, R25.H1_H1 ;  /* 0x30000019ff1e7230 */ /* 0x000fe20000004100 */
        /* <DEDUP_REMOVED lines=52> */
.L_x_2647:
        /* <DEDUP_REMOVED lines=141> */
.L_x_2649:
        /* <DEDUP_REMOVED lines=90> */
.L_x_2651:
        /* <DEDUP_REMOVED lines=87> */
.L_x_2650:
        /* <DEDUP_REMOVED lines=11> */
[C---:B------:R-:W-:Y:S02]  /*7860*/  LOP3.LUT R24, R10.reuse, 0xf000f, RZ, 0xc0, !PT ;  /* 0x000f000f0a187812 */ /* 0x040fe400078ec0ff */
        /* <DEDUP_REMOVED lines=34> */
[----:B------:R-:W-:Y:S01]  /*7a90*/  HFMA2 R0, R31, R0.H0_H0, -72, -72 ;  /* 0xd480d4801f007431 */ /* 0x000fe20000040000 */
[----:B------:R-:W-:Y:S01]  /*7aa0*/  LOP3.LUT R27, R28, 0x64006400, RZ, 0xfc, !PT ;  /* 0x640064001c1b7812 */ /* 0x000fe200078efcff */
[----:B------:R-:W-:Y:S02]  /*7ab0*/  HADD2 R20, R20, -1032, -1032 ;  /* 0xe408e40814147430 */ /* 0x000fe40000000000 */
[----:B------:R-:W-:Y:S02]  /*7ac0*/  HADD2 R22, R8, -1032, -1032 ;  /* 0xe408e40808167430 */ /* 0x000fe40000000000 */
        /* <DEDUP_REMOVED lines=91> */
.L_x_2652:
        /* <DEDUP_REMOVED lines=90> */
.L_x_2653:
        /* <DEDUP_REMOVED lines=16> */
[-C--:B------:R-:W-:Y:S01]  /*8720*/  FFMA.FTZ R21, R33, R29.reuse, R20 ;  /* 0x0000001d21157223 */ /* 0x080fe20000010014 */
[----:B------:R-:W-:Y:S01]  /*8730*/  HADD2.F32 R33, -RZ, R23.H1_H1 ;  /* 0x30000017ff217230 */ /* 0x000fe20000004100 */
[-C--:B------:R-:W-:Y:S01]  /*8740*/  FFMA.FTZ R32, R37, R28.reuse, RZ ;  /* 0x0000001c25207223 */ /* 0x080fe200000100ff */
[----:B------:R-:W-:Y:S01]  /*8750*/  HADD2.F32 R20, -RZ, R19.H0_H0 ;  /* 0x20000013ff147230 */ /* 0x000fe20000004100 */
[----:B------:R-:W-:Y:S01]  /*8760*/  FFMA.FTZ R28, R39, R28, RZ ;  /* 0x0000001c271c7223 */ /* 0x000fe200000100ff */
        /* <DEDUP_REMOVED lines=15> */
[-C--:B------:R-:W-:Y:S01]  /*8860*/  FFMA.FTZ R28, R17, R9.reuse, R28 ;  /* 0x00000009111c7223 */ /* 0x080fe2000001001c */
[----:B-1----:R-:W-:Y:S01]  /*8870*/  HADD2.F32 R17, -RZ, R10.H0_H0 ;  /* 0x2000000aff117230 */ /* 0x002fe20000004100 */
[----:B------:R-:W-:Y:S01]  /*8880*/  FFMA.FTZ R8, R21, R8, R29 ;  /* 0x0000000815087223 */ /* 0x000fe2000001001d */
[----:B------:R-:W-:Y:S01]  /*8890*/  HADD2.F32 R21, -RZ, R26.H0_H0 ;  /* 0x2000001aff157230 */ /* 0x000fe20000004100 */
[-C--:B------:R-:W-:Y:S01]  /*88a0*/  FFMA.FTZ R20, R19, R9.reuse, R20 ;  /* 0x0000000913147223 */ /* 0x080fe20000010014 */
[----:B------:R-:W-:Y:S01]  /*88b0*/  HADD2.F32 R19, -RZ, R25.H0_H0 ;  /* 0x20000019ff137230 */ /* 0x000fe20000004100 */
        /* <DEDUP_REMOVED lines=45> */
.L_x_2642:
[----:B------:R-:W-:Y:S01]  /*8b90*/  IADD3 R55, R55, 0x20, RZ ;  /* 0x0000002037377810 */ /* 0x000fe20007ffe0ff */
[----:B------:R-:W-:Y:S01]  /*8ba0*/  IMAD.MOV.U32 R59, RZ, RZ, c[0x0][0x18c] ;  /* 0x00006300ff3b7624 */ /* 0x000fe200078e00ff */
[----:B------:R-:W-:Y:S02]  /*8bb0*/  UIADD3 UR4, UR4, 0x40, URZ ;  /* 0x0000004004047890 */ /* 0x000fe4000fffe03f */
[----:B------:R-:W-:Y:S01]  /*8bc0*/  ISETP.GE.AND P2, PT, R55, c[0x0][0x1b4], PT ;  /* 0x00006d0037007a0c */ /* 0x000fe20003f46270 */
[----:B------:R-:W-:Y:S01]  /*8bd0*/  IMAD.WIDE R58, R59, 0x10, R2 ;  /* 0x000000103b3a7825 */ /* 0x000fe200078e0202 */
[----:B------:R-:W-:-:S13]  /*8be0*/  ISETP.LT.AND P3, PT, R55, R56, PT ;  /* 0x000000383700720c */ /* 0x000fda0003f61270 */
[----:B------:R-:W-:Y:S05]  /*8bf0*/  @!P2 BRA P3, `(.L_x_2654) ;  /* 0xffffafa00000a947 */ /* 0x000fea000183ffff */
.L_x_2641:
        /* <DEDUP_REMOVED lines=16> */
.L_x_2658:
[----:B------:R-:W0:Y:S02]  /*8d00*/  LDS R6, [R4] ;  /* 0x0000000004067984 */ /* 0x000e240000000800 */
[----:B0-----:R-:W-:-:S10]  /*8d10*/  HFMA2.MMA R7, R6, 1, 1, R5 ;  /* 0x3c003c0006077835 */ /* 0x001fd40000000005 */
[----:B------:R-:W0:Y:S02]  /*8d20*/  ATOMS.CAST.SPIN R7, [R4], R6, R7 ;  /* 0x000000060407738d */ /* 0x000e240001800007 */
[----:B0-----:R-:W-:-:S13]  /*8d30*/  ISETP.EQ.U32.AND P0, PT, R7, 0x1, PT ;  /* 0x000000010700780c */ /* 0x001fda0003f02070 */
[----:B------:R-:W-:Y:S05]  /*8d40*/  @!P0 BRA `(.L_x_2658) ;  /* 0xffffffb000008947 */ /* 0x000fea000383ffff */
[----:B------:R-:W-:Y:S05]  /*8d50*/  BRA `(.L_x_2656) ;  /* 0x0000003000007947 */ /* 0x000fea0003800000 */
.L_x_2657:
[----:B------:R-:W2:Y:S02]  /*8d60*/  LD.E R4, [R2.64] ;  /* 0x0000000602047980 */ /* 0x000ea4000c101900 */
[----:B--2---:R-:W-:-:S05]  /*8d70*/  IMAD.IADD R5, R5, 0x1, R4 ;  /* 0x0000000105057824 */ /* 0x004fca00078e0204 */
[----:B------:R0:W-:Y:S02]  /*8d80*/  ST.E [R2.64], R5 ;  /* 0x0000000502007985 */ /* 0x0001e4000c101906 */
.L_x_2656:
[----:B------:R-:W-:Y:S05]  /*8d90*/  BSYNC B0 ;  /* 0x0000000000007941 */ /* 0x000fea0003800000 */
.L_x_2655:
[----:B------:R-:W2:Y:S01]  /*8da0*/  ATOM.E.ADD.F16x2.RN.STRONG.GPU P0, RZ, [R2.64+0x4], R46 ;  /* 0x0000042e02ff798a */ /* 0x000ea2000810e9c6 */
[----:B------:R-:W-:Y:S01]  /*8db0*/  BSSY B0, `(.L_x_2659) ;  /* 0x000000f000007945 */ /* 0x000fe20003800000 */
[----:B--2---:R-:W-:Y:S05]  /*8dc0*/  @P0 BRA `(.L_x_2660) ;  /* 0x000000d000000947 */ /* 0x004fea0003800000 */
[----:B------:R-:W1:Y:S02]  /*8dd0*/  QSPC.E.S P0, RZ, [R2+0x4] ;  /* 0x0000040002ff73aa */ /* 0x000e640000000500 */
[----:B-1----:R-:W-:Y:S05]  /*8de0*/  @!P0 BRA `(.L_x_2661) ;  /* 0x0000008000008947 */ /* 0x002fea0003800000 */
[----:B0-----:R-:W-:-:S04]  /*8df0*/  IADD3 R2, R2, 0x4, RZ ;  /* 0x0000000402027810 */ /* 0x001fc80007ffe0ff */
[----:B------:R-:W-:-:S05]  /*8e00*/  LOP3.LUT R2, R2, 0xffffff, RZ, 0xc0, !PT ;  /* 0x00ffffff02027812 */ /* 0x000fca00078ec0ff */
.L_x_2662:
[----:B------:R-:W0:Y:S02]  /*8e10*/  LDS R4, [R2] ;  /* 0x0000000002047984 */ /* 0x000e240000000800 */
[----:B0-----:R-:W-:-:S06]  /*8e20*/  HADD2 R5, R4, R46 ;  /* 0x0000002e04057230 */ /* 0x001fcc0000000000 */
[----:B------:R-:W0:Y:S02]  /*8e30*/  ATOMS.CAST.SPIN R5, [R2], R4, R5 ;  /* 0x000000040205738d */ /* 0x000e240001800005 */
[----:B0-----:R-:W-:-:S13]  /*8e40*/  ISETP.EQ.U32.AND P0, PT, R5, 0x1, PT ;  /* 0x000000010500780c */ /* 0x001fda0003f02070 */
[----:B------:R-:W-:Y:S05]  /*8e50*/  @!P0 BRA `(.L_x_2662) ;  /* 0xffffffb000008947 */ /* 0x000fea000383ffff */
[----:B------:R-:W-:Y:S05]  /*8e60*/  BRA `(.L_x_2660) ;  /* 0x0000003000007947 */ /* 0x000fea0003800000 */
.L_x_2661:
[----:B------:R-:W2:Y:S02]  /*8e70*/  LD.E R4, [R2.64+0x4] ;  /* 0x0000040602047980 */ /* 0x000ea4000c101900 */
[----:B0-2---:R-:W-:-:S05]  /*8e80*/  IMAD.IADD R5, R46, 0x1, R4 ;  /* 0x000000012e057824 */ /* 0x005fca00078e0204 */
[----:B------:R0:W-:Y:S02]  /*8e90*/  ST.E [R2.64+0x4], R5 ;  /* 0x0000040502007985 */ /* 0x0001e4000c101906 */
.L_x_2660:
[----:B------:R-:W-:Y:S05]  /*8ea0*/  BSYNC B0 ;  /* 0x0000000000007941 */ /* 0x000fea0003800000 */
.L_x_2659:
        /* <DEDUP_REMOVED lines=10> */
.L_x_2666:
[----:B------:R-:W0:Y:S02]  /*8f50*/  LDS R6, [R4] ;  /* 0x0000000004067984 */ /* 0x000e240000000800 */
[----:B0-----:R-:W-:-:S10]  /*8f60*/  HFMA2.MMA R7, R6, 1, 1, R47 ;  /* 0x3c003c0006077835 */ /* 0x001fd4000000002f */
[----:B------:R-:W0:Y:S02]  /*8f70*/  ATOMS.CAST.SPIN R7, [R4], R6, R7 ;  /* 0x000000060407738d */ /* 0x000e240001800007 */
[----:B0-----:R-:W-:-:S13]  /*8f80*/  ISETP.EQ.U32.AND P0, PT, R7, 0x1, PT ;  /* 0x000000010700780c */ /* 0x001fda0003f02070 */
[----:B------:R-:W-:Y:S05]  /*8f90*/  @!P0 BRA `(.L_x_2666) ;  /* 0xffffffb000008947 */ /* 0x000fea000383ffff */
[----:B------:R-:W-:Y:S05]  /*8fa0*/  BRA `(.L_x_2664) ;  /* 0x0000003000007947 */ /* 0x000fea0003800000 */
.L_x_2665:
[----:B------:R-:W2:Y:S02]  /*8fb0*/  LD.E R4, [R2.64] ;  /* 0x0000000602047980 */ /* 0x000ea4000c101900 */
[----:B--2---:R-:W-:-:S05]  /*8fc0*/  IMAD.IADD R5, R47, 0x1, R4 ;  /* 0x000000012f057824 */ /* 0x004fca00078e0204 */
[----:B------:R0:W-:Y:S02]  /*8fd0*/  ST.E [R2.64], R5 ;  /* 0x0000000502007985 */ /* 0x0001e4000c101906 */
.L_x_2664:
[----:B------:R-:W-:Y:S05]  /*8fe0*/  BSYNC B0 ;  /* 0x0000000000007941 */ /* 0x000fea0003800000 */
.L_x_2663:
[----:B------:R-:W2:Y:S01]  /*8ff0*/  ATOM.E.ADD.F16x2.RN.STRONG.GPU P0, RZ, [R2.64+0x4], R48 ;  /* 0x0000043002ff798a */ /* 0x000ea2000810e9c6 */
[----:B------:R-:W-:Y:S01]  /*9000*/  BSSY B0, `(.L_x_2667) ;  /* 0x000000f000007945 */ /* 0x000fe20003800000 */
[----:B--2---:R-:W-:Y:S05]  /*9010*/  @P0 BRA `(.L_x_2668) ;  /* 0x000000d000000947 */ /* 0x004fea0003800000 */
[----:B------:R-:W1:Y:S02]  /*9020*/  QSPC.E.S P0, RZ, [R2+0x4] ;  /* 0x0000040002ff73aa */ /* 0x000e640000000500 */
[----:B-1----:R-:W-:Y:S05]  /*9030*/  @!P0 BRA `(.L_x_2669) ;  /* 0x0000008000008947 */ /* 0x002fea0003800000 */
[----:B0-----:R-:W-:-:S04]  /*9040*/  IADD3 R2, R2, 0x4, RZ ;  /* 0x0000000402027810 */ /* 0x001fc80007ffe0ff */
[----:B------:R-:W-:-:S05]  /*9050*/  LOP3.LUT R2, R2, 0xffffff, RZ, 0xc0, !PT ;  /* 0x00ffffff02027812 */ /* 0x000fca00078ec0ff */
.L_x_2670:
[----:B------:R-:W0:Y:S02]  /*9060*/  LDS R4, [R2] ;  /* 0x0000000002047984 */ /* 0x000e240000000800 */
[----:B0-----:R-:W-:-:S06]  /*9070*/  HADD2 R5, R4, R48 ;  /* 0x0000003004057230 */ /* 0x001fcc0000000000 */
[----:B------:R-:W0:Y:S02]  /*9080*/  ATOMS.CAST.SPIN R5, [R2], R4, R5 ;  /* 0x000000040205738d */ /* 0x000e240001800005 */
[----:B0-----:R-:W-:-:S13]  /*9090*/  ISETP.EQ.U32.AND P0, PT, R5, 0x1, PT ;  /* 0x000000010500780c */ /* 0x001fda0003f02070 */
[----:B------:R-:W-:Y:S05]  /*90a0*/  @!P0 BRA `(.L_x_2670) ;  /* 0xffffffb000008947 */ /* 0x000fea000383ffff */
[----:B------:R-:W-:Y:S05]  /*90b0*/  BRA `(.L_x_2668) ;  /* 0x0000003000007947 */ /* 0x000fea0003800000 */
.L_x_2669:
[----:B------:R-:W2:Y:S02]  /*90c0*/  LD.E R4, [R2.64+0x4] ;  /* 0x0000040602047980 */ /* 0x000ea4000c101900 */
[----:B0-2---:R-:W-:-:S05]  /*90d0*/  IMAD.IADD R5, R48, 0x1, R4 ;  /* 0x0000000130057824 */ /* 0x005fca00078e0204 */
[----:B------:R0:W-:Y:S02]  /*90e0*/  ST.E [R2.64+0x4], R5 ;  /* 0x0000040502007985 */ /* 0x0001e4000c101906 */
.L_x_2668:
[----:B------:R-:W-:Y:S05]  /*90f0*/  BSYNC B0 ;  /* 0x0000000000007941 */ /* 0x000fea0003800000 */
.L_x_2667:
        /* <DEDUP_REMOVED lines=10> */
.L_x_2674:
[----:B------:R-:W0:Y:S02]  /*91a0*/  LDS R4, [R0] ;  /* 0x0000000000047984 */ /* 0x000e240000000800 */
[----:B0-----:R-:W-:-:S10]  /*91b0*/  HFMA2.MMA R5, R4, 1, 1, R49 ;  /* 0x3c003c0004057835 */ /* 0x001fd40000000031 */
[----:B------:R-:W0:Y:S02]  /*91c0*/  ATOMS.CAST.SPIN R5, [R0], R4, R5 ;  /* 0x000000040005738d */ /* 0x000e240001800005 */
[----:B0-----:R-:W-:-:S13]  /*91d0*/  ISETP.EQ.U32.AND P0, PT, R5, 0x1, PT ;  /* 0x000000010500780c */ /* 0x001fda0003f02070 */
[----:B------:R-:W-:Y:S05]  /*91e0*/  @!P0 BRA `(.L_x_2674) ;  /* 0xffffffb000008947 */ /* 0x000fea000383ffff */
[----:B------:R-:W-:Y:S05]  /*91f0*/  BRA `(.L_x_2672) ;  /* 0x0000003000007947 */ /* 0x000fea0003800000 */
.L_x_2673:
[----:B------:R-:W2:Y:S02]  /*9200*/  LD.E R0, [R2.64] ;  /* 0x0000000602007980 */ /* 0x000ea4000c101900 */
[----:B--2---:R-:W-:-:S05]  /*9210*/  IMAD.IADD R5, R49, 0x1, R0 ;  /* 0x0000000131057824 */ /* 0x004fca00078e0200 */
[----:B------:R0:W-:Y:S02]  /*9220*/  ST.E [R2.64], R5 ;  /* 0x0000000502007985 */ /* 0x0001e4000c101906 */
.L_x_2672:
[----:B------:R-:W-:Y:S05]  /*9230*/  BSYNC B0 ;  /* 0x0000000000007941 */ /* 0x000fea0003800000 */
.L_x_2671:
[----:B------:R-:W2:Y:S02]  /*9240*/  ATOM.E.ADD.F16x2.RN.STRONG.GPU P0, RZ, [R2.64+0x4], R50 ;  /* 0x0000043202ff798a */ /* 0x000ea4000810e9c6 */
[----:B--2---:R-:W-:Y:S05]  /*9250*/  @P0 EXIT ;  /* 0x000000000000094d */ /* 0x004fea0003800000 */
[----:B------:R-:W1:Y:S02]  /*9260*/  QSPC.E.S P0, RZ, [R2+0x4] ;  /* 0x0000040002ff73aa */ /* 0x000e640000000500 */
[----:B-1----:R-:W-:Y:S05]  /*9270*/  @!P0 BRA `(.L_x_2675) ;  /* 0x0000008000008947 */ /* 0x002fea0003800000 */
[----:B0-----:R-:W-:-:S04]  /*9280*/  IADD3 R2, R2, 0x4, RZ ;  /* 0x0000000402027810 */ /* 0x001fc80007ffe0ff */
[----:B------:R-:W-:-:S05]  /*9290*/  LOP3.LUT R2, R2, 0xffffff, RZ, 0xc0, !PT ;  /* 0x00ffffff02027812 */ /* 0x000fca00078ec0ff */
.L_x_2676:
[----:B------:R-:W0:Y:S02]  /*92a0*/  LDS R4, [R2] ;  /* 0x0000000002047984 */ /* 0x000e240000000800 */
[----:B0-----:R-:W-:-:S06]  /*92b0*/  HADD2 R5, R4, R50 ;  /* 0x0000003204057230 */ /* 0x001fcc0000000000 */
[----:B------:R-:W0:Y:S02]  /*92c0*/  ATOMS.CAST.SPIN R5, [R2], R4, R5 ;  /* 0x000000040205738d */ /* 0x000e240001800005 */
[----:B0-----:R-:W-:-:S13]  /*92d0*/  ISETP.EQ.U32.AND P0, PT, R5, 0x1, PT ;  /* 0x000000010500780c */ /* 0x001fda0003f02070 */
[----:B------:R-:W-:Y:S05]  /*92e0*/  @!P0 BRA `(.L_x_2676) ;  /* 0xffffffb000008947 */ /* 0x000fea000383ffff */
[----:B------:R-:W-:Y:S05]  /*92f0*/  EXIT ;  /* 0x000000000000794d */ /* 0x000fea0003800000 */
.L_x_2675:
[----:B------:R-:W2:Y:S02]  /*9300*/  LD.E R0, [R2.64+0x4] ;  /* 0x0000040602007980 */ /* 0x000ea4000c101900 */
[----:B0-2---:R-:W-:-:S05]  /*9310*/  IMAD.IADD R5, R50, 0x1, R0 ;  /* 0x0000000132057824 */ /* 0x005fca00078e0200 */
[----:B------:R-:W-:Y:S01]  /*9320*/  ST.E [R2.64+0x4], R5 ;  /* 0x0000040502007985 */ /* 0x000fe2000c101906 */
[----:B------:R-:W-:Y:S05]  /*9330*/  EXIT ;  /* 0x000000000000794d */ /* 0x000fea0003800000 */
.L_x_2677:
        /* <DEDUP_REMOVED lines=12> */
.L_x_4779:


//--------------------- .text._Z23gemm_half_q_half_kernelILi3ELi10ELb1ELb0ELi32EEvPK6__halfPKjS4_S2_PS0_iiiiPKtS7_iiiiiibS2_i --------------------------
	.section	.text._Z23gemm_half_q_half_kernelILi3ELi10ELb1ELb0ELi32EEvPK6__halfPKjS4_S2_PS0_iiiiPKtS7_iiiiiibS2_i,"ax",@progbits
	.sectioninfo	@"SHI_REGISTERS=64"
	.align	128
        .global         _Z23gemm_half_q_half_kernelILi3ELi10ELb1ELb0ELi32EEvPK6__halfPKjS4_S2_PS0_iiiiPKtS7_iiiiiibS2_i
        .type           _Z23gemm_half_q_half_kernelILi3ELi10ELb1ELb0ELi32EEvPK6__halfPKjS4_S2_PS0_iiiiPKtS7_iiiiiibS2_i,@function
        .size           _Z23gemm_half_q_half_kernelILi3ELi10ELb1ELb0ELi32EEvPK6__halfPKjS4_S2_PS0_iiiiPKtS7_iiiiiibS2_i,(.L_x_4780 - _Z23gemm_half_q_half_kernelILi3ELi10ELb1ELb0ELi32EEvPK6__halfPKjS4_S2_PS0_iiiiPKtS7_iiiiiibS2_i)
        .other          _Z23gemm_half_q_half_kernelILi3ELi10ELb1ELb0ELi32EEvPK6__halfPKjS4_S2_PS0_iiiiPKtS7_iiiiiibS2_i,@"STO_CUDA_ENTRY STV_DEFAULT"
_Z23gemm_half_q_half_kernelILi3ELi10ELb1ELb0ELi32EEvPK6__halfPKjS4_S2_PS0_iiiiPKtS7_iiiiiibS2_i:
.text._Z23gemm_half_q_half_kernelILi3ELi10ELb1ELb0ELi32EEvPK6__halfPKjS4_S2_PS0_iiiiPKtS7_iiiiiibS2_i:
        /* <DEDUP_REMOVED lines=34> */
.L_x_2678:
[----:B-12---:R-:W-:Y:S01]  /*0220*/  PRMT R2, R5, 0x9910, RZ ;  /* 0x0000991005027816 */ /* 0x006fe200000000ff */
[----:B------:R-:W-:Y:S01]  /*0230*/  IMAD.SHL.U32 R53, R0, 0x20, RZ ;  /* 0x0000002000357824 */ /* 0x000fe200078e00ff */
[----:B------:R-:W0:Y:S02]  /*0240*/  S2R R5, SR_CTAID.X ;  /* 0x0000000000057919 */ /* 0x000e240000002500 */
        /* <DEDUP_REMOVED lines=23> */
[C---:B------:R-:W-:Y:S02]  /*03c0*/  LEA R8, P0, R9.reuse, c[0x0][0x160], 0x1 ;  /* 0x0000580009087a11 */ /* 0x040fe400078008ff */
[----:B------:R-:W-:Y:S02]  /*03d0*/  SHF.L.U32 R7, R4, 0x1, RZ ;  /* 0x0000000104077819 */ /* 0x000fe400000006ff */
[----:B------:R-:W-:Y:S02]  /*03e0*/  LEA.HI.X R9, R9, c[0x0][0x164], R14, 0x1, P0 ;  /* 0x0000590009097a11 */ /* 0x000fe400000f0c0e */
[----:B------:R-:W-:Y:S01]  /*03f0*/  PLOP3.LUT P0, PT, PT, PT, PT, 0x80, 0x0 ;  /* 0x000000000000781c */ /* 0x000fe20003f0f070 */
[----:B------:R-:W-:Y:S05]  /*0400*/  @!P2 BRA `(.L_x_2682) ;  /* 0x000001300000a947 */ /* 0x000fea0003800000 */
[----:B------:R-:W-:Y:S02]  /*0410*/  PLOP3.LUT P0, PT, PT, PT, PT, 0x8, 0x0 ;  /* 0x000000000000781c */ /* 0x000fe40003f0e170 */
[----:B------:R-:W-:-:S05]  /*0420*/  IADD3 R13, R55, -0x3, RZ ;  /* 0xfffffffd370d7810 */ /* 0x000fca0007ffe0ff */
.L_x_2683:
        /* <DEDUP_REMOVED lines=17> */
.L_x_2682:
        /* <DEDUP_REMOVED lines=17> */
.L_x_2681:
        /* <DEDUP_REMOVED lines=13> */
.L_x_2685:
        /* <DEDUP_REMOVED lines=17> */
.L_x_2684:
[----:B------:R-:W-:-:S05]  /*0830*/  IMAD.IADD R10, R55, 0x1, -R18 ;  /* 0x00000001370a7824 */ /* 0x000fca00078e0a12 */
[----:B------:R-:W-:-:S13]  /*0840*/  ISETP.GT.AND P2, PT, R10, 0x1, PT ;  /* 0x000000010a00780c */ /* 0x000fda0003f44270 */
[----:B------:R-:W-:Y:S01]  /*0850*/  @P2 PLOP3.LUT P0, PT, PT, PT, PT, 0x8, 0x0 ;  /* 0x000000000000281c */ /* 0x000fe20003f0e170 */
[----:B------:R0:W2:Y:S01]  /*0860*/  @P2 LDG.E.U16.CONSTANT R16, [R8.64] ;  /* 0x0000000608102981 */ /* 0x0000a2000c1e9500 */
[----:B------:R-:W-:Y:S02]  /*0870*/  @P2 IADD3 R18, R18, 0x2, RZ ;  /* 0x0000000212122810 */ /* 0x000fe40007ffe0ff */
[----:B------:R-:W-:-:S05]  /*0880*/  @P2 MOV R13, c[0x0][0x190] ;  /* 0x00006400000d2a02 */ /* 0x000fca0000000f00 */
[----:B------:R-:W-:-:S04]  /*0890*/  @P2 IMAD.WIDE R10, R13, 0x2, R8 ;  /* 0x000000020d0a2825 */ /* 0x000fc800078e0208 */
[----:B------:R-:W-:Y:S02]  /*08a0*/  ISETP.LT.OR P0, PT, R18, R55, P0 ;  /* 0x000000371200720c */ /* 0x000fe40000701670 */
[----:B------:R-:W3:Y:S01]  /*08b0*/  @P2 LDG.E.U16.CONSTANT R18, [R10.64] ;  /* 0x000000060a122981 */ /* 0x000ee2000c1e9500 */
[----:B0-----:R-:W-:-:S10]  /*08c0*/  @P2 IMAD.WIDE R8, R13, 0x2, R10 ;  /* 0x000000020d082825 */ /* 0x001fd400078e020a */
[----:B------:R-:W4:Y:S04]  /*08d0*/  @P0 LDG.E.U16.CONSTANT R14, [R8.64] ;  /* 0x00000006080e0981 */ /* 0x000f28000c1e9500 */
[----:B--2---:R-:W-:Y:S04]  /*08e0*/  @P2 STS.U16 [R7], R16 ;  /* 0x0000001007002388 */ /* 0x004fe80000000400 */
[----:B---3--:R0:W-:Y:S02]  /*08f0*/  @P2 STS.U16 [R7+0x40], R18 ;  /* 0x0000401207002388 */ /* 0x0081e40000000400 */
[----:B0-----:R-:W-:-:S05]  /*0900*/  @P2 IADD3 R7, R7, 0x80, RZ ;  /* 0x0000008007072810 */ /* 0x001fca0007ffe0ff */
[----:B----4-:R0:W-:Y:S02]  /*0910*/  @P0 STS.U16 [R7], R14 ;  /* 0x0000000e07000388 */ /* 0x0101e40000000400 */
.L_x_2680:
[----:B------:R-:W-:Y:S05]  /*0920*/  BSYNC B0 ;  /* 0x0000000000007941 */ /* 0x000fea0003800000 */
.L_x_2679:
        /* <DEDUP_REMOVED lines=13> */
[----:B------:R-:W-:-:S03]  /*0a00*/  IMAD.MOV.U32 R16, RZ, RZ, RZ ;  /* 0x000000ffff107224 */ /* 0x000fc600078e00ff */
[----:B------:R-:W-:-:S05]  /*0a10*/  LEA R5, R4, R5, 0x2 ;  /* 0x0000000504057211 */ /* 0x000fca00078e10ff */
[----:B------:R-:W-:Y:S01]  /*0a20*/  IMAD.WIDE R4, R5, R3, c[0x0][0x180] ;  /* 0x0000600005047625 */ /* 0x000fe200078e0203 */
[----:B------:R-:W-:Y:S05]  /*0a30*/  @!P2 BRA `(.L_x_2687) ;  /* 0x000000d00000a947 */ /* 0x000fea0003800000 */
[----:B------:R-:W-:Y:S02]  /*0a40*/  PLOP3.LUT P0, PT, PT, PT, PT, 0x8, 0x0 ;  /* 0x000000000000781c */ /* 0x000fe40003f0e170 */
[----:B------:R-:W-:Y:S02]  /*0a50*/  IADD3 R7, R55, -0x3, RZ ;  /* 0xfffffffd37077810 */ /* 0x000fe40007ffe0ff */
.L_x_2688:
        /* <DEDUP_REMOVED lines=11> */
.L_x_2687:
[----:B------:R-:W-:-:S05]  /*0b10*/  IMAD.IADD R7, R55, 0x1, -R16 ;  /* 0x0000000137077824 */ /* 0x000fca00078e0a10 */
[----:B------:R-:W-:-:S13]  /*0b20*/  ISETP.GT.AND P2, PT, R7, 0x1, PT ;  /* 0x000000010700780c */ /* 0x000fda0003f44270 */
[----:B------:R-:W-:Y:S01]  /*0b30*/  @P2 PLOP3.LUT P0, PT, PT, PT, PT, 0x8, 0x0 ;  /* 0x000000000000281c */ /* 0x000fe20003f0e170 */
[C---:B-1----:R-:W-:Y:S01]  /*0b40*/  @P2 IMAD.WIDE R8, R3.reuse, c[0x0][0x18c], R4 ;  /* 0x0000630003082a25 */ /* 0x042fe200078e0204 */
[----:B------:R-:W-:Y:S01]  /*0b50*/  @P2 IADD3 R16, R16, 0x2, RZ ;  /* 0x0000000210102810 */ /* 0x000fe20007ffe0ff */
[----:B------:R0:W-:Y:S04]  /*0b60*/  @P2 STG.E.64 [R4.64], RZ ;  /* 0x000000ff04002986 */ /* 0x0001e8000c101b06 */
[----:B------:R1:W-:Y:S06]  /*0b70*/  @P2 STG.E.64 [R8.64], RZ ;  /* 0x000000ff08002986 */ /* 0x0003ec000c101b06 */
[----:B------:R-:W-:Y:S01]  /*0b80*/  ISETP.LT.OR P0, PT, R16, R55, P0 ;  /* 0x000000371000720c */ /* 0x000fe20000701670 */
[----:B0-----:R-:W-:-:S12]  /*0b90*/  @P2 IMAD.WIDE R4, R3, c[0x0][0x18c], R8 ;  /* 0x0000630003042a25 */ /* 0x001fd800078e0208 */
[----:B------:R1:W-:Y:S02]  /*0ba0*/  @P0 STG.E.64 [R4.64], RZ ;  /* 0x000000ff04000986 */ /* 0x0003e4000c101b06 */
.L_x_2686:
[----:B------:R-:W-:Y:S01]  /*0bb0*/  BAR.SYNC.DEFER_BLOCKING 0x0 ;  /* 0x0000000000007b1d */ /* 0x000fe20000010000 */
[C---:B------:R-:W-:Y:S02]  /*0bc0*/  ISETP.GT.AND P0, PT, R53.reuse, c[0x0][0x1a8], PT ;  /* 0x00006a0035007a0c */ /* 0x040fe40003f04270 */
[C---:B------:R-:W-:Y:S02]  /*0bd0*/  ISETP.GT.AND P2, PT, R53.reuse, c[0x0][0x1ac], PT ;  /* 0x00006b0035007a0c */ /* 0x040fe40003f44270 */
[C---:B-1----:R-:W-:Y:S02]  /*0be0*/  IMNMX R4, R53.reuse, c[0x0][0x1a8], PT ;  /* 0x00006a0035047a17 */ /* 0x042fe40003800200 */
[C---:B------:R-:W-:Y:S02]  /*0bf0*/  ISETP.GT.AND P3, PT, R53.reuse, c[0x0][0x1b0], PT ;  /* 0x00006c0035007a0c */ /* 0x040fe40003f64270 */
[----:B------:R-:W-:Y:S02]  /*0c00*/  ISETP.GT.AND P4, PT, R53, c[0x0][0x1b4], PT ;  /* 0x00006d0035007a0c */ /* 0x000fe40003f84270 */
[----:B------:R-:W-:-:S02]  /*0c10*/  SHF.R.S32.HI R5, RZ, 0x1f, R4 ;  /* 0x0000001fff057819 */ /* 0x000fc40000011404 */
        /* <DEDUP_REMOVED lines=8> */
[----:B------:R-:W-:Y:S02]  /*0ca0*/  @P4 IMNMX R9, R53, c[0x0][0x1b8], PT ;  /* 0x00006e0035094a17 */ /* 0x000fe40003800200 */
[----:B------:R-:W-:Y:S02]  /*0cb0*/  @P0 LEA.HI R5, R4, R3, RZ, 0x5 ;  /* 0x0000000304050211 */ /* 0x000fe400078f28ff */
[----:B------:R-:W-:Y:S02]  /*0cc0*/  @P2 SHF.R.S32.HI R4, RZ, 0x1f, R7 ;  /* 0x0000001fff042819 */ /* 0x000fe40000011407 */
[----:B------:R-:W-:-:S02]  /*0cd0*/  @P3 IADD3 R8, R8, -c[0x0][0x1b0], RZ ;  /* 0x80006c0008083a10 */ /* 0x000fc40007ffe0ff */
[----:B------:R-:W-:Y:S02]  /*0ce0*/  @P4 IADD3 R10, R9, -c[0x0][0x1b4], RZ ;  /* 0x80006d00090a4a10 */ /* 0x000fe40007ffe0ff */
[----:B------:R-:W-:Y:S02]  /*0cf0*/  @P5 IMNMX R13, R53, c[0x0][0x1bc], PT ;  /* 0x00006f00350d5a17 */ /* 0x000fe40003800200 */
[----:B------:R-:W-:Y:S01]  /*0d00*/  @P2 LEA.HI R7, R4, R7, RZ, 0x5 ;  /* 0x0000000704072211 */ /* 0x000fe200078f28ff */
[----:B------:R-:W-:Y:S01]  /*0d10*/  HFMA2.MMA R4, -RZ, RZ, 0, 0 ;  /* 0x00000000ff047435 */ /* 0x000fe200000001ff */
[----:B------:R-:W-:Y:S02]  /*0d20*/  @P3 SHF.R.S32.HI R3, RZ, 0x1f, R8 ;  /* 0x0000001fff033819 */ /* 0x000fe40000011408 */
[----:B------:R-:W-:Y:S02]  /*0d30*/  @P4 SHF.R.S32.HI R11, RZ, 0x1f, R10 ;  /* 0x0000001fff0b4819 */ /* 0x000fe4000001140a */
[----:B------:R-:W-:-:S02]  /*0d40*/  @P5 IADD3 R13, R13, -c[0x0][0x1b8], RZ ;  /* 0x80006e000d0d5a10 */ /* 0x000fc40007ffe0ff */
[----:B------:R-:W-:Y:S02]  /*0d50*/  @P2 SHF.R.S32.HI R7, RZ, 0x5, R7 ;  /* 0x00000005ff072819 */ /* 0x000fe40000011407 */
[----:B------:R-:W-:Y:S02]  /*0d60*/  @P0 SHF.R.S32.HI R5, RZ, 0x5, R5 ;  /* 0x00000005ff050819 */ /* 0x000fe40000011405 */
[----:B------:R-:W-:Y:S01]  /*0d70*/  @P3 LEA.HI R9, R3, R8, RZ, 0x5 ;  /* 0x0000000803093211 */ /* 0x000fe200078f28ff */
[----:B------:R-:W-:Y:S01]  /*0d80*/  IMAD.MOV.U32 R3, RZ, RZ, RZ ;  /* 0x000000ffff037224 */ /* 0x000fe200078e00ff */
[----:B------:R-:W-:Y:S01]  /*0d90*/  @P4 LEA.HI R11, R11, R10, RZ, 0x5 ;  /* 0x0000000a0b0b4211 */ /* 0x000fe200078f28ff */
[----:B------:R-:W-:Y:S01]  /*0da0*/  @P2 IMAD R3, R7, 0x5, RZ ;  /* 0x0000000507032824 */ /* 0x000fe200078e02ff */
[----:B------:R-:W-:Y:S01]  /*0db0*/  @P5 SHF.R.S32.HI R10, RZ, 0x1f, R13 ;  /* 0x0000001fff0a5819 */ /* 0x000fe2000001140d */
[----:B------:R-:W-:Y:S01]  /*0dc0*/  @P0 IMAD R4, R5, 0x6, RZ ;  /* 0x0000000605040824 */ /* 0x000fe200078e02ff */
[----:B------:R-:W-:Y:S01]  /*0dd0*/  SHF.R.S32.HI R7, RZ, 0x5, R14 ;  /* 0x00000005ff077819 */ /* 0x000fe2000001140e */
[----:B------:R-:W-:Y:S01]  /*0de0*/  IMAD.MOV.U32 R8, RZ, RZ, RZ ;  /* 0x000000ffff087224 */ /* 0x000fe200078e00ff */
[----:B------:R-:W-:Y:S01]  /*0df0*/  @P3 SHF.R.S32.HI R9, RZ, 0x5, R9 ;  /* 0x00000005ff093819 */ /* 0x000fe20000011409 */
[----:B------:R-:W-:Y:S01]  /*0e00*/  IMAD.MOV.U32 R5, RZ, RZ, RZ ;  /* 0x000000ffff057224 */ /* 0x000fe200078e00ff */
[----:B------:R-:W-:Y:S01]  /*0e10*/  @P5 LEA.HI R13, R10, R13, RZ, 0x5 ;  /* 0x0000000d0a0d5211 */ /* 0x000fe200078f28ff */
[----:B------:R-:W-:Y:S01]  /*0e20*/  IMAD R4, R7, 0x8, R4 ;  /* 0x0000000807047824 */ /* 0x000fe200078e0204 */
[----:B------:R-:W-:-:S02]  /*0e30*/  @P4 SHF.R.S32.HI R11, RZ, 0x5, R11 ;  /* 0x00000005ff0b4819 */ /* 0x000fc4000001140b */
[----:B------:R-:W-:Y:S02]  /*0e40*/  @P3 SHF.L.U32 R8, R9, 0x2, RZ ;  /* 0x0000000209083819 */ /* 0x000fe400000006ff */
[----:B------:R-:W-:Y:S01]  /*0e50*/  @P5 SHF.R.S32.HI R13, RZ, 0x5, R13 ;  /* 0x00000005ff0d5819 */ /* 0x000fe2000001140d */
[----:B------:R-:W-:Y:S01]  /*0e60*/  @P4 IMAD R5, R11, 0x3, RZ ;  /* 0x000000030b054824 */ /* 0x000fe200078e02ff */
[----:B------:R-:W-:Y:S02]  /*0e70*/  MOV R10, RZ ;  /* 0x000000ff000a7202 */ /* 0x000fe40000000f00 */
[----:B------:R-:W-:Y:S02]  /*0e80*/  @P5 SHF.L.U32 R10, R13, 0x1, RZ ;  /* 0x000000010d0a5819 */ /* 0x000fe400000006ff */
[----:B------:R-:W-:Y:S02]  /*0e90*/  IADD3 R3, R8, R4, R3 ;  /* 0x0000000408037210 */ /* 0x000fe40007ffe003 */
[----:B------:R-:W-:-:S02]  /*0ea0*/  ISETP.GE.AND P0, PT, R53, R54, PT ;  /* 0x000000363500720c */ /* 0x000fc40003f06270 */
        /* <DEDUP_REMOVED lines=12> */
[----:B------:R-:W-:Y:S01]  /*0f70*/  IMAD.SHL.U32 R0, R2, 0x4, RZ ;  /* 0x0000000402007824 */ /* 0x000fe200078e00ff */
[----:B------:R-:W-:Y:S01]  /*0f80*/  MOV R16, RZ ;  /* 0x000000ff00107202 */ /* 0x000fe20000000f00 */
[----:B------:R-:W-:Y:S01]  /*0f90*/  IMAD.MOV.U32 R17, RZ, RZ, R53 ;  /* 0x000000ffff117224 */ /* 0x000fe200078e0035 */
[----:B------:R-:W-:Y:S02]  /*0fa0*/  LEA.HI R3, R3, R2, RZ, 0x3 ;  /* 0x0000000203037211 */ /* 0x000fe400078f18ff */
[----:B------:R-:W-:Y:S02]  /*0fb0*/  LOP3.LUT R9, R0, 0x10, RZ, 0xc0, !PT ;  /* 0x0000001000097812 */ /* 0x000fe400078ec0ff */
[----:B------:R-:W-:Y:S02]  /*0fc0*/  SHF.R.S32.HI R13, RZ, 0x3, R3 ;  /* 0x00000003ff0d7819 */ /* 0x000fe40000011403 */
.L_x_2690:
        /* <DEDUP_REMOVED lines=41> */
.L_x_2689:
        /* <DEDUP_REMOVED lines=10> */
[----:B------:R-:W-:Y:S01]  /*1300*/  PRMT R7, R12, 0x9910, RZ ;  /* 0x000099100c077816 */ /* 0x000fe200000000ff */
[----:B------:R-:W-:Y:S01]  /*1310*/  HADD2.F32 R13, -RZ, R4.H0_H0 ;  /* 0x20000004ff0d7230 */ /* 0x000fe20000004100 */
[----:B------:R-:W-:Y:S01]  /*1320*/  PRMT R50, RZ, 0x7610, R50 ;  /* 0x00007610ff327816 */ /* 0x000fe20000000032 */
[----:B------:R-:W-:Y:S01]  /*1330*/  HADD2.F32 R14, -RZ, R3.H0_H0 ;  /* 0x20000003ff0e7230 */ /* 0x000fe20000004100 */
[----:B------:R-:W-:Y:S01]  /*1340*/  ISETP.NE.AND P0, PT, R7, RZ, PT ;  /* 0x000000ff0700720c */ /* 0x000fe20003f05270 */
[----:B------:R-:W-:Y:S01]  /*1350*/  HADD2.F32 R15, -RZ, R2.H0_H0 ;  /* 0x20000002ff0f7230 */ /* 0x000fe20000004100 */
[----:B------:R-:W-:Y:S01]  /*1360*/  UMOV UR4, URZ ;  /* 0x0000003f00047c82 */ /* 0x000fe20008000000 */
[----:B------:R-:W-:Y:S01]  /*1370*/  HADD2.F32 R16, -RZ, R0.H0_H0 ;  /* 0x20000000ff107230 */ /* 0x000fe20000004100 */
[----:B------:R-:W-:-:S06]  /*1380*/  ISETP.LT.OR P0, PT, R6, 0x3, !P0 ;  /* 0x000000030600780c */ /* 0x000fcc0004701670 */
.L_x_2704:
[----:B------:R-:W-:Y:S01]  /*1390*/  IMAD.MOV.U32 R59, RZ, RZ, R57 ;  /* 0x000000ffff3b7224 */ /* 0x000fe200078e0039 */
[----:B------:R-:W-:Y:S06]  /*13a0*/  @!P1 BRA `(.L_x_2692) ;  /* 0x00004fd000009947 */ /* 0x000fec0003800000 */
[----:B------:R-:W2:Y:S01]  /*13b0*/  LDG.E.128.CONSTANT R8, [R58.64] ;  /* 0x000000063a087981 */ /* 0x000ea2000c1e9d00 */
[----:B------:R-:W-:Y:S01]  /*13c0*/  HFMA2.MMA R6, -RZ, RZ, 0, 0.0625 ;  /* 0x00002c00ff067435 */ /* 0x000fe200000001ff */
[----:B------:R-:W-:-:S02]  /*13d0*/  PRMT R7, R52, 0x9910, RZ ;  /* 0x0000991034077816 */ /* 0x000fc400000000ff */
[----:B------:R-:W-:Y:S02]  /*13e0*/  ISETP.GE.AND P3, PT, R55, 0x2, PT ;  /* 0x000000023700780c */ /* 0x000fe40003f66270 */
[----:B------:R-:W-:-:S05]  /*13f0*/  ISETP.NE.AND P2, PT, R7, RZ, PT ;  /* 0x000000ff0700720c */ /* 0x000fca0003f45270 */
[----:B------:R-:W-:Y:S02]  /*1400*/  PRMT R0, R0, 0x5410, R6 ;  /* 0x0000541000007816 */ /* 0x000fe40000000006 */
        /* <DEDUP_REMOVED lines=21> */
[C---:B------:R-:W-:Y:S02]  /*1560*/  LOP3.LUT R17, R27.reuse, 0xf000f, RZ, 0xc0, !PT ;  /* 0x000f000f1b117812 */ /* 0x040fe400078ec0ff */
        /* <DEDUP_REMOVED lines=11> */
[-C--:B------:R-:W-:Y:S01]  /*1620*/  HFMA2 R19, R19, R0.reuse.H1_H1, -72, -72 ;  /* 0xd480d48013137431 */ /* 0x080fe20000060000 */
[----:B------:R-:W-:Y:S01]  /*1630*/  LOP3.LUT R27, R20, 0x64006400, RZ, 0xfc, !PT ;  /* 0x64006400141b7812 */ /* 0x000fe200078efcff */
[----:B------:R-:W-:Y:S01]  /*1640*/  HADD2 R20, R21, -1032, -1032 ;  /* 0xe408e40815147430 */ /* 0x000fe20000000000 */
[----:B------:R-:W-:Y:S01]  /*1650*/  LOP3.LUT R28, R11, 0x64006400, RZ, 0xfc, !PT ;  /* 0x640064000b1c7812 */ /* 0x000fe200078efcff */
[-C--:B------:R-:W-:Y:S01]  /*1660*/  HFMA2 R21, R23, R0.reuse.H1_H1, -72, -72 ;  /* 0xd480d48017157431 */ /* 0x080fe20000060000 */
[----:B------:R-:W-:Y:S01]  /*1670*/  LOP3.LUT R29, R24, 0x64006400, RZ, 0xfc, !PT ;  /* 0x64006400181d7812 */ /* 0x000fe200078efcff */
[----:B------:R-:W-:Y:S01]  /*1680*/  HADD2 R11, R6, -1032, -1032 ;  /* 0xe408e408060b7430 */ /* 0x000fe20000000000 */
[----:B------:R-:W-:Y:S01]  /*1690*/  LOP3.LUT R30, R17, 0x64006400, RZ, 0xfc, !PT ;  /* 0x64006400111e7812 */ /* 0x000fe200078efcff */
[----:B------:R-:W-:Y:S01]  /*16a0*/  HFMA2 R17, R7, R0.H1_H1, -72, -72 ;  /* 0xd480d48007117431 */ /* 0x000fe20000060000 */
[----:B------:R-:W-:Y:S01]  /*16b0*/  LOP3.LUT R33, R26, 0x64006400, RZ, 0xfc, !PT ;  /* 0x640064001a217812 */ /* 0x000fe200078efcff */
[----:B------:R-:W-:-:S02]  /*16c0*/  HADD2 R26, R10, -1032, -1032 ;  /* 0xe408e4080a1a7430 */ /* 0x000fc40000000000 */
[-C--:B------:R-:W-:Y:S02]  /*16d0*/  HFMA2 R23, R31, R0.reuse.H1_H1, -72, -72 ;  /* 0xd480d4801f177431 */ /* 0x080fe40000060000 */
[----:B------:R-:W-:Y:S02]  /*16e0*/  HADD2 R24, R9, -1032, -1032 ;  /* 0xe408e40809187430 */ /* 0x000fe40000000000 */
[-C--:B------:R-:W-:Y:S02]  /*16f0*/  HFMA2 R25, R25, R0.reuse.H1_H1, -72, -72 ;  /* 0xd480d48019197431 */ /* 0x080fe40000060000 */
[-C--:B------:R-:W-:Y:S02]  /*1700*/  HFMA2 R27, R27, R0.reuse.H1_H1, -72, -72 ;  /* 0xd480d4801b1b7431 */ /* 0x080fe40000060000 */
[----:B------:R-:W-:Y:S02]  /*1710*/  HADD2 R28, R28, -1032, -1032 ;  /* 0xe408e4081c1c7430 */ /* 0x000fe40000000000 */
[----:B------:R-:W-:-:S02]  /*1720*/  HFMA2 R29, R29, R0.H1_H1, -72, -72 ;  /* 0xd480d4801d1d7431 */ /* 0x000fc40000060000 */
[----:B------:R-:W-:Y:S02]  /*1730*/  HADD2 R30, R30, -1032, -1032 ;  /* 0xe408e4081e1e7430 */ /* 0x000fe40000000000 */
[----:B------:R-:W-:Y:S01]  /*1740*/  HFMA2 R10, R33, R0.H1_H1, -72, -72 ;  /* 0xd480d480210a7431 */ /* 0x000fe20000060000 */
[----:B------:R-:W-:Y:S05]  /*1750*/  @!P2 BRA `(.L_x_2693) ;  /* 0x000005600000a947 */ /* 0x000fea0003800000 */
[----:B------:R-:W0:Y:S01]  /*1760*/  LDS.64 R6, [UR4] ;  /* 0x00000004ff067984 */ /* 0x000e220008000a00 */
[----:B------:R-:W-:Y:S02]  /*1770*/  HADD2.F32 R32, -RZ, R11.H0_H0 ;  /* 0x2000000bff207230 */ /* 0x000fe40000004100 */
        /* <DEDUP_REMOVED lines=15> */
[----:B------:R-:W-:-:S02]  /*1870*/  FFMA.FTZ R36, R33, R36, RZ ;  /* 0x0000002421247223 */ /* 0x000fc400000100ff */
        /* <DEDUP_REMOVED lines=68> */
.L_x_2693:
        /* <DEDUP_REMOVED lines=90> */
.L_x_2695:
        /* <DEDUP_REMOVED lines=8> */
[--C-:B------:R-:W-:Y:S02]  /*22e0*/  HADD2.F32 R41, -RZ, R22.reuse.H0_H0 ;  /* 0x20000016ff297230 */ /* 0x100fe40000004100 */
        /* <DEDUP_REMOVED lines=10> */
[-C--:B------:R-:W-:Y:S01]  /*2390*/  FFMA.FTZ R11, R11, R31.reuse, R18 ;  /* 0x0000001f0b0b7223 */ /* 0x080fe20000010012 */
[--C-:B------:R-:W-:Y:S01]  /*23a0*/  HADD2.F32 R18, -RZ, R17.reuse.H0_H0 ;  /* 0x20000011ff127230 */ /* 0x100fe20000004100 */
[----:B------:R-:W-:Y:S01]  /*23b0*/  FFMA.FTZ R32, R41, R32, RZ ;  /* 0x0000002029207223 */ /* 0x000fe200000100ff */
        /* <DEDUP_REMOVED lines=13> */
[----:B-1----:R-:W-:Y:S01]  /*2490*/  HADD2.F32 R11, -RZ, R8.H0_H0 ;  /* 0x20000008ff0b7230 */ /* 0x002fe20000004100 */
        /* <DEDUP_REMOVED lines=51> */
.L_x_2694:
[----:B------:R-:W-:-:S04]  /*27d0*/  IMAD.MOV.U32 R17, RZ, RZ, 0x4 ;  /* 0x00000004ff117424 */ /* 0x000fc800078e00ff */
        /* <DEDUP_REMOVED lines=55> */
[----:B------:R-:W0:Y:S01]  /*2b50*/  LDS.64 R8, [UR4+0x10] ;  /* 0x00001004ff087984 */ /* 0x000e220008000a00 */
[----:B------:R-:W-:Y:S02]  /*2b60*/  HADD2.F32 R35, -RZ, R19.H0_H0 ;  /* 0x20000013ff237230 */ /* 0x000fe40000004100 */
[----:B------:R-:W-:Y:S01]  /*2b70*/  HADD2.F32 R39, -RZ, R21.H0_H0 ;  /* 0x20000015ff277230 */ /* 0x000fe20000004100 */
[----:B------:R-:W1:Y:S01]  /*2b80*/  LDS.64 R10, [UR4+0x18] ;  /* 0x00001804ff0a7984 */ /* 0x000e620008000a00 */
[----:B------:R-:W-:-:S02]  /*2b90*/  HADD2.F32 R43, -RZ, R23.H0_H0 ;  /* 0x20000017ff2b7230 */ /* 0x000fc40000004100 */
[----:B------:R-:W-:Y:S02]  /*2ba0*/  HADD2.F32 R37, -RZ, R19.H1_H1 ;  /* 0x30000013ff257230 */ /* 0x000fe40000004100 */
[----:B------:R-:W-:Y:S02]  /*2bb0*/  HADD2.F32 R45, -RZ, R25.H0_H0 ;  /* 0x20000019ff2d7230 */ /* 0x000fe40000004100 */
[----:B------:R-:W-:Y:S02]  /*2bc0*/  HADD2.F32 R41, -RZ, R21.H1_H1 ;  /* 0x30000015ff297230 */ /* 0x000fe40000004100 */
[--C-:B0-----:R-:W-:Y:S02]  /*2bd0*/  HADD2.F32 R36, -RZ, R8.reuse.H0_H0 ;  /* 0x20000008ff247230 */ /* 0x101fe40000004100 */
[----:B------:R-:W-:Y:S02]  /*2be0*/  HADD2.F32 R34, -RZ, R8.H1_H1 ;  /* 0x30000008ff227230 */ /* 0x000fe40000004100 */
[--C-:B------:R-:W-:Y:S01]  /*2bf0*/  HADD2.F32 R8, -RZ, R9.reuse.H0_H0 ;  /* 0x20000009ff087230 */ /* 0x100fe20000004100 */
[----:B------:R-:W-:Y:S01]  /*2c00*/  FFMA.FTZ R35, R35, R36, RZ ;  /* 0x0000002423237223 */ /* 0x000fe200000100ff */
[----:B------:R-:W-:Y:S01]  /*2c10*/  HADD2.F32 R9, -RZ, R9.H1_H1 ;  /* 0x30000009ff097230 */ /* 0x000fe20000004100 */
[----:B------:R-:W-:-:S02]  /*2c20*/  FFMA.FTZ R39, R36, R39, RZ ;  /* 0x0000002724277223 */ /* 0x000fc400000100ff */
[C---:B------:R-:W-:Y:S01]  /*2c30*/  FFMA.FTZ R38, R36.reuse, R43, RZ ;  /* 0x0000002b24267223 */ /* 0x040fe200000100ff */
        /* <DEDUP_REMOVED lines=22> */
[--C-:B------:R-:W-:Y:S01]  /*2da0*/  HADD2.F32 R37, -RZ, R27.reuse.H0_H0 ;  /* 0x2000001bff257230 */ /* 0x100fe20000004100 */
        /* <DEDUP_REMOVED lines=15> */
[C---:B------:R-:W-:Y:S01]  /*2ea0*/  FFMA.FTZ R39, R10.reuse, R39, R34 ;  /* 0x000000270a277223 */ /* 0x040fe20000010022 */
[----:B------:R-:W-:Y:S01]  /*2eb0*/  HADD2.F32 R38, -RZ, R32.H0_H0 ;  /* 0x20000020ff267230 */ /* 0x000fe20000004100 */
[----:B------:R-:W-:Y:S01]  /*2ec0*/  FFMA.FTZ R37, R10, R37, R36 ;  /* 0x000000250a257223 */ /* 0x000fe20000010024 */
[----:B------:R-:W-:-:S02]  /*2ed0*/  HADD2.F32 R41, -RZ, R33.H1_H1 ;  /* 0x30000021ff297230 */ /* 0x000fc40000004100 */
        /* <DEDUP_REMOVED lines=29> */
.L_x_2696:
        /* <DEDUP_REMOVED lines=41> */
[----:B------:R-:W-:Y:S01]  /*3340*/  HADD2.F32 R37, -RZ, R27.H0_H0 ;  /* 0x2000001bff257230 */ /* 0x000fe20000004100 */
[-C--:B------:R-:W-:Y:S01]  /*3350*/  FFMA.FTZ R36, R39, R9.reuse, R40 ;  /* 0x0000000927247223 */ /* 0x080fe20000010028 */
[----:B------:R-:W-:Y:S01]  /*3360*/  HADD2.F32 R10, -RZ, R10.H1_H1 ;  /* 0x3000000aff0a7230 */ /* 0x000fe20000004100 */
[----:B------:R-:W-:Y:S01]  /*3370*/  FFMA.FTZ R40, R41, R9, R8 ;  /* 0x0000000929287223 */ /* 0x000fe20000010008 */
[--C-:B------:R-:W-:Y:S01]  /*3380*/  HADD2.F32 R41, -RZ, R29.reuse.H1_H1 ;  /* 0x3000001dff297230 */ /* 0x100fe20000004100 */
[----:B------:R-:W-:Y:S01]  /*3390*/  FFMA.FTZ R9, R37, R35, R38 ;  /* 0x0000002325097223 */ /* 0x000fe20000010026 */
[----:B------:R-:W-:-:S02]  /*33a0*/  HADD2.F32 R37, -RZ, R29.H0_H0 ;  /* 0x2000001dff257230 */ /* 0x000fc40000004100 */
[----:B------:R-:W-:Y:S02]  /*33b0*/  HADD2.F32 R38, -RZ, R27.H1_H1 ;  /* 0x3000001bff267230 */ /* 0x000fe40000004100 */
[----:B------:R-:W-:Y:S01]  /*33c0*/  HADD2.F32 R39, -RZ, R31.H0_H0 ;  /* 0x2000001fff277230 */ /* 0x000fe20000004100 */
[-C--:B------:R-:W-:Y:S01]  /*33d0*/  FFMA.FTZ R37, R37, R35.reuse, R34 ;  /* 0x0000002325257223 */ /* 0x080fe20000010022 */
[----:B------:R-:W-:Y:S01]  /*33e0*/  HADD2.F32 R42, -RZ, R33.H0_H0 ;  /* 0x20000021ff2a7230 */ /* 0x000fe20000004100 */
        /* <DEDUP_REMOVED lines=38> */
.L_x_2698:
        /* <DEDUP_REMOVED lines=87> */
.L_x_2697:
        /* <DEDUP_REMOVED lines=141> */
.L_x_2699:
        /* <DEDUP_REMOVED lines=90> */
.L_x_2701:
        /* <DEDUP_REMOVED lines=87> */
.L_x_2700:
[----:B------:R-:W-:-:S06]  /*4fa0*/  IMAD.WIDE R8, R17, c[0x0][0x18c], R6 ;  /* 0x0000630011087a25 */ /* 0x000fcc00078e0206 */
[----:B------:R-:W2:Y:S02]  /*4fb0*/  LDG.E.128.CONSTANT R8, [R8.64] ;  /* 0x0000000608087981 */ /* 0x000ea4000c1e9d00 */
[C---:B--2---:R-:W-:Y:S02]  /*4fc0*/  LOP3.LUT R23, R8.reuse, 0xf000f, RZ, 0xc0, !PT ;  /* 0x000f000f08177812 */ /* 0x044fe400078ec0ff */
[----:B------:R-:W-:Y:S02]  /*4fd0*/  LOP3.LUT R17, R8, 0xf000f0, RZ, 0xc0, !PT ;  /* 0x00f000f008117812 */ /* 0x000fe400078ec0ff */
[----:B------:R-:W-:Y:S02]  /*4fe0*/  SHF.R.U32.HI R24, RZ, 0x8, R8 ;  /* 0x00000008ff187819 */ /* 0x000fe40000011608 */
[----:B------:R-:W-:Y:S02]  /*4ff0*/  SHF.R.U32.HI R28, RZ, 0x8, R10 ;  /* 0x00000008ff1c7819 */ /* 0x000fe4000001160a */
[----:B------:R-:W-:-:S02]  /*5000*/  LOP3.LUT R8, R11, 0xf000f0, RZ, 0xc0, !PT ;  /* 0x00f000f00b087812 */ /* 0x000fc400078ec0ff */
[C---:B------:R-:W-:Y:S02]  /*5010*/  LOP3.LUT R27, R10.reuse, 0xf000f, RZ, 0xc0, !PT ;  /* 0x000f000f0a1b7812 */ /* 0x040fe400078ec0ff */
[----:B------:R-:W-:Y:S02]  /*5020*/  LOP3.LUT R19, R10, 0xf000f0, RZ, 0xc0, !PT ;  /* 0x00f000f00a137812 */ /* 0x000fe400078ec0ff */
        /* <DEDUP_REMOVED lines=19> */
[----:B------:R-:W-:-:S02]  /*5160*/  LOP3.LUT R24, R24, 0xf000f, RZ, 0xc0, !PT ;  /* 0x000f000f18187812 */ /* 0x000fc400078ec0ff */
[----:B------:R-:W-:Y:S01]  /*5170*/  LOP3.LUT R26, R26, 0xf000f, RZ, 0xc0, !PT ;  /* 0x000f000f1a1a7812 */ /* 0x000fe200078ec0ff */
[----:B------:R-:W-:Y:S01]  /*5180*/  HFMA2 R19, R19, R0.H1_H1, -72, -72 ;  /* 0xd480d48013137431 */ /* 0x000fe20000060000 */
        /* <DEDUP_REMOVED lines=43> */
[--C-:B------:R-:W-:Y:S01]  /*5440*/  HADD2.F32 R32, -RZ, R10.reuse.H0_H0 ;  /* 0x2000000aff207230 */ /* 0x100fe20000004100 */
        /* <DEDUP_REMOVED lines=66> */
.L_x_2702:
        /* <DEDUP_REMOVED lines=90> */
.L_x_2703:
        /* <DEDUP_REMOVED lines=38> */
[----:B-1----:R-:W-:Y:S01]  /*6070*/  HADD2.F32 R11, -RZ, R8.H0_H0 ;  /* 0x20000008ff0b7230 */ /* 0x002fe20000004100 */
        /* <DEDUP_REMOVED lines=48> */
.L_x_2692:
[----:B------:R-:W-:Y:S01]  /*6380*/  IADD3 R53, R53, 0x20, RZ ;  /* 0x0000002035357810 */ /* 0x000fe20007ffe0ff */
[----:B------:R-:W-:Y:S01]  /*6390*/  UIADD3 UR4, UR4, 0x40, URZ ;  /* 0x0000004004047890 */ /* 0x000fe2000fffe03f */
[----:B------:R-:W-:Y:S02]  /*63a0*/  MOV R7, c[0x0][0x18c] ;  /* 0x0000630000077a02 */ /* 0x000fe40000000f00 */
[C---:B------:R-:W-:Y:S02]  /*63b0*/  ISETP.GE.AND P2, PT, R53.reuse, c[0x0][0x1b4], PT ;  /* 0x00006d0035007a0c */ /* 0x040fe40003f46270 */
[----:B------:R-:W-:Y:S01]  /*63c0*/  ISETP.LT.AND P3, PT, R53, R54, PT ;  /* 0x000000363500720c */ /* 0x000fe20003f61270 */
[----:B------:R-:W-:-:S04]  /*63d0*/  IMAD.WIDE R58, R7, 0x10, R58 ;  /* 0x00000010073a7825 */ /* 0x000fc800078e023a */
[----:B------:R-:W-:-:S08]  /*63e0*/  IMAD.MOV.U32 R57, RZ, RZ, R59 ;  /* 0x000000ffff397224 */ /* 0x000fd000078e003b */
[----:B------:R-:W-:Y:S05]  /*63f0*/  @!P2 BRA P3, `(.L_x_2704) ;  /* 0xffffaf900000a947 */ /* 0x000fea000183ffff */
.L_x_2691:
[----:B------:R-:W-:-:S04]  /*6400*/  ISETP.GE.AND P0, PT, R53, R54, PT ;  /* 0x000000363500720c */ /* 0x000fc80003f06270 */
[----:B------:R-:W-:-:S13]  /*6410*/  ISETP.GE.OR P0, PT, R53, c[0x0][0x1bc], P0 ;  /* 0x00006f0035007a0c */ /* 0x000fda0000706670 */
[----:B------:R-:W-:Y:S05]  /*6420*/  @P0 BRA `(.L_x_2705) ;  /* 0x0000107000000947 */ /* 0x000fea0003800000 */
[----:B------:R-:W0:Y:S01]  /*6430*/  S2R R6, SR_CTAID.Y ;  /* 0x0000000000067919 */ /* 0x000e220000002600 */
[----:B------:R-:W-:Y:S01]  /*6440*/  MOV R7, 0xfffffffd ;  /* 0xfffffffd00077802 */ /* 0x000fe20000000f00 */
[----:B------:R-:W-:Y:S01]  /*6450*/  IMAD.MOV.U32 R56, RZ, RZ, c[0x0][0x18c] ;  /* 0x00006300ff387624 */ /* 0x000fe200078e00ff */
[----:B------:R-:W-:-:S04]  /*6460*/  PRMT R8, R12, 0x9910, RZ ;  /* 0x000099100c087816 */ /* 0x000fc800000000ff */
[----:B------:R-:W-:Y:S01]  /*6470*/  ISETP.NE.AND P0, PT, R8, RZ, PT ;  /* 0x000000ff0800720c */ /* 0x000fe20003f05270 */
[----:B0-----:R-:W-:Y:S01]  /*6480*/  IMAD R6, R6, R7, c[0x0][0x188] ;  /* 0x0000620006067624 */ /* 0x001fe200078e0207 */
[----:B------:R-:W-:-:S04]  /*6490*/  SHF.R.S32.HI R7, RZ, 0x1f, R56 ;  /* 0x0000001fff077819 */ /* 0x000fc80000011438 */
[----:B------:R-:W-:Y:S02]  /*64a0*/  ISETP.LT.OR P0, PT, R6, 0x3, !P0 ;  /* 0x000000030600780c */ /* 0x000fe40004701670 */
[----:B------:R-:W-:-:S06]  /*64b0*/  SHF.L.U64.HI R60, R56, 0x2, R7 ;  /* 0x00000002383c7819 */ /* 0x000fcc0000010207 */
.L_x_2709:
[----:B------:R-:W-:Y:S05]  /*64c0*/  @!P1 BRA `(.L_x_2706) ;  /* 0x00000f6000009947 */ /* 0x000fea0003800000 */
[----:B------:R-:W-:-:S05]  /*64d0*/  MOV R59, R57 ;  /* 0x00000039003b7202 */ /* 0x000fca0000000f00 */
[----:B------:R-:W2:Y:S01]  /*64e0*/  LDG.E.128.CONSTANT R8, [R58.64] ;  /* 0x000000063a087981 */ /* 0x000ea2000c1e9d00 */
[----:B------:R-:W-:Y:S01]  /*64f0*/  PRMT R6, R52, 0x9910, RZ ;  /* 0x0000991034067816 */ /* 0x000fe200000000ff */
[----:B------:R-:W-:Y:S01]  /*6500*/  IMAD.MOV.U32 R13, RZ, RZ, 0x3400 ;  /* 0x00003400ff0d7424 */ /* 0x000fe200078e00ff */
[----:B------:R-:W-:Y:S01]  /*6510*/  HFMA2.MMA R29, -RZ, RZ, 0, 0.0625 ;  /* 0x00002c00ff1d7435 */ /* 0x000fe200000001ff */
[----:B------:R-:W-:Y:S01]  /*6520*/  IMAD.MOV.U32 R37, RZ, RZ, 0x2400 ;  /* 0x00002400ff257424 */ /* 0x000fe200078e00ff */
[----:B------:R-:W-:Y:S02]  /*6530*/  ISETP.NE.AND P2, PT, R6, RZ, PT ;  /* 0x000000ff0600720c */ /* 0x000fe40003f45270 */
[----:B------:R-:W-:Y:S02]  /*6540*/  ISETP.GE.AND P3, PT, R55, 0x2, PT ;  /* 0x000000023700780c */ /* 0x000fe40003f66270 */
[----:B--2---:R-:W-:Y:S02]  /*6550*/  LOP3.LUT R7, R9, 0xc000c, RZ, 0xc0, !PT ;  /* 0x000c000c09077812 */ /* 0x004fe400078ec0ff */
[----:B------:R-:W-:-:S02]  /*6560*/  SHF.R.U32.HI R18, RZ, 0x8, R9 ;  /* 0x00000008ff127819 */ /* 0x000fc40000011609 */
[C---:B------:R-:W-:Y:S02]  /*6570*/  LOP3.LUT R14, R9.reuse, 0x300030, RZ, 0xc0, !PT ;  /* 0x00300030090e7812 */ /* 0x040fe400078ec0ff */
[C---:B------:R-:W-:Y:S02]  /*6580*/  LOP3.LUT R30, R9.reuse, 0xc000c0, RZ, 0xc0, !PT ;  /* 0x00c000c0091e7812 */ /* 0x040fe400078ec0ff */
[----:B------:R-:W-:Y:S02]  /*6590*/  LOP3.LUT R19, R9, 0x30003, RZ, 0xc0, !PT ;  /* 0x0003000309137812 */ /* 0x000fe400078ec0ff */
[C---:B------:R-:W-:Y:S02]  /*65a0*/  LOP3.LUT R9, R10.reuse, 0xc000c, RZ, 0xc0, !PT ;  /* 0x000c000c0a097812 */ /* 0x040fe400078ec0ff */
[----:B------:R-:W-:Y:S02]  /*65b0*/  SHF.R.U32.HI R20, RZ, 0x8, R10 ;  /* 0x00000008ff147819 */ /* 0x000fe4000001160a */
[----:B------:R-:W-:-:S02]  /*65c0*/  LOP3.LUT R24, R10, 0x300030, RZ, 0xc0, !PT ;  /* 0x003000300a187812 */ /* 0x000fc400078ec0ff */
[C---:B------:R-:W-:Y:S02]  /*65d0*/  LOP3.LUT R32, R10.reuse, 0xc000c0, RZ, 0xc0, !PT ;  /* 0x00c000c00a207812 */ /* 0x040fe400078ec0ff */
[----:B------:R-:W-:Y:S02]  /*65e0*/  LOP3.LUT R21, R10, 0x30003, RZ, 0xc0, !PT ;  /* 0x000300030a157812 */ /* 0x000fe400078ec0ff */
[----:B------:R-:W-:Y:S02]  /*65f0*/  LOP3.LUT R10, R11, 0xc000c, RZ, 0xc0, !PT ;  /* 0x000c000c0b0a7812 */ /* 0x000fe400078ec0ff */
[----:B------:R-:W-:Y:S02]  /*6600*/  SHF.R.U32.HI R16, RZ, 0x8, R8 ;  /* 0x00000008ff107819 */ /* 0x000fe40000011608 */
[----:B------:R-:W-:Y:S02]  /*6610*/  LOP3.LUT R26, R9, 0x64006400, RZ, 0xfc, !PT ;  /* 0x64006400091a7812 */ /* 0x000fe400078efcff */
[----:B------:R-:W-:-:S02]  /*6620*/  SHF.R.U32.HI R22, RZ, 0x8, R11 ;  /* 0x00000008ff167819 */ /* 0x000fc4000001160b */
[C---:B------:R-:W-:Y:S02]  /*6630*/  LOP3.LUT R25, R11.reuse, 0x300030, RZ, 0xc0, !PT ;  /* 0x003000300b197812 */ /* 0x040fe400078ec0ff */
[C---:B------:R-:W-:Y:S02]  /*6640*/  LOP3.LUT R33, R11.reuse, 0xc000c0, RZ, 0xc0, !PT ;  /* 0x00c000c00b217812 */ /* 0x040fe400078ec0ff */
[----:B------:R-:W-:Y:S02]  /*6650*/  LOP3.LUT R23, R11, 0x30003, RZ, 0xc0, !PT ;  /* 0x000300030b177812 */ /* 0x000fe400078ec0ff */
[----:B------:R-:W-:Y:S02]  /*6660*/  LOP3.LUT R34, R10, 0x64006400, RZ, 0xfc, !PT ;  /* 0x640064000a227812 */ /* 0x000fe400078efcff */
[----:B------:R-:W-:Y:S02]  /*6670*/  LOP3.LUT R9, R18, 0xc000c, RZ, 0xc0, !PT ;  /* 0x000c000c12097812 */ /* 0x000fe400078ec0ff */
[----:B------:R-:W-:-:S02]  /*6680*/  LOP3.LUT R6, R8, 0xc000c, RZ, 0xc0, !PT ;  /* 0x000c000c08067812 */ /* 0x000fc400078ec0ff */
[C---:B------:R-:W-:Y:S02]  /*6690*/  LOP3.LUT R15, R8.reuse, 0x300030, RZ, 0xc0, !PT ;  /* 0x00300030080f7812 */ /* 0x040fe400078ec0ff */
        /* <DEDUP_REMOVED lines=124> */
.L_x_2707:
[----:B------:R-:W-:Y:S05]  /*6e60*/  @!P3 BRA `(.L_x_2706) ;  /* 0x000005c00000b947 */ /* 0x000fea0003800000 */
[----:B------:R-:W-:-:S04]  /*6e70*/  PRMT R16, R51, 0x9910, RZ ;  /* 0x0000991033107816 */ /* 0x000fc800000000ff */
[----:B------:R-:W-:-:S13]  /*6e80*/  ISETP.NE.AND P2, PT, R16, RZ, PT ;  /* 0x000000ff1000720c */ /* 0x000fda0003f45270 */
[----:B------:R-:W-:Y:S05]  /*6e90*/  @!P2 BRA `(.L_x_2708) ;  /* 0x000002c00000a947 */ /* 0x000fea0003800000 */
[----:B------:R-:W0:Y:S01]  /*6ea0*/  LDS.128 R16, [UR4+0x40] ;  /* 0x00004004ff107984 */ /* 0x000e220008000c00 */
[----:B------:R-:W-:Y:S02]  /*6eb0*/  PRMT R4, R4, 0x5410, R3 ;  /* 0x0000541004047816 */ /* 0x000fe40000000003 */
[----:B------:R-:W-:Y:S01]  /*6ec0*/  PRMT R2, R2, 0x5410, R0 ;  /* 0x0000541002027816 */ /* 0x000fe20000000000 */
        /* <DEDUP_REMOVED lines=41> */
.L_x_2708:
        /* <DEDUP_REMOVED lines=45> */
.L_x_2706:
[----:B------:R-:W-:Y:S01]  /*7430*/  IADD3 R53, R53, 0x10, RZ ;  /* 0x0000001035357810 */ /* 0x000fe20007ffe0ff */
[----:B------:R-:W-:Y:S01]  /*7440*/  UIADD3 UR4, UR4, 0x20, URZ ;  /* 0x0000002004047890 */ /* 0x000fe2000fffe03f */
[----:B------:R-:W-:Y:S02]  /*7450*/  LEA R58, P3, R56, R58, 0x2 ;  /* 0x0000003a383a7211 */ /* 0x000fe400078610ff */
[C---:B------:R-:W-:Y:S02]  /*7460*/  ISETP.GE.AND P2, PT, R53.reuse, c[0x0][0x1bc], PT ;  /* 0x00006f0035007a0c */ /* 0x040fe40003f46270 */
[----:B------:R-:W-:Y:S02]  /*7470*/  ISETP.LT.AND P4, PT, R53, R54, PT ;  /* 0x000000363500720c */ /* 0x000fe40003f81270 */
[----:B------:R-:W-:-:S11]  /*7480*/  IADD3.X R57, R57, R60, RZ, P3, !PT ;  /* 0x0000003c39397210 */ /* 0x000fd60001ffe4ff */
[----:B------:R-:W-:Y:S05]  /*7490*/  @!P2 BRA P4, `(.L_x_2709) ;  /* 0xfffff0200000a947 */ /* 0x000fea000203ffff */
.L_x_2705:
        /* <DEDUP_REMOVED lines=16> */
.L_x_2713:
[----:B------:R-:W0:Y:S02]  /*75a0*/  LDS R6, [R4] ;  /* 0x0000000004067984 */ /* 0x000e240000000800 */
[----:B0-----:R-:W-:-:S06]  /*75b0*/  HADD2 R7, R6, R50 ;  /* 0x0000003206077230 */ /* 0x001fcc0000000000 */
[----:B------:R-:W0:Y:S02]  /*75c0*/  ATOMS.CAST.SPIN R7, [R4], R6, R7 ;  /* 0x000000060407738d */ /* 0x000e240001800007 */
[----:B0-----:R-:W-:-:S13]  /*75d0*/  ISETP.EQ.U32.AND P0, PT, R7, 0x1, PT ;  /* 0x000000010700780c */ /* 0x001fda0003f02070 */
[----:B------:R-:W-:Y:S05]  /*75e0*/  @!P0 BRA `(.L_x_2713) ;  /* 0xffffffb000008947 */ /* 0x000fea000383ffff */
[----:B------:R-:W-:Y:S05]  /*75f0*/  BRA `(.L_x_2711) ;  /* 0x0000003000007947 */ /* 0x000fea0003800000 */
.L_x_2712:
[----:B------:R-:W2:Y:S02]  /*7600*/  LD.E R4, [R2.64] ;  /* 0x0000000602047980 */ /* 0x000ea4000c101900 */
[----:B--2---:R-:W-:-:S05]  /*7610*/  IADD3 R7, R50, R4, RZ ;  /* 0x0000000432077210 */ /* 0x004fca0007ffe0ff */
[----:B------:R0:W-:Y:S02]  /*7620*/  ST.E [R2.64], R7 ;  /* 0x0000000702007985 */ /* 0x0001e4000c101906 */
.L_x_2711:
[----:B------:R-:W-:Y:S05]  /*7630*/  BSYNC B0 ;  /* 0x0000000000007941 */ /* 0x000fea0003800000 */
.L_x_2710:
[----:B------:R-:W2:Y:S01]  /*7640*/  ATOM.E.ADD.F16x2.RN.STRONG.GPU P0, RZ, [R2.64+0x4], R49 ;  /* 0x0000043102ff798a */ /* 0x000ea2000810e9c6 */
[----:B------:R-:W-:Y:S01]  /*7650*/  BSSY B0, `(.L_x_2714) ;  /* 0x000000f000007945 */ /* 0x000fe20003800000 */
[----:B--2---:R-:W-:Y:S05]  /*7660*/  @P0 BRA `(.L_x_2715) ;  /* 0x000000d000000947 */ /* 0x004fea0003800000 */
[----:B------:R-:W1:Y:S02]  /*7670*/  QSPC.E.S P0, RZ, [R2+0x4] ;  /* 0x0000040002ff73aa */ /* 0x000e640000000500 */
[----:B-1----:R-:W-:Y:S05]  /*7680*/  @!P0 BRA `(.L_x_2716) ;  /* 0x0000008000008947 */ /* 0x002fea0003800000 */
[----:B0-----:R-:W-:-:S04]  /*7690*/  IADD3 R2, R2, 0x4, RZ ;  /* 0x0000000402027810 */ /* 0x001fc80007ffe0ff */
[----:B------:R-:W-:-:S05]  /*76a0*/  LOP3.LUT R2, R2, 0xffffff, RZ, 0xc0, !PT ;  /* 0x00ffffff02027812 */ /* 0x000fca00078ec0ff */
.L_x_2717:
[----:B------:R-:W0:Y:S02]  /*76b0*/  LDS R6, [R2] ;  /* 0x0000000002067984 */ /* 0x000e240000000800 */
[----:B0-----:R-:W-:-:S10]  /*76c0*/  HFMA2.MMA R7, R6, 1, 1, R49 ;  /* 0x3c003c0006077835 */ /* 0x001fd40000000031 */
[----:B------:R-:W0:Y:S02]  /*76d0*/  ATOMS.CAST.SPIN R7, [R2], R6, R7 ;  /* 0x000000060207738d */ /* 0x000e240001800007 */
[----:B0-----:R-:W-:-:S13]  /*76e0*/  ISETP.EQ.U32.AND P0, PT, R7, 0x1, PT ;  /* 0x000000010700780c */ /* 0x001fda0003f02070 */
[----:B------:R-:W-:Y:S05]  /*76f0*/  @!P0 BRA `(.L_x_2717) ;  /* 0xffffffb000008947 */ /* 0x000fea000383ffff */
[----:B------:R-:W-:Y:S05]  /*7700*/  BRA `(.L_x_2715) ;  /* 0x0000003000007947 */ /* 0x000fea0003800000 */
.L_x_2716:
[----:B------:R-:W2:Y:S02]  /*7710*/  LD.E R4, [R2.64+0x4] ;  /* 0x0000040602047980 */ /* 0x000ea4000c101900 */
[----:B0-2---:R-:W-:-:S05]  /*7720*/  IMAD.IADD R7, R49, 0x1, R4 ;  /* 0x0000000131077824 */ /* 0x005fca00078e0204 */
[----:B------:R0:W-:Y:S02]  /*7730*/  ST.E [R2.64+0x4], R7 ;  /* 0x0000040702007985 */ /* 0x0001e4000c101906 */
.L_x_2715:
[----:B------:R-:W-:Y:S05]  /*7740*/  BSYNC B0 ;  /* 0x0000000000007941 */ /* 0x000fea0003800000 */
.L_x_2714:
        /* <DEDUP_REMOVED lines=10> */
.L_x_2721:
[----:B------:R-:W0:Y:S02]  /*77f0*/  LDS R6, [R4] ;  /* 0x0000000004067984 */ /* 0x000e240000000800 */
[----:B0-----:R-:W-:-:S06]  /*7800*/  HADD2 R7, R6, R48 ;  /* 0x0000003006077230 */ /* 0x001fcc0000000000 */
[----:B------:R-:W0:Y:S02]  /*7810*/  ATOMS.CAST.SPIN R7, [R4], R6, R7 ;  /* 0x000000060407738d */ /* 0x000e240001800007 */
[----:B0-----:R-:W-:-:S13]  /*7820*/  ISETP.EQ.U32.AND P0, PT, R7, 0x1, PT ;  /* 0x000000010700780c */ /* 0x001fda0003f02070 */
[----:B------:R-:W-:Y:S05]  /*7830*/  @!P0 BRA `(.L_x_2721) ;  /* 0xffffffb000008947 */ /* 0x000fea000383ffff */
[----:B------:R-:W-:Y:S05]  /*7840*/  BRA `(.L_x_2719) ;  /* 0x0000003000007947 */ /* 0x000fea0003800000 */
.L_x_2720:
[----:B------:R-:W2:Y:S02]  /*7850*/  LD.E R4, [R2.64] ;  /* 0x0000000602047980 */ /* 0x000ea4000c101900 */
[----:B--2---:R-:W-:-:S05]  /*7860*/  IADD3 R7, R48, R4, RZ ;  /* 0x0000000430077210 */ /* 0x004fca0007ffe0ff */
[----:B------:R0:W-:Y:S02]  /*7870*/  ST.E [R2.64], R7 ;  /* 0x0000000702007985 */ /* 0x0001e4000c101906 */
.L_x_2719:
[----:B------:R-:W-:Y:S05]  /*7880*/  BSYNC B0 ;  /* 0x0000000000007941 */ /* 0x000fea0003800000 */
.L_x_2718:
[----:B------:R-:W2:Y:S01]  /*7890*/  ATOM.E.ADD.F16x2.RN.STRONG.GPU P0, RZ, [R2.64+0x4], R47 ;  /* 0x0000042f02ff798a */ /* 0x000ea2000810e9c6 */
[----:B------:R-:W-:Y:S01]  /*78a0*/  BSSY B0, `(.L_x_2722) ;  /* 0x000000f000007945 */ /* 0x000fe20003800000 */
[----:B--2---:R-:W-:Y:S05]  /*78b0*/  @P0 BRA `(.L_x_2723) ;  /* 0x000000d000000947 */ /* 0x004fea0003800000 */
[----:B------:R-:W1:Y:S02]  /*78c0*/  QSPC.E.S P0, RZ, [R2+0x4] ;  /* 0x0000040002ff73aa */ /* 0x000e640000000500 */
[----:B-1----:R-:W-:Y:S05]  /*78d0*/  @!P0 BRA `(.L_x_2724) ;  /* 0x0000008000008947 */ /* 0x002fea0003800000 */
[----:B0-----:R-:W-:-:S04]  /*78e0*/  IADD3 R2, R2, 0x4, RZ ;  /* 0x0000000402027810 */ /* 0x001fc80007ffe0ff */
[----:B------:R-:W-:-:S05]  /*78f0*/  LOP3.LUT R2, R2, 0xffffff, RZ, 0xc0, !PT ;  /* 0x00ffffff02027812 */ /* 0x000fca00078ec0ff */
.L_x_2725:
[----:B------:R-:W0:Y:S02]  /*7900*/  LDS R6, [R2] ;  /* 0x0000000002067984 */ /* 0x000e240000000800 */
[----:B0-----:R-:W-:-:S10]  /*7910*/  HFMA2.MMA R7, R6, 1, 1, R47 ;  /* 0x3c003c0006077835 */ /* 0x001fd4000000002f */
[----:B------:R-:W0:Y:S02]  /*7920*/  ATOMS.CAST.SPIN R7, [R2], R6, R7 ;  /* 0x000000060207738d */ /* 0x000e240001800007 */
[----:B0-----:R-:W-:-:S13]  /*7930*/  ISETP.EQ.U32.AND P0, PT, R7, 0x1, PT ;  /* 0x000000010700780c */ /* 0x001fda0003f02070 */
[----:B------:R-:W-:Y:S05]  /*7940*/  @!P0 BRA `(.L_x_2725) ;  /* 0xffffffb000008947 */ /* 0x000fea000383ffff */
[----:B------:R-:W-:Y:S05]  /*7950*/  BRA `(.L_x_2723) ;  /* 0x0000003000007947 */ /* 0x000fea0003800000 */
.L_x_2724:
[----:B------:R-:W2:Y:S02]  /*7960*/  LD.E R4, [R2.64+0x4] ;  /* 0x0000040602047980 */ /* 0x000ea4000c101900 */
[----:B0-2---:R-:W-:-:S05]  /*7970*/  IMAD.IADD R7, R47, 0x1, R4 ;  /* 0x000000012f077824 */ /* 0x005fca00078e0204 */
[----:B------:R0:W-:Y:S02]  /*7980*/  ST.E [R2.64+0x4], R7 ;  /* 0x0000040702007985 */ /* 0x0001e4000c101906 */
.L_x_2723:
[----:B------:R-:W-:Y:S05]  /*7990*/  BSYNC B0 ;  /* 0x0000000000007941 */ /* 0x000fea0003800000 */
.L_x_2722:
        /* <DEDUP_REMOVED lines=10> */
.L_x_2729:
[----:B------:R-:W0:Y:S02]  /*7a40*/  LDS R6, [R0] ;  /* 0x0000000000067984 */ /* 0x000e240000000800 */
[----:B0-----:R-:W-:-:S06]  /*7a50*/  HADD2 R7, R6, R46 ;  /* 0x0000002e06077230 */ /* 0x001fcc0000000000 */
[----:B------:R-:W0:Y:S02]  /*7a60*/  ATOMS.CAST.SPIN R7, [R0], R6, R7 ;  /* 0x000000060007738d */ /* 0x000e240001800007 */
[----:B0-----:R-:W-:-:S13]  /*7a70*/  ISETP.EQ.U32.AND P0, PT, R7, 0x1, PT ;  /* 0x000000010700780c */ /* 0x001fda0003f02070 */
[----:B------:R-:W-:Y:S05]  /*7a80*/  @!P0 BRA `(.L_x_2729) ;  /* 0xffffffb000008947 */ /* 0x000fea000383ffff */
[----:B------:R-:W-:Y:S05]  /*7a90*/  BRA `(.L_x_2727) ;  /* 0x0000003000007947 */ /* 0x000fea0003800000 */
.L_x_2728:
[----:B------:R-:W2:Y:S02]  /*7aa0*/  LD.E R0, [R2.64] ;  /* 0x0000000602007980 */ /* 0x000ea4000c101900 */
[----:B--2---:R-:W-:-:S05]  /*7ab0*/  IADD3 R7, R46, R0, RZ ;  /* 0x000000002e077210 */ /* 0x004fca0007ffe0ff */
[----:B------:R0:W-:Y:S02]  /*7ac0*/  ST.E [R2.64], R7 ;  /* 0x0000000702007985 */ /* 0x0001e4000c101906 */
.L_x_2727:
[----:B------:R-:W-:Y:S05]  /*7ad0*/  BSYNC B0 ;  /* 0x0000000000007941 */ /* 0x000fea0003800000 */
.L_x_2726:
[----:B------:R-:W2:Y:S02]  /*7ae0*/  ATOM.E.ADD.F16x2.RN.STRONG.GPU P0, RZ, [R2.64+0x4], R5 ;  /* 0x0000040502ff798a */ /* 0x000ea4000810e9c6 */
[----:B--2---:R-:W-:Y:S05]  /*7af0*/  @P0 EXIT ;  /* 0x000000000000094d */ /* 0x004fea0003800000 */
[----:B------:R-:W1:Y:S02]  /*7b00*/  QSPC.E.S P0, RZ, [R2+0x4] ;  /* 0x0000040002ff73aa */ /* 0x000e640000000500 */
[----:B-1----:R-:W-:Y:S05]  /*7b10*/  @!P0 BRA `(.L_x_2730) ;  /* 0x0000009000008947 */ /* 0x002fea0003800000 */
[----:B0-----:R-:W-:Y:S01]  /*7b20*/  IADD3 R2, R2, 0x4, RZ ;  /* 0x0000000402027810 */ /* 0x001fe20007ffe0ff */
[----:B------:R-:W-:-:S03]  /*7b30*/  IMAD.MOV.U32 R3, RZ, RZ, R5 ;  /* 0x000000ffff037224 */ /* 0x000fc600078e0005 */
[----:B------:R-:W-:-:S05]  /*7b40*/  LOP3.LUT R2, R2, 0xffffff, RZ, 0xc0, !PT ;  /* 0x00ffffff02027812 */ /* 0x000fca00078ec0ff */
.L_x_2731:
[----:B------:R-:W0:Y:S02]  /*7b50*/  LDS R4, [R2] ;  /* 0x0000000002047984 */ /* 0x000e240000000800 */
[----:B0-----:R-:W-:-:S10]  /*7b60*/  HFMA2.MMA R5, R4, 1, 1, R3 ;  /* 0x3c003c0004057835 */ /* 0x001fd40000000003 */
[----:B------:R-:W0:Y:S02]  /*7b70*/  ATOMS.CAST.SPIN R5, [R2], R4, R5 ;  /* 0x000000040205738d */ /* 0x000e240001800005 */
[----:B0-----:R-:W-:-:S13]  /*7b80*/  ISETP.EQ.U32.AND P0, PT, R5, 0x1, PT ;  /* 0x000000010500780c */ /* 0x001fda0003f02070 */
[----:B------:R-:W-:Y:S05]  /*7b90*/  @!P0 BRA `(.L_x_2731) ;  /* 0xffffffb000008947 */ /* 0x000fea000383ffff */
[----:B------:R-:W-:Y:S05]  /*7ba0*/  EXIT ;  /* 0x000000000000794d */ /* 0x000fea0003800000 */
.L_x_2730:
[----:B------:R-:W2:Y:S02]  /*7bb0*/  LD.E R0, [R2.64+0x4] ;  /* 0x0000040602007980 */ /* 0x000ea4000c101900 */
[----:B--2---:R-:W-:-:S05]  /*7bc0*/  IADD3 R5, R5, R0, RZ ;  /* 0x0000000005057210 */ /* 0x004fca0007ffe0ff */
[----:B------:R-:W-:Y:S01]  /*7bd0*/  ST.E [R2.64+0x4], R5 ;  /* 0x0000040502007985 */ /* 0x000fe2000c101906 */
[----:B------:R-:W-:Y:S05]  /*7be0*/  EXIT ;  /* 0x000000000000794d */ /* 0x000fea0003800000 */
.L_x_2732:
        /* <DEDUP_REMOVED lines=9> */
.L_x_4780:


//--------------------- .text._Z23gemm_half_q_half_kernelILi3ELi172ELb1ELb0ELi32EEvPK6__halfPKjS4_S2_PS0_iiiiPKtS7_iiiiiibS2_i --------------------------
	.section	.text._Z23gemm_half_q_half_kernelILi3ELi172ELb1ELb0ELi32EEvPK6__halfPKjS4_S2_PS0_iiiiPKtS7_iiiiiibS2_i,"ax",@progbits
	.sectioninfo	@"SHI_REGISTERS=98"
	.align	128
        .global         _Z23gemm_half_q_half_kernelILi3ELi172ELb1ELb0ELi32EEvPK6__halfPKjS4_S2_PS0_iiiiPKtS7_iiiiiibS2_i
        .type           _Z23gemm_half_q_half_kernelILi3ELi172ELb1ELb0ELi32EEvPK6__halfPKjS4_S2_PS0_iiiiPKtS7_iiiiiibS2_i,@function
        .size           _Z23gemm_half_q_half_kernelILi3ELi172ELb1ELb0ELi32EEvPK6__halfPKjS4_S2_PS0_iiiiPKtS7_iiiiiibS2_i,(.L_x_4781 - _Z23gemm_half_q_half_kernelILi3ELi172ELb1ELb0ELi32EEvPK6__halfPKjS4_S2_PS0_iiiiPKtS7_iiiiiibS2_i)
        .other          _Z23gemm_half_q_half_kernelILi3ELi172ELb1ELb0ELi32EEvPK6__halfPKjS4_S2_PS0_iiiiPKtS7_iiiiiibS2_i,@"STO_CUDA_ENTRY STV_DEFAULT"
_Z23gemm_half_q_half_kernelILi3ELi172ELb1ELb0ELi32EEvPK6__halfPKjS4_S2_PS0_iiiiPKtS7_iiiiiibS2_i:
.text._Z23gemm_half_q_half_kernelILi3ELi172ELb1ELb0ELi32EEvPK6__halfPKjS4_S2_PS0_iiiiPKtS7_iiiiiibS2_i:
        /* <DEDUP_REMOVED lines=34> */
.L_x_2733:
        /* <DEDUP_REMOVED lines=27> */
.L_x_2738:
        /* <DEDUP_REMOVED lines=36> */
.L_x_2737:
        /* <DEDUP_REMOVED lines=22> */
.L_x_2739:
        /* <DEDUP_REMOVED lines=12> */
.L_x_2736:
[----:B------:R-:W-:Y:S01]  /*0830*/  ISETP.GT.AND P2, PT, R16, 0x3, PT ;  /* 0x000000031000780c */ /* 0x000fe20003f44270 */
[----:B------:R-:W-:Y:S01]  /*0840*/  IMAD.SHL.U32 R26, R13, 0x2, RZ ;  /* 0x000000020d1a7824 */ /* 0x000fe200078e00ff */
[----:B------:R-:W-:Y:S01]  /*0850*/  PLOP3.LUT P0, PT, PT, PT, PT, 0x80, 0x0 ;  /* 0x000000000000781c */ /* 0x000fe20003f0f070 */
[----:B------:R-:W-:-:S10]  /*0860*/  IMAD.MOV.U32 R7, RZ, RZ, RZ ;  /* 0x000000ffff077224 */ /* 0x000fd400078e00ff */
[----:B------:R-:W-:Y:S05]  /*0870*/  @!P2 BRA `(.L_x_2740) ;  /* 0x000002600000a947 */ /* 0x000fea0003800000 */
[----:B------:R-:W-:Y:S02]  /*0880*/  PLOP3.LUT P0, PT, PT, PT, PT, 0x8, 0x0 ;  /* 0x000000000000781c */ /* 0x000fe40003f0e170 */
[----:B------:R-:W-:Y:S02]  /*0890*/  IADD3 R28, R16, -0x3, RZ ;  /* 0xfffffffd101c7810 */ /* 0x000fe40007ffe0ff */
.L_x_2741:
        /* <DEDUP_REMOVED lines=36> */
.L_x_2740:
        /* <DEDUP_REMOVED lines=22> */
.L_x_2742:
        /* <DEDUP_REMOVED lines=11> */
.L_x_2735:
[----:B------:R-:W-:Y:S05]  /*0cf0*/  BSYNC B0 ;  /* 0x0000000000007941 */ /* 0x000fea0003800000 */
.L_x_2734:
        /* <DEDUP_REMOVED lines=14> */
.L_x_2745:
        /* <DEDUP_REMOVED lines=19> */
.L_x_2744:
        /* <DEDUP_REMOVED lines=14> */
.L_x_2746:
[----:B------:R-:W-:-:S13]  /*0ff0*/  ISETP.LT.OR P0, PT, R7, R16, P0 ;  /* 0x000000100700720c */ /* 0x000fda0000701670 */
[----:B------:R-:W-:Y:S02]  /*1000*/  @P0 IMAD R6, R6, 0x3, R7 ;  /* 0x0000000306060824 */ /* 0x000fe400078e0207 */
[----:B------:R-:W-:Y:S02]  /*1010*/  @P0 IMAD.MOV.U32 R7, RZ, RZ, 0x2 ;  /* 0x00000002ff070424 */ /* 0x000fe400078e00ff */
[----:B------:R-:W-:-:S04]  /*1020*/  @P0 IMAD R6, R6, c[0x0][0x18c], R5 ;  /* 0x0000630006060a24 */ /* 0x000fc800078e0205 */
[----:B------:R-:W-:-:S05]  /*1030*/  @P0 IMAD.WIDE R6, R6, R7, c[0x0][0x180] ;  /* 0x0000600006060625 */ /* 0x000fca00078e0207 */
[----:B------:R1:W-:Y:S02]  /*1040*/  @P0 STG.E.64 [R6.64], RZ ;  /* 0x000000ff06000986 */ /* 0x0003e4000c101b06 */
.L_x_2743:
[C---:B------:R-:W-:Y:S01]  /*1050*/  ISETP.GT.AND P0, PT, R18.reuse, c[0x0][0x1a8], PT ;  /* 0x00006a0012007a0c */ /* 0x040fe20003f04270 */
[----:B------:R-:W-:Y:S01]  /*1060*/  BAR.SYNC.DEFER_BLOCKING 0x0 ;  /* 0x0000000000007b1d */ /* 0x000fe20000010000 */
        /* <DEDUP_REMOVED lines=44> */
[----:B------:R-:W-:-:S02]  /*1330*/  IADD3 R6, R11, R7, R6 ;  /* 0x000000070b067210 */ /* 0x000fc40007ffe006 */
        /* <DEDUP_REMOVED lines=25> */
.L_x_2748:
        /* <DEDUP_REMOVED lines=26> */
[----:B0-----:R-:W-:Y:S01]  /*1670*/  IMAD R9, R27, R27, RZ ;  /* 0x0000001b1b097224 */ /* 0x001fe200078e02ff */
        /* <DEDUP_REMOVED lines=14> */
.L_x_2747:
        /* <DEDUP_REMOVED lines=8> */
[----:B-----5:R-:W-:Y:S01]  /*17e0*/  HADD2.F32 R5, -RZ, R25.H0_H0 ;  /* 0x20000019ff057230 */ /* 0x020fe20000004100 */
        /* <DEDUP_REMOVED lines=8> */
.L_x_2762:
[----:B------:R-:W-:Y:S05]  /*1870*/  @!P1 BRA `(.L_x_2750) ;  /* 0x0000178000009947 */ /* 0x000fea0003800000 */
        /* <DEDUP_REMOVED lines=196> */
.L_x_2751:
        /* <DEDUP_REMOVED lines=93> */
.L_x_2752:
        /* <DEDUP_REMOVED lines=43> */
[--C-:B-1----:R-:W-:Y:S01]  /*2d40*/  HADD2.F32 R11, -RZ, R8.reuse.H0_H0 ;  /* 0x20000008ff0b7230 */ /* 0x102fe20000004100 */
[-C--:B------:R-:W-:Y:S01]  /*2d50*/  FFMA.FTZ R44, R44, R64.reuse, R45 ;  /* 0x000000402c2c7223 */ /* 0x080fe2000001002d */
[----:B------:R-:W-:Y:S01]  /*2d60*/  HADD2.F32 R8, -RZ, R8.H1_H1 ;  /* 0x30000008ff087230 */ /* 0x000fe20000004100 */
[----:B------:R-:W-:-:S02]  /*2d70*/  FFMA.FTZ R46, R46, R64, R51 ;  /* 0x000000402e2e7223 */ /* 0x000fc40000010033 */
[-C--:B------:R-:W-:Y:S01]  /*2d80*/  FFMA.FTZ R10, R35, R63.reuse, R10 ;  /* 0x0000003f230a7223 */ /* 0x080fe2000001000a */
[--C-:B------:R-:W-:Y:S01]  /*2d90*/  HADD2.F32 R35, -RZ, R9.reuse.H1_H1 ;  /* 0x30000009ff237230 */ /* 0x100fe20000004100 */
[----:B------:R-:W-:Y:S02]  /*2da0*/  FFMA.FTZ R64, R56, R64, R61 ;  /* 0x0000004038407223 */ /* 0x000fe4000001003d */
[-C--:B------:R-:W-:Y:S01]  /*2db0*/  FFMA.FTZ R44, R36, R63.reuse, R44 ;  /* 0x0000003f242c7223 */ /* 0x080fe2000001002c */
[----:B------:R-:W-:Y:S01]  /*2dc0*/  HADD2.F32 R36, -RZ, R9.H0_H0 ;  /* 0x20000009ff247230 */ /* 0x000fe20000004100 */
[----:B------:R-:W-:Y:S01]  /*2dd0*/  FFMA.FTZ R46, R37, R63, R46 ;  /* 0x0000003f252e7223 */ /* 0x000fe2000001002e */
        /* <DEDUP_REMOVED lines=34> */
.L_x_2750:
        /* <DEDUP_REMOVED lines=200> */
.L_x_2754:
        /* <DEDUP_REMOVED lines=93> */
.L_x_2755:
        /* <DEDUP_REMOVED lines=87> */
.L_x_2753:
        /* <DEDUP_REMOVED lines=199> */
.L_x_2757:
        /* <DEDUP_REMOVED lines=93> */
.L_x_2758:
        /* <DEDUP_REMOVED lines=87> */
.L_x_2756:
        /* <DEDUP_REMOVED lines=199> */
.L_x_2760:
        /* <DEDUP_REMOVED lines=93> */
.L_x_2761:
        /* <DEDUP_REMOVED lines=87> */
.L_x_2759:
[----:B-----5:R-:W-:Y:S01]  /*7720*/  LEA R8, R4, 0x20, 0x5 ;  /* 0x0000002004087811 */ /* 0x020fe200078e28ff */
[----:B------:R-:W-:Y:S01]  /*7730*/  UIADD3 UR4, UR4, 0x40, URZ ;  /* 0x0000004004047890 */ /* 0x000fe2000fffe03f */
[----:B------:R-:W-:Y:S01]  /*7740*/  IADD3 R18, R18, 0x20, RZ ;  /* 0x0000002012127810 */ /* 0x000fe20007ffe0ff */
[C---:B------:R-:W-:Y:S01]  /*7750*/  IMAD.WIDE R30, R35.reuse, 0x8, R30 ;  /* 0x00000008231e7825 */ /* 0x040fe200078e021e */
[----:B------:R-:W-:Y:S02]  /*7760*/  IMNMX R9, R8, c[0x0][0x190], PT ;  /* 0x0000640008097a17 */ /* 0x000fe40003800200 */
[C---:B------:R-:W-:Y:S01]  /*7770*/  ISETP.GE.AND P0, PT, R18.reuse, c[0x0][0x1a8], PT ;  /* 0x00006a0012007a0c */ /* 0x040fe20003f06270 */
[----:B0-----:R-:W-:Y:S01]  /*7780*/  IMAD.WIDE R6, R35, 0x8, R6 ;  /* 0x0000000823067825 */ /* 0x001fe200078e0206 */
[----:B------:R-:W-:-:S13]  /*7790*/  ISETP.LT.AND P2, PT, R18, R9, PT ;  /* 0x000000091200720c */ /* 0x000fda0003f41270 */
[----:B------:R-:W-:Y:S05]  /*77a0*/  @!P0 BRA P2, `(.L_x_2762) ;  /* 0xffffa0c000008947 */ /* 0x000fea000103ffff */
.L_x_2749:
        /* <DEDUP_REMOVED lines=8> */
.L_x_2770:
        /* <DEDUP_REMOVED lines=16> */
[--C-:B------:R-:W-:Y:S02]  /*7930*/  SHF.R.U32.HI R47, RZ, 0xc, R35.reuse ;  /* 0x0000000cff2f7819 */ /* 0x100fe40000011623 */
[----:B------:R-:W-:Y:S02]  /*7940*/  LOP3.LUT R52, R35, 0x3f003f, RZ, 0xc0, !PT ;  /* 0x003f003f23347812 */ /* 0x000fe400078ec0ff */
        /* <DEDUP_REMOVED lines=27> */
[----:B------:R-:W-:Y:S02]  /*7b00*/  SHF.R.U32.HI R54, RZ, 0x8, R15 ;  /* 0x00000008ff367819 */ /* 0x000fe4000001160f */
[----:B------:R-:W-:Y:S02]  /*7b10*/  LOP3.LUT R14, R12, 0x300030, R33, 0xf8, !PT ;  /* 0x003000300c0e7812 */ /* 0x000fe400078ef821 */
[----:B------:R-:W-:Y:S02]  /*7b20*/  LOP3.LUT R50, R50, 0x300030, R13, 0xf8, !PT ;  /* 0x0030003032327812 */ /* 0x000fe400078ef80d */
[----:B--2---:R-:W-:Y:S02]  /*7b30*/  SHF.R.U32.HI R33, RZ, 0xc, R10 ;  /* 0x0000000cff217819 */ /* 0x004fe4000001160a */
[----:B------:R-:W-:-:S02]  /*7b40*/  LOP3.LUT R45, R40, 0x300030, R35, 0xf8, !PT ;  /* 0x00300030282d7812 */ /* 0x000fc400078ef823 */
[----:B------:R-:W-:Y:S02]  /*7b50*/  SHF.R.U32.HI R13, RZ, 0xc, R8 ;  /* 0x0000000cff0d7819 */ /* 0x000fe40000011608 */
[----:B------:R-:W-:Y:S02]  /*7b60*/  LOP3.LUT R59, R47, 0x300030, R54, 0xf8, !PT ;  /* 0x003000302f3b7812 */ /* 0x000fe400078ef836 */
        /* <DEDUP_REMOVED lines=14> */
[----:B------:R-:W-:Y:S02]  /*7c50*/  SHF.R.U32.HI R8, RZ, 0x6, R8 ;  /* 0x00000006ff087819 */ /* 0x000fe40000011608 */
[----:B------:R-:W-:-:S02]  /*7c60*/  LOP3.LUT R31, R31, 0xf000f, RZ, 0xc0, !PT ;  /* 0x000f000f1f1f7812 */ /* 0x000fc400078ec0ff */
[----:B------:R-:W-:Y:S02]  /*7c70*/  LOP3.LUT R60, R35, 0xf000f, RZ, 0xc0, !PT ;  /* 0x000f000f233c7812 */ /* 0x000fe400078ec0ff */
[----:B------:R-:W-:Y:S02]  /*7c80*/  LOP3.LUT R51, R10, 0x300030, R51, 0xf8, !PT ;  /* 0x003000300a337812 */ /* 0x000fe400078ef833 */
[----:B------:R-:W-:Y:S02]  /*7c90*/  LOP3.LUT R54, R54, 0x64006400, RZ, 0xfc, !PT ;  /* 0x6400640036367812 */ /* 0x000fe400078efcff */
[----:B------:R-:W-:Y:S02]  /*7ca0*/  LOP3.LUT R55, R55, 0x3f003f, RZ, 0xc0, !PT ;  /* 0x003f003f37377812 */ /* 0x000fe400078ec0ff */
[----:B------:R-:W-:Y:S02]  /*7cb0*/  LOP3.LUT R13, R13, 0x300030, R34, 0xf8, !PT ;  /* 0x003000300d0d7812 */ /* 0x000fe400078ef822 */
[----:B------:R-:W-:-:S02]  /*7cc0*/  LOP3.LUT R10, R9, 0x3f003f, RZ, 0xc0, !PT ;  /* 0x003f003f090a7812 */ /* 0x000fc400078ec0ff */
[----:B------:R-:W-:Y:S02]  /*7cd0*/  LOP3.LUT R58, R58, 0x3f003f, RZ, 0xc0, !PT ;  /* 0x003f003f3a3a7812 */ /* 0x000fe400078ec0ff */
[----:B------:R-:W-:Y:S02]  /*7ce0*/  LOP3.LUT R11, R31, 0x300030, R42, 0xf8, !PT ;  /* 0x003000301f0b7812 */ /* 0x000fe400078ef82a */
[----:B------:R-:W-:Y:S02]  /*7cf0*/  LOP3.LUT R61, R60, 0x300030, R57, 0xf8, !PT ;  /* 0x003000303c3d7812 */ /* 0x000fe400078ef839 */
        /* <DEDUP_REMOVED lines=110> */
.L_x_2765:
        /* <DEDUP_REMOVED lines=48> */
.L_x_2766:
        /* <DEDUP_REMOVED lines=45> */
.L_x_2764:
        /* <DEDUP_REMOVED lines=34> */
[--C-:B------:R-:W-:Y:S02]  /*8bd0*/  SHF.R.U32.HI R46, RZ, 0x8, R14.reuse ;  /* 0x00000008ff2e7819 */ /* 0x100fe4000001160e */
[----:B------:R-:W-:Y:S02]  /*8be0*/  LOP3.LUT R15, R45, 0xf000f, RZ, 0xc0, !PT ;  /* 0x000f000f2d0f7812 */ /* 0x000fe400078ec0ff */
[--C-:B------:R-:W-:Y:S02]  /*8bf0*/  SHF.R.U32.HI R49, RZ, 0xa, R14.reuse ;  /* 0x0000000aff317819 */ /* 0x100fe4000001160e */
[----:B------:R-:W-:Y:S02]  /*8c00*/  LOP3.LUT R48, R14, 0x3f003f, RZ, 0xc0, !PT ;  /* 0x003f003f0e307812 */ /* 0x000fe400078ec0ff */
[----:B------:R-:W-:Y:S02]  /*8c10*/  SHF.R.U32.HI R50, RZ, 0x6, R14 ;  /* 0x00000006ff327819 */ /* 0x000fe4000001160e */
[----:B------:R-:W-:-:S02]  /*8c20*/  LOP3.LUT R47, R47, 0xf000f, RZ, 0xc0, !PT ;  /* 0x000f000f2f2f7812 */ /* 0x000fc400078ec0ff */
[----:B------:R-:W-:Y:S02]  /*8c30*/  LOP3.LUT R14, R37, 0x300030, R30, 0xf8, !PT ;  /* 0x00300030250e7812 */ /* 0x000fe400078ef81e */
[----:B------:R-:W-:Y:S02]  /*8c40*/  LOP3.LUT R39, R33, 0x3f003f, RZ, 0xc0, !PT ;  /* 0x003f003f21277812 */ /* 0x000fe400078ec0ff */
[----:B------:R-:W-:Y:S02]  /*8c50*/  LOP3.LUT R45, R13, 0x300030, R12, 0xf8, !PT ;  /* 0x003000300d2d7812 */ /* 0x000fe400078ef80c */
[----:B---3--:R-:W-:Y:S02]  /*8c60*/  SHF.R.U32.HI R30, RZ, 0xc, R9 ;  /* 0x0000000cff1e7819 */ /* 0x008fe40000011609 */
[----:B------:R-:W-:Y:S02]  /*8c70*/  SHF.R.U32.HI R33, RZ, 0x6, R33 ;  /* 0x00000006ff217819 */ /* 0x000fe40000011621 */
[----:B------:R-:W-:-:S02]  /*8c80*/  LOP3.LUT R51, R15, 0x300030, R46, 0xf8, !PT ;  /* 0x003000300f337812 */ /* 0x000fc400078ef82e */
[----:B------:R-:W-:Y:S02]  /*8c90*/  SHF.R.U32.HI R13, RZ, 0xc, R8 ;  /* 0x0000000cff0d7819 */ /* 0x000fe40000011608 */
[----:B------:R-:W-:Y:S02]  /*8ca0*/  LOP3.LUT R36, R32, 0x3f003f, RZ, 0xc0, !PT ;  /* 0x003f003f20247812 */ /* 0x000fe400078ec0ff */
[----:B------:R-:W-:Y:S02]  /*8cb0*/  LOP3.LUT R60, R47, 0x300030, R54, 0xf8, !PT ;  /* 0x003000302f3c7812 */ /* 0x000fe400078ef836 */
[----:B------:R-:W-:Y:S02]  /*8cc0*/  SHF.R.U32.HI R46, RZ, 0xc, R11 ;  /* 0x0000000cff2e7819 */ /* 0x000fe4000001160b */
        /* <DEDUP_REMOVED lines=18> */
[----:B------:R-:W-:Y:S02]  /*8df0*/  LOP3.LUT R46, R11, 0x300030, R34, 0xf8, !PT ;  /* 0x003000300b2e7812 */ /* 0x000fe400078ef822 */
[----:B------:R-:W-:-:S02]  /*8e00*/  LOP3.LUT R43, R43, 0x3f003f, RZ, 0xc0, !PT ;  /* 0x003f003f2b2b7812 */ /* 0x000fc400078ec0ff */
[----:B------:R-:W-:Y:S02]  /*8e10*/  LOP3.LUT R11, R33, 0x64006400, RZ, 0xfc, !PT ;  /* 0x64006400210b7812 */ /* 0x000fe400078efcff */
[----:B------:R-:W-:Y:S02]  /*8e20*/  LOP3.LUT R12, R12, 0x64006400, RZ, 0xfc, !PT ;  /* 0x640064000c0c7812 */ /* 0x000fe400078efcff */
[----:B------:R-:W-:Y:S02]  /*8e30*/  LOP3.LUT R61, R13, 0x300030, R58, 0xf8, !PT ;  /* 0x003000300d3d7812 */ /* 0x000fe400078ef83a */
        /* <DEDUP_REMOVED lines=116> */
.L_x_2768:
        /* <DEDUP_REMOVED lines=48> */
.L_x_2769:
        /* <DEDUP_REMOVED lines=45> */
.L_x_2767:
        /* <DEDUP_REMOVED lines=8> */
.L_x_2763:
        /* <DEDUP_REMOVED lines=12> */
.L_x_2784:
        /* <DEDUP_REMOVED lines=145> */
.L_x_2773:
        /* <DEDUP_REMOVED lines=90> */
.L_x_2775:
        /* <DEDUP_REMOVED lines=87> */
.L_x_2774:
        /* <DEDUP_REMOVED lines=142> */
.L_x_2776:
        /* <DEDUP_REMOVED lines=90> */
.L_x_2778:
        /* <DEDUP_REMOVED lines=87> */
.L_x_2777:
        /* <DEDUP_REMOVED lines=141> */
.L_x_2779:
        /* <DEDUP_REMOVED lines=90> */
.L_x_2781:
        /* <DEDUP_REMOVED lines=87> */
.L_x_2780:
        /* <DEDUP_REMOVED lines=141> */
.L_x_2782:
        /* <DEDUP_REMOVED lines=90> */
.L_x_2783:
        /* <DEDUP_REMOVED lines=87> */
.L_x_2772:
[----:B------:R-:W-:Y:S01]  /*ec60*/  IADD3 R18, R18, 0x20, RZ ;  /* 0x0000002012127810 */ /* 0x000fe20007ffe0ff */
[----:B------:R-:W-:Y:S01]  /*ec70*/  IMAD.MOV.U32 R13, RZ, RZ, c[0x0][0x18c] ;  /* 0x00006300ff0d7624 */ /* 0x000fe200078e00ff */
[----:B------:R-:W-:Y:S02]  /*ec80*/  UIADD3 UR4, UR4, 0x40, URZ ;  /* 0x0000004004047890 */ /* 0x000fe4000fffe03f */
[C---:B------:R-:W-:Y:S01]  /*ec90*/  ISETP.GE.AND P2, PT, R18.reuse, c[0x0][0x1b4], PT ;  /* 0x00006d0012007a0c */ /* 0x040fe20003f46270 */
[----:B------:R-:W-:Y:S01]  /*eca0*/  IMAD.WIDE R6, R13, 0x10, R6 ;  /* 0x000000100d067825 */ /* 0x000fe200078e0206 */
[----:B------:R-:W-:-:S13]  /*ecb0*/  ISETP.LT.AND P3, PT, R18, R19, PT ;  /* 0x000000131200720c */ /* 0x000fda0003f61270 */
[----:B------:R-:W-:Y:S05]  /*ecc0*/  @!P2 BRA P3, `(.L_x_2784) ;  /* 0xffffafc00000a947 */ /* 0x000fea000183ffff */
.L_x_2771:
[----:B------:R-:W-:-:S04]  /*ecd0*/  ISETP.GE.AND P0, PT, R18, R11, PT ;  /* 0x0000000b1200720c */ /* 0x000fc80003f06270 */
[----:B------:R-:W-:-:S13]  /*ece0*/  ISETP.GE.OR P0, PT, R18, c[0x0][0x1b8], P0 ;  /* 0x00006e0012007a0c */ /* 0x000fda0000706670 */
[----:B------:R-:W-:Y:S05]  /*ecf0*/  @P0 BRA `(.L_x_2785) ;  /* 0x00001e6000000947 */ /* 0x000fea0003800000 */
[----:B------:R-:W-:-:S04]  /*ed00*/  PRMT R2, R2, 0x9910, RZ ;  /* 0x0000991002027816 */ /* 0x000fc800000000ff */
[----:B------:R-:W-:-:S04]  /*ed10*/  ISETP.NE.AND P0, PT, R2, RZ, PT ;  /* 0x000000ff0200720c */ /* 0x000fc80003f05270 */
[----:B------:R-:W-:Y:S02]  /*ed20*/  ISETP.LT.OR P0, PT, R3, 0x3, !P0 ;  /* 0x000000030300780c */ /* 0x000fe40004701670 */
.L_x_2789:
[----:B------:R-:W-:Y:S01]  /*ed30*/  IMAD.MOV.U32 R31, RZ, RZ, c[0x0][0x18c] ;  /* 0x00006300ff1f7624 */ /* 0x000fe200078e00ff */
[----:B-----5:R0:W5:Y:S03]  /*ed40*/  LDG.E.128.CONSTANT R12, [R6.64] ;  /* 0x00000006060c7981 */ /* 0x020166000c1e9d00 */
[----:B------:R-:W-:-:S05]  /*ed50*/  IMAD.WIDE R4, R31, 0x4, R6 ;  /* 0x000000041f047825 */ /* 0x000fca00078e0206 */
[----:B------:R0:W5:Y:S01]  /*ed60*/  LDG.E.128.CONSTANT R8, [R4.64] ;  /* 0x0000000604087981 */ /* 0x000162000c1e9d00 */
[----:B------:R-:W-:Y:S01]  /*ed70*/  IMAD.WIDE R2, R31, 0x4, R4 ;  /* 0x000000041f027825 */ /* 0x000fe200078e0204 */
[----:B------:R-:W-:Y:S05]  /*ed80*/  @!P1 BRA `(.L_x_2786) ;  /* 0x00001d7000009947 */ /* 0x000fea0003800000 */
[----:B0-----:R-:W2:Y:S01]  /*ed90*/  LDG.E.128.CONSTANT R4, [R2.64] ;  /* 0x0000000602047981 */ /* 0x001ea2000c1e9d00 */
        /* <DEDUP_REMOVED lines=29> */
[----:B------:R-:W-:Y:S02]  /*ef70*/  PRMT R11, R0, 0x9910, RZ ;  /* 0x00009910000b7816 */ /* 0x000fe400000000ff */
[----:B------:R-:W-:-:S02]  /*ef80*/  LOP3.LUT R37, R37, 0x10001, RZ, 0xc0, !PT ;  /* 0x0001000125257812 */ /* 0x000fc400078ec0ff */
[----:B------:R-:W-:Y:S02]  /*ef90*/  PRMT R30, R38, 0x7610, R30 ;  /* 0x00007610261e7816 */ /* 0x000fe4000000001e */
[----:B------:R-:W-:Y:S02]  /*efa0*/  LOP3.LUT R38, R33, 0x20002, R36, 0xf8, !PT ;  /* 0x0002000221267812 */ /* 0x000fe400078ef824 */
[----:B------:R-:W-:Y:S02]  /*efb0*/  LOP3.LUT R43, R43, 0x10001, RZ, 0xc0, !PT ;  /* 0x000100012b2b7812 */ /* 0x000fe400078ec0ff */
[----:B------:R-:W-:Y:S02]  /*efc0*/  ISETP.NE.AND P2, PT, R11, RZ, PT ;  /* 0x000000ff0b00720c */ /* 0x000fe40003f45270 */
[----:B------:R-:W-:Y:S02]  /*efd0*/  LOP3.LUT R47, R47, 0x10001, RZ, 0xc0, !PT ;  /* 0x000100012f2f7812 */ /* 0x000fe400078ec0ff */
[----:B------:R-:W-:-:S02]  /*efe0*/  LOP3.LUT R37, R37, 0x20002, R42, 0xf8, !PT ;  /* 0x0002000225257812 */ /* 0x000fc400078ef82a */
[----:B------:R-:W-:Y:S02]  /*eff0*/  LOP3.LUT R46, R43, 0x20002, R46, 0xf8, !PT ;  /* 0x000200022b2e7812 */ /* 0x000fe400078ef82e */
[----:B------:R-:W-:Y:S02]  /*f000*/  SHF.R.U32.HI R52, RZ, 0x6, R12 ;  /* 0x00000006ff347819 */ /* 0x000fe4000001160c */
[----:B------:R-:W-:Y:S02]  /*f010*/  LOP3.LUT R41, R14, 0x380038, RZ, 0xc0, !PT ;  /* 0x003800380e297812 */ /* 0x000fe400078ec0ff */
[----:B------:R-:W-:Y:S02]  /*f020*/  LOP3.LUT R48, R47, 0x20002, R48, 0xf8, !PT ;  /* 0x000200022f307812 */ /* 0x000fe400078ef830 */
[C---:B------:R-:W-:Y:S02]  /*f030*/  LOP3.LUT R32, R12.reuse, 0x380038, RZ, 0xc0, !PT ;  /* 0x003800380c207812 */ /* 0x040fe400078ec0ff */
[----:B------:R-:W-:-:S02]  /*f040*/  LOP3.LUT R55, R12, 0x70007, RZ, 0xc0, !PT ;  /* 0x000700070c377812 */ /* 0x000fc400078ec0ff */
[----:B------:R-:W-:Y:S02]  /*f050*/  SHF.R.U32.HI R12, RZ, 0x6, R14 ;  /* 0x00000006ff0c7819 */ /* 0x000fe4000001160e */
        /* <DEDUP_REMOVED lines=51> */
[----:B------:R-:W-:Y:S02]  /*f390*/  LOP3.LUT R6, R38, 0x40004, R33, 0xf8, !PT ;  /* 0x0004000426067812 */ /* 0x000fe400078ef821 */
[----:B------:R-:W-:-:S02]  /*f3a0*/  LOP3.LUT R37, R51, 0x380038, RZ, 0xc0, !PT ;  /* 0x0038003833257812 */ /* 0x000fc400078ec0ff */
[----:B------:R-:W-:Y:S02]  /*f3b0*/  LOP3.LUT R38, R35, 0x64006400, RZ, 0xfc, !PT ;  /* 0x6400640023267812 */ /* 0x000fe400078efcff */
[----:B------:R-:W-:Y:S02]  /*f3c0*/  LOP3.LUT R33, R52, 0x380038, RZ, 0xc0, !PT ;  /* 0x0038003834217812 */ /* 0x000fe400078ec0ff */
[----:B------:R-:W-:Y:S01]  /*f3d0*/  LOP3.LUT R35, R15, 0x380038, RZ, 0xc0, !PT ;  /* 0x003800380f237812 */ /* 0x000fe200078ec0ff */
[-C--:B------:R-:W-:Y:S01]  /*f3e0*/  HFMA2 R85, R38, R39.reuse.H0_H0, -132, -132 ;  /* 0xd820d82026557431 */ /* 0x080fe20000040027 */
[----:B------:R-:W-:Y:S02]  /*f3f0*/  LOP3.LUT R40, R37, 0x64006400, RZ, 0xfc, !PT ;  /* 0x6400640025287812 */ /* 0x000fe400078efcff */
[----:B------:R-:W-:Y:S02]  /*f400*/  LOP3.LUT R4, R48, 0x40004, R43, 0xf8, !PT ;  /* 0x0004000430047812 */ /* 0x000fe400078ef82b */
        /* <DEDUP_REMOVED lines=206> */
.L_x_2787:
        /* <DEDUP_REMOVED lines=82> */
.L_x_2788:
        /* <DEDUP_REMOVED lines=79> */
.L_x_2786:
[----:B------:R-:W-:Y:S01]  /*10b00*/  IADD3 R18, R18, 0x20, RZ ;  /* 0x0000002012127810 */ /* 0x000fe20007ffe0ff */
[----:B------:R-:W-:Y:S01]  /*10b10*/  UIADD3 UR4, UR4, 0x40, URZ ;  /* 0x0000004004047890 */ /* 0x000fe2000fffe03f */
[----:B0-----:R-:W-:Y:S02]  /*10b20*/  IMAD.WIDE R6, R31, 0x4, R2 ;  /* 0x000000041f067825 */ /* 0x001fe400078e0202 */
[C---:B------:R-:W-:Y:S02]  /*10b30*/  ISETP.GE.AND P2, PT, R18.reuse, c[0x0][0x1b8], PT ;  /* 0x00006e0012007a0c */ /* 0x040fe40003f46270 */
[----:B------:R-:W-:-:S13]  /*10b40*/  ISETP.LT.AND P3, PT, R18, R19, PT ;  /* 0x000000131200720c */ /* 0x000fda0003f61270 */
[----:B------:R-:W-:Y:S05]  /*10b50*/  @!P2 BRA P3, `(.L_x_2789) ;  /* 0xffffe1d00000a947 */ /* 0x000fea000183ffff */
.L_x_2785:
        /* <DEDUP_REMOVED lines=16> */
.L_x_2793:
[----:B------:R-:W0:Y:S02]  /*10c60*/  LDS R6, [R4] ;  /* 0x0000000004067984 */ /* 0x000e240000000800 */
[----:B0-----:R-:W-:-:S06]  /*10c70*/  HADD2 R7, R6, R20 ;  /* 0x0000001406077230 */ /* 0x001fcc0000000000 */
[----:B------:R-:W0:Y:S02]  /*10c80*/  ATOMS.CAST.SPIN R7, [R4], R6, R7 ;  /* 0x000000060407738d */ /* 0x000e240001800007 */
[----:B0-----:R-:W-:-:S13]  /*10c90*/  ISETP.EQ.U32.AND P0, PT, R7, 0x1, PT ;  /* 0x000000010700780c */ /* 0x001fda0003f02070 */
[----:B------:R-:W-:Y:S05]  /*10ca0*/  @!P0 BRA `(.L_x_2793) ;  /* 0xffffffb000008947 */ /* 0x000fea000383ffff */
[----:B------:R-:W-:Y:S05]  /*10cb0*/  BRA `(.L_x_2791) ;  /* 0x0000003000007947 */ /* 0x000fea0003800000 */
.L_x_2792:
[----:B------:R-:W2:Y:S02]  /*10cc0*/  LD.E R4, [R2.64] ;  /* 0x0000000602047980 */ /* 0x000ea4000c101900 */
[----:B--2---:R-:W-:-:S05]  /*10cd0*/  IMAD.IADD R5, R20, 0x1, R4 ;  /* 0x0000000114057824 */ /* 0x004fca00078e0204 */
[----:B------:R0:W-:Y:S02]  /*10ce0*/  ST.E [R2.64], R5 ;  /* 0x0000000502007985 */ /* 0x0001e4000c101906 */
.L_x_2791:
[----:B------:R-:W-:Y:S05]  /*10cf0*/  BSYNC B0 ;  /* 0x0000000000007941 */ /* 0x000fea0003800000 */
.L_x_2790:
[----:B------:R-:W2:Y:S01]  /*10d00*/  ATOM.E.ADD.F16x2.RN.STRONG.GPU P0, RZ, [R2.64+0x4], R21 ;  /* 0x0000041502ff798a */ /* 0x000ea2000810e9c6 */
[----:B------:R-:W-:Y:S01]  /*10d10*/  BSSY B0, `(.L_x_2794) ;  /* 0x000000f000007945 */ /* 0x000fe20003800000 */
[----:B--2---:R-:W-:Y:S05]  /*10d20*/  @P0 BRA `(.L_x_2795) ;  /* 0x000000d000000947 */ /* 0x004fea0003800000 */
[----:B------:R-:W1:Y:S02]  /*10d30*/  QSPC.E.S P0, RZ, [R2+0x4] ;  /* 0x0000040002ff73aa */ /* 0x000e640000000500 */
[----:B-1----:R-:W-:Y:S05]  /*10d40*/  @!P0 BRA `(.L_x_2796) ;  /* 0x0000008000008947 */ /* 0x002fea0003800000 */
[----:B0-----:R-:W-:-:S04]  /*10d50*/  IADD3 R2, R2, 0x4, RZ ;  /* 0x0000000402027810 */ /* 0x001fc80007ffe0ff */
[----:B------:R-:W-:-:S05]  /*10d60*/  LOP3.LUT R2, R2, 0xffffff, RZ, 0xc0, !PT ;  /* 0x00ffffff02027812 */ /* 0x000fca00078ec0ff */
.L_x_2797:
[----:B------:R-:W0:Y:S02]  /*10d70*/  LDS R4, [R2] ;  /* 0x0000000002047984 */ /* 0x000e240000000800 */
[----:B0-----:R-:W-:-:S10]  /*10d80*/  HFMA2.MMA R5, R4, 1, 1, R21 ;  /* 0x3c003c0004057835 */ /* 0x001fd40000000015 */
[----:B------:R-:W0:Y:S02]  /*10d90*/  ATOMS.CAST.SPIN R5, [R2], R4, R5 ;  /* 0x000000040205738d */ /* 0x000e240001800005 */
[----:B0-----:R-:W-:-:S13]  /*10da0*/  ISETP.EQ.U32.AND P0, PT, R5, 0x1, PT ;  /* 0x000000010500780c */ /* 0x001fda0003f02070 */
[----:B------:R-:W-:Y:S05]  /*10db0*/  @!P0 BRA `(.L_x_2797) ;  /* 0xffffffb000008947 */ /* 0x000fea000383ffff */
[----:B------:R-:W-:Y:S05]  /*10dc0*/  BRA `(.L_x_2795) ;  /* 0x0000003000007947 */ /* 0x000fea0003800000 */
.L_x_2796:
[----:B------:R-:W2:Y:S02]  /*10dd0*/  LD.E R4, [R2.64+0x4] ;  /* 0x0000040602047980 */ /* 0x000ea4000c101900 */
[----:B0-2---:R-:W-:-:S05]  /*10de0*/  IMAD.IADD R5, R21, 0x1, R4 ;  /* 0x0000000115057824 */ /* 0x005fca00078e0204 */
[----:B------:R0:W-:Y:S02]  /*10df0*/  ST.E [R2.64+0x4], R5 ;  /* 0x0000040502007985 */ /* 0x0001e4000c101906 */
.L_x_2795:
[----:B------:R-:W-:Y:S05]  /*10e00*/  BSYNC B0 ;  /* 0x0000000000007941 */ /* 0x000fea0003800000 */
.L_x_2794:
        /* <DEDUP_REMOVED lines=10> */
.L_x_2801:
[----:B------:R-:W0:Y:S02]  /*10eb0*/  LDS R6, [R4] ;  /* 0x0000000004067984 */ /* 0x000e240000000800 */
[----:B0-----:R-:W-:-:S06]  /*10ec0*/  HADD2 R7, R6, R22 ;  /* 0x0000001606077230 */ /* 0x001fcc0000000000 */
[----:B------:R-:W0:Y:S02]  /*10ed0*/  ATOMS.CAST.SPIN R7, [R4], R6, R7 ;  /* 0x000000060407738d */ /* 0x000e240001800007 */
[----:B0-----:R-:W-:-:S13]  /*10ee0*/  ISETP.EQ.U32.AND P0, PT, R7, 0x1, PT ;  /* 0x000000010700780c */ /* 0x001fda0003f02070 */
[----:B------:R-:W-:Y:S05]  /*10ef0*/  @!P0 BRA `(.L_x_2801) ;  /* 0xffffffb000008947 */ /* 0x000fea000383ffff */
[----:B------:R-:W-:Y:S05]  /*10f00*/  BRA `(.L_x_2799) ;  /* 0x0000003000007947 */ /* 0x000fea0003800000 */
.L_x_2800:
[----:B------:R-:W2:Y:S02]  /*10f10*/  LD.E R4, [R2.64] ;  /* 0x0000000602047980 */ /* 0x000ea4000c101900 */
[----:B--2---:R-:W-:-:S05]  /*10f20*/  IMAD.IADD R5, R22, 0x1, R4 ;  /* 0x0000000116057824 */ /* 0x004fca00078e0204 */
[----:B------:R0:W-:Y:S02]  /*10f30*/  ST.E [R2.64], R5 ;  /* 0x0000000502007985 */ /* 0x0001e4000c101906 */
.L_x_2799:
[----:B------:R-:W-:Y:S05]  /*10f40*/  BSYNC B0 ;  /* 0x0000000000007941 */ /* 0x000fea0003800000 */
.L_x_2798:
[----:B------:R-:W2:Y:S01]  /*10f50*/  ATOM.E.ADD.F16x2.RN.STRONG.GPU P0, RZ, [R2.64+0x4], R23 ;  /* 0x0000041702ff798a */ /* 0x000ea2000810e9c6 */
[----:B------:R-:W-:Y:S01]  /*10f60*/  BSSY B0, `(.L_x_2802) ;  /* 0x000000f000007945 */ /* 0x000fe20003800000 */
[----:B--2---:R-:W-:Y:S05]  /*10f70*/  @P0 BRA `(.L_x_2803) ;  /* 0x000000d000000947 */ /* 0x004fea0003800000 */
[----:B------:R-:W1:Y:S02]  /*10f80*/  QSPC.E.S P0, RZ, [R2+0x4] ;  /* 0x0000040002ff73aa */ /* 0x000e640000000500 */
[----:B-1----:R-:W-:Y:S05]  /*10f90*/  @!P0 BRA `(.L_x_2804) ;  /* 0x0000008000008947 */ /* 0x002fea0003800000 */
[----:B0-----:R-:W-:-:S04]  /*10fa0*/  IADD3 R2, R2, 0x4, RZ ;  /* 0x0000000402027810 */ /* 0x001fc80007ffe0ff */
[----:B------:R-:W-:-:S05]  /*10fb0*/  LOP3.LUT R2, R2, 0xffffff, RZ, 0xc0, !PT ;  /* 0x00ffffff02027812 */ /* 0x000fca00078ec0ff */
.L_x_2805:
[----:B------:R-:W0:Y:S02]  /*10fc0*/  LDS R4, [R2] ;  /* 0x0000000002047984 */ /* 0x000e240000000800 */
[----:B0-----:R-:W-:-:S10]  /*10fd0*/  HFMA2.MMA R5, R4, 1, 1, R23 ;  /* 0x3c003c0004057835 */ /* 0x001fd40000000017 */
[----:B------:R-:W0:Y:S02]  /*10fe0*/  ATOMS.CAST.SPIN R5, [R2], R4, R5 ;  /* 0x000000040205738d */ /* 0x000e240001800005 */
[----:B0-----:R-:W-:-:S13]  /*10ff0*/  ISETP.EQ.U32.AND P0, PT, R5, 0x1, PT ;  /* 0x000000010500780c */ /* 0x001fda0003f02070 */
[----:B------:R-:W-:Y:S05]  /*11000*/  @!P0 BRA `(.L_x_2805) ;  /* 0xffffffb000008947 */ /* 0x000fea000383ffff */
[----:B------:R-:W-:Y:S05]  /*11010*/  BRA `(.L_x_2803) ;  /* 0x0000003000007947 */ /* 0x000fea0003800000 */
.L_x_2804:
[----:B------:R-:W2:Y:S02]  /*11020*/  LD.E R4, [R2.64+0x4] ;  /* 0x0000040602047980 */ /* 0x000ea4000c101900 */
[----:B0-2---:R-:W-:-:S05]  /*11030*/  IMAD.IADD R5, R23, 0x1, R4 ;  /* 0x0000000117057824 */ /* 0x005fca00078e0204 */
[----:B------:R0:W-:Y:S02]  /*11040*/  ST.E [R2.64+0x4], R5 ;  /* 0x0000040502007985 */ /* 0x0001e4000c101906 */
.L_x_2803:
[----:B------:R-:W-:Y:S05]  /*11050*/  BSYNC B0 ;  /* 0x0000000000007941 */ /* 0x000fea0003800000 */
.L_x_2802:
        /* <DEDUP_REMOVED lines=10> */
.L_x_2809:
[----:B------:R-:W0:Y:S02]  /*11100*/  LDS R4, [R0] ;  /* 0x0000000000047984 */ /* 0x000e240000000800 */
[----:B0-----:R-:W-:-:S06]  /*11110*/  HADD2 R5, R4, R24 ;  /* 0x0000001804057230 */ /* 0x001fcc0000000000 */
[----:B------:R-:W0:Y:S02]  /*11120*/  ATOMS.CAST.SPIN R5, [R0], R4, R5 ;  /* 0x000000040005738d */ /* 0x000e240001800005 */
[----:B0-----:R-:W-:-:S13]  /*11130*/  ISETP.EQ.U32.AND P0, PT, R5, 0x1, PT ;  /* 0x000000010500780c */ /* 0x001fda0003f02070 */
[----:B------:R-:W-:Y:S05]  /*11140*/  @!P0 BRA `(.L_x_2809) ;  /* 0xffffffb000008947 */ /* 0x000fea000383ffff */
[----:B------:R-:W-:Y:S05]  /*11150*/  BRA `(.L_x_2807) ;  /* 0x0000003000007947 */ /* 0x000fea0003800000 */
.L_x_2808:
[----:B------:R-:W2:Y:S02]  /*11160*/  LD.E R0, [R2.64] ;  /* 0x0000000602007980 */ /* 0x000ea4000c101900 */
[----:B--2---:R-:W-:-:S05]  /*11170*/  IMAD.IADD R5, R24, 0x1, R0 ;  /* 0x0000000118057824 */ /* 0x004fca00078e0200 */
[----:B------:R0:W-:Y:S02]  /*11180*/  ST.E [R2.64], R5 ;  /* 0x0000000502007985 */ /* 0x0001e4000c101906 */
.L_x_2807:
[----:B------:R-:W-:Y:S05]  /*11190*/  BSYNC B0 ;  /* 0x0000000000007941 */ /* 0x000fea0003800000 */
.L_x_2806:
[----:B------:R-:W2:Y:S02]  /*111a0*/  ATOM.E.ADD.F16x2.RN.STRONG.GPU P0, RZ, [R2.64+0x4], R29 ;  /* 0x0000041d02ff798a */ /* 0x000ea4000810e9c6 */
[----:B--2---:R-:W-:Y:S05]  /*111b0*/  @P0 EXIT ;  /* 0x000000000000094d */ /* 0x004fea0003800000 */
[----:B------:R-:W1:Y:S02]  /*111c0*/  QSPC.E.S P0, RZ, [R2+0x4] ;  /* 0x0000040002ff73aa */ /* 0x000e640000000500 */
[----:B-1----:R-:W-:Y:S05]  /*111d0*/  @!P0 BRA `(.L_x_2810) ;  /* 0x0000008000008947 */ /* 0x002fea0003800000 */
[----:B0-----:R-:W-:-:S04]  /*111e0*/  IADD3 R2, R2, 0x4, RZ ;  /* 0x0000000402027810 */ /* 0x001fc80007ffe0ff */
[----:B------:R-:W-:-:S05]  /*111f0*/  LOP3.LUT R2, R2, 0xffffff, RZ, 0xc0, !PT ;  /* 0x00ffffff02027812 */ /* 0x000fca00078ec0ff */
.L_x_2811:
[----:B------:R-:W0:Y:S02]  /*11200*/  LDS R4, [R2] ;  /* 0x0000000002047984 */ /* 0x000e240000000800 */
[----:B0-----:R-:W-:-:S10]  /*11210*/  HFMA2.MMA R5, R4, 1, 1, R29 ;  /* 0x3c003c0004057835 */ /* 0x001fd4000000001d */
[----:B------:R-:W0:Y:S02]  /*11220*/  ATOMS.CAST.SPIN R5, [R2], R4, R5 ;  /* 0x000000040205738d */ /* 0x000e240001800005 */
[----:B0-----:R-:W-:-:S13]  /*11230*/  ISETP.EQ.U32.AND P0, PT, R5, 0x1, PT ;  /* 0x000000010500780c */ /* 0x001fda0003f02070 */
[----:B------:R-:W-:Y:S05]  /*11240*/  @!P0 BRA `(.L_x_2811) ;  /* 0xffffffb000008947 */ /* 0x000fea000383ffff */
[----:B------:R-:W-:Y:S05]  /*11250*/  EXIT ;  /* 0x000000000000794d */ /* 0x000fea0003800000 */
.L_x_2810:
[----:B------:R-:W2:Y:S02]  /*11260*/  LD.E R0, [R2.64+0x4] ;  /* 0x0000040602007980 */ /* 0x000ea4000c101900 */
[----:B0-2---:R-:W-:-:S05]  /*11270*/  IMAD.IADD R5, R29, 0x1, R0 ;  /* 0x000000011d057824 */ /* 0x005fca00078e0200 */
[----:B------:R-:W-:Y:S01]  /*11280*/  ST.E [R2.64+0x4], R5 ;  /* 0x0000040502007985 */ /* 0x000fe2000c101906 */
[----:B------:R-:W-:Y:S05]  /*11290*/  EXIT ;  /* 0x000000000000794d */ /* 0x000fea0003800000 */
.L_x_2812:
        /* <DEDUP_REMOVED lines=14> */
.L_x_4781:


//--------------------- .text._Z23gemm_half_q_half_kernelILi3ELi176ELb1ELb0ELi32EEvPK6__halfPKjS4_S2_PS0_iiiiPKtS7_iiiiiibS2_i --------------------------
	.section	.text._Z23gemm_half_q_half_kernelILi3ELi176ELb1ELb0ELi32EEvPK6__halfPKjS4_S2_PS0_iiiiPKtS7_iiiiiibS2_i,"ax",@progbits
	.sectioninfo	@"SHI_REGISTERS=110"
	.align	128
        .global         _Z23gemm_half_q_half_kernelILi3ELi176ELb1ELb0ELi32EEvPK6__halfPKjS4_S2_PS0_iiiiPKtS7_iiiiiibS2_i
        .type           _Z23gemm_half_q_half_kernelILi3ELi176ELb1ELb0ELi32EEvPK6__halfPKjS4_S2_PS0_iiiiPKtS7_iiiiiibS2_i,@function
        .size           _Z23gemm_half_q_half_kernelILi3ELi176ELb1ELb0ELi32EEvPK6__halfPKjS4_S2_PS0_iiiiPKtS7_iiiiiibS2_i,(.L_x_4782 - _Z23gemm_half_q_half_kernelILi3ELi176ELb1ELb0ELi32EEvPK6__halfPKjS4_S2_PS0_iiiiPKtS7_iiiiiibS2_i)
        .other          _Z23gemm_half_q_half_kernelILi3ELi176ELb1ELb0ELi32EEvPK6__halfPKjS4_S2_PS0_iiiiPKtS7_iiiiiibS2_i,@"STO_CUDA_ENTRY STV_DEFAULT"
_Z23gemm_half_q_half_kernelILi3ELi176ELb1ELb0ELi32EEvPK6__halfPKjS4_S2_PS0_iiiiPKtS7_iiiiiibS2_i:
.text._Z23gemm_half_q_half_kernelILi3ELi176ELb1ELb0ELi32EEvPK6__halfPKjS4_S2_PS0_iiiiPKtS7_iiiiiibS2_i:
        /* <DEDUP_REMOVED lines=9> */
[----:B0-----:R-:W-:Y:S01]  /*0090*/  IMAD R3, R5, R0, c[0x0][0x188] ;  /* 0x0000620005037624 */ /* 0x001fe200078e0200 */
[----:B------:R-:W-:-:S04]  /*00a0*/  PRMT R0, RZ, 0x7610, R0 ;  /* 0x00007610ff007816 */ /* 0x000fc80000000000 */
        /* <DEDUP_REMOVED lines=23> */
.L_x_2813:
        /* <DEDUP_REMOVED lines=27> */
.L_x_2818:
        /* <DEDUP_REMOVED lines=36> */
.L_x_2817:
        /* <DEDUP_REMOVED lines=22> */
.L_x_2819:
        /* <DEDUP_REMOVED lines=12> */
.L_x_2816:
[----:B------:R-:W-:Y:S01]  /*0830*/  ISETP.GT.AND P2, PT, R39, 0x3, PT ;  /* 0x000000032700780c */ /* 0x000fe20003f44270 */
[----:B------:R-:W-:Y:S01]  /*0840*/  IMAD.SHL.U32 R21, R13, 0x2, RZ ;  /* 0x000000020d157824 */ /* 0x000fe200078e00ff */
[----:B------:R-:W-:Y:S01]  /*0850*/  PLOP3.LUT P0, PT, PT, PT, PT, 0x80, 0x0 ;  /* 0x000000000000781c */ /* 0x000fe20003f0f070 */
[----:B------:R-:W-:-:S10]  /*0860*/  IMAD.MOV.U32 R14, RZ, RZ, RZ ;  /* 0x000000ffff0e7224 */ /* 0x000fd400078e00ff */
[----:B------:R-:W-:Y:S05]  /*0870*/  @!P2 BRA `(.L_x_2820) ;  /* 0x000002600000a947 */ /* 0x000fea0003800000 */
[----:B------:R-:W-:Y:S02]  /*0880*/  PLOP3.LUT P0, PT, PT, PT, PT, 0x8, 0x0 ;  /* 0x000000000000781c */ /* 0x000fe40003f0e170 */
[----:B------:R-:W-:Y:S02]  /*0890*/  IADD3 R23, R39, -0x3, RZ ;  /* 0xfffffffd27177810 */ /* 0x000fe40007ffe0ff */
.L_x_2821:
        /* <DEDUP_REMOVED lines=36> */
.L_x_2820:
        /* <DEDUP_REMOVED lines=22> */
.L_x_2822:
        /* <DEDUP_REMOVED lines=11> */
.L_x_2815:
[----:B------:R-:W-:Y:S05]  /*0cf0*/  BSYNC B0 ;  /* 0x0000000000007941 */ /* 0x000fea0003800000 */
.L_x_2814:
        /* <DEDUP_REMOVED lines=14> */
.L_x_2825:
        /* <DEDUP_REMOVED lines=19> */
.L_x_2824:
        /* <DEDUP_REMOVED lines=14> */
.L_x_2826:
[----:B------:R-:W-:-:S13]  /*0ff0*/  ISETP.LT.OR P0, PT, R14, R39, P0 ;  /* 0x000000270e00720c */ /* 0x000fda0000701670 */
[----:B------:R-:W-:Y:S02]  /*1000*/  @P0 IMAD R5, R5, 0x3, R14 ;  /* 0x0000000305050824 */ /* 0x000fe400078e020e */
[----:B0-----:R-:W-:Y:S02]  /*1010*/  @P0 IMAD.MOV.U32 R6, RZ, RZ, 0x2 ;  /* 0x00000002ff060424 */ /* 0x001fe400078e00ff */
[----:B------:R-:W-:-:S04]  /*1020*/  @P0 IMAD R5, R5, c[0x0][0x18c], R4 ;  /* 0x0000630005050a24 */ /* 0x000fc800078e0204 */
[----:B------:R-:W-:-:S05]  /*1030*/  @P0 IMAD.WIDE R6, R5, R6, c[0x0][0x180] ;  /* 0x0000600005060625 */ /* 0x000fca00078e0206 */
[----:B------:R0:W-:Y:S02]  /*1040*/  @P0 STG.E.64 [R6.64], RZ ;  /* 0x000000ff06000986 */ /* 0x0001e4000c101b06 */
.L_x_2823:
        /* <DEDUP_REMOVED lines=74> */
.L_x_2828:
        /* <DEDUP_REMOVED lines=41> */
.L_x_2827:
        /* <DEDUP_REMOVED lines=15> */
.L_x_2842:
[----:B------:R-:W-:Y:S02]  /*1870*/  IMAD.MOV.U32 R14, RZ, RZ, R20 ;  /* 0x000000ffff0e7224 */ /* 0x000fe400078e0014 */
[----:B------:R-:W-:Y:S01]  /*1880*/  IMAD.MOV.U32 R15, RZ, RZ, R21 ;  /* 0x000000ffff0f7224 */ /* 0x000fe200078e0015 */
[----:B------:R-:W-:Y:S05]  /*1890*/  @!P1 BRA `(.L_x_2830) ;  /* 0x0000178000009947 */ /* 0x000fea0003800000 */
[----:B------:R-:W2:Y:S04]  /*18a0*/  LDG.E.128.CONSTANT R4, [R14.64] ;  /* 0x000000060e047981 */ /* 0x000ea8000c1e9d00 */
[----:B------:R-:W3:Y:S01]  /*18b0*/  LDG.E.128.CONSTANT R8, [R12.64] ;  /* 0x000000060c087981 */ /* 0x000ee2000c1e9d00 */
[----:B------:R-:W-:Y:S02]  /*18c0*/  PRMT R61, R41, 0x9910, RZ ;  /* 0x00009910293d7816 */ /* 0x000fe400000000ff */
[----:B------:R-:W-:-:S02]  /*18d0*/  ISETP.GE.AND P2, PT, R39, 0x2, PT ;  /* 0x000000022700780c */ /* 0x000fc40003f46270 */
        /* <DEDUP_REMOVED lines=192> */
.L_x_2831:
        /* <DEDUP_REMOVED lines=93> */
.L_x_2832:
        /* <DEDUP_REMOVED lines=87> */
.L_x_2830:
        /* <DEDUP_REMOVED lines=200> */
.L_x_2834:
        /* <DEDUP_REMOVED lines=93> */
.L_x_2835:
        /* <DEDUP_REMOVED lines=52> */
[----:B------:R-:W-:-:S02]  /*45b0*/  FFMA.FTZ R4, R20, R9, R4 ;  /* 0x0000000914047223 */ /* 0x000fc40000010004 */
[-C--:B------:R-:W-:Y:S01]  /*45c0*/  FFMA.FTZ R20, R22, R9.reuse, R8 ;  /* 0x0000000916147223 */ /* 0x080fe20000010008 */
[--C-:B------:R-:W-:Y:S01]  /*45d0*/  HADD2.F32 R8, -RZ, R7.reuse.H0_H0 ;  /* 0x20000007ff087230 */ /* 0x100fe20000004100 */
[----:B------:R-:W-:Y:S01]  /*45e0*/  FFMA.FTZ R66, R24, R9, R66 ;  /* 0x0000000918427223 */ /* 0x000fe20000010042 */
[----:B------:R-:W-:Y:S01]  /*45f0*/  HADD2.F32 R9, -RZ, R7.H1_H1 ;  /* 0x30000007ff097230 */ /* 0x000fe20000004100 */
[-C--:B------:R-:W-:Y:S01]  /*4600*/  FFMA.FTZ R7, R54, R5.reuse, R4 ;  /* 0x0000000536077223 */ /* 0x080fe20000010004 */
[----:B------:R-:W-:Y:S01]  /*4610*/  HADD2.F32 R4, -RZ, R59.H0_H0 ;  /* 0x2000003bff047230 */ /* 0x000fe20000004100 */
[-C--:B------:R-:W-:Y:S02]  /*4620*/  FFMA.FTZ R23, R23, R5.reuse, R20 ;  /* 0x0000000517177223 */ /* 0x080fe40000010014 */
[-C--:B------:R-:W-:Y:S02]  /*4630*/  FFMA.FTZ R25, R25, R5.reuse, R42 ;  /* 0x0000000519197223 */ /* 0x080fe4000001002a */
[----:B------:R-:W-:-:S02]  /*4640*/  FFMA.FTZ R5, R57, R5, R66 ;  /* 0x0000000539057223 */ /* 0x000fc40000010042 */
        /* <DEDUP_REMOVED lines=25> */
.L_x_2833:
        /* <DEDUP_REMOVED lines=199> */
.L_x_2837:
        /* <DEDUP_REMOVED lines=93> */
.L_x_2838:
        /* <DEDUP_REMOVED lines=87> */
.L_x_2836:
        /* <DEDUP_REMOVED lines=199> */
.L_x_2840:
        /* <DEDUP_REMOVED lines=93> */
.L_x_2841:
        /* <DEDUP_REMOVED lines=87> */
.L_x_2839:
[----:B-----5:R-:W-:Y:S01]  /*7740*/  LEA R4, R2, 0x20, 0x5 ;  /* 0x0000002002047811 */ /* 0x020fe200078e28ff */
[C---:B0-----:R-:W-:Y:S01]  /*7750*/  IMAD.WIDE R14, R21.reuse, 0x8, R14 ;  /* 0x00000008150e7825 */ /* 0x041fe200078e020e */
        /* <DEDUP_REMOVED lines=9> */
.L_x_2829:
        /* <DEDUP_REMOVED lines=8> */
.L_x_2850:
        /* <DEDUP_REMOVED lines=15> */
[----:B------:R-:W-:Y:S02]  /*7960*/  SHF.R.U32.HI R50, RZ, 0xc, R19 ;  /* 0x0000000cff327819 */ /* 0x000fe40000011613 */
[----:B------:R-:W-:Y:S02]  /*7970*/  LOP3.LUT R42, R18, 0x3f003f, RZ, 0xc0, !PT ;  /* 0x003f003f122a7812 */ /* 0x000fe400078ec0ff */
[----:B------:R-:W-:-:S02]  /*7980*/  SHF.R.U32.HI R43, RZ, 0x6, R18 ;  /* 0x00000006ff2b7819 */ /* 0x000fc40000011612 */
[----:B------:R-:W-:Y:S02]  /*7990*/  ISETP.NE.AND P2, PT, R17, RZ, PT ;  /* 0x000000ff1100720c */ /* 0x000fe40003f45270 */
[----:B------:R-:W-:Y:S02]  /*79a0*/  LOP3.LUT R52, R19, 0x3f003f, RZ, 0xc0, !PT ;  /* 0x003f003f13347812 */ /* 0x000fe400078ec0ff */
[----:B------:R-:W-:Y:S02]  /*79b0*/  SHF.R.U32.HI R53, RZ, 0x6, R19 ;  /* 0x00000006ff357819 */ /* 0x000fe40000011613 */
[----:B------:R-:W-:Y:S02]  /*79c0*/  LOP3.LUT R20, R20, 0xf000f, RZ, 0xc0, !PT ;  /* 0x000f000f14147812 */ /* 0x000fe400078ec0ff */
        /* <DEDUP_REMOVED lines=23> */
[----:B------:R-:W-:Y:S02]  /*7b40*/  SHF.R.U32.HI R51, RZ, 0x8, R11 ;  /* 0x00000008ff337819 */ /* 0x000fe4000001160b */
[----:B------:R-:W-:Y:S02]  /*7b50*/  SHF.R.U32.HI R49, RZ, 0xa, R10 ;  /* 0x0000000aff317819 */ /* 0x000fe4000001160a */
[----:B------:R-:W-:-:S02]  /*7b60*/  LOP3.LUT R47, R10, 0x3f003f, RZ, 0xc0, !PT ;  /* 0x003f003f0a2f7812 */ /* 0x000fc400078ec0ff */
[----:B------:R-:W-:Y:S02]  /*7b70*/  SHF.R.U32.HI R48, RZ, 0x6, R10 ;  /* 0x00000006ff307819 */ /* 0x000fe4000001160a */
[----:B------:R-:W-:Y:S02]  /*7b80*/  LOP3.LUT R10, R20, 0x300030, R17, 0xf8, !PT ;  /* 0x00300030140a7812 */ /* 0x000fe400078ef811 */
[----:B--2---:R-:W-:Y:S02]  /*7b90*/  SHF.R.U32.HI R17, RZ, 0xc, R5 ;  /* 0x0000000cff117819 */ /* 0x004fe40000011605 */
[----:B------:R-:W-:Y:S02]  /*7ba0*/  LOP3.LUT R50, R46, 0x300030, R9, 0xf8, !PT ;  /* 0x003000302e327812 */ /* 0x000fe400078ef809 */
[----:B------:R-:W-:Y:S02]  /*7bb0*/  LOP3.LUT R59, R54, 0x300030, R51, 0xf8, !PT ;  /* 0x00300030363b7812 */ /* 0x000fe400078ef833 */
[----:B------:R-:W-:-:S02]  /*7bc0*/  SHF.R.U32.HI R20, RZ, 0xc, R6 ;  /* 0x0000000cff147819 */ /* 0x000fc40000011606 */
[----:B------:R-:W-:Y:S02]  /*7bd0*/  LOP3.LUT R45, R25, 0x300030, R8, 0xf8, !PT ;  /* 0x00300030192d7812 */ /* 0x000fe400078ef808 */
[----:B------:R-:W-:Y:S02]  /*7be0*/  SHF.R.U32.HI R9, RZ, 0xc, R4 ;  /* 0x0000000cff097819 */ /* 0x000fe40000011604 */
        /* <DEDUP_REMOVED lines=16> */
[----:B------:R-:W-:Y:S02]  /*7cf0*/  LOP3.LUT R7, R6, 0x300030, R19, 0xf8, !PT ;  /* 0x0030003006077812 */ /* 0x000fe400078ef813 */
[----:B------:R-:W-:Y:S02]  /*7d00*/  LOP3.LUT R54, R54, 0x64006400, RZ, 0xfc, !PT ;  /* 0x6400640036367812 */ /* 0x000fe400078efcff */
[----:B------:R-:W-:Y:S02]  /*7d10*/  LOP3.LUT R55, R55, 0x3f003f, RZ, 0xc0, !PT ;  /* 0x003f003f37377812 */ /* 0x000fe400078ec0ff */
[----:B------:R-:W-:Y:S02]  /*7d20*/  LOP3.LUT R51, R20, 0x300030, R49, 0xf8, !PT ;  /* 0x0030003014337812 */ /* 0x000fe400078ef831 */
        /* <DEDUP_REMOVED lines=113> */
.L_x_2845:
        /* <DEDUP_REMOVED lines=48> */
.L_x_2846:
        /* <DEDUP_REMOVED lines=45> */
.L_x_2844:
        /* <DEDUP_REMOVED lines=20> */
[----:B----4-:R-:W-:Y:S02]  /*8b50*/  SHF.R.U32.HI R17, RZ, 0x8, R8 ;  /* 0x00000008ff117819 */ /* 0x010fe40000011608 */
[----:B------:R-:W-:-:S02]  /*8b60*/  LOP3.LUT R22, R22, 0xf000f, RZ, 0xc0, !PT ;  /* 0x000f000f16167812 */ /* 0x000fc400078ec0ff */
[----:B------:R-:W-:Y:S02]  /*8b70*/  LOP3.LUT R52, R19, 0x3f003f, RZ, 0xc0, !PT ;  /* 0x003f003f13347812 */ /* 0x000fe400078ec0ff */
[----:B------:R-:W-:Y:S02]  /*8b80*/  SHF.R.U32.HI R53, RZ, 0x6, R19 ;  /* 0x00000006ff357819 */ /* 0x000fe40000011613 */
        /* <DEDUP_REMOVED lines=11> */
[----:B------:R-:W-:Y:S02]  /*8c40*/  SHF.R.U32.HI R51, RZ, 0x8, R11 ;  /* 0x00000008ff337819 */ /* 0x000fe4000001160b */
[----:B------:R-:W-:Y:S02]  /*8c50*/  LOP3.LUT R54, R50, 0xf000f, RZ, 0xc0, !PT ;  /* 0x000f000f32367812 */ /* 0x000fe400078ec0ff */
[----:B------:R-:W-:Y:S02]  /*8c60*/  LOP3.LUT R46, R45, 0xf000f, RZ, 0xc0, !PT ;  /* 0x000f000f2d2e7812 */ /* 0x000fe400078ec0ff */
[----:B------:R-:W-:Y:S02]  /*8c70*/  LOP3.LUT R10, R22, 0x300030, R17, 0xf8, !PT ;  /* 0x00300030160a7812 */ /* 0x000fe400078ef811 */
[----:B------:R-:W-:-:S02]  /*8c80*/  LOP3.LUT R25, R25, 0xf000f, RZ, 0xc0, !PT ;  /* 0x000f000f19197812 */ /* 0x000fc400078ec0ff */
[----:B---3--:R-:W-:Y:S02]  /*8c90*/  SHF.R.U32.HI R22, RZ, 0xc, R6 ;  /* 0x0000000cff167819 */ /* 0x008fe40000011606 */
[----:B------:R-:W-:Y:S02]  /*8ca0*/  LOP3.LUT R59, R54, 0x300030, R51, 0xf8, !PT ;  /* 0x00300030363b7812 */ /* 0x000fe400078ef833 */
[----:B------:R-:W-:Y:S02]  /*8cb0*/  SHF.R.U32.HI R17, RZ, 0xc, R5 ;  /* 0x0000000cff117819 */ /* 0x000fe40000011605 */
[----:B------:R-:W-:Y:S02]  /*8cc0*/  LOP3.LUT R50, R46, 0x300030, R9, 0xf8, !PT ;  /* 0x003000302e327812 */ /* 0x000fe400078ef809 */
[----:B------:R-:W-:Y:S02]  /*8cd0*/  SHF.R.U32.HI R51, RZ, 0xc, R7 ;  /* 0x0000000cff337819 */ /* 0x000fe40000011607 */
[----:B------:R-:W-:-:S02]  /*8ce0*/  LOP3.LUT R45, R25, 0x300030, R8, 0xf8, !PT ;  /* 0x00300030192d7812 */ /* 0x000fc400078ef808 */
[----:B------:R-:W-:Y:S02]  /*8cf0*/  SHF.R.U32.HI R9, RZ, 0xc, R4 ;  /* 0x0000000cff097819 */ /* 0x000fe40000011604 */
[----:B------:R-:W-:Y:S02]  /*8d00*/  LOP3.LUT R22, R22, 0xf000f, RZ, 0xc0, !PT ;  /* 0x000f000f16167812 */ /* 0x000fe400078ec0ff */
[--C-:B------:R-:W-:Y:S02]  /*8d10*/  SHF.R.U32.HI R57, RZ, 0xa, R11.reuse ;  /* 0x0000000aff397819 */ /* 0x100fe4000001160b */
        /* <DEDUP_REMOVED lines=18> */
[----:B------:R-:W-:Y:S02]  /*8e40*/  LOP3.LUT R22, R43, 0x64006400, RZ, 0xfc, !PT ;  /* 0x640064002b167812 */ /* 0x000fe400078efcff */
        /* <DEDUP_REMOVED lines=121> */
.L_x_2848:
        /* <DEDUP_REMOVED lines=48> */
.L_x_2849:
        /* <DEDUP_REMOVED lines=45> */
.L_x_2847:
        /* <DEDUP_REMOVED lines=9> */
.L_x_2843:
        /* <DEDUP_REMOVED lines=8> */
.L_x_2855:
[----:B------:R-:W-:-:S04]  /*9cc0*/  IMAD.MOV.U32 R27, RZ, RZ, c[0x0][0x18c] ;  /* 0x00006300ff1b7624 */ /* 0x000fc800078e00ff */
[C---:B-----5:R-:W-:Y:S02]  /*9cd0*/  IMAD.WIDE R16, R27.reuse, 0x4, R20 ;  /* 0x000000041b107825 */ /* 0x060fe400078e0214 */
        /* <DEDUP_REMOVED lines=18> */
[----:B------:R-:W-:-:S02]  /*9e00*/  SHF.R.U32.HI R72, RZ, 0xe, R17 ;  /* 0x0000000eff487819 */ /* 0x000fc40000011611 */
[----:B------:R-:W-:Y:S02]  /*9e10*/  LOP3.LUT R59, R58, 0x20002, R59, 0xf8, !PT ;  /* 0x000200023a3b7812 */ /* 0x000fe400078ef83b */
[----:B------:R-:W-:Y:S02]  /*9e20*/  LOP3.LUT R71, R71, 0x10001, RZ, 0xc0, !PT ;  /* 0x0001000147477812 */ /* 0x000fe400078ec0ff */
[----:B------:R-:W-:Y:S02]  /*9e30*/  SHF.R.U32.HI R85, RZ, 0xe, R19 ;  /* 0x0000000eff557819 */ /* 0x000fe40000011613 */
[----:B------:R-:W-:Y:S02]  /*9e40*/  PRMT R58, R41, 0x9910, RZ ;  /* 0x00009910293a7816 */ /* 0x000fe400000000ff */
[----:B------:R-:W-:Y:S02]  /*9e50*/  LOP3.LUT R84, R84, 0x10001, RZ, 0xc0, !PT ;  /* 0x0001000154547812 */ /* 0x000fe400078ec0ff */
[----:B------:R-:W-:-:S02]  /*9e60*/  SHF.R.U32.HI R82, RZ, 0xd, R14 ;  /* 0x0000000dff527819 */ /* 0x000fc4000001160e */
[----:B------:R-:W-:Y:S02]  /*9e70*/  LOP3.LUT R81, R80, 0x20002, R81, 0xf8, !PT ;  /* 0x0002000250517812 */ /* 0x000fe400078ef851 */
[----:B------:R-:W-:Y:S02]  /*9e80*/  SHF.R.U32.HI R73, RZ, 0xd, R13 ;  /* 0x0000000dff497819 */ /* 0x000fe4000001160d */
[----:B------:R-:W-:Y:S02]  /*9e90*/  LOP3.LUT R72, R71, 0x20002, R72, 0xf8, !PT ;  /* 0x0002000247487812 */ /* 0x000fe400078ef848 */
[----:B------:R-:W-:Y:S02]  /*9ea0*/  SHF.R.U32.HI R86, RZ, 0xd, R15 ;  /* 0x0000000dff567819 */ /* 0x000fe4000001160f */
[----:B------:R-:W-:Y:S02]  /*9eb0*/  LOP3.LUT R85, R84, 0x20002, R85, 0xf8, !PT ;  /* 0x0002000254557812 */ /* 0x000fe400078ef855 */
[----:B------:R-:W-:-:S02]  /*9ec0*/  ISETP.NE.AND P2, PT, R58, RZ, PT ;  /* 0x000000ff3a00720c */ /* 0x000fc40003f45270 */
[----:B------:R-:W-:Y:S02]  /*9ed0*/  SHF.R.U32.HI R83, RZ, 0xc, R10 ;  /* 0x0000000cff537819 */ /* 0x000fe4000001160a */
[----:B------:R-:W-:Y:S02]  /*9ee0*/  LOP3.LUT R58, R81, 0x40004, R82, 0xf8, !PT ;  /* 0x00040004513a7812 */ /* 0x000fe400078ef852 */
[C---:B------:R-:W-:Y:S02]  /*9ef0*/  LOP3.LUT R24, R21.reuse, 0x3e003e0, RZ, 0xc0, !PT ;  /* 0x03e003e015187812 */ /* 0x040fe400078ec0ff */
[----:B------:R-:W-:Y:S02]  /*9f00*/  LOP3.LUT R48, R21, 0x1f001f, RZ, 0xc0, !PT ;  /* 0x001f001f15307812 */ /* 0x000fe400078ec0ff */
[----:B------:R-:W-:Y:S02]  /*9f10*/  SHF.R.U32.HI R51, RZ, 0xa, R21 ;  /* 0x0000000aff337819 */ /* 0x000fe40000011615 */
[----:B------:R-:W-:-:S02]  /*9f20*/  SHF.R.U32.HI R75, RZ, 0xc, R9 ;  /* 0x0000000cff4b7819 */ /* 0x000fc40000011609 */
[----:B------:R-:W-:Y:S02]  /*9f30*/  LOP3.LUT R72, R72, 0x40004, R73, 0xf8, !PT ;  /* 0x0004000448487812 */ /* 0x000fe400078ef849 */
[C---:B------:R-:W-:Y:S02]  /*9f40*/  LOP3.LUT R21, R23.reuse, 0x3e003e0, RZ, 0xc0, !PT ;  /* 0x03e003e017157812 */ /* 0x040fe400078ec0ff */
[----:B------:R-:W-:Y:S02]  /*9f50*/  LOP3.LUT R42, R23, 0x1f001f, RZ, 0xc0, !PT ;  /* 0x001f001f172a7812 */ /* 0x000fe400078ec0ff */
[----:B------:R-:W-:Y:S02]  /*9f60*/  SHF.R.U32.HI R43, RZ, 0xa, R23 ;  /* 0x0000000aff2b7819 */ /* 0x000fe40000011617 */
[----:B------:R-:W-:Y:S02]  /*9f70*/  SHF.R.U32.HI R60, RZ, 0xd, R12 ;  /* 0x0000000dff3c7819 */ /* 0x000fe4000001160c */
[----:B------:R-:W-:-:S02]  /*9f80*/  SHF.R.U32.HI R87, RZ, 0xc, R11 ;  /* 0x0000000cff577819 */ /* 0x000fc4000001160b */
[----:B------:R-:W-:Y:S02]  /*9f90*/  LOP3.LUT R80, R85, 0x40004, R86, 0xf8, !PT ;  /* 0x0004000455507812 */ /* 0x000fe400078ef856 */
[----:B------:R-:W-:Y:S02]  /*9fa0*/  LOP3.LUT R25, R20, 0x3e003e0, RZ, 0xc0, !PT ;  /* 0x03e003e014197812 */ /* 0x000fe400078ec0ff */
[----:B------:R-:W-:Y:S02]  /*9fb0*/  LOP3.LUT R23, R13, 0x3e003e0, RZ, 0xc0, !PT ;  /* 0x03e003e00d177812 */ /* 0x000fe400078ec0ff */
[----:B------:R-:W-:Y:S02]  /*9fc0*/  LOP3.LUT R90, R58, 0x80008, R83, 0xf8, !PT ;  /* 0x000800083a5a7812 */ /* 0x000fe400078ef853 */
[----:B------:R-:W-:Y:S02]  /*9fd0*/  LOP3.LUT R79, R8, 0x3e003e0, RZ, 0xc0, !PT ;  /* 0x03e003e0084f7812 */ /* 0x000fe400078ec0ff */
[----:B------:R-:W-:-:S02]  /*9fe0*/  LOP3.LUT R70, R9, 0x3e003e0, RZ, 0xc0, !PT ;  /* 0x03e003e009467812 */ /* 0x000fc400078ec0ff */
[----:B------:R-:W-:Y:S02]  /*9ff0*/  PRMT R0, R88, 0x7610, R0 ;  /* 0x0000761058007816 */ /* 0x000fe40000000000 */
[----:B------:R-:W-:Y:S02]  /*a000*/  LOP3.LUT R86, R72, 0x80008, R75, 0xf8, !PT ;  /* 0x0008000848567812 */ /* 0x000fe400078ef84b */
[----:B------:R-:W-:Y:S02]  /*a010*/  SHF.R.U32.HI R65, RZ, 0xc, R8 ;  /* 0x0000000cff417819 */ /* 0x000fe40000011608 */
[----:B------:R-:W-:Y:S02]  /*a020*/  LOP3.LUT R63, R9, 0x1f001f, RZ, 0xc0, !PT ;  /* 0x001f001f093f7812 */ /* 0x000fe400078ec0ff */
[----:B------:R-:W-:Y:S02]  /*a030*/  SHF.R.U32.HI R64, RZ, 0xa, R9 ;  /* 0x0000000aff407819 */ /* 0x000fe40000011609 */
[----:B------:R-:W-:-:S02]  /*a040*/  LOP3.LUT R60, R59, 0x40004, R60, 0xf8, !PT ;  /* 0x000400043b3c7812 */ /* 0x000fc400078ef83c */
[----:B------:R-:W-:Y:S02]  /*a050*/  LOP3.LUT R94, R80, 0x80008, R87, 0xf8, !PT ;  /* 0x00080008505e7812 */ /* 0x000fe400078ef857 */
[----:B------:R-:W-:Y:S02]  /*a060*/  LOP3.LUT R55, R20, 0x1f001f, RZ, 0xc0, !PT ;  /* 0x001f001f14377812 */ /* 0x000fe400078ec0ff */
[----:B------:R-:W-:Y:S02]  /*a070*/  SHF.R.U32.HI R54, RZ, 0xa, R20 ;  /* 0x0000000aff367819 */ /* 0x000fe40000011614 */
[C---:B------:R-:W-:Y:S02]  /*a080*/  LOP3.LUT R67, R11.reuse, 0x3e003e0, RZ, 0xc0, !PT ;  /* 0x03e003e00b437812 */ /* 0x040fe400078ec0ff */
[----:B------:R-:W-:Y:S02]  /*a090*/  LOP3.LUT R9, R11, 0x1f001f, RZ, 0xc0, !PT ;  /* 0x001f001f0b097812 */ /* 0x000fe400078ec0ff */
[----:B------:R-:W-:-:S02]  /*a0a0*/  LOP3.LUT R25, R25, 0x64006400, RZ, 0xfc, !PT ;  /* 0x6400640019197812 */ /* 0x000fc400078efcff */
[----:B------:R-:W-:Y:S02]  /*a0b0*/  LOP3.LUT R23, R23, 0x64006400, RZ, 0xfc, !PT ;  /* 0x6400640017177812 */ /* 0x000fe400078efcff */
[C---:B------:R-:W-:Y:S02]  /*a0c0*/  LOP3.LUT R20, R22.reuse, 0x3e003e0, RZ, 0xc0, !PT ;  /* 0x03e003e016147812 */ /* 0x040fe400078ec0ff */
[----:B------:R-:W-:Y:S02]  /*a0d0*/  LOP3.LUT R44, R22, 0x1f001f, RZ, 0xc0, !PT ;  /* 0x001f001f162c7812 */ /* 0x000fe400078ec0ff */
[----:B------:R-:W-:Y:S02]  /*a0e0*/  SHF.R.U32.HI R45, RZ, 0xa, R22 ;  /* 0x0000000aff2d7819 */ /* 0x000fe40000011616 */
[----:B------:R-:W-:Y:S02]  /*a0f0*/  SHF.R.U32.HI R78, RZ, 0xa, R8 ;  /* 0x0000000aff4e7819 */ /* 0x000fe40000011608 */
[----:B------:R-:W-:-:S02]  /*a100*/  SHF.R.U32.HI R11, RZ, 0xa, R11 ;  /* 0x0000000aff0b7819 */ /* 0x000fc4000001160b */
[----:B------:R-:W-:Y:S02]  /*a110*/  LOP3.LUT R79, R79, 0x64006400, RZ, 0xfc, !PT ;  /* 0x640064004f4f7812 */ /* 0x000fe400078efcff */
[C---:B------:R-:W-:Y:S02]  /*a120*/  LOP3.LUT R22, R17.reuse, 0x3e003e0, RZ, 0xc0, !PT ;  /* 0x03e003e011167812 */ /* 0x040fe400078ec0ff */
[C---:B------:R-:W-:Y:S02]  /*a130*/  LOP3.LUT R68, R16.reuse, 0x3e003e0, RZ, 0xc0, !PT ;  /* 0x03e003e010447812 */ /* 0x040fe400078ec0ff */
[----:B------:R-:W-:Y:S02]  /*a140*/  LOP3.LUT R61, R16, 0x1f001f, RZ, 0xc0, !PT ;  /* 0x001f001f103d7812 */ /* 0x000fe400078ec0ff */
[----:B------:R-:W-:Y:S02]  /*a150*/  SHF.R.U32.HI R62, RZ, 0xa, R16 ;  /* 0x0000000aff3e7819 */ /* 0x000fe40000011610 */
[----:B------:R-:W-:-:S02]  /*a160*/  LOP3.LUT R52, R17, 0x1f001f, RZ, 0xc0, !PT ;  /* 0x001f001f11347812 */ /* 0x000fc400078ec0ff */
[----:B------:R-:W-:Y:S02]  /*a170*/  SHF.R.U32.HI R53, RZ, 0xa, R17 ;  /* 0x0000000aff357819 */ /* 0x000fe40000011611 */
[----:B------:R-:W-:Y:S02]  /*a180*/  SHF.R.U32.HI R49, RZ, 0xa, R18 ;  /* 0x0000000aff317819 */ /* 0x000fe40000011612 */
[----:B------:R-:W-:Y:S02]  /*a190*/  LOP3.LUT R82, R60, 0x80008, R65, 0xf8, !PT ;  /* 0x000800083c527812 */ /* 0x000fe400078ef841 */
        /* <DEDUP_REMOVED lines=8> */
[----:B------:R-:W-:-:S02]  /*a220*/  LOP3.LUT R56, R13, 0x1f001f, RZ, 0xc0, !PT ;  /* 0x001f001f0d387812 */ /* 0x000fc400078ec0ff */
[----:B------:R-:W-:Y:S02]  /*a230*/  SHF.R.U32.HI R57, RZ, 0xa, R13 ;  /* 0x0000000aff397819 */ /* 0x000fe4000001160d */
[----:B------:R-:W-:Y:S02]  /*a240*/  LOP3.LUT R77, R8, 0x1f001f, RZ, 0xc0, !PT ;  /* 0x001f001f084d7812 */ /* 0x000fe400078ec0ff */
[----:B------:R-:W-:Y:S02]  /*a250*/  LOP3.LUT R66, R10, 0x3e003e0, RZ, 0xc0, !PT ;  /* 0x03e003e00a427812 */ /* 0x000fe400078ec0ff */
[----:B------:R-:W-:Y:S01]  /*a260*/  LOP3.LUT R93, R24, 0x64006400, RZ, 0xfc, !PT ;  /* 0x64006400185d7812 */ /* 0x000fe200078efcff */
[-C--:B------:R-:W-:Y:S01]  /*a270*/  HFMA2 R24, R23, R0.reuse.H0_H0, -48, -48 ;  /* 0xd200d20017187431 */ /* 0x080fe20000040000 */
[----:B------:R-:W-:Y:S02]  /*a280*/  LOP3.LUT R64, R64, 0x1f001f, RZ, 0xc0, !PT ;  /* 0x001f001f40407812 */ /* 0x000fe400078ec0ff */
[C---:B------:R-:W-:Y:S01]  /*a290*/  LOP3.LUT R19, R14.reuse, 0x3e003e0, RZ, 0xc0, !PT ;  /* 0x03e003e00e137812 */ /* 0x040fe200078ec0ff */
[----:B------:R-:W-:Y:S01]  /*a2a0*/  HFMA2 R93, R93, R0.H0_H0, -48, -48 ;  /* 0xd200d2005d5d7431 */ /* 0x000fe20000040000 */
        /* <DEDUP_REMOVED lines=57> */
[----:B------:R-:W-:Y:S02]  /*a640*/  LOP3.LUT R71, R6, 0x1f001f, RZ, 0xc0, !PT ;  /* 0x001f001f06477812 */ /* 0x000fe400078ec0ff */
[----:B------:R-:W-:Y:S02]  /*a650*/  SHF.R.U32.HI R72, RZ, 0xa, R6 ;  /* 0x0000000aff487819 */ /* 0x000fe40000011606 */
[----:B------:R-:W-:Y:S02]  /*a660*/  SHF.R.U32.HI R87, RZ, 0xb, R7 ;  /* 0x0000000bff577819 */ /* 0x000fe40000011607 */
[----:B------:R-:W-:Y:S01]  /*a670*/  LOP3.LUT R6, R90, 0x100010, R85, 0xf8, !PT ;  /* 0x001000105a067812 */ /* 0x000fe200078ef855 */
[----:B------:R-:W-:Y:S01]  /*a680*/  HADD2 R90, R55, -1040, -1040 ;  /* 0xe410e410375a7430 */ /* 0x000fe20000000000 */
[----:B------:R-:W-:Y:S02]  /*a690*/  SHF.R.U32.HI R83, RZ, 0xb, R5 ;  /* 0x0000000bff537819 */ /* 0x000fe40000011605 */
[----:B------:R-:W-:Y:S01]  /*a6a0*/  LOP3.LUT R85, R70, 0x64006400, RZ, 0xfc, !PT ;  /* 0x6400640046557812 */ /* 0x000fe200078efcff */
[----:B------:R-:W-:Y:S01]  /*a6b0*/  HFMA2 R70, R101, R0.H0_H0, -48, -48 ;  /* 0xd200d20065467431 */ /* 0x000fe20000040000 */
[----:B------:R-:W-:-:S02]  /*a6c0*/  SHF.R.U32.HI R81, RZ, 0xb, R4 ;  /* 0x0000000bff517819 */ /* 0x000fc40000011604 */
[C---:B------:R-:W-:Y:S01]  /*a6d0*/  LOP3.LUT R92, R7.reuse, 0x3e003e0, RZ, 0xc0, !PT ;  /* 0x03e003e0075c7812 */ /* 0x040fe200078ec0ff */
[----:B------:R-:W-:Y:S01]  /*a6e0*/  HFMA2 R23, R85, R0.H0_H0, -48, -48 ;  /* 0xd200d20055177431 */ /* 0x000fe20000040000 */
[----:B------:R-:W-:Y:S02]  /*a6f0*/  LOP3.LUT R73, R7, 0x1f001f, RZ, 0xc0, !PT ;  /* 0x001f001f07497812 */ /* 0x000fe400078ec0ff */
[----:B------:R-:W-:Y:S02]  /*a700*/  SHF.R.U32.HI R75, RZ, 0xa, R7 ;  /* 0x0000000aff4b7819 */ /* 0x000fe40000011607 */
[C---:B------:R-:W-:Y:S02]  /*a710*/  LOP3.LUT R84, R5.reuse, 0x3e003e0, RZ, 0xc0, !PT ;  /* 0x03e003e005547812 */ /* 0x040fe400078ec0ff */
[----:B------:R-:W-:Y:S02]  /*a720*/  LOP3.LUT R59, R5, 0x1f001f, RZ, 0xc0, !PT ;  /* 0x001f001f053b7812 */ /* 0x000fe400078ec0ff */
[----:B------:R-:W-:-:S02]  /*a730*/  SHF.R.U32.HI R65, RZ, 0xa, R5 ;  /* 0x0000000aff417819 */ /* 0x000fc40000011605 */
[----:B------:R-:W-:Y:S01]  /*a740*/  LOP3.LUT R7, R94, 0x100010, R87, 0xf8, !PT ;  /* 0x001000105e077812 */ /* 0x000fe200078ef857 */
[-C--:B------:R-:W-:Y:S01]  /*a750*/  HFMA2 R94, R25, R0.reuse.H0_H0, -48, -48 ;  /* 0xd200d200195e7431 */ /* 0x080fe20000040000 */
[----:B------:R-:W-:Y:S01]  /*a760*/  SHF.R.U32.HI R60, RZ, 0xa, R4 ;  /* 0x0000000aff3c7819 */ /* 0x000fe20000011604 */
[-C--:B------:R-:W-:Y:S01]  /*a770*/  HFMA2 R25, R79, R0.reuse.H0_H0, -48, -48 ;  /* 0xd200d2004f197431 */ /* 0x080fe20000040000 */
[----:B------:R-:W-:Y:S01]  /*a780*/  LOP3.LUT R5, R86, 0x100010, R83, 0xf8, !PT ;  /* 0x0010001056057812 */ /* 0x000fe200078ef853 */
[----:B------:R-:W-:Y:S01]  /*a790*/  HADD2 R86, R44, -1040, -1040 ;  /* 0xe410e4102c567430 */ /* 0x000fe20000000000 */
[C---:B------:R-:W-:Y:S01]  /*a7a0*/  LOP3.LUT R80, R4.reuse, 0x3e003e0, RZ, 0xc0, !PT ;  /* 0x03e003e004507812 */ /* 0x040fe200078ec0ff */
[----:B------:R-:W-:Y:S01]  /*a7b0*/  HADD2 R44, R8, -1040, -1040 ;  /* 0xe410e410082c7430 */ /* 0x000fe20000000000 */
[----:B------:R-:W-:Y:S02]  /*a7c0*/  LOP3.LUT R58, R4, 0x1f001f, RZ, 0xc0, !PT ;  /* 0x001f001f043a7812 */ /* 0x000fe400078ec0ff */
[----:B------:R-:W-:Y:S01]  /*a7d0*/  LOP3.LUT R83, R22, 0x64006400, RZ, 0xfc, !PT ;  /* 0x6400640016537812 */ /* 0x000fe200078efcff */
[-C--:B------:R-:W-:Y:S01]  /*a7e0*/  HFMA2 R22, R19, R0.reuse.H0_H0, -48, -48 ;  /* 0xd200d20013167431 */ /* 0x080fe20000040000 */
[----:B------:R-:W-:Y:S01]  /*a7f0*/  LOP3.LUT R4, R82, 0x100010, R81, 0xf8, !PT ;  /* 0x0010001052047812 */ /* 0x000fe200078ef851 */
        /* <DEDUP_REMOVED lines=66> */
[----:B------:R-:W-:Y:S02]  /*ac20*/  HFMA2 R0, R107, R0.H0_H0, -48, -48 ;  /* 0xd200d2006b007431 */ /* 0x000fe40000040000 */
        /* <DEDUP_REMOVED lines=96> */
.L_x_2853:
        /* <DEDUP_REMOVED lines=82> */
.L_x_2854:
        /* <DEDUP_REMOVED lines=79> */
.L_x_2852:
        /* <DEDUP_REMOVED lines=8> */
.L_x_2851:
        /* <DEDUP_REMOVED lines=15> */
[----:B0-----:R-:W-:-:S05]  /*bdb0*/  LOP3.LUT R4, R2, 0xffffff, RZ, 0xc0, !PT ;  /* 0x00ffffff02047812 */ /* 0x001fca00078ec0ff */
.L_x_2859:
[----:B------:R-:W0:Y:S02]  /*bdc0*/  LDS R6, [R4] ;  /* 0x0000000004067984 */ /* 0x000e240000000800 */
[----:B0-----:R-:W-:-:S06]  /*bdd0*/  HADD2 R7, R6, R36 ;  /* 0x0000002406077230 */ /* 0x001fcc0000000000 */
[----:B------:R-:W0:Y:S02]  /*bde0*/  ATOMS.CAST.SPIN R7, [R4], R6, R7 ;  /* 0x000000060407738d */ /* 0x000e240001800007 */
[----:B0-----:R-:W-:-:S13]  /*bdf0*/  ISETP.EQ.U32.AND P0, PT, R7, 0x1, PT ;  /* 0x000000010700780c */ /* 0x001fda0003f02070 */
[----:B------:R-:W-:Y:S05]  /*be00*/  @!P0 BRA `(.L_x_2859) ;  /* 0xffffffb000008947 */ /* 0x000fea000383ffff */
[----:B------:R-:W-:Y:S05]  /*be10*/  BRA `(.L_x_2857) ;  /* 0x0000003000007947 */ /* 0x000fea0003800000 */
.L_x_2858:
[----:B0-----:R-:W2:Y:S02]  /*be20*/  LD.E R4, [R2.64] ;  /* 0x0000000602047980 */ /* 0x001ea4000c101900 */
[----:B--2---:R-:W-:-:S05]  /*be30*/  IMAD.IADD R5, R36, 0x1, R4 ;  /* 0x0000000124057824 */ /* 0x004fca00078e0204 */
[----:B------:R0:W-:Y:S02]  /*be40*/  ST.E [R2.64], R5 ;  /* 0x0000000502007985 */ /* 0x0001e4000c101906 */
.L_x_2857:
[----:B------:R-:W-:Y:S05]  /*be50*/  BSYNC B0 ;  /* 0x0000000000007941 */ /* 0x000fea0003800000 */
.L_x_2856:
[----:B------:R-:W2:Y:S01]  /*be60*/  ATOM.E.ADD.F16x2.RN.STRONG.GPU P0, RZ, [R2.64+0x4], R35 ;  /* 0x0000042302ff798a */ /* 0x000ea2000810e9c6 */
[----:B------:R-:W-:Y:S01]  /*be70*/  BSSY B0, `(.L_x_2860) ;  /* 0x000000f000007945 */ /* 0x000fe20003800000 */
[----:B--2---:R-:W-:Y:S05]  /*be80*/  @P0 BRA `(.L_x_2861) ;  /* 0x000000d000000947 */ /* 0x004fea0003800000 */
[----:B------:R-:W1:Y:S02]  /*be90*/  QSPC.E.S P0, RZ, [R2+0x4] ;  /* 0x0000040002ff73aa */ /* 0x000e640000000500 */
[----:B-1----:R-:W-:Y:S05]  /*bea0*/  @!P0 BRA `(.L_x_2862) ;  /* 0x0000008000008947 */ /* 0x002fea0003800000 */
[----:B0-----:R-:W-:-:S04]  /*beb0*/  IADD3 R2, R2, 0x4, RZ ;  /* 0x0000000402027810 */ /* 0x001fc80007ffe0ff */
[----:B------:R-:W-:-:S05]  /*bec0*/  LOP3.LUT R2, R2, 0xffffff, RZ, 0xc0, !PT ;  /* 0x00ffffff02027812 */ /* 0x000fca00078ec0ff */
.L_x_2863:
[----:B------:R-:W0:Y:S02]  /*bed0*/  LDS R4, [R2] ;  /* 0x0000000002047984 */ /* 0x000e240000000800 */
[----:B0-----:R-:W-:-:S10]  /*bee0*/  HFMA2.MMA R5, R4, 1, 1, R35 ;  /* 0x3c003c0004057835 */ /* 0x001fd40000000023 */
[----:B------:R-:W0:Y:S02]  /*bef0*/  ATOMS.CAST.SPIN R5, [R2], R4, R5 ;  /* 0x000000040205738d */ /* 0x000e240001800005 */
[----:B0-----:R-:W-:-:S13]  /*bf00*/  ISETP.EQ.U32.AND P0, PT, R5, 0x1, PT ;  /* 0x000000010500780c */ /* 0x001fda0003f02070 */
[----:B------:R-:W-:Y:S05]  /*bf10*/  @!P0 BRA `(.L_x_2863) ;  /* 0xffffffb000008947 */ /* 0x000fea000383ffff */
[----:B------:R-:W-:Y:S05]  /*bf20*/  BRA `(.L_x_2861) ;  /* 0x0000003000007947 */ /* 0x000fea0003800000 */
.L_x_2862:
[----:B0-----:R-:W2:Y:S02]  /*bf30*/  LD.E R4, [R2.64+0x4] ;  /* 0x0000040602047980 */ /* 0x001ea4000c101900 */
[----:B--2---:R-:W-:-:S05]  /*bf40*/  IMAD.IADD R5, R35, 0x1, R4 ;  /* 0x0000000123057824 */ /* 0x004fca00078e0204 */
[----:B------:R0:W-:Y:S02]  /*bf50*/  ST.E [R2.64+0x4], R5 ;  /* 0x0000040502007985 */ /* 0x0001e4000c101906 */
.L_x_2861:
[----:B------:R-:W-:Y:S05]  /*bf60*/  BSYNC B0 ;  /* 0x0000000000007941 */ /* 0x000fea0003800000 */
.L_x_2860:
        /* <DEDUP_REMOVED lines=10> */
.L_x_2867:
[----:B------:R-:W0:Y:S02]  /*c010*/  LDS R6, [R4] ;  /* 0x0000000004067984 */ /* 0x000e240000000800 */
[----:B0-----:R-:W-:-:S06]  /*c020*/  HADD2 R7, R6, R34 ;  /* 0x0000002206077230 */ /* 0x001fcc0000000000 */
[----:B------:R-:W0:Y:S02]  /*c030*/  ATOMS.CAST.SPIN R7, [R4], R6, R7 ;  /* 0x000000060407738d */ /* 0x000e240001800007 */
[----:B0-----:R-:W-:-:S13]  /*c040*/  ISETP.EQ.U32.AND P0, PT, R7, 0x1, PT ;  /* 0x000000010700780c */ /* 0x001fda0003f02070 */
[----:B------:R-:W-:Y:S05]  /*c050*/  @!P0 BRA `(.L_x_2867) ;  /* 0xffffffb000008947 */ /* 0x000fea000383ffff */
[----:B------:R-:W-:Y:S05]  /*c060*/  BRA `(.L_x_2865) ;  /* 0x0000003000007947 */ /* 0x000fea0003800000 */
.L_x_2866:
[----:B------:R-:W2:Y:S02]  /*c070*/  LD.E R4, [R2.64] ;  /* 0x0000000602047980 */ /* 0x000ea4000c101900 */
[----:B--2---:R-:W-:-:S05]  /*c080*/  IMAD.IADD R5, R34, 0x1, R4 ;  /* 0x0000000122057824 */ /* 0x004fca00078e0204 */
[----:B------:R0:W-:Y:S02]  /*c090*/  ST.E [R2.64], R5 ;  /* 0x0000000502007985 */ /* 0x0001e4000c101906 */
.L_x_2865:
[----:B------:R-:W-:Y:S05]  /*c0a0*/  BSYNC B0 ;  /* 0x0000000000007941 */ /* 0x000fea0003800000 */
.L_x_2864:
[----:B------:R-:W2:Y:S01]  /*c0b0*/  ATOM.E.ADD.F16x2.RN.STRONG.GPU P0, RZ, [R2.64+0x4], R33 ;  /* 0x0000042102ff798a */ /* 0x000ea2000810e9c6 */
[----:B------:R-:W-:Y:S01]  /*c0c0*/  BSSY B0, `(.L_x_2868) ;  /* 0x000000f000007945 */ /* 0x000fe20003800000 */
[----:B--2---:R-:W-:Y:S05]  /*c0d0*/  @P0 BRA `(.L_x_2869) ;  /* 0x000000d000000947 */ /* 0x004fea0003800000 */
[----:B------:R-:W1:Y:S02]  /*c0e0*/  QSPC.E.S P0, RZ, [R2+0x4] ;  /* 0x0000040002ff73aa */ /* 0x000e640000000500 */
[----:B-1----:R-:W-:Y:S05]  /*c0f0*/  @!P0 BRA `(.L_x_2870) ;  /* 0x0000008000008947 */ /* 0x002fea0003800000 */
[----:B0-----:R-:W-:-:S04]  /*c100*/  IADD3 R2, R2, 0x4, RZ ;  /* 0x0000000402027810 */ /* 0x001fc80007ffe0ff */
[----:B------:R-:W-:-:S05]  /*c110*/  LOP3.LUT R2, R2, 0xffffff, RZ, 0xc0, !PT ;  /* 0x00ffffff02027812 */ /* 0x000fca00078ec0ff */
.L_x_2871:
[----:B------:R-:W0:Y:S02]  /*c120*/  LDS R4, [R2] ;  /* 0x0000000002047984 */ /* 0x000e240000000800 */
[----:B0-----:R-:W-:-:S10]  /*c130*/  HFMA2.MMA R5, R4, 1, 1, R33 ;  /* 0x3c003c0004057835 */ /* 0x001fd40000000021 */
[----:B------:R-:W0:Y:S02]  /*c140*/  ATOMS.CAST.SPIN R5, [R2], R4, R5 ;  /* 0x000000040205738d */ /* 0x000e240001800005 */
[----:B0-----:R-:W-:-:S13]  /*c150*/  ISETP.EQ.U32.AND P0, PT, R5, 0x1, PT ;  /* 0x000000010500780c */ /* 0x001fda0003f02070 */
[----:B------:R-:W-:Y:S05]  /*c160*/  @!P0 BRA `(.L_x_2871) ;  /* 0xffffffb000008947 */ /* 0x000fea000383ffff */
[----:B------:R-:W-:Y:S05]  /*c170*/  BRA `(.L_x_2869) ;  /* 0x0000003000007947 */ /* 0x000fea0003800000 */
.L_x_2870:
[----:B------:R-:W2:Y:S02]  /*c180*/  LD.E R4, [R2.64+0x4] ;  /* 0x0000040602047980 */ /* 0x000ea4000c101900 */
[----:B0-2---:R-:W-:-:S05]  /*c190*/  IMAD.IADD R5, R33, 0x1, R4 ;  /* 0x0000000121057824 */ /* 0x005fca00078e0204 */
[----:B------:R0:W-:Y:S02]  /*c1a0*/  ST.E [R2.64+0x4], R5 ;  /* 0x0000040502007985 */ /* 0x0001e4000c101906 */
.L_x_2869:
[----:B------:R-:W-:Y:S05]  /*c1b0*/  BSYNC B0 ;  /* 0x0000000000007941 */ /* 0x000fea0003800000 */
.L_x_2868:
        /* <DEDUP_REMOVED lines=10> */
.L_x_2875:
[----:B------:R-:W0:Y:S02]  /*c260*/  LDS R4, [R0] ;  /* 0x0000000000047984 */ /* 0x000e240000000800 */
[----:B0-----:R-:W-:-:S06]  /*c270*/  HADD2 R5, R4, R32 ;  /* 0x0000002004057230 */ /* 0x001fcc0000000000 */
[----:B------:R-:W0:Y:S02]  /*c280*/  ATOMS.CAST.SPIN R5, [R0], R4, R5 ;  /* 0x000000040005738d */ /* 0x000e240001800005 */
[----:B0-----:R-:W-:-:S13]  /*c290*/  ISETP.EQ.U32.AND P0, PT, R5, 0x1, PT ;  /* 0x000000010500780c */ /* 0x001fda0003f02070 */
[----:B------:R-:W-:Y:S05]  /*c2a0*/  @!P0 BRA `(.L_x_2875) ;  /* 0xffffffb000008947 */ /* 0x000fea000383ffff */
[----:B------:R-:W-:Y:S05]  /*c2b0*/  BRA `(.L_x_2873) ;  /* 0x0000003000007947 */ /* 0x000fea0003800000 */
.L_x_2874:
[----:B------:R-:W2:Y:S02]  /*c2c0*/  LD.E R0, [R2.64] ;  /* 0x0000000602007980 */ /* 0x000ea4000c101900 */
[----:B--2---:R-:W-:-:S05]  /*c2d0*/  IMAD.IADD R5, R32, 0x1, R0 ;  /* 0x0000000120057824 */ /* 0x004fca00078e0200 */
[----:B------:R0:W-:Y:S02]  /*c2e0*/  ST.E [R2.64], R5 ;  /* 0x0000000502007985 */ /* 0x0001e4000c101906 */
.L_x_2873:
[----:B------:R-:W-:Y:S05]  /*c2f0*/  BSYNC B0 ;  /* 0x0000000000007941 */ /* 0x000fea0003800000 */
.L_x_2872:
[----:B------:R-:W2:Y:S02]  /*c300*/  ATOM.E.ADD.F16x2.RN.STRONG.GPU P0, RZ, [R2.64+0x4], R26 ;  /* 0x0000041a02ff798a */ /* 0x000ea4000810e9c6 */
[----:B--2---:R-:W-:Y:S05]  /*c310*/  @P0 EXIT ;  /* 0x000000000000094d */ /* 0x004fea0003800000 */
[----:B------:R-:W1:Y:S02]  /*c320*/  QSPC.E.S P0, RZ, [R2+0x4] ;  /* 0x0000040002ff73aa */ /* 0x000e640000000500 */
[----:B-1----:R-:W-:Y:S05]  /*c330*/  @!P0 BRA `(.L_x_2876) ;  /* 0x0000008000008947 */ /* 0x002fea0003800000 */
[----:B0-----:R-:W-:-:S04]  /*c340*/  IADD3 R2, R2, 0x4, RZ ;  /* 0x0000000402027810 */ /* 0x001fc80007ffe0ff */
[----:B------:R-:W-:-:S05]  /*c350*/  LOP3.LUT R2, R2, 0xffffff, RZ, 0xc0, !PT ;  /* 0x00ffffff02027812 */ /* 0x000fca00078ec0ff */
.L_x_2877:
[----:B------:R-:W0:Y:S02]  /*c360*/  LDS R4, [R2] ;  /* 0x0000000002047984 */ /* 0x000e240000000800 */
[----:B0-----:R-:W-:-:S10]  /*c370*/  HFMA2.MMA R5, R4, 1, 1, R26 ;  /* 0x3c003c0004057835 */ /* 0x001fd4000000001a */
[----:B------:R-:W0:Y:S02]  /*c380*/  ATOMS.CAST.SPIN R5, [R2], R4, R5 ;  /* 0x000000040205738d */ /* 0x000e240001800005 */
[----:B0-----:R-:W-:-:S13]  /*c390*/  ISETP.EQ.U32.AND P0, PT, R5, 0x1, PT ;  /* 0x000000010500780c */ /* 0x001fda0003f02070 */
[----:B------:R-:W-:Y:S05]  /*c3a0*/  @!P0 BRA `(.L_x_2877) ;  /* 0xffffffb000008947 */ /* 0x000fea000383ffff */
[----:B------:R-:W-:Y:S05]  /*c3b0*/  EXIT ;  /* 0x000000000000794d */ /* 0x000fea0003800000 */
.L_x_2876:
[----:B------:R-:W2:Y:S02]  /*c3c0*/  LD.E R0, [R2.64+0x4] ;  /* 0x0000040602007980 */ /* 0x000ea4000c101900 */
[----:B0-2---:R-:W-:-:S05]  /*c3d0*/  IMAD.IADD R5, R26, 0x1, R0 ;  /* 0x000000011a057824 */ /* 0x005fca00078e0200 */
[----:B------:R-:W-:Y:S01]  /*c3e0*/  ST.E [R2.64+0x4], R5 ;  /* 0x0000040502007985 */ /* 0x000fe2000c101906 */
[----:B------:R-:W-:Y:S05]  /*c3f0*/  EXIT ;  /* 0x000000000000794d */ /* 0x000fea0003800000 */
.L_x_2878:
        /* <DEDUP_REMOVED lines=16> */
.L_x_4782:


//--------------------- .text._Z23gemm_half_q_half_kernelILi3ELi152ELb1ELb0ELi32EEvPK6__halfPKjS4_S2_PS0_iiiiPKtS7_iiiiiibS2_i --------------------------
	.section	.text._Z23gemm_half_q_half_kernelILi3ELi152ELb1ELb0ELi32EEvPK6__halfPKjS4_S2_PS0_iiiiPKtS7_iiiiiibS2_i,"ax",@progbits
	.sectioninfo	@"SHI_REGISTERS=110"
	.align	128
        .global         _Z23gemm_half_q_half_kernelILi3ELi152ELb1ELb0ELi32EEvPK6__halfPKjS4_S2_PS0_iiiiPKtS7_iiiiiibS2_i
        .type           _Z23gemm_half_q_half_kernelILi3ELi152ELb1ELb0ELi32EEvPK6__halfPKjS4_S2_PS0_iiiiPKtS7_iiiiiibS2_i,@function
        .size           _Z23gemm_half_q_half_kernelILi3ELi152ELb1ELb0ELi32EEvPK6__halfPKjS4_S2_PS0_iiiiPKtS7_iiiiiibS2_i,(.L_x_4783 - _Z23gemm_half_q_half_kernelILi3ELi152ELb1ELb0ELi32EEvPK6__halfPKjS4_S2_PS0_iiiiPKtS7_iiiiiibS2_i)
        .other          _Z23gemm_half_q_half_kernelILi3ELi152ELb1ELb0ELi32EEvPK6__halfPKjS4_S2_PS0_iiiiPKtS7_iiiiiibS2_i,@"STO_CUDA_ENTRY STV_DEFAULT"
_Z23gemm_half_q_half_kernelILi3ELi152ELb1ELb0ELi32EEvPK6__halfPKjS4_S2_PS0_iiiiPKtS7_iiiiiibS2_i:
.text._Z23gemm_half_q_half_kernelILi3ELi152ELb1ELb0ELi32EEvPK6__halfPKjS4_S2_PS0_iiiiPKtS7_iiiiiibS2_i:
        /* <DEDUP_REMOVED lines=34> */
.L_x_2879:
        /* <DEDUP_REMOVED lines=27> */
.L_x_2884:
        /* <DEDUP_REMOVED lines=36> */
.L_x_2883:
        /* <DEDUP_REMOVED lines=22> */
.L_x_2885:
        /* <DEDUP_REMOVED lines=12> */
.L_x_2882:
[----:B------:R-:W-:Y:S01]  /*0830*/  ISETP.GT.AND P2, PT, R40, 0x3, PT ;  /* 0x000000032800780c */ /* 0x000fe20003f44270 */
[----:B------:R-:W-:Y:S01]  /*0840*/  IMAD.SHL.U32 R18, R8, 0x2, RZ ;  /* 0x0000000208127824 */ /* 0x000fe200078e00ff */
[----:B------:R-:W-:Y:S01]  /*0850*/  PLOP3.LUT P0, PT, PT, PT, PT, 0x80, 0x0 ;  /* 0x000000000000781c */ /* 0x000fe20003f0f070 */
[----:B------:R-:W-:-:S10]  /*0860*/  IMAD.MOV.U32 R3, RZ, RZ, RZ ;  /* 0x000000ffff037224 */ /* 0x000fd400078e00ff */
[----:B------:R-:W-:Y:S05]  /*0870*/  @!P2 BRA `(.L_x_2886) ;  /* 0x000002600000a947 */ /* 0x000fea0003800000 */
[----:B------:R-:W-:Y:S02]  /*0880*/  PLOP3.LUT P0, PT, PT, PT, PT, 0x8, 0x0 ;  /* 0x000000000000781c */ /* 0x000fe40003f0e170 */
[----:B------:R-:W-:Y:S02]  /*0890*/  IADD3 R20, R40, -0x3, RZ ;  /* 0xfffffffd28147810 */ /* 0x000fe40007ffe0ff */
.L_x_2887:
        /* <DEDUP_REMOVED lines=36> */
.L_x_2886:
        /* <DEDUP_REMOVED lines=22> */
.L_x_2888:
        /* <DEDUP_REMOVED lines=11> */
.L_x_2881:
[----:B------:R-:W-:Y:S05]  /*0cf0*/  BSYNC B0 ;  /* 0x0000000000007941 */ /* 0x000fea0003800000 */
.L_x_2880:
        /* <DEDUP_REMOVED lines=14> */
.L_x_2891:
        /* <DEDUP_REMOVED lines=19> */
.L_x_2890:
        /* <DEDUP_REMOVED lines=14> */
.L_x_2892:
[----:B------:R-:W-:-:S13]  /*0ff0*/  ISETP.LT.OR P0, PT, R3, R40, P0 ;  /* 0x000000280300720c */ /* 0x000fda0000701670 */
[----:B------:R-:W-:Y:S02]  /*1000*/  @P0 IMAD R3, R2, 0x3, R3 ;  /* 0x0000000302030824 */ /* 0x000fe400078e0203 */
[----:B------:R-:W-:Y:S02]  /*1010*/  @P0 IMAD.MOV.U32 R2, RZ, RZ, 0x2 ;  /* 0x00000002ff020424 */ /* 0x000fe400078e00ff */
[----:B------:R-:W-:-:S04]  /*1020*/  @P0 IMAD R3, R3, c[0x0][0x18c], R0 ;  /* 0x0000630003030a24 */ /* 0x000fc800078e0200 */
[----:B------:R-:W-:-:S05]  /*1030*/  @P0 IMAD.WIDE R2, R3, R2, c[0x0][0x180] ;  /* 0x0000600003020625 */ /* 0x000fca00078e0202 */
[----:B------:R1:W-:Y:S02]  /*1040*/  @P0 STG.E.64 [R2.64], RZ ;  /* 0x000000ff02000986 */ /* 0x0003e4000c101b06 */
.L_x_2889:
        /* <DEDUP_REMOVED lines=55> */
[----:B-----5:R-:W-:-:S05]  /*13c0*/  IADD3 R17, P0, R0, R19, RZ ;  /* 0x0000001300117210 */ /* 0x020fca0007f1e0ff */
        /* <DEDUP_REMOVED lines=16> */
.L_x_2894:
        /* <DEDUP_REMOVED lines=41> */
.L_x_2893:
        /* <DEDUP_REMOVED lines=15> */
.L_x_2908:
        /* <DEDUP_REMOVED lines=197> */
.L_x_2897:
        /* <DEDUP_REMOVED lines=93> */
.L_x_2898:
        /* <DEDUP_REMOVED lines=87> */
.L_x_2896:
        /* <DEDUP_REMOVED lines=200> */
.L_x_2900:
        /* <DEDUP_REMOVED lines=75> */
[----:B------:R-:W-:-:S02]  /*4110*/  HADD2.F32 R68, -RZ, R46.H0_H0 ;  /* 0x2000002eff447230 */ /* 0x000fc40000004100 */
[----:B------:R-:W-:Y:S01]  /*4120*/  HADD2.F32 R70, -RZ, R47.H0_H0 ;  /* 0x2000002fff467230 */ /* 0x000fe20000004100 */
[----:B------:R-:W-:Y:S02]  /*4130*/  FFMA.FTZ R64, R69, R64, R9 ;  /* 0x0000004045407223 */ /* 0x000fe40000010009 */
        /* <DEDUP_REMOVED lines=15> */
.L_x_2901:
        /* <DEDUP_REMOVED lines=59> */
[----:B------:R-:W-:Y:S01]  /*45e0*/  HADD2.F32 R4, -RZ, R59.H0_H0 ;  /* 0x2000003bff047230 */ /* 0x000fe20000004100 */
[----:B------:R-:W-:-:S02]  /*45f0*/  FFMA.FTZ R7, R58, R6, R7 ;  /* 0x000000063a077223 */ /* 0x000fc40000010007 */
[-C--:B------:R-:W-:Y:S02]  /*4600*/  FFMA.FTZ R21, R21, R5.reuse, R22 ;  /* 0x0000000515157223 */ /* 0x080fe40000010016 */
[----:B------:R-:W-:Y:S02]  /*4610*/  FFMA.FTZ R5, R57, R5, R66 ;  /* 0x0000000539057223 */ /* 0x000fe40000010042 */
[-C--:B------:R-:W-:Y:S02]  /*4620*/  FFMA.FTZ R19, R60, R6.reuse, R19 ;  /* 0x000000063c137223 */ /* 0x080fe40000010013 */
[----:B------:R-:W-:Y:S02]  /*4630*/  FFMA.FTZ R21, R10, R6, R21 ;  /* 0x000000060a157223 */ /* 0x000fe40000010015 */
        /* <DEDUP_REMOVED lines=22> */
.L_x_2899:
        /* <DEDUP_REMOVED lines=199> */
.L_x_2903:
        /* <DEDUP_REMOVED lines=93> */
.L_x_2904:
        /* <DEDUP_REMOVED lines=87> */
.L_x_2902:
        /* <DEDUP_REMOVED lines=199> */
.L_x_2906:
        /* <DEDUP_REMOVED lines=93> */
.L_x_2907:
        /* <DEDUP_REMOVED lines=87> */
.L_x_2905:
[----:B-----5:R-:W-:Y:S01]  /*7700*/  LEA R4, R44, 0x20, 0x5 ;  /* 0x000000202c047811 */ /* 0x020fe200078e28ff */
        /* <DEDUP_REMOVED lines=8> */
.L_x_2895:
[----:B------:R-:W-:-:S04]  /*7790*/  ISETP.GE.AND P0, PT, R39, R38, PT ;  /* 0x000000262700720c */ /* 0x000fc80003f06270 */
[----:B------:R-:W-:-:S13]  /*77a0*/  ISETP.GE.OR P0, PT, R39, c[0x0][0x1b0], P0 ;  /* 0x00006c0027007a0c */ /* 0x000fda0000706670 */
[----:B------:R-:W-:Y:S05]  /*77b0*/  @P0 BRA `(.L_x_2909) ;  /* 0x0000200000000947 */ /* 0x000fea0003800000 */
[----:B------:R-:W-:-:S04]  /*77c0*/  PRMT R0, R43, 0x9910, RZ ;  /* 0x000099102b007816 */ /* 0x000fc800000000ff */
[----:B------:R-:W-:-:S04]  /*77d0*/  ISETP.NE.AND P0, PT, R0, RZ, PT ;  /* 0x000000ff0000720c */ /* 0x000fc80003f05270 */
[----:B------:R-:W-:Y:S02]  /*77e0*/  ISETP.LT.OR P0, PT, R45, 0x3, !P0 ;  /* 0x000000032d00780c */ /* 0x000fe40004701670 */
.L_x_2913:
[----:B------:R-:W-:-:S04]  /*77f0*/  IMAD.MOV.U32 R27, RZ, RZ, c[0x0][0x18c] ;  /* 0x00006300ff1b7624 */ /* 0x000fc800078e00ff */
        /* <DEDUP_REMOVED lines=25> */
[----:B------:R-:W-:Y:S02]  /*7990*/  LOP3.LUT R91, R91, 0x10001, RZ, 0xc0, !PT ;  /* 0x000100015b5b7812 */ /* 0x000fe400078ec0ff */
[--C-:B------:R-:W-:Y:S02]  /*79a0*/  SHF.R.U32.HI R86, RZ, 0xe, R21.reuse ;  /* 0x0000000eff567819 */ /* 0x100fe40000011615 */
[----:B------:R-:W-:Y:S02]  /*79b0*/  LOP3.LUT R85, R85, 0x10001, RZ, 0xc0, !PT ;  /* 0x0001000155557812 */ /* 0x000fe400078ec0ff */
        /* <DEDUP_REMOVED lines=13> */
[C---:B------:R-:W-:Y:S02]  /*7a90*/  LOP3.LUT R20, R23.reuse, 0x3e003e0, RZ, 0xc0, !PT ;  /* 0x03e003e017147812 */ /* 0x040fe400078ec0ff */
[----:B------:R-:W-:-:S02]  /*7aa0*/  LOP3.LUT R49, R23, 0x1f001f, RZ, 0xc0, !PT ;  /* 0x001f001f17317812 */ /* 0x000fc400078ec0ff */
[----:B------:R-:W-:Y:S02]  /*7ab0*/  SHF.R.U32.HI R50, RZ, 0xa, R23 ;  /* 0x0000000aff327819 */ /* 0x000fe40000011617 */
[----:B------:R-:W-:Y:S02]  /*7ac0*/  SHF.R.U32.HI R14, RZ, 0xd, R15 ;  /* 0x0000000dff0e7819 */ /* 0x000fe4000001160f */
[----:B------:R-:W-:Y:S02]  /*7ad0*/  PRMT R8, R42, 0x9910, RZ ;  /* 0x000099102a087816 */ /* 0x000fe400000000ff */
[----:B------:R-:W-:Y:S02]  /*7ae0*/  LOP3.LUT R91, R91, 0x20002, R92, 0xf8, !PT ;  /* 0x000200025b5b7812 */ /* 0x000fe400078ef85c */
[----:B------:R-:W-:Y:S02]  /*7af0*/  SHF.R.U32.HI R87, RZ, 0xd, R13 ;  /* 0x0000000dff577819 */ /* 0x000fe4000001160d */
[----:B------:R-:W-:-:S02]  /*7b00*/  LOP3.LUT R23, R13, 0x3e003e0, RZ, 0xc0, !PT ;  /* 0x03e003e00d177812 */ /* 0x000fc400078ec0ff */
[----:B------:R-:W-:Y:S02]  /*7b10*/  LOP3.LUT R65, R13, 0x1f001f, RZ, 0xc0, !PT ;  /* 0x001f001f0d417812 */ /* 0x000fe400078ec0ff */
[----:B------:R-:W-:Y:S02]  /*7b20*/  SHF.R.U32.HI R66, RZ, 0xa, R13 ;  /* 0x0000000aff427819 */ /* 0x000fe4000001160d */
[----:B------:R-:W-:Y:S02]  /*7b30*/  LOP3.LUT R86, R85, 0x20002, R86, 0xf8, !PT ;  /* 0x0002000255567812 */ /* 0x000fe400078ef856 */
        /* <DEDUP_REMOVED lines=8> */
[----:B------:R-:W-:-:S02]  /*7bc0*/  LOP3.LUT R89, R88, 0x20002, R89, 0xf8, !PT ;  /* 0x0002000258597812 */ /* 0x000fc400078ef859 */
[----:B------:R-:W-:Y:S02]  /*7bd0*/  SHF.R.U32.HI R10, RZ, 0xc, R11 ;  /* 0x0000000cff0a7819 */ /* 0x000fe4000001160b */
        /* <DEDUP_REMOVED lines=15> */
[C---:B------:R-:W-:Y:S02]  /*7cd0*/  LOP3.LUT R19, R22.reuse, 0x3e003e0, RZ, 0xc0, !PT ;  /* 0x03e003e016137812 */ /* 0x040fe400078ec0ff */
[----:B------:R-:W-:-:S02]  /*7ce0*/  LOP3.LUT R53, R22, 0x1f001f, RZ, 0xc0, !PT ;  /* 0x001f001f16357812 */ /* 0x000fc400078ec0ff */
[----:B------:R-:W-:Y:S02]  /*7cf0*/  SHF.R.U32.HI R55, RZ, 0xa, R22 ;  /* 0x0000000aff377819 */ /* 0x000fe40000011616 */
[----:B------:R-:W-:Y:S02]  /*7d00*/  LOP3.LUT R86, R83, 0x80008, R12, 0xf8, !PT ;  /* 0x0008000853567812 */ /* 0x000fe400078ef80c */
        /* <DEDUP_REMOVED lines=8> */
[C---:B------:R-:W-:Y:S02]  /*7d90*/  LOP3.LUT R70, R11.reuse, 0x3e003e0, RZ, 0xc0, !PT ;  /* 0x03e003e00b467812 */ /* 0x040fe400078ec0ff */
[----:B------:R-:W-:Y:S02]  /*7da0*/  LOP3.LUT R61, R11, 0x1f001f, RZ, 0xc0, !PT ;  /* 0x001f001f0b3d7812 */ /* 0x000fe400078ec0ff */
[----:B------:R-:W-:-:S02]  /*7db0*/  SHF.R.U32.HI R64, RZ, 0xa, R11 ;  /* 0x0000000aff407819 */ /* 0x000fc4000001160b */
        /* <DEDUP_REMOVED lines=52> */
[----:B------:R-:W-:Y:S02]  /*8100*/  ISETP.GE.AND P3, PT, R40, 0x2, PT ;  /* 0x000000022800780c */ /* 0x000fe40003f66270 */
[----:B--2---:R-:W-:Y:S02]  /*8110*/  SHF.R.U32.HI R89, RZ, 0xb, R7 ;  /* 0x0000000bff597819 */ /* 0x004fe40000011607 */
[--C-:B------:R-:W-:Y:S02]  /*8120*/  SHF.R.U32.HI R83, RZ, 0xb, R4.reuse ;  /* 0x0000000bff537819 */ /* 0x100fe40000011604 */
[C---:B------:R-:W-:Y:S02]  /*8130*/  LOP3.LUT R84, R4.reuse, 0x3e003e0, RZ, 0xc0, !PT ;  /* 0x03e003e004547812 */ /* 0x040fe400078ec0ff */
[----:B------:R-:W-:Y:S02]  /*8140*/  LOP3.LUT R8, R4, 0x1f001f, RZ, 0xc0, !PT ;  /* 0x001f001f04087812 */ /* 0x000fe400078ec0ff */
[----:B------:R-:W-:-:S02]  /*8150*/  SHF.R.U32.HI R10, RZ, 0xa, R4 ;  /* 0x0000000aff0a7819 */ /* 0x000fc40000011604 */
        /* <DEDUP_REMOVED lines=9> */
[----:B------:R-:W-:Y:S02]  /*81f0*/  LOP3.LUT R89, R19, 0x64006400, RZ, 0xfc, !PT ;  /* 0x6400640013597812 */ /* 0x000fe400078efcff */
[C---:B------:R-:W-:Y:S02]  /*8200*/  LOP3.LUT R90, R6.reuse, 0x3e003e0, RZ, 0xc0, !PT ;  /* 0x03e003e0065a7812 */ /* 0x040fe400078ec0ff */
[----:B------:R-:W-:Y:S01]  /*8210*/  LOP3.LUT R12, R6, 0x1f001f, RZ, 0xc0, !PT ;  /* 0x001f001f060c7812 */ /* 0x000fe200078ec0ff */
[----:B------:R-:W-:Y:S01]  /*8220*/  HFMA2 R69, R89, R16.H0_H0, -48, -48 ;  /* 0xd200d20059457431 */ /* 0x000fe20000040010 */
[----:B------:R-:W-:-:S02]  /*8230*/  SHF.R.U32.HI R13, RZ, 0xa, R6 ;  /* 0x0000000aff0d7819 */ /* 0x000fc40000011606 */
[----:B------:R-:W-:Y:S02]  /*8240*/  LOP3.LUT R5, R86, 0x100010, R83, 0xf8, !PT ;  /* 0x0010001056057812 */ /* 0x000fe400078ef853 */
[----:B------:R-:W-:Y:S02]  /*8250*/  LOP3.LUT R6, R85, 0x100010, R4, 0xf8, !PT ;  /* 0x0010001055067812 */ /* 0x000fe400078ef804 */
[----:B------:R-:W-:Y:S01]  /*8260*/  LOP3.LUT R83, R72, 0x64006400, RZ, 0xfc, !PT ;  /* 0x6400640048537812 */ /* 0x000fe200078efcff */
[-C--:B------:R-:W-:Y:S01]  /*8270*/  HFMA2 R72, R71, R16.reuse.H0_H0, -48, -48 ;  /* 0xd200d20047487431 */ /* 0x080fe20000040010 */
[----:B------:R-:W-:Y:S01]  /*8280*/  LOP3.LUT R4, R92, 0x100010, R87, 0xf8, !PT ;  /* 0x001000105c047812 */ /* 0x000fe200078ef857 */
        /* <DEDUP_REMOVED lines=172> */
.L_x_2911:
        /* <DEDUP_REMOVED lines=82> */
.L_x_2912:
        /* <DEDUP_REMOVED lines=79> */
.L_x_2910:
[----:B------:R-:W-:Y:S01]  /*9760*/  IADD3 R39, R39, 0x20, RZ ;  /* 0x0000002027277810 */ /* 0x000fe20007ffe0ff */
[----:B------:R-:W-:Y:S01]  /*9770*/  UIADD3 UR4, UR4, 0x40, URZ ;  /* 0x0000004004047890 */ /* 0x000fe2000fffe03f */
[----:B-----5:R-:W-:Y:S02]  /*9780*/  IMAD.WIDE R16, R27, 0x4, R2 ;  /* 0x000000041b107825 */ /* 0x020fe400078e0202 */
[C---:B------:R-:W-:Y:S02]  /*9790*/  ISETP.GE.AND P2, PT, R39.reuse, c[0x0][0x1b0], PT ;  /* 0x00006c0027007a0c */ /* 0x040fe40003f46270 */
[----:B------:R-:W-:-:S13]  /*97a0*/  ISETP.LT.AND P3, PT, R39, R38, PT ;  /* 0x000000262700720c */ /* 0x000fda0003f61270 */
[----:B------:R-:W-:Y:S05]  /*97b0*/  @!P2 BRA P3, `(.L_x_2913) ;  /* 0xffffe0300000a947 */ /* 0x000fea000183ffff */
.L_x_2909:
        /* <DEDUP_REMOVED lines=12> */
.L_x_2927:
[----:B0-----:R-:W-:Y:S05]  /*9880*/  @!P1 BRA `(.L_x_2915) ;  /* 0x00004fc000009947 */ /* 0x001fea0003800000 */
[----:B0-----:R-:W2:Y:S01]  /*9890*/  LDG.E.128.CONSTANT R4, [R16.64] ;  /* 0x0000000610047981 */ /* 0x001ea2000c1e9d00 */
        /* <DEDUP_REMOVED lines=143> */
.L_x_2916:
        /* <DEDUP_REMOVED lines=90> */
.L_x_2918:
        /* <DEDUP_REMOVED lines=87> */
.L_x_2917:
        /* <DEDUP_REMOVED lines=75> */
[--C-:B------:R-:W-:Y:S01]  /*b150*/  HADD2.F32 R26, -RZ, R7.reuse.H0_H0 ;  /* 0x20000007ff1a7230 */ /* 0x100fe20000004100 */
        /* <DEDUP_REMOVED lines=66> */
.L_x_2919:
        /* <DEDUP_REMOVED lines=90> */
.L_x_2921:
        /* <DEDUP_REMOVED lines=87> */
.L_x_2920:
        /* <DEDUP_REMOVED lines=141> */
.L_x_2922:
        /* <DEDUP_REMOVED lines=90> */
.L_x_2924:
        /* <DEDUP_REMOVED lines=87> */
.L_x_2923:
[----:B------:R-:W-:-:S05]  /*d470*/  IMAD.WIDE R2, R9, 0x4, R2 ;  /* 0x0000000409027825 */ /* 0x000fca00078e0202 */
        /* <DEDUP_REMOVED lines=15> */
[----:B------:R-:W-:Y:S02]  /*d570*/  SHF.R.U32.HI R19, RZ, 0x8, R6 ;  /* 0x00000008ff137819 */ /* 0x000fe40000011606 */
        /* <DEDUP_REMOVED lines=46> */
[----:B------:R-:W-:Y:S02]  /*d860*/  HADD2.F32 R45, -RZ, R7.H0_H0 ;  /* 0x20000007ff2d7230 */ /* 0x000fe40000004100 */
        /* <DEDUP_REMOVED lines=11> */
[C---:B------:R-:W-:Y:S02]  /*d920*/  FFMA.FTZ R27, R25.reuse, R48, R27 ;  /* 0x00000030191b7223 */ /* 0x040fe4000001001b */
        /* <DEDUP_REMOVED lines=65> */
.L_x_2925:
        /* <DEDUP_REMOVED lines=90> */
.L_x_2926:
        /* <DEDUP_REMOVED lines=87> */
.L_x_2915:
[----:B------:R-:W-:Y:S01]  /*e850*/  IADD3 R39, R39, 0x20, RZ ;  /* 0x0000002027277810 */ /* 0x000fe20007ffe0ff */
[----:B------:R-:W-:Y:S01]  /*e860*/  IMAD.MOV.U32 R3, RZ, RZ, c[0x0][0x18c] ;  /* 0x00006300ff037624 */ /* 0x000fe200078e00ff */
[----:B------:R-:W-:Y:S02]  /*e870*/  UIADD3 UR4, UR4, 0x40, URZ ;  /* 0x0000004004047890 */ /* 0x000fe4000fffe03f */
[----:B------:R-:W-:Y:S01]  /*e880*/  ISETP.GE.AND P2, PT, R39, c[0x0][0x1b4], PT ;  /* 0x00006d0027007a0c */ /* 0x000fe20003f46270 */
[----:B------:R-:W-:Y:S01]  /*e890*/  IMAD.WIDE R16, R3, 0x10, R16 ;  /* 0x0000001003107825 */ /* 0x000fe200078e0210 */
[----:B------:R-:W-:-:S13]  /*e8a0*/  ISETP.LT.AND P3, PT, R39, R38, PT ;  /* 0x000000262700720c */ /* 0x000fda0003f61270 */
[----:B------:R-:W-:Y:S05]  /*e8b0*/  @!P2 BRA P3, `(.L_x_2927) ;  /* 0xffffafc00000a947 */ /* 0x000fea000183ffff */
.L_x_2914:
        /* <DEDUP_REMOVED lines=16> */
.L_x_2931:
[----:B------:R-:W0:Y:S02]  /*e9c0*/  LDS R6, [R4] ;  /* 0x0000000004067984 */ /* 0x000e240000000800 */
[----:B0-----:R-:W-:-:S10]  /*e9d0*/  HFMA2.MMA R7, R6, 1, 1, R37 ;  /* 0x3c003c0006077835 */ /* 0x001fd40000000025 */
[----:B------:R-:W0:Y:S02]  /*e9e0*/  ATOMS.CAST.SPIN R7, [R4], R6, R7 ;  /* 0x000000060407738d */ /* 0x000e240001800007 */
[----:B0-----:R-:W-:-:S13]  /*e9f0*/  ISETP.EQ.U32.AND P0, PT, R7, 0x1, PT ;  /* 0x000000010700780c */ /* 0x001fda0003f02070 */
[----:B------:R-:W-:Y:S05]  /*ea00*/  @!P0 BRA `(.L_x_2931) ;  /* 0xffffffb000008947 */ /* 0x000fea000383ffff */
[----:B------:R-:W-:Y:S05]  /*ea10*/  BRA `(.L_x_2929) ;  /* 0x0000003000007947 */ /* 0x000fea0003800000 */
.L_x_2930:
[----:B0-----:R-:W2:Y:S02]  /*ea20*/  LD.E R4, [R2.64] ;  /* 0x0000000602047980 */ /* 0x001ea4000c101900 */
[----:B--2---:R-:W-:-:S05]  /*ea30*/  IMAD.IADD R5, R37, 0x1, R4 ;  /* 0x0000000125057824 */ /* 0x004fca00078e0204 */
[----:B------:R0:W-:Y:S02]  /*ea40*/  ST.E [R2.64], R5 ;  /* 0x0000000502007985 */ /* 0x0001e4000c101906 */
.L_x_2929:
[----:B------:R-:W-:Y:S05]  /*ea50*/  BSYNC B0 ;  /* 0x0000000000007941 */ /* 0x000fea0003800000 */
.L_x_2928:
[----:B------:R-:W2:Y:S01]  /*ea60*/  ATOM.E.ADD.F16x2.RN.STRONG.GPU P0, RZ, [R2.64+0x4], R36 ;  /* 0x0000042402ff798a */ /* 0x000ea2000810e9c6 */
[----:B------:R-:W-:Y:S01]  /*ea70*/  BSSY B0, `(.L_x_2932) ;  /* 0x000000f000007945 */ /* 0x000fe20003800000 */
[----:B--2---:R-:W-:Y:S05]  /*ea80*/  @P0 BRA `(.L_x_2933) ;  /* 0x000000d000000947 */ /* 0x004fea0003800000 */
[----:B------:R-:W1:Y:S02]  /*ea90*/  QSPC.E.S P0, RZ, [R2+0x4] ;  /* 0x0000040002ff73aa */ /* 0x000e640000000500 */
[----:B-1----:R-:W-:Y:S05]  /*eaa0*/  @!P0 BRA `(.L_x_2934) ;  /* 0x0000008000008947 */ /* 0x002fea0003800000 */
[----:B0-----:R-:W-:-:S04]  /*eab0*/  IADD3 R2, R2, 0x4, RZ ;  /* 0x0000000402027810 */ /* 0x001fc80007ffe0ff */
[----:B------:R-:W-:-:S05]  /*eac0*/  LOP3.LUT R2, R2, 0xffffff, RZ, 0xc0, !PT ;  /* 0x00ffffff02027812 */ /* 0x000fca00078ec0ff */
.L_x_2935:
[----:B------:R-:W0:Y:S02]  /*ead0*/  LDS R4, [R2] ;  /* 0x0000000002047984 */ /* 0x000e240000000800 */
[----:B0-----:R-:W-:-:S06]  /*eae0*/  HADD2 R5, R4, R36 ;  /* 0x0000002404057230 */ /* 0x001fcc0000000000 */
[----:B------:R-:W0:Y:S02]  /*eaf0*/  ATOMS.CAST.SPIN R5, [R2], R4, R5 ;  /* 0x000000040205738d */ /* 0x000e240001800005 */
[----:B0-----:R-:W-:-:S13]  /*eb00*/  ISETP.EQ.U32.AND P0, PT, R5, 0x1, PT ;  /* 0x000000010500780c */ /* 0x001fda0003f02070 */
[----:B------:R-:W-:Y:S05]  /*eb10*/  @!P0 BRA `(.L_x_2935) ;  /* 0xffffffb000008947 */ /* 0x000fea000383ffff */
[----:B------:R-:W-:Y:S05]  /*eb20*/  BRA `(.L_x_2933) ;  /* 0x0000003000007947 */ /* 0x000fea0003800000 */
.L_x_2934:
[----:B0-----:R-:W2:Y:S02]  /*eb30*/  LD.E R4, [R2.64+0x4] ;  /* 0x0000040602047980 */ /* 0x001ea4000c101900 */
[----:B--2---:R-:W-:-:S05]  /*eb40*/  IMAD.IADD R5, R36, 0x1, R4 ;  /* 0x0000000124057824 */ /* 0x004fca00078e0204 */
[----:B------:R0:W-:Y:S02]  /*eb50*/  ST.E [R2.64+0x4], R5 ;  /* 0x0000040502007985 */ /* 0x0001e4000c101906 */
.L_x_2933:
[----:B------:R-:W-:Y:S05]  /*eb60*/  BSYNC B0 ;  /* 0x0000000000007941 */ /* 0x000fea0003800000 */
.L_x_2932:
        /* <DEDUP_REMOVED lines=10> */
.L_x_2939:
[----:B------:R-:W0:Y:S02]  /*ec10*/  LDS R6, [R4] ;  /* 0x0000000004067984 */ /* 0x000e240000000800 */
[----:B0-----:R-:W-:-:S10]  /*ec20*/  HFMA2.MMA R7, R6, 1, 1, R35 ;  /* 0x3c003c0006077835 */ /* 0x001fd40000000023 */
[----:B------:R-:W0:Y:S02]  /*ec30*/  ATOMS.CAST.SPIN R7, [R4], R6, R7 ;  /* 0x000000060407738d */ /* 0x000e240001800007 */
[----:B0-----:R-:W-:-:S13]  /*ec40*/  ISETP.EQ.U32.AND P0, PT, R7, 0x1, PT ;  /* 0x000000010700780c */ /* 0x001fda0003f02070 */
[----:B------:R-:W-:Y:S05]  /*ec50*/  @!P0 BRA `(.L_x_2939) ;  /* 0xffffffb000008947 */ /* 0x000fea000383ffff */
[----:B------:R-:W-:Y:S05]  /*ec60*/  BRA `(.L_x_2937) ;  /* 0x0000003000007947 */ /* 0x000fea0003800000 */
.L_x_2938:
[----:B------:R-:W2:Y:S02]  /*ec70*/  LD.E R4, [R2.64] ;  /* 0x0000000602047980 */ /* 0x000ea4000c101900 */
[----:B--2---:R-:W-:-:S05]  /*ec80*/  IMAD.IADD R5, R35, 0x1, R4 ;  /* 0x0000000123057824 */ /* 0x004fca00078e0204 */
[----:B------:R0:W-:Y:S02]  /*ec90*/  ST.E [R2.64], R5 ;  /* 0x0000000502007985 */ /* 0x0001e4000c101906 */
.L_x_2937:
[----:B------:R-:W-:Y:S05]  /*eca0*/  BSYNC B0 ;  /* 0x0000000000007941 */ /* 0x000fea0003800000 */
.L_x_2936:
[----:B------:R-:W2:Y:S01]  /*ecb0*/  ATOM.E.ADD.F16x2.RN.STRONG.GPU P0, RZ, [R2.64+0x4], R34 ;  /* 0x0000042202ff798a */ /* 0x000ea2000810e9c6 */
[----:B------:R-:W-:Y:S01]  /*ecc0*/  BSSY B0, `(.L_x_2940) ;  /* 0x000000f000007945 */ /* 0x000fe20003800000 */
[----:B--2---:R-:W-:Y:S05]  /*ecd0*/  @P0 BRA `(.L_x_2941) ;  /* 0x000000d000000947 */ /* 0x004fea0003800000 */
[----:B------:R-:W1:Y:S02]  /*ece0*/  QSPC.E.S P0, RZ, [R2+0x4] ;  /* 0x0000040002ff73aa */ /* 0x000e640000000500 */
[----:B-1----:R-:W-:Y:S05]  /*ecf0*/  @!P0 BRA `(.L_x_2942) ;  /* 0x0000008000008947 */ /* 0x002fea0003800000 */
[----:B0-----:R-:W-:-:S04]  /*ed00*/  IADD3 R2, R2, 0x4, RZ ;  /* 0x0000000402027810 */ /* 0x001fc80007ffe0ff */
[----:B------:R-:W-:-:S05]  /*ed10*/  LOP3.LUT R2, R2, 0xffffff, RZ, 0xc0, !PT ;  /* 0x00ffffff02027812 */ /* 0x000fca00078ec0ff */
.L_x_2943:
[----:B------:R-:W0:Y:S02]  /*ed20*/  LDS R4, [R2] ;  /* 0x0000000002047984 */ /* 0x000e240000000800 */
[----:B0-----:R-:W-:-:S06]  /*ed30*/  HADD2 R5, R4, R34 ;  /* 0x0000002204057230 */ /* 0x001fcc0000000000 */
[----:B------:R-:W0:Y:S02]  /*ed40*/  ATOMS.CAST.SPIN R5, [R2], R4, R5 ;  /* 0x000000040205738d */ /* 0x000e240001800005 */
[----:B0-----:R-:W-:-:S13]  /*ed50*/  ISETP.EQ.U32.AND P0, PT, R5, 0x1, PT ;  /* 0x000000010500780c */ /* 0x001fda0003f02070 */
[----:B------:R-:W-:Y:S05]  /*ed60*/  @!P0 BRA `(.L_x_2943) ;  /* 0xffffffb000008947 */ /* 0x000fea000383ffff */
[----:B------:R-:W-:Y:S05]  /*ed70*/  BRA `(.L_x_2941) ;  /* 0x0000003000007947 */ /* 0x000fea0003800000 */
.L_x_2942:
[----:B------:R-:W2:Y:S02]  /*ed80*/  LD.E R4, [R2.64+0x4] ;  /* 0x0000040602047980 */ /* 0x000ea4000c101900 */
[----:B0-2---:R-:W-:-:S05]  /*ed90*/  IMAD.IADD R5, R34, 0x1, R4 ;  /* 0x0000000122057824 */ /* 0x005fca00078e0204 */
[----:B------:R0:W-:Y:S02]  /*eda0*/  ST.E [R2.64+0x4], R5 ;  /* 0x0000040502007985 */ /* 0x0001e4000c101906 */
.L_x_2941:
[----:B------:R-:W-:Y:S05]  /*edb0*/  BSYNC B0 ;  /* 0x0000000000007941 */ /* 0x000fea0003800000 */
.L_x_2940:
        /* <DEDUP_REMOVED lines=10> */
.L_x_2947:
[----:B------:R-:W0:Y:S02]  /*ee60*/  LDS R4, [R0] ;  /* 0x0000000000047984 */ /* 0x000e240000000800 */
[----:B0-----:R-:W-:-:S10]  /*ee70*/  HFMA2.MMA R5, R4, 1, 1, R33 ;  /* 0x3c003c0004057835 */ /* 0x001fd40000000021 */
[----:B------:R-:W0:Y:S02]  /*ee80*/  ATOMS.CAST.SPIN R5, [R0], R4, R5 ;  /* 0x000000040005738d */ /* 0x000e240001800005 */
[----:B0-----:R-:W-:-:S13]  /*ee90*/  ISETP.EQ.U32.AND P0, PT, R5, 0x1, PT ;  /* 0x000000010500780c */ /* 0x001fda0003f02070 */
[----:B------:R-:W-:Y:S05]  /*eea0*/  @!P0 BRA `(.L_x_2947) ;  /* 0xffffffb000008947 */ /* 0x000fea000383ffff */
[----:B------:R-:W-:Y:S05]  /*eeb0*/  BRA `(.L_x_2945) ;  /* 0x0000003000007947 */ /* 0x000fea0003800000 */
.L_x_2946:
[----:B------:R-:W2:Y:S02]  /*eec0*/  LD.E R0, [R2.64] ;  /* 0x0000000602007980 */ /* 0x000ea4000c101900 */
[----:B--2---:R-:W-:-:S05]  /*eed0*/  IMAD.IADD R5, R33, 0x1, R0 ;  /* 0x0000000121057824 */ /* 0x004fca00078e0200 */
[----:B------:R0:W-:Y:S02]  /*eee0*/  ST.E [R2.64], R5 ;  /* 0x0000000502007985 */ /* 0x0001e4000c101906 */
.L_x_2945:
[----:B------:R-:W-:Y:S05]  /*eef0*/  BSYNC B0 ;  /* 0x0000000000007941 */ /* 0x000fea0003800000 */
.L_x_2944:
[----:B------:R-:W2:Y:S02]  /*ef00*/  ATOM.E.ADD.F16x2.RN.STRONG.GPU P0, RZ, [R2.64+0x4], R28 ;  /* 0x0000041c02ff798a */ /* 0x000ea4000810e9c6 */
[----:B--2---:R-:W-:Y:S05]  /*ef10*/  @P0 EXIT ;  /* 0x000000000000094d */ /* 0x004fea0003800000 */
[----:B------:R-:W1:Y:S02]  /*ef20*/  QSPC.E.S P0, RZ, [R2+0x4] ;  /* 0x0000040002ff73aa */ /* 0x000e640000000500 */
[----:B-1----:R-:W-:Y:S05]  /*ef30*/  @!P0 BRA `(.L_x_2948) ;  /* 0x0000008000008947 */ /* 0x002fea0003800000 */
[----:B0-----:R-:W-:-:S04]  /*ef40*/  IADD3 R2, R2, 0x4, RZ ;  /* 0x0000000402027810 */ /* 0x001fc80007ffe0ff */
[----:B------:R-:W-:-:S05]  /*ef50*/  LOP3.LUT R2, R2, 0xffffff, RZ, 0xc0, !PT ;  /* 0x00ffffff02027812 */ /* 0x000fca00078ec0ff */
.L_x_2949:
[----:B------:R-:W0:Y:S02]  /*ef60*/  LDS R4, [R2] ;  /* 0x0000000002047984 */ /* 0x000e240000000800 */
[----:B0-----:R-:W-:-:S06]  /*ef70*/  HADD2 R5, R4, R28 ;  /* 0x0000001c04057230 */ /* 0x001fcc0000000000 */
[----:B------:R-:W0:Y:S02]  /*ef80*/  ATOMS.CAST.SPIN R5, [R2], R4, R5 ;  /* 0x000000040205738d */ /* 0x000e240001800005 */
[----:B0-----:R-:W-:-:S13]  /*ef90*/  ISETP.EQ.U32.AND P0, PT, R5, 0x1, PT ;  /* 0x000000010500780c */ /* 0x001fda0003f02070 */
[----:B------:R-:W-:Y:S05]  /*efa0*/  @!P0 BRA `(.L_x_2949) ;  /* 0xffffffb000008947 */ /* 0x000fea000383ffff */
[----:B------:R-:W-:Y:S05]  /*efb0*/  EXIT ;  /* 0x000000000000794d */ /* 0x000fea0003800000 */
.L_x_2948:
[----:B------:R-:W2:Y:S02]  /*efc0*/  LD.E R0, [R2.64+0x4] ;  /* 0x0000040602007980 */ /* 0x000ea4000c101900 */
[----:B0-2---:R-:W-:-:S05]  /*efd0*/  IMAD.IADD R5, R28, 0x1, R0 ;  /* 0x000000011c057824 */ /* 0x005fca00078e0200 */
[----:B------:R-:W-:Y:S01]  /*efe0*/  ST.E [R2.64+0x4], R5 ;  /* 0x0000040502007985 */ /* 0x000fe2000c101906 */
[----:B------:R-:W-:Y:S05]  /*eff0*/  EXIT ;  /* 0x000000000000794d */ /* 0x000fea0003800000 */
.L_x_2950:
        /* <DEDUP_REMOVED lines=16> */
.L_x_4783:


//--------------------- .text._Z23gemm_half_q_half_kernelILi3ELi140ELb1ELb0ELi32EEvPK6__halfPKjS4_S2_PS0_iiiiPKtS7_iiiiiibS2_i --------------------------
	.section	.text._Z23gemm_half_q_half_kernelILi3ELi140ELb1ELb0ELi32EEvPK6__halfPKjS4_S2_PS0_iiiiPKtS7_iiiiiibS2_i,"ax",@progbits
	.sectioninfo	@"SHI_REGISTERS=98"
	.align	128
        .global         _Z23gemm_half_q_half_kernelILi3ELi140ELb1ELb0ELi32EEvPK6__halfPKjS4_S2_PS0_iiiiPKtS7_iiiiiibS2_i
        .type           _Z23gemm_half_q_half_kernelILi3ELi140ELb1ELb0ELi32EEvPK6__halfPKjS4_S2_PS0_iiiiPKtS7_iiiiiibS2_i,@function
        .size           _Z23gemm_half_q_half_kernelILi3ELi140ELb1ELb0ELi32EEvPK6__halfPKjS4_S2_PS0_iiiiPKtS7_iiiiiibS2_i,(.L_x_4784 - _Z23gemm_half_q_half_kernelILi3ELi140ELb1ELb0ELi32EEvPK6__halfPKjS4_S2_PS0_iiiiPKtS7_iiiiiibS2_i)
        .other          _Z23gemm_half_q_half_kernelILi3ELi140ELb1ELb0ELi32EEvPK6__halfPKjS4_S2_PS0_iiiiPKtS7_iiiiiibS2_i,@"STO_CUDA_ENTRY STV_DEFAULT"
_Z23gemm_half_q_half_kernelILi3ELi140ELb1ELb0ELi32EEvPK6__halfPKjS4_S2_PS0_iiiiPKtS7_iiiiiibS2_i:
.text._Z23gemm_half_q_half_kernelILi3ELi140ELb1ELb0ELi32EEvPK6__halfPKjS4_S2_PS0_iiiiPKtS7_iiiiiibS2_i:
        /* <DEDUP_REMOVED lines=34> */
.L_x_2951:
        /* <DEDUP_REMOVED lines=27> */
.L_x_2956:
        /* <DEDUP_REMOVED lines=36> */
.L_x_2955:
        /* <DEDUP_REMOVED lines=22> */
.L_x_2957:
        /* <DEDUP_REMOVED lines=12> */
.L_x_2954:
[----:B------:R-:W-:Y:S01]  /*0830*/  ISETP.GT.AND P2, PT, R27, 0x3, PT ;  /* 0x000000031b00780c */ /* 0x000fe20003f44270 */
[----:B------:R-:W-:Y:S01]  /*0840*/  IMAD.SHL.U32 R20, R9, 0x2, RZ ;  /* 0x0000000209147824 */ /* 0x000fe200078e00ff */
[----:B------:R-:W-:Y:S01]  /*0850*/  PLOP3.LUT P0, PT, PT, PT, PT, 0x80, 0x0 ;  /* 0x000000000000781c */ /* 0x000fe20003f0f070 */
[----:B------:R-:W-:-:S10]  /*0860*/  IMAD.MOV.U32 R3, RZ, RZ, RZ ;  /* 0x000000ffff037224 */ /* 0x000fd400078e00ff */
[----:B------:R-:W-:Y:S05]  /*0870*/  @!P2 BRA `(.L_x_2958) ;  /* 0x000002600000a947 */ /* 0x000fea0003800000 */
[----:B------:R-:W-:Y:S02]  /*0880*/  PLOP3.LUT P0, PT, PT, PT, PT, 0x8, 0x0 ;  /* 0x000000000000781c */ /* 0x000fe40003f0e170 */
[----:B------:R-:W-:Y:S02]  /*0890*/  IADD3 R22, R27, -0x3, RZ ;  /* 0xfffffffd1b167810 */ /* 0x000fe40007ffe0ff */
.L_x_2959:
        /* <DEDUP_REMOVED lines=36> */
.L_x_2958:
        /* <DEDUP_REMOVED lines=22> */
.L_x_2960:
        /* <DEDUP_REMOVED lines=11> */
.L_x_2953:
[----:B------:R-:W-:Y:S05]  /*0cf0*/  BSYNC B0 ;  /* 0x0000000000007941 */ /* 0x000fea0003800000 */
.L_x_2952:
        /* <DEDUP_REMOVED lines=14> */
.L_x_2963:
        /* <DEDUP_REMOVED lines=19> */
.L_x_2962:
        /* <DEDUP_REMOVED lines=14> */
.L_x_2964:
[----:B------:R-:W-:-:S13]  /*0ff0*/  ISETP.LT.OR P0, PT, R3, R27, P0 ;  /* 0x0000001b0300720c */ /* 0x000fda0000701670 */
[----:B------:R-:W-:Y:S02]  /*1000*/  @P0 IMAD R3, R0, 0x3, R3 ;  /* 0x0000000300030824 */ /* 0x000fe400078e0203 */
[----:B0-----:R-:W-:Y:S02]  /*1010*/  @P0 IMAD.MOV.U32 R4, RZ, RZ, 0x2 ;  /* 0x00000002ff040424 */ /* 0x001fe400078e00ff */
[----:B------:R-:W-:-:S04]  /*1020*/  @P0 IMAD R3, R3, c[0x0][0x18c], R2 ;  /* 0x0000630003030a24 */ /* 0x000fc800078e0202 */
[----:B------:R-:W-:-:S05]  /*1030*/  @P0 IMAD.WIDE R4, R3, R4, c[0x0][0x180] ;  /* 0x0000600003040625 */ /* 0x000fca00078e0204 */
[----:B------:R0:W-:Y:S02]  /*1040*/  @P0 STG.E.64 [R4.64], RZ ;  /* 0x000000ff04000986 */ /* 0x0001e4000c101b06 */
.L_x_2961:
[C---:B------:R-:W-:Y:S01]  /*1050*/  ISETP.GT.AND P0, PT, R26.reuse, c[0x0][0x1a8], PT ;  /* 0x00006a001a007a0c */ /* 0x040fe20003f04270 */
[----:B------:R-:W-:Y:S01]  /*1060*/  BAR.SYNC.DEFER_BLOCKING 0x0 ;  /* 0x0000000000007b1d */ /* 0x000fe20000010000 */
[C---:B------:R-:W-:Y:S02]  /*1070*/  ISETP.GT.AND P3, PT, R26.reuse, c[0x0][0x1b0], PT ;  /* 0x00006c001a007a0c */ /* 0x040fe40003f64270 */
[C---:B------:R-:W-:Y:S02]  /*1080*/  ISETP.GT.AND P2, PT, R26.reuse, c[0x0][0x1ac], PT ;  /* 0x00006b001a007a0c */ /* 0x040fe40003f44270 */
[C---:B------:R-:W-:Y:S02]  /*1090*/  IMNMX R3, R26.reuse, c[0x0][0x1a8], PT ;  /* 0x00006a001a037a17 */ /* 0x040fe40003800200 */
        /* <DEDUP_REMOVED lines=68> */
.L_x_2966:
        /* <DEDUP_REMOVED lines=41> */
.L_x_2965:
        /* <DEDUP_REMOVED lines=11> */
[----:B------:R-:W-:-:S02]  /*1820*/  LEA R2, P3, R3, c[0x0][0x168], 0x2 ;  /* 0x00005a0003027a11 */ /* 0x000fc400078610ff */
[----:B------:R-:W-:Y:S01]  /*1830*/  IADD3.X R4, R31, UR4, R34, P0, P2 ;  /* 0x000000041f047c10 */ /* 0x000fe200087e4422 */
[----:B-----5:R-:W-:Y:S01]  /*1840*/  HADD2.F32 R31, -RZ, R19.H0_H0 ;  /* 0x20000013ff1f7230 */ /* 0x020fe20000004100 */
[----:B------:R-:W-:Y:S01]  /*1850*/  UMOV UR4, URZ ;  /* 0x0000003f00047c82 */ /* 0x000fe20008000000 */
[----:B------:R-:W-:Y:S01]  /*1860*/  HADD2.F32 R34, -RZ, R16.H0_H0 ;  /* 0x20000010ff227230 */ /* 0x000fe20000004100 */
[----:B------:R-:W-:Y:S02]  /*1870*/  LEA.HI.X R3, R3, c[0x0][0x16c], R4, 0x2, P3 ;  /* 0x00005b0003037a11 */ /* 0x000fe400018f1404 */
.L_x_2980:
        /* <DEDUP_REMOVED lines=197> */
.L_x_2969:
        /* <DEDUP_REMOVED lines=93> */
.L_x_2970:
        /* <DEDUP_REMOVED lines=87> */
.L_x_2968:
        /* <DEDUP_REMOVED lines=200> */
.L_x_2972:
        /* <DEDUP_REMOVED lines=93> */
.L_x_2973:
        /* <DEDUP_REMOVED lines=87> */
.L_x_2971:
        /* <DEDUP_REMOVED lines=199> */
.L_x_2975:
        /* <DEDUP_REMOVED lines=93> */
.L_x_2976:
        /* <DEDUP_REMOVED lines=87> */
.L_x_2974:
        /* <DEDUP_REMOVED lines=199> */
.L_x_2978:
        /* <DEDUP_REMOVED lines=93> */
.L_x_2979:
        /* <DEDUP_REMOVED lines=87> */
.L_x_2977:
        /* <DEDUP_REMOVED lines=9> */
.L_x_2967:
        /* <DEDUP_REMOVED lines=10> */
.L_x_2994:
        /* <DEDUP_REMOVED lines=9> */
[----:B------:R-:W-:Y:S02]  /*78f0*/  LOP3.LUT R35, R10, 0xf000f, RZ, 0xc0, !PT ;  /* 0x000f000f0a237812 */ /* 0x000fe400078ec0ff */
[----:B------:R-:W-:-:S02]  /*7900*/  SHF.R.U32.HI R8, RZ, 0x8, R8 ;  /* 0x00000008ff087819 */ /* 0x000fc40000011608 */
[----:B------:R-:W-:Y:S02]  /*7910*/  SHF.R.U32.HI R34, RZ, 0x8, R9 ;  /* 0x00000008ff227819 */ /* 0x000fe40000011609 */
[----:B------:R-:W-:Y:S02]  /*7920*/  LOP3.LUT R36, R10, 0xf000f0, RZ, 0xc0, !PT ;  /* 0x00f000f00a247812 */ /* 0x000fe400078ec0ff */
[----:B------:R-:W-:Y:S02]  /*7930*/  SHF.R.U32.HI R37, RZ, 0x8, R10 ;  /* 0x00000008ff257819 */ /* 0x000fe4000001160a */
[C---:B------:R-:W-:Y:S02]  /*7940*/  LOP3.LUT R38, R11.reuse, 0xf000f, RZ, 0xc0, !PT ;  /* 0x000f000f0b267812 */ /* 0x040fe400078ec0ff */
[----:B------:R-:W-:Y:S02]  /*7950*/  LOP3.LUT R39, R11, 0xf000f0, RZ, 0xc0, !PT ;  /* 0x00f000f00b277812 */ /* 0x000fe400078ec0ff */
[----:B------:R-:W-:-:S02]  /*7960*/  SHF.R.U32.HI R40, RZ, 0x8, R11 ;  /* 0x00000008ff287819 */ /* 0x000fc4000001160b */
        /* <DEDUP_REMOVED lines=62> */
[--C-:B------:R-:W-:Y:S01]  /*7d50*/  HADD2.F32 R50, -RZ, R33.reuse.H1_H1 ;  /* 0x30000021ff327230 */ /* 0x100fe20000004100 */
        /* <DEDUP_REMOVED lines=65> */
.L_x_2983:
        /* <DEDUP_REMOVED lines=90> */
.L_x_2985:
        /* <DEDUP_REMOVED lines=36> */
[----:B------:R-:W-:Y:S01]  /*8950*/  FFMA.FTZ R48, R11, R48, R49 ;  /* 0x000000300b307223 */ /* 0x000fe20000010031 */
[----:B-1----:R-:W-:Y:S01]  /*8960*/  HADD2.F32 R7, -RZ, R8.H0_H0 ;  /* 0x20000008ff077230 */ /* 0x002fe20000004100 */
[----:B------:R-:W-:Y:S01]  /*8970*/  FFMA.FTZ R44, R44, R45, R10 ;  /* 0x0000002d2c2c7223 */ /* 0x000fe2000001000a */
[----:B------:R-:W-:-:S02]  /*8980*/  HADD2.F32 R35, -RZ, R35.H1_H1 ;  /* 0x30000023ff237230 */ /* 0x000fc40000004100 */
[--C-:B------:R-:W-:Y:S02]  /*8990*/  HADD2.F32 R10, -RZ, R9.reuse.H0_H0 ;  /* 0x20000009ff0a7230 */ /* 0x100fe40000004100 */
        /* <DEDUP_REMOVED lines=46> */
.L_x_2984:
        /* <DEDUP_REMOVED lines=142> */
.L_x_2986:
        /* <DEDUP_REMOVED lines=90> */
.L_x_2988:
        /* <DEDUP_REMOVED lines=8> */
[--C-:B------:R-:W-:Y:S02]  /*9b80*/  HADD2.F32 R58, -RZ, R37.reuse.H0_H0 ;  /* 0x20000025ff3a7230 */ /* 0x100fe40000004100 */
        /* <DEDUP_REMOVED lines=9> */
[--C-:B------:R-:W-:Y:S01]  /*9c20*/  HADD2.F32 R10, -RZ, R11.reuse.H0_H0 ;  /* 0x2000000bff0a7230 */ /* 0x100fe20000004100 */
[-C--:B------:R-:W-:Y:S01]  /*9c30*/  FFMA.FTZ R53, R56, R47.reuse, RZ ;  /* 0x0000002f38357223 */ /* 0x080fe200000100ff */
[--C-:B------:R-:W-:Y:S01]  /*9c40*/  HADD2.F32 R35, -RZ, R34.reuse.H0_H0 ;  /* 0x20000022ff237230 */ /* 0x100fe20000004100 */
[----:B------:R-:W-:Y:S01]  /*9c50*/  FFMA.FTZ R47, R58, R47, RZ ;  /* 0x0000002f3a2f7223 */ /* 0x000fe200000100ff */
[----:B------:R-:W-:Y:S01]  /*9c60*/  HADD2.F32 R11, -RZ, R11.H1_H1 ;  /* 0x3000000bff0b7230 */ /* 0x000fe20000004100 */
[----:B------:R-:W-:Y:S01]  /*9c70*/  FFMA.FTZ R51, R55, R48, R51 ;  /* 0x0000003037337223 */ /* 0x000fe20000010033 */
[----:B------:R-:W-:Y:S01]  /*9c80*/  HADD2.F32 R34, -RZ, R34.H1_H1 ;  /* 0x30000022ff227230 */ /* 0x000fe20000004100 */
[----:B------:R-:W-:Y:S01]  /*9c90*/  FFMA.FTZ R10, R10, R50, R31 ;  /* 0x000000320a0a7223 */ /* 0x000fe2000001001f */
[----:B------:R-:W-:Y:S01]  /*9ca0*/  HADD2.F32 R31, -RZ, R38.H0_H0 ;  /* 0x20000026ff1f7230 */ /* 0x000fe20000004100 */
[-C--:B------:R-:W-:Y:S01]  /*9cb0*/  FFMA.FTZ R53, R52, R48.reuse, R53 ;  /* 0x0000003034357223 */ /* 0x080fe20000010035 */
[--C-:B------:R-:W-:Y:S01]  /*9cc0*/  HADD2.F32 R52, -RZ, R36.reuse.H0_H0 ;  /* 0x20000024ff347230 */ /* 0x100fe20000004100 */
        /* <DEDUP_REMOVED lines=9> */
[--C-:B------:R-:W-:Y:S01]  /*9d60*/  HADD2.F32 R31, -RZ, R9.reuse.H1_H1 ;  /* 0x30000009ff1f7230 */ /* 0x100fe20000004100 */
[----:B------:R-:W-:Y:S01]  /*9d70*/  FFMA.FTZ R48, R34, R49, R48 ;  /* 0x0000003122307223 */ /* 0x000fe20000010030 */
        /* <DEDUP_REMOVED lines=47> */
.L_x_2987:
        /* <DEDUP_REMOVED lines=141> */
.L_x_2989:
        /* <DEDUP_REMOVED lines=90> */
.L_x_2991:
        /* <DEDUP_REMOVED lines=87> */
.L_x_2990:
[----:B------:R-:W-:-:S06]  /*b450*/  IMAD.WIDE R8, R7, 0x4, R32 ;  /* 0x0000000407087825 */ /* 0x000fcc00078e0220 */
[----:B------:R-:W2:Y:S02]  /*b460*/  LDG.E.128.CONSTANT R8, [R8.64] ;  /* 0x0000000608087981 */ /* 0x000ea4000c1e9d00 */
[C---:B--2---:R-:W-:Y:S02]  /*b470*/  LOP3.LUT R35, R8.reuse, 0xf000f, RZ, 0xc0, !PT ;  /* 0x000f000f08237812 */ /* 0x044fe400078ec0ff */
[----:B------:R-:W-:Y:S02]  /*b480*/  LOP3.LUT R7, R8, 0xf000f0, RZ, 0xc0, !PT ;  /* 0x00f000f008077812 */ /* 0x000fe400078ec0ff */
[----:B------:R-:W-:Y:S02]  /*b490*/  SHF.R.U32.HI R36, RZ, 0x8, R8 ;  /* 0x00000008ff247819 */ /* 0x000fe40000011608 */
        /* <DEDUP_REMOVED lines=136> */
.L_x_2992:
        /* <DEDUP_REMOVED lines=90> */
.L_x_2993:
        /* <DEDUP_REMOVED lines=20> */
[--C-:B------:R-:W-:Y:S01]  /*c400*/  HADD2.F32 R36, -RZ, R7.reuse.H0_H0 ;  /* 0x20000007ff247230 */ /* 0x100fe20000004100 */
[----:B------:R-:W-:Y:S01]  /*c410*/  FFMA.FTZ R43, R56, R43, RZ ;  /* 0x0000002b382b7223 */ /* 0x000fe200000100ff */
        /* <DEDUP_REMOVED lines=45> */
[--C-:B------:R-:W-:Y:S01]  /*c6f0*/  HADD2.F32 R31, -RZ, R2.reuse.H0_H0 ;  /* 0x20000002ff1f7230 */ /* 0x100fe20000004100 */
[----:B------:R-:W-:Y:S01]  /*c700*/  FFMA.FTZ R38, R38, R10, R35 ;  /* 0x0000000a26267223 */ /* 0x000fe20000010023 */
[----:B------:R-:W-:Y:S01]  /*c710*/  HADD2.F32 R2, -RZ, R2.H1_H1 ;  /* 0x30000002ff027230 */ /* 0x000fe20000004100 */
[----:B------:R-:W-:-:S02]  /*c720*/  FFMA.FTZ R36, R33, R11, R36 ;  /* 0x0000000b21247223 */ /* 0x000fc40000010024 */
        /* <DEDUP_REMOVED lines=16> */
.L_x_2982:
[----:B------:R-:W-:Y:S01]  /*c830*/  IADD3 R26, R26, 0x20, RZ ;  /* 0x000000201a1a7810 */ /* 0x000fe20007ffe0ff */
[----:B------:R-:W-:Y:S01]  /*c840*/  IMAD.MOV.U32 R7, RZ, RZ, c[0x0][0x18c] ;  /* 0x00006300ff077624 */ /* 0x000fe200078e00ff */
[----:B------:R-:W-:Y:S02]  /*c850*/  UIADD3 UR4, UR4, 0x40, URZ ;  /* 0x0000004004047890 */ /* 0x000fe4000fffe03f */
[C---:B------:R-:W-:Y:S01]  /*c860*/  ISETP.GE.AND P2, PT, R26.reuse, c[0x0][0x1b4], PT ;  /* 0x00006d001a007a0c */ /* 0x040fe20003f46270 */
[----:B------:R-:W-:Y:S01]  /*c870*/  IMAD.WIDE R12, R7, 0x10, R12 ;  /* 0x00000010070c7825 */ /* 0x000fe200078e020c */
[----:B------:R-:W-:-:S13]  /*c880*/  ISETP.LT.AND P3, PT, R26, R25, PT ;  /* 0x000000191a00720c */ /* 0x000fda0003f61270 */
[----:B------:R-:W-:Y:S05]  /*c890*/  @!P2 BRA P3, `(.L_x_2994) ;  /* 0xffffafc00000a947 */ /* 0x000fea000183ffff */
.L_x_2981:
        /* <DEDUP_REMOVED lines=8> */
.L_x_2999:
[----:B------:R-:W-:-:S04]  /*c920*/  IMAD.MOV.U32 R31, RZ, RZ, c[0x0][0x18c] ;  /* 0x00006300ff1f7624 */ /* 0x000fc800078e00ff */
[C---:B0-----:R-:W-:Y:S02]  /*c930*/  IMAD.WIDE R4, R31.reuse, 0x4, R12 ;  /* 0x000000041f047825 */ /* 0x041fe400078e020c */
[----:B-----5:R-:W5:Y:S04]  /*c940*/  LDG.E.128.CONSTANT R12, [R12.64] ;  /* 0x000000060c0c7981 */ /* 0x020f68000c1e9d00 */
[----:B------:R0:W5:Y:S01]  /*c950*/  LDG.E.128.CONSTANT R8, [R4.64] ;  /* 0x0000000604087981 */ /* 0x000162000c1e9d00 */
[----:B------:R-:W-:Y:S01]  /*c960*/  IMAD.WIDE R2, R31, 0x4, R4 ;  /* 0x000000041f027825 */ /* 0x000fe200078e0204 */
        /* <DEDUP_REMOVED lines=31> */
[----:B------:R-:W-:Y:S02]  /*cb60*/  PRMT R11, R29, 0x9910, RZ ;  /* 0x000099101d0b7816 */ /* 0x000fe400000000ff */
[----:B------:R-:W-:Y:S02]  /*cb70*/  LOP3.LUT R37, R37, 0x10001, RZ, 0xc0, !PT ;  /* 0x0001000125257812 */ /* 0x000fe400078ec0ff */
[----:B------:R-:W-:Y:S02]  /*cb80*/  PRMT R30, R38, 0x7610, R30 ;  /* 0x00007610261e7816 */ /* 0x000fe4000000001e */
[----:B------:R-:W-:Y:S02]  /*cb90*/  LOP3.LUT R38, R33, 0x20002, R36, 0xf8, !PT ;  /* 0x0002000221267812 */ /* 0x000fe400078ef824 */
[----:B------:R-:W-:Y:S02]  /*cba0*/  LOP3.LUT R43, R43, 0x10001, RZ, 0xc0, !PT ;  /* 0x000100012b2b7812 */ /* 0x000fe400078ec0ff */
[----:B------:R-:W-:-:S02]  /*cbb0*/  ISETP.NE.AND P2, PT, R11, RZ, PT ;  /* 0x000000ff0b00720c */ /* 0x000fc40003f45270 */
[----:B------:R-:W-:Y:S02]  /*cbc0*/  LOP3.LUT R47, R47, 0x10001, RZ, 0xc0, !PT ;  /* 0x000100012f2f7812 */ /* 0x000fe400078ec0ff */
[----:B------:R-:W-:Y:S02]  /*cbd0*/  LOP3.LUT R37, R37, 0x20002, R42, 0xf8, !PT ;  /* 0x0002000225257812 */ /* 0x000fe400078ef82a */
[----:B------:R-:W-:Y:S02]  /*cbe0*/  LOP3.LUT R46, R43, 0x20002, R46, 0xf8, !PT ;  /* 0x000200022b2e7812 */ /* 0x000fe400078ef82e */
[----:B------:R-:W-:Y:S02]  /*cbf0*/  SHF.R.U32.HI R52, RZ, 0x6, R12 ;  /* 0x00000006ff347819 */ /* 0x000fe4000001160c */
[----:B------:R-:W-:Y:S02]  /*cc00*/  LOP3.LUT R41, R14, 0x380038, RZ, 0xc0, !PT ;  /* 0x003800380e297812 */ /* 0x000fe400078ec0ff */
[----:B------:R-:W-:-:S02]  /*cc10*/  LOP3.LUT R48, R47, 0x20002, R48, 0xf8, !PT ;  /* 0x000200022f307812 */ /* 0x000fc400078ef830 */
[C---:B------:R-:W-:Y:S02]  /*cc20*/  LOP3.LUT R32, R12.reuse, 0x380038, RZ, 0xc0, !PT ;  /* 0x003800380c207812 */ /* 0x040fe400078ec0ff */
[----:B------:R-:W-:Y:S02]  /*cc30*/  LOP3.LUT R55, R12, 0x70007, RZ, 0xc0, !PT ;  /* 0x000700070c377812 */ /* 0x000fe400078ec0ff */
        /* <DEDUP_REMOVED lines=266> */
.L_x_2997:
        /* <DEDUP_REMOVED lines=82> */
.L_x_2998:
        /* <DEDUP_REMOVED lines=79> */
.L_x_2996:
[----:B------:R-:W-:Y:S01]  /*e6f0*/  IADD3 R26, R26, 0x20, RZ ;  /* 0x000000201a1a7810 */ /* 0x000fe20007ffe0ff */
[----:B------:R-:W-:Y:S01]  /*e700*/  UIADD3 UR4, UR4, 0x40, URZ ;  /* 0x0000004004047890 */ /* 0x000fe2000fffe03f */
[----:B-----5:R-:W-:Y:S02]  /*e710*/  IMAD.WIDE R12, R31, 0x4, R2 ;  /* 0x000000041f0c7825 */ /* 0x020fe400078e0202 */
[C---:B------:R-:W-:Y:S02]  /*e720*/  ISETP.GE.AND P2, PT, R26.reuse, c[0x0][0x1b8], PT ;  /* 0x00006e001a007a0c */ /* 0x040fe40003f46270 */
[----:B------:R-:W-:-:S13]  /*e730*/  ISETP.LT.AND P3, PT, R26, R25, PT ;  /* 0x000000191a00720c */ /* 0x000fda0003f61270 */
[----:B------:R-:W-:Y:S05]  /*e740*/  @!P2 BRA P3, `(.L_x_2999) ;  /* 0xffffe1d00000a947 */ /* 0x000fea000183ffff */
.L_x_2995:
[----:B------:R-:W-:Y:S05]  /*e750*/  @!P1 EXIT ;  /* 0x000000000000994d */ /* 0x000fea0003800000 */
[----:B------:R-:W1:Y:S01]  /*e760*/  S2R R2, SR_CTAID.X ;  /* 0x0000000000027919 */ /* 0x000e620000002500 */
[----:B------:R-:W-:-:S03]  /*e770*/  IMAD.MOV.U32 R9, RZ, RZ, 0x2 ;  /* 0x00000002ff097424 */ /* 0x000fc600078e00ff */
[----:B------:R-:W1:Y:S04]  /*e780*/  S2R R3, SR_TID.X ;  /* 0x0000000000037919 */ /* 0x000e680000002100 */
[----:B0-----:R-:W0:Y:S01]  /*e790*/  S2R R4, SR_CTAID.Y ;  /* 0x0000000000047919 */ /* 0x001e220000002600 */
[----:B-1----:R-:W-:-:S04]  /*e7a0*/  IMAD R2, R2, 0x20, R3 ;  /* 0x0000002002027824 */ /* 0x002fc800078e0203 */
[----:B------:R-:W-:Y:S02]  /*e7b0*/  IMAD.SHL.U32 R3, R2, 0x4, RZ ;  /* 0x0000000402037824 */ /* 0x000fe400078e00ff */
[----:B0-----:R-:W-:-:S04]  /*e7c0*/  IMAD R2, R4, 0x3, RZ ;  /* 0x0000000304027824 */ /* 0x001fc800078e02ff */
        /* <DEDUP_REMOVED lines=8> */
.L_x_3003:
[----:B------:R-:W0:Y:S02]  /*e850*/  LDS R6, [R5] ;  /* 0x0000000005067984 */ /* 0x000e240000000800 */
[----:B0-----:R-:W-:-:S06]  /*e860*/  HADD2 R7, R6, R24 ;  /* 0x0000001806077230 */ /* 0x001fcc0000000000 */
[----:B------:R-:W0:Y:S02]  /*e870*/  ATOMS.CAST.SPIN R7, [R5], R6, R7 ;  /* 0x000000060507738d */ /* 0x000e240001800007 */
[----:B0-----:R-:W-:-:S13]  /*e880*/  ISETP.EQ.U32.AND P0, PT, R7, 0x1, PT ;  /* 0x000000010700780c */ /* 0x001fda0003f02070 */
[----:B------:R-:W-:Y:S05]  /*e890*/  @!P0 BRA `(.L_x_3003) ;  /* 0xffffffb000008947 */ /* 0x000fea000383ffff */
[----:B------:R-:W-:Y:S05]  /*e8a0*/  BRA `(.L_x_3001) ;  /* 0x0000003000007947 */ /* 0x000fea0003800000 */
.L_x_3002:
[----:B------:R-:W2:Y:S02]  /*e8b0*/  LD.E R5, [R2.64] ;  /* 0x0000000602057980 */ /* 0x000ea4000c101900 */
[----:B--2---:R-:W-:-:S05]  /*e8c0*/  IMAD.IADD R5, R24, 0x1, R5 ;  /* 0x0000000118057824 */ /* 0x004fca00078e0205 */
[----:B------:R0:W-:Y:S02]  /*e8d0*/  ST.E [R2.64], R5 ;  /* 0x0000000502007985 */ /* 0x0001e4000c101906 */
.L_x_3001:
[----:B------:R-:W-:Y:S05]  /*e8e0*/  BSYNC B0 ;  /* 0x0000000000007941 */ /* 0x000fea0003800000 */
.L_x_3000:
[----:B------:R-:W2:Y:S01]  /*e8f0*/  ATOM.E.ADD.F16x2.RN.STRONG.GPU P0, RZ, [R2.64+0x4], R23 ;  /* 0x0000041702ff798a */ /* 0x000ea2000810e9c6 */
[----:B------:R-:W-:Y:S01]  /*e900*/  BSSY B0, `(.L_x_3004) ;  /* 0x000000f000007945 */ /* 0x000fe20003800000 */
[----:B--2---:R-:W-:Y:S05]  /*e910*/  @P0 BRA `(.L_x_3005) ;  /* 0x000000d000000947 */ /* 0x004fea0003800000 */
[----:B------:R-:W1:Y:S02]  /*e920*/  QSPC.E.S P0, RZ, [R2+0x4] ;  /* 0x0000040002ff73aa */ /* 0x000e640000000500 */
[----:B-1----:R-:W-:Y:S05]  /*e930*/  @!P0 BRA `(.L_x_3006) ;  /* 0x0000008000008947 */ /* 0x002fea0003800000 */
[----:B0-----:R-:W-:-:S04]  /*e940*/  IADD3 R2, R2, 0x4, RZ ;  /* 0x0000000402027810 */ /* 0x001fc80007ffe0ff */
[----:B------:R-:W-:-:S05]  /*e950*/  LOP3.LUT R2, R2, 0xffffff, RZ, 0xc0, !PT ;  /* 0x00ffffff02027812 */ /* 0x000fca00078ec0ff */
.L_x_3007:
[----:B------:R-:W0:Y:S02]  /*e960*/  LDS R6, [R2] ;  /* 0x0000000002067984 */ /* 0x000e240000000800 */
[----:B0-----:R-:W-:-:S10]  /*e970*/  HFMA2.MMA R7, R6, 1, 1, R23 ;  /* 0x3c003c0006077835 */ /* 0x001fd40000000017 */
[----:B------:R-:W0:Y:S02]  /*e980*/  ATOMS.CAST.SPIN R7, [R2], R6, R7 ;  /* 0x000000060207738d */ /* 0x000e240001800007 */
[----:B0-----:R-:W-:-:S13]  /*e990*/  ISETP.EQ.U32.AND P0, PT, R7, 0x1, PT ;  /* 0x000000010700780c */ /* 0x001fda0003f02070 */
[----:B------:R-:W-:Y:S05]  /*e9a0*/  @!P0 BRA `(.L_x_3007) ;  /* 0xffffffb000008947 */ /* 0x000fea000383ffff */
[----:B------:R-:W-:Y:S05]  /*e9b0*/  BRA `(.L_x_3005) ;  /* 0x0000003000007947 */ /* 0x000fea0003800000 */
.L_x_3006:
[----:B0-----:R-:W2:Y:S02]  /*e9c0*/  LD.E R5, [R2.64+0x4] ;  /* 0x0000040602057980 */ /* 0x001ea4000c101900 */
[----:B--2---:R-:W-:-:S05]  /*e9d0*/  IMAD.IADD R5, R23, 0x1, R5 ;  /* 0x0000000117057824 */ /* 0x004fca00078e0205 */
[----:B------:R0:W-:Y:S02]  /*e9e0*/  ST.E [R2.64+0x4], R5 ;  /* 0x0000040502007985 */ /* 0x0001e4000c101906 */
.L_x_3005:
[----:B------:R-:W-:Y:S05]  /*e9f0*/  BSYNC B0 ;  /* 0x0000000000007941 */ /* 0x000fea0003800000 */
.L_x_3004:
        /* <DEDUP_REMOVED lines=10> */
.L_x_3011:
[----:B------:R-:W0:Y:S02]  /*eaa0*/  LDS R6, [R5] ;  /* 0x0000000005067984 */ /* 0x000e240000000800 */
[----:B0-----:R-:W-:-:S06]  /*eab0*/  HADD2 R7, R6, R22 ;  /* 0x0000001606077230 */ /* 0x001fcc0000000000 */
[----:B------:R-:W0:Y:S02]  /*eac0*/  ATOMS.CAST.SPIN R7, [R5], R6, R7 ;  /* 0x000000060507738d */ /* 0x000e240001800007 */
[----:B0-----:R-:W-:-:S13]  /*ead0*/  ISETP.EQ.U32.AND P0, PT, R7, 0x1, PT ;  /* 0x000000010700780c */ /* 0x001fda0003f02070 */
[----:B------:R-:W-:Y:S05]  /*eae0*/  @!P0 BRA `(.L_x_3011) ;  /* 0xffffffb000008947 */ /* 0x000fea000383ffff */
[----:B------:R-:W-:Y:S05]  /*eaf0*/  BRA `(.L_x_3009) ;  /* 0x0000003000007947 */ /* 0x000fea0003800000 */
.L_x_3010:
[----:B------:R-:W2:Y:S02]  /*eb00*/  LD.E R5, [R2.64] ;  /* 0x0000000602057980 */ /* 0x000ea4000c101900 */
[----:B--2---:R-:W-:-:S05]  /*eb10*/  IMAD.IADD R5, R22, 0x1, R5 ;  /* 0x0000000116057824 */ /* 0x004fca00078e0205 */
[----:B------:R0:W-:Y:S02]  /*eb20*/  ST.E [R2.64], R5 ;  /* 0x0000000502007985 */ /* 0x0001e4000c101906 */
.L_x_3009:
[----:B------:R-:W-:Y:S05]  /*eb30*/  BSYNC B0 ;  /* 0x0000000000007941 */ /* 0x000fea0003800000 */
.L_x_3008:
[----:B------:R-:W2:Y:S01]  /*eb40*/  ATOM.E.ADD.F16x2.RN.STRONG.GPU P0, RZ, [R2.64+0x4], R21 ;  /* 0x0000041502ff798a */ /* 0x000ea2000810e9c6 */
[----:B------:R-:W-:Y:S01]  /*eb50*/  BSSY B0, `(.L_x_3012) ;  /* 0x000000f000007945 */ /* 0x000fe20003800000 */
[----:B--2---:R-:W-:Y:S05]  /*eb60*/  @P0 BRA `(.L_x_3013) ;  /* 0x000000d000000947 */ /* 0x004fea0003800000 */
[----:B------:R-:W1:Y:S02]  /*eb70*/  QSPC.E.S P0, RZ, [R2+0x4] ;  /* 0x0000040002ff73aa */ /* 0x000e640000000500 */
[----:B-1----:R-:W-:Y:S05]  /*eb80*/  @!P0 BRA `(.L_x_3014) ;  /* 0x0000008000008947 */ /* 0x002fea0003800000 */
[----:B0-----:R-:W-:-:S04]  /*eb90*/  IADD3 R2, R2, 0x4, RZ ;  /* 0x0000000402027810 */ /* 0x001fc80007ffe0ff */
[----:B------:R-:W-:-:S05]  /*eba0*/  LOP3.LUT R2, R2, 0xffffff, RZ, 0xc0, !PT ;  /* 0x00ffffff02027812 */ /* 0x000fca00078ec0ff */
.L_x_3015:
[----:B------:R-:W0:Y:S02]  /*ebb0*/  LDS R6, [R2] ;  /* 0x0000000002067984 */ /* 0x000e240000000800 */
[----:B0-----:R-:W-:-:S10]  /*ebc0*/  HFMA2.MMA R7, R6, 1, 1, R21 ;  /* 0x3c003c0006077835 */ /* 0x001fd40000000015 */
[----:B------:R-:W0:Y:S02]  /*ebd0*/  ATOMS.CAST.SPIN R7, [R2], R6, R7 ;  /* 0x000000060207738d */ /* 0x000e240001800007 */
[----:B0-----:R-:W-:-:S13]  /*ebe0*/  ISETP.EQ.U32.AND P0, PT, R7, 0x1, PT ;  /* 0x000000010700780c */ /* 0x001fda0003f02070 */
[----:B------:R-:W-:Y:S05]  /*ebf0*/  @!P0 BRA `(.L_x_3015) ;  /* 0xffffffb000008947 */ /* 0x000fea000383ffff */
[----:B------:R-:W-:Y:S05]  /*ec00*/  BRA `(.L_x_3013) ;  /* 0x0000003000007947 */ /* 0x000fea0003800000 */
.L_x_3014:
[----:B0-----:R-:W2:Y:S02]  /*ec10*/  LD.E R5, [R2.64+0x4] ;  /* 0x0000040602057980 */ /* 0x001ea4000c101900 */
[----:B--2---:R-:W-:-:S05]  /*ec20*/  IMAD.IADD R5, R21, 0x1, R5 ;  /* 0x0000000115057824 */ /* 0x004fca00078e0205 */
[----:B------:R0:W-:Y:S02]  /*ec30*/  ST.E [R2.64+0x4], R5 ;  /* 0x0000040502007985 */ /* 0x0001e4000c101906 */
.L_x_3013:
[----:B------:R-:W-:Y:S05]  /*ec40*/  BSYNC B0 ;  /* 0x0000000000007941 */ /* 0x000fea0003800000 */
.L_x_3012:
[----:B------:R-:W-:-:S13]  /*ec50*/  ISETP.NE.AND P0, PT, R27, 0x2, PT ;  /* 0x000000021b00780c */ /* 0x000fda0003f05270 */
[----:B------:R-:W-:Y:S05]  /*ec60*/  @!P0 EXIT ;  /* 0x000000000000894d */ /* 0x000fea0003800000 */
[----:B0-----:R-:W-:-:S05]  /*ec70*/  IADD3 R2, R4, c[0x0][0x18c], RZ ;  /* 0x0000630004027a10 */ /* 0x001fca0007ffe0ff */
        /* <DEDUP_REMOVED lines=8> */
.L_x_3019:
[----:B------:R-:W0:Y:S02]  /*ed00*/  LDS R6, [R4] ;  /* 0x0000000004067984 */ /* 0x000e240000000800 */
[----:B0-----:R-:W-:-:S06]  /*ed10*/  HADD2 R7, R6, R20 ;  /* 0x0000001406077230 */ /* 0x001fcc0000000000 */
[----:B------:R-:W0:Y:S02]  /*ed20*/  ATOMS.CAST.SPIN R7, [R4], R6, R7 ;  /* 0x000000060407738d */ /* 0x000e240001800007 */
[----:B0-----:R-:W-:-:S13]  /*ed30*/  ISETP.EQ.U32.AND P0, PT, R7, 0x1, PT ;  /* 0x000000010700780c */ /* 0x001fda0003f02070 */
[----:B------:R-:W-:Y:S05]  /*ed40*/  @!P0 BRA `(.L_x_3019) ;  /* 0xffffffb000008947 */ /* 0x000fea000383ffff */
[----:B------:R-:W-:Y:S05]  /*ed50*/  BRA `(.L_x_3017) ;  /* 0x0000003000007947 */ /* 0x000fea0003800000 */
.L_x_3018:
[----:B------:R-:W2:Y:S02]  /*ed60*/  LD.E R4, [R2.64] ;  /* 0x0000000602047980 */ /* 0x000ea4000c101900 */
[----:B--2---:R-:W-:-:S05]  /*ed70*/  IMAD.IADD R5, R20, 0x1, R4 ;  /* 0x0000000114057824 */ /* 0x004fca00078e0204 */
[----:B------:R0:W-:Y:S02]  /*ed80*/  ST.E [R2.64], R5 ;  /* 0x0000000502007985 */ /* 0x0001e4000c101906 */
.L_x_3017:
[----:B------:R-:W-:Y:S05]  /*ed90*/  BSYNC B0 ;  /* 0x0000000000007941 */ /* 0x000fea0003800000 */
.L_x_3016:
[----:B------:R-:W2:Y:S02]  /*eda0*/  ATOM.E.ADD.F16x2.RN.STRONG.GPU P0, RZ, [R2.64+0x4], R9 ;  /* 0x0000040902ff798a */ /* 0x000ea4000810e9c6 */
[----:B--2---:R-:W-:Y:S05]  /*edb0*/  @P0 EXIT ;  /* 0x000000000000094d */ /* 0x004fea0003800000 */
[----:B------:R-:W1:Y:S02]  /*edc0*/  QSPC.E.S P0, RZ, [R2+0x4] ;  /* 0x0000040002ff73aa */ /* 0x000e640000000500 */
[----:B-1----:R-:W-:Y:S05]  /*edd0*/  @!P0 BRA `(.L_x_3020) ;  /* 0x0000008000008947 */ /* 0x002fea0003800000 */
[----:B0-----:R-:W-:-:S04]  /*ede0*/  IADD3 R2, R2, 0x4, RZ ;  /* 0x0000000402027810 */ /* 0x001fc80007ffe0ff */
[----:B------:R-:W-:-:S05]  /*edf0*/  LOP3.LUT R2, R2, 0xffffff, RZ, 0xc0, !PT ;  /* 0x00ffffff02027812 */ /* 0x000fca00078ec0ff */
.L_x_3021:
[----:B------:R-:W0:Y:S02]  /*ee00*/  LDS R4, [R2] ;  /* 0x0000000002047984 */ /* 0x000e240000000800 */
[----:B0-----:R-:W-:-:S10]  /*ee10*/  HFMA2.MMA R5, R4, 1, 1, R0 ;  /* 0x3c003c0004057835 */ /* 0x001fd40000000000 */
[----:B------:R-:W0:Y:S02]  /*ee20*/  ATOMS.CAST.SPIN R5, [R2], R4, R5 ;  /* 0x000000040205738d */ /* 0x000e240001800005 */
[----:B0-----:R-:W-:-:S13]  /*ee30*/  ISETP.EQ.U32.AND P0, PT, R5, 0x1, PT ;  /* 0x000000010500780c */ /* 0x001fda0003f02070 */
[----:B------:R-:W-:Y:S05]  /*ee40*/  @!P0 BRA `(.L_x_3021) ;  /* 0xffffffb000008947 */ /* 0x000fea000383ffff */
[----:B------:R-:W-:Y:S05]  /*ee50*/  EXIT ;  /* 0x000000000000794d */ /* 0x000fea0003800000 */
.L_x_3020:
[----:B------:R-:W2:Y:S02]  /*ee60*/  LD.E R0, [R2.64+0x4] ;  /* 0x0000040602007980 */ /* 0x000ea4000c101900 */
[----:B0-2---:R-:W-:-:S05]  /*ee70*/  IMAD.IADD R5, R9, 0x1, R0 ;  /* 0x0000000109057824 */ /* 0x005fca00078e0200 */
[----:B------:R-:W-:Y:S01]  /*ee80*/  ST.E [R2.64+0x4], R5 ;  /* 0x0000040502007985 */ /* 0x000fe2000c101906 */
[----:B------:R-:W-:Y:S05]  /*ee90*/  EXIT ;  /* 0x000000000000794d */ /* 0x000fea0003800000 */
.L_x_3022:
        /* <DEDUP_REMOVED lines=14> */
.L_x_4784:


//--------------------- .text._Z23gemm_half_q_half_kernelILi3ELi20ELb1ELb0ELi32EEvPK6__halfPKjS4_S2_PS0_iiiiPKtS7_iiiiiibS2_i --------------------------
	.section	.text._Z23gemm_half_q_half_kernelILi3ELi20ELb1ELb0ELi32EEvPK6__halfPKjS4_S2_PS0_iiiiPKtS7_iiiiiibS2_i,"ax",@progbits
	.sectioninfo	@"SHI_REGISTERS=111"
	.align	128
        .global         _Z23gemm_half_q_half_kernelILi3ELi20ELb1ELb0ELi32EEvPK6__halfPKjS4_S2_PS0_iiiiPKtS7_iiiiiibS2_i
        .type           _Z23gemm_half_q_half_kernelILi3ELi20ELb1ELb0ELi32EEvPK6__halfPKjS4_S2_PS0_iiiiPKtS7_iiiiiibS2_i,@function
        .size           _Z23gemm_half_q_half_kernelILi3ELi20ELb1ELb0ELi32EEvPK6__halfPKjS4_S2_PS0_iiiiPKtS7_iiiiiibS2_i,(.L_x_4785 - _Z23gemm_half_q_half_kernelILi3ELi20ELb1ELb0ELi32EEvPK6__halfPKjS4_S2_PS0_iiiiPKtS7_iiiiiibS2_i)
        .other          _Z23gemm_half_q_half_kernelILi3ELi20ELb1ELb0ELi32EEvPK6__halfPKjS4_S2_PS0_iiiiPKtS7_iiiiiibS2_i,@"STO_CUDA_ENTRY STV_DEFAULT"
_Z23gemm_half_q_half_kernelILi3ELi20ELb1ELb0ELi32EEvPK6__halfPKjS4_S2_PS0_iiiiPKtS7_iiiiiibS2_i:
.text._Z23gemm_half_q_half_kernelILi3ELi20ELb1ELb0ELi32EEvPK6__halfPKjS4_S2_PS0_iiiiPKtS7_iiiiiibS2_i:
        /* <DEDUP_REMOVED lines=34> */
.L_x_3023:
        /* <DEDUP_REMOVED lines=23> */
[----:B------:R-:W-:Y:S02]  /*0390*/  IMAD R5, R4, 0x3, RZ ;  /* 0x0000000304057824 */ /* 0x000fe400078e02ff */
        /* <DEDUP_REMOVED lines=9> */
.L_x_3028:
        /* <DEDUP_REMOVED lines=17> */
.L_x_3027:
        /* <DEDUP_REMOVED lines=17> */
.L_x_3026:
[----:B------:R-:W-:Y:S01]  /*0650*/  IMAD R5, R14, c[0x0][0x190], RZ ;  /* 0x000064000e057a24 */ /* 0x000fe200078e02ff */
[----:B------:R-:W-:Y:S01]  /*0660*/  ISETP.GT.AND P2, PT, R16, 0x3, PT ;  /* 0x000000031000780c */ /* 0x000fe20003f44270 */
[----:B------:R-:W-:Y:S02]  /*0670*/  IMAD.SHL.U32 R13, R21, 0x2, RZ ;  /* 0x00000002150d7824 */ /* 0x000fe400078e00ff */
[----:B------:R-:W-:Y:S02]  /*0680*/  IMAD R6, R5, 0x3, RZ ;  /* 0x0000000305067824 */ /* 0x000fe400078e02ff */
        /* <DEDUP_REMOVED lines=9> */
.L_x_3030:
        /* <DEDUP_REMOVED lines=17> */
.L_x_3029:
        /* <DEDUP_REMOVED lines=15> */
.L_x_3025:
[----:B------:R-:W-:Y:S05]  /*0920*/  BSYNC B0 ;  /* 0x0000000000007941 */ /* 0x000fea0003800000 */
.L_x_3024:
        /* <DEDUP_REMOVED lines=18> */
.L_x_3033:
        /* <DEDUP_REMOVED lines=11> */
.L_x_3032:
        /* <DEDUP_REMOVED lines=10> */
.L_x_3031:
        /* <DEDUP_REMOVED lines=64> */
.L_x_3035:
        /* <DEDUP_REMOVED lines=41> */
.L_x_3034:
        /* <DEDUP_REMOVED lines=10> */
[----:B------:R-:W-:Y:S01]  /*12d0*/  PRMT R29, RZ, 0x7610, R29 ;  /* 0x00007610ff1d7816 */ /* 0x000fe2000000001d */
[----:B------:R-:W-:-:S02]  /*12e0*/  UMOV UR4, URZ ;  /* 0x0000003f00047c82 */ /* 0x000fc40008000000 */
.L_x_3040:
[----:B------:R-:W-:-:S04]  /*12f0*/  IMAD.MOV.U32 R43, RZ, RZ, 0x4 ;  /* 0x00000004ff2b7424 */ /* 0x000fc800078e00ff */
[C---:B------:R-:W-:Y:S02]  /*1300*/  IMAD.WIDE R32, R43.reuse, c[0x0][0x18c], R36 ;  /* 0x000063002b207a25 */ /* 0x040fe400078e0224 */
[----:B------:R-:W5:Y:S04]  /*1310*/  LDG.E.128.CONSTANT R36, [R36.64] ;  /* 0x0000000824247981 */ /* 0x000f68000c1e9d00 */
[C---:B------:R-:W-:Y:S02]  /*1320*/  IMAD.WIDE R12, R43.reuse, c[0x0][0x18c], R32 ;  /* 0x000063002b0c7a25 */ /* 0x040fe400078e0220 */
[----:B------:R-:W5:Y:S04]  /*1330*/  LDG.E.128.CONSTANT R32, [R32.64] ;  /* 0x0000000820207981 */ /* 0x000f68000c1e9d00 */
[----:B0-----:R-:W-:-:S02]  /*1340*/  IMAD.WIDE R4, R43, c[0x0][0x18c], R12 ;  /* 0x000063002b047a25 */ /* 0x001fc400078e020c */
[----:B------:R-:W5:Y:S04]  /*1350*/  LDG.E.128.CONSTANT R12, [R12.64] ;  /* 0x000000080c0c7981 */ /* 0x000f68000c1e9d00 */
[----:B------:R0:W5:Y:S01]  /*1360*/  LDG.E.128.CONSTANT R8, [R4.64] ;  /* 0x0000000804087981 */ /* 0x000162000c1e9d00 */
[----:B------:R-:W-:Y:S01]  /*1370*/  IMAD.WIDE R2, R43, c[0x0][0x18c], R4 ;  /* 0x000063002b027a25 */ /* 0x000fe200078e0204 */
        /* <DEDUP_REMOVED lines=9> */
[----:B------:R-:W-:Y:S02]  /*1410*/  SHF.R.U32.HI R82, RZ, 0xd, R12 ;  /* 0x0000000dff527819 */ /* 0x000fe4000001160c */
[----:B------:R-:W-:-:S02]  /*1420*/  LOP3.LUT R71, R12, 0x3e003e0, RZ, 0xc0, !PT ;  /* 0x03e003e00c477812 */ /* 0x000fc400078ec0ff */
[----:B------:R-:W-:Y:S02]  /*1430*/  LOP3.LUT R77, R12, 0x1f001f, RZ, 0xc0, !PT ;  /* 0x001f001f0c4d7812 */ /* 0x000fe400078ec0ff */
[----:B------:R-:W-:Y:S02]  /*1440*/  SHF.R.U32.HI R78, RZ, 0xa, R12 ;  /* 0x0000000aff4e7819 */ /* 0x000fe4000001160c */
[----:B------:R-:W-:Y:S02]  /*1450*/  LOP3.LUT R87, R87, 0x10001, RZ, 0xc0, !PT ;  /* 0x0001000157577812 */ /* 0x000fe400078ec0ff */
[C---:B------:R-:W-:Y:S02]  /*1460*/  LOP3.LUT R41, R36.reuse, 0x3e003e0, RZ, 0xc0, !PT ;  /* 0x03e003e024297812 */ /* 0x040fe400078ec0ff */
[----:B------:R-:W-:Y:S02]  /*1470*/  LOP3.LUT R60, R36, 0x1f001f, RZ, 0xc0, !PT ;  /* 0x001f001f243c7812 */ /* 0x000fe400078ec0ff */
[----:B------:R-:W-:-:S02]  /*1480*/  SHF.R.U32.HI R61, RZ, 0xa, R36 ;  /* 0x0000000aff3d7819 */ /* 0x000fc40000011624 */
[--C-:B------:R-:W-:Y:S02]  /*1490*/  SHF.R.U32.HI R12, RZ, 0xc, R8.reuse ;  /* 0x0000000cff0c7819 */ /* 0x100fe40000011608 */
        /* <DEDUP_REMOVED lines=26> */
[C---:B------:R-:W-:Y:S02]  /*1640*/  LOP3.LUT R35, R14.reuse, 0x3e003e0, RZ, 0xc0, !PT ;  /* 0x03e003e00e237812 */ /* 0x040fe400078ec0ff */
[----:B------:R-:W-:Y:S02]  /*1650*/  LOP3.LUT R57, R14, 0x1f001f, RZ, 0xc0, !PT ;  /* 0x001f001f0e397812 */ /* 0x000fe400078ec0ff */
[----:B------:R-:W-:-:S02]  /*1660*/  SHF.R.U32.HI R59, RZ, 0xa, R14 ;  /* 0x0000000aff3b7819 */ /* 0x000fc4000001160e */
[C---:B------:R-:W-:Y:S02]  /*1670*/  LOP3.LUT R39, R13.reuse, 0x3e003e0, RZ, 0xc0, !PT ;  /* 0x03e003e00d277812 */ /* 0x040fe400078ec0ff */
[----:B------:R-:W-:Y:S02]  /*1680*/  LOP3.LUT R64, R13, 0x1f001f, RZ, 0xc0, !PT ;  /* 0x001f001f0d407812 */ /* 0x000fe400078ec0ff */
[----:B------:R-:W-:Y:S02]  /*1690*/  SHF.R.U32.HI R65, RZ, 0xa, R13 ;  /* 0x0000000aff417819 */ /* 0x000fe4000001160d */
[----:B------:R-:W-:Y:S02]  /*16a0*/  SHF.R.U32.HI R14, RZ, 0xd, R15 ;  /* 0x0000000dff0e7819 */ /* 0x000fe4000001160f */
[----:B------:R-:W-:Y:S02]  /*16b0*/  LOP3.LUT R83, R8, 0x20002, R83, 0xf8, !PT ;  /* 0x0002000208537812 */ /* 0x000fe400078ef853 */
[----:B------:R-:W-:-:S02]  /*16c0*/  LOP3.LUT R91, R90, 0x20002, R91, 0xf8, !PT ;  /* 0x000200025a5b7812 */ /* 0x000fc400078ef85b */
[--C-:B------:R-:W-:Y:S02]  /*16d0*/  SHF.R.U32.HI R13, RZ, 0xc, R9.reuse ;  /* 0x0000000cff0d7819 */ /* 0x100fe40000011609 */
[C---:B------:R-:W-:Y:S02]  /*16e0*/  LOP3.LUT R72, R9.reuse, 0x3e003e0, RZ, 0xc0, !PT ;  /* 0x03e003e009487812 */ /* 0x040fe400078ec0ff */
[----:B------:R-:W-:Y:S02]  /*16f0*/  LOP3.LUT R75, R9, 0x1f001f, RZ, 0xc0, !PT ;  /* 0x001f001f094b7812 */ /* 0x000fe400078ec0ff */
[----:B------:R-:W-:Y:S02]  /*1700*/  SHF.R.U32.HI R76, RZ, 0xa, R9 ;  /* 0x0000000aff4c7819 */ /* 0x000fe40000011609 */
[----:B------:R-:W-:Y:S02]  /*1710*/  LOP3.LUT R86, R85, 0x40004, R86, 0xf8, !PT ;  /* 0x0004000455567812 */ /* 0x000fe400078ef856 */
        /* <DEDUP_REMOVED lines=13> */
[----:B------:R-:W-:Y:S01]  /*17f0*/  SHF.R.U32.HI R55, RZ, 0xa, R15 ;  /* 0x0000000aff377819 */ /* 0x000fe2000001160f */
[----:B------:R-:W-:Y:S01]  /*1800*/  IMAD.MOV.U32 R15, RZ, RZ, 0x2800 ;  /* 0x00002800ff0f7424 */ /* 0x000fe200078e00ff */
[----:B------:R-:W-:Y:S02]  /*1810*/  SHF.R.U32.HI R10, RZ, 0xc, R11 ;  /* 0x0000000cff0a7819 */ /* 0x000fe4000001160b */
[----:B------:R-:W-:Y:S02]  /*1820*/  LOP3.LUT R83, R83, 0x40004, R82, 0xf8, !PT ;  /* 0x0004000453537812 */ /* 0x000fe400078ef852 */
[----:B------:R-:W-:Y:S02]  /*1830*/  LOP3.LUT R91, R91, 0x40004, R14, 0xf8, !PT ;  /* 0x000400045b5b7812 */ /* 0x000fe400078ef80e */
[----:B------:R-:W-:Y:S02]  /*1840*/  LOP3.LUT R89, R86, 0x80008, R13, 0xf8, !PT ;  /* 0x0008000856597812 */ /* 0x000fe400078ef80d */
[----:B------:R-:W-:-:S02]  /*1850*/  PRMT R8, R0, 0x9910, RZ ;  /* 0x0000991000087816 */ /* 0x000fc400000000ff */
[----:B------:R-:W-:Y:S02]  /*1860*/  LOP3.LUT R93, R88, 0x80008, R9, 0xf8, !PT ;  /* 0x00080008585d7812 */ /* 0x000fe400078ef809 */
[----:B------:R-:W-:Y:S02]  /*1870*/  LOP3.LUT R85, R83, 0x80008, R12, 0xf8, !PT ;  /* 0x0008000853557812 */ /* 0x000fe400078ef80c */
[----:B------:R-:W-:Y:S02]  /*1880*/  LOP3.LUT R95, R91, 0x80008, R10, 0xf8, !PT ;  /* 0x000800085b5f7812 */ /* 0x000fe400078ef80a */
[C---:B------:R-:W-:Y:S02]  /*1890*/  LOP3.LUT R69, R11.reuse, 0x3e003e0, RZ, 0xc0, !PT ;  /* 0x03e003e00b457812 */ /* 0x040fe400078ec0ff */
[----:B------:R-:W-:Y:S02]  /*18a0*/  LOP3.LUT R62, R11, 0x1f001f, RZ, 0xc0, !PT ;  /* 0x001f001f0b3e7812 */ /* 0x000fe400078ec0ff */
[----:B------:R-:W-:-:S02]  /*18b0*/  SHF.R.U32.HI R63, RZ, 0xa, R11 ;  /* 0x0000000aff3f7819 */ /* 0x000fc4000001160b */
[----:B------:R-:W-:Y:S02]  /*18c0*/  PRMT R31, R15, 0x7610, R31 ;  /* 0x000076100f1f7816 */ /* 0x000fe4000000001f */
[----:B------:R-:W-:Y:S02]  /*18d0*/  ISETP.NE.AND P0, PT, R8, RZ, PT ;  /* 0x000000ff0800720c */ /* 0x000fe40003f05270 */
[----:B------:R-:W-:Y:S02]  /*18e0*/  LOP3.LUT R40, R40, 0x64006400, RZ, 0xfc, !PT ;  /* 0x6400640028287812 */ /* 0x000fe400078efcff */
        /* <DEDUP_REMOVED lines=45> */
[----:B------:R-:W-:Y:S02]  /*1bc0*/  LOP3.LUT R57, R57, 0x64006400, RZ, 0xfc, !PT ;  /* 0x6400640039397812 */ /* 0x000fe400078efcff */
[----:B------:R-:W-:Y:S02]  /*1bd0*/  LOP3.LUT R62, R65, 0x64006400, RZ, 0xfc, !PT ;  /* 0x64006400413e7812 */ /* 0x000fe400078efcff */
[----:B------:R-:W-:Y:S02]  /*1be0*/  ISETP.GE.AND P2, PT, R16, 0x2, PT ;  /* 0x000000021000780c */ /* 0x000fe40003f46270 */
[----:B--2---:R-:W-:Y:S02]  /*1bf0*/  SHF.R.U32.HI R86, RZ, 0xb, R6 ;  /* 0x0000000bff567819 */ /* 0x004fe40000011606 */
[----:B------:R-:W-:-:S02]  /*1c00*/  SHF.R.U32.HI R82, RZ, 0xb, R4 ;  /* 0x0000000bff527819 */ /* 0x000fc40000011604 */
[----:B------:R-:W-:Y:S02]  /*1c10*/  SHF.R.U32.HI R84, RZ, 0xb, R5 ;  /* 0x0000000bff547819 */ /* 0x000fe40000011605 */
[C---:B------:R-:W-:Y:S02]  /*1c20*/  LOP3.LUT R91, R6.reuse, 0x3e003e0, RZ, 0xc0, !PT ;  /* 0x03e003e0065b7812 */ /* 0x040fe400078ec0ff */
[----:B------:R-:W-:Y:S02]  /*1c30*/  LOP3.LUT R12, R6, 0x1f001f, RZ, 0xc0, !PT ;  /* 0x001f001f060c7812 */ /* 0x000fe400078ec0ff */
[----:B------:R-:W-:Y:S02]  /*1c40*/  SHF.R.U32.HI R13, RZ, 0xa, R6 ;  /* 0x0000000aff0d7819 */ /* 0x000fe40000011606 */
[----:B------:R-:W-:Y:S02]  /*1c50*/  SHF.R.U32.HI R88, RZ, 0xb, R7 ;  /* 0x0000000bff587819 */ /* 0x000fe40000011607 */
[----:B------:R-:W-:Y:S01]  /*1c60*/  LOP3.LUT R6, R93, 0x100010, R86, 0xf8, !PT ;  /* 0x001000105d067812 */ /* 0x000fe200078ef856 */
[----:B------:R-:W-:Y:S01]  /*1c70*/  HFMA2 R93, R100, R31.H0_H0, -48, -48 ;  /* 0xd200d200645d7431 */ /* 0x000fe2000004001f */
[----:B------:R-:W-:-:S02]  /*1c80*/  LOP3.LUT R83, R4, 0x3e003e0, RZ, 0xc0, !PT ;  /* 0x03e003e004537812 */ /* 0x000fc400078ec0ff */
[----:B------:R-:W-:Y:S02]  /*1c90*/  LOP3.LUT R8, R4, 0x1f001f, RZ, 0xc0, !PT ;  /* 0x001f001f04087812 */ /* 0x000fe400078ec0ff */
[----:B------:R-:W-:Y:S02]  /*1ca0*/  SHF.R.U32.HI R10, RZ, 0xa, R4 ;  /* 0x0000000aff0a7819 */ /* 0x000fe40000011604 */
[C---:B------:R-:W-:Y:S02]  /*1cb0*/  LOP3.LUT R87, R5.reuse, 0x3e003e0, RZ, 0xc0, !PT ;  /* 0x03e003e005577812 */ /* 0x040fe400078ec0ff */
[----:B------:R-:W-:Y:S02]  /*1cc0*/  LOP3.LUT R9, R5, 0x1f001f, RZ, 0xc0, !PT ;  /* 0x001f001f05097812 */ /* 0x000fe400078ec0ff */
[----:B------:R-:W-:Y:S02]  /*1cd0*/  SHF.R.U32.HI R11, RZ, 0xa, R5 ;  /* 0x0000000aff0b7819 */ /* 0x000fe40000011605 */
[----:B------:R-:W-:Y:S01]  /*1ce0*/  LOP3.LUT R86, R39, 0x64006400, RZ, 0xfc, !PT ;  /* 0x6400640027567812 */ /* 0x000fe200078efcff */
[-C--:B------:R-:W-:Y:S01]  /*1cf0*/  HFMA2 R39, R72, R31.reuse.H0_H0, -48, -48 ;  /* 0xd200d20048277431 */ /* 0x080fe2000004001f */
[----:B------:R-:W-:Y:S01]  /*1d00*/  LOP3.LUT R4, R85, 0x100010, R82, 0xf8, !PT ;  /* 0x0010001055047812 */ /* 0x000fe200078ef852 */
[----:B------:R-:W-:Y:S01]  /*1d10*/  HFMA2 R72, R102, R31.H0_H0, -48, -48 ;  /* 0xd200d20066487431 */ /* 0x000fe2000004001f */
[----:B------:R-:W-:Y:S01]  /*1d20*/  LOP3.LUT R5, R89, 0x100010, R84, 0xf8, !PT ;  /* 0x0010001059057812 */ /* 0x000fe200078ef854 */
[----:B------:R-:W-:Y:S01]  /*1d30*/  HADD2 R89, R56, -1040, -1040 ;  /* 0xe410e41038597430 */ /* 0x000fe20000000000 */
[----:B------:R-:W-:-:S02]  /*1d40*/  LOP3.LUT R94, R7, 0x3e003e0, RZ, 0xc0, !PT ;  /* 0x03e003e0075e7812 */ /* 0x000fc400078ec0ff */
[----:B------:R-:W-:Y:S02]  /*1d50*/  LOP3.LUT R14, R7, 0x1f001f, RZ, 0xc0, !PT ;  /* 0x001f001f070e7812 */ /* 0x000fe400078ec0ff */
[----:B------:R-:W-:Y:S02]  /*1d60*/  SHF.R.U32.HI R15, RZ, 0xa, R7 ;  /* 0x0000000aff0f7819 */ /* 0x000fe40000011607 */
[----:B------:R-:W-:Y:S02]  /*1d70*/  LOP3.LUT R82, R71, 0x64006400, RZ, 0xfc, !PT ;  /* 0x6400640047527812 */ /* 0x000fe400078efcff */
[----:B------:R-:W-:Y:S02]  /*1d80*/  LOP3.LUT R84, R81, 0x64006400, RZ, 0xfc, !PT ;  /* 0x6400640051547812 */ /* 0x000fe400078efcff */
        /* <DEDUP_REMOVED lines=173> */
.L_x_3038:
        /* <DEDUP_REMOVED lines=85> */
.L_x_3039:
        /* <DEDUP_REMOVED lines=79> */
.L_x_3037:
[----:B------:R-:W1:Y:S01]  /*32a0*/  S2UR UR5, SR_CTAID.Z ;  /* 0x00000000000579c3 */ /* 0x000e620000002700 */
[----:B------:R-:W-:Y:S01]  /*32b0*/  ULDC UR6, c[0x0][0x190] ;  /* 0x0000640000067ab9 */ /* 0x000fe20000000800 */
[----:B------:R-:W-:Y:S01]  /*32c0*/  IADD3 R18, R18, 0x20, RZ ;  /* 0x0000002012127810 */ /* 0x000fe20007ffe0ff */
[----:B------:R-:W-:Y:S01]  /*32d0*/  UIADD3 UR4, UR4, 0x40, URZ ;  /* 0x0000004004047890 */ /* 0x000fe2000fffe03f */
[----:B-----5:R-:W-:Y:S02]  /*32e0*/  IMAD.WIDE R36, R43, c[0x0][0x18c], R2 ;  /* 0x000063002b247a25 */ /* 0x020fe400078e0202 */
[----:B------:R-:W-:Y:S01]  /*32f0*/  ISETP.GE.AND P0, PT, R18, c[0x0][0x1b0], PT ;  /* 0x00006c0012007a0c */ /* 0x000fe20003f06270 */
[----:B-1----:R-:W-:-:S04]  /*3300*/  ULEA UR5, UR5, 0x20, 0x5 ;  /* 0x0000002005057891 */ /* 0x002fc8000f8e283f */
[----:B------:R-:W-:-:S04]  /*3310*/  UISETP.LT.AND UP0, UPT, UR5, UR6, UPT ;  /* 0x000000060500728c */ /* 0x000fc8000bf01270 */
[----:B------:R-:W-:-:S06]  /*3320*/  USEL UR5, UR5, UR6, UP0 ;  /* 0x0000000605057287 */ /* 0x000fcc0008000000 */
[----:B------:R-:W-:-:S13]  /*3330*/  ISETP.LT.AND P2, PT, R18, UR5, PT ;  /* 0x0000000512007c0c */ /* 0x000fda000bf41270 */
[----:B------:R-:W-:Y:S05]  /*3340*/  @!P0 BRA P2, `(.L_x_3040) ;  /* 0xffffdfa000008947 */ /* 0x000fea000103ffff */
.L_x_3036:
[----:B------:R-:W-:-:S04]  /*3350*/  ISETP.GE.AND P0, PT, R18, R19, PT ;  /* 0x000000131200720c */ /* 0x000fc80003f06270 */
[----:B------:R-:W-:-:S13]  /*3360*/  ISETP.GE.OR P0, PT, R18, c[0x0][0x1b8], P0 ;  /* 0x00006e0012007a0c */ /* 0x000fda0000706670 */
[----:B------:R-:W-:Y:S05]  /*3370*/  @P0 BRA `(.L_x_3041) ;  /* 0x00001e6000000947 */ /* 0x000fea0003800000 */
[----:B------:R-:W-:-:S04]  /*3380*/  PRMT R2, R42, 0x9910, RZ ;  /* 0x000099102a027816 */ /* 0x000fc800000000ff */
[----:B------:R-:W-:-:S04]  /*3390*/  ISETP.NE.AND P0, PT, R2, RZ, PT ;  /* 0x000000ff0200720c */ /* 0x000fc80003f05270 */
[----:B------:R-:W-:Y:S02]  /*33a0*/  ISETP.LT.OR P0, PT, R44, 0x3, !P0 ;  /* 0x000000032c00780c */ /* 0x000fe40004701670 */
.L_x_3045:
[----:B------:R-:W-:Y:S01]  /*33b0*/  IMAD.MOV.U32 R51, RZ, RZ, 0x4 ;  /* 0x00000004ff337424 */ /* 0x000fe200078e00ff */
[----:B-----5:R1:W5:Y:S03]  /*33c0*/  LDG.E.128.CONSTANT R32, [R36.64] ;  /* 0x0000000824207981 */ /* 0x020366000c1e9d00 */
[----:B0-----:R-:W-:-:S05]  /*33d0*/  IMAD.WIDE R4, R51, c[0x0][0x18c], R36 ;  /* 0x0000630033047a25 */ /* 0x001fca00078e0224 */
[----:B------:R1:W5:Y:S01]  /*33e0*/  LDG.E.128.CONSTANT R8, [R4.64] ;  /* 0x0000000804087981 */ /* 0x000362000c1e9d00 */
[----:B------:R-:W-:Y:S01]  /*33f0*/  IMAD.WIDE R2, R51, c[0x0][0x18c], R4 ;  /* 0x0000630033027a25 */ /* 0x000fe200078e0204 */
[----:B------:R-:W-:Y:S05]  /*3400*/  @!P1 BRA `(.L_x_3042) ;  /* 0x00001d7000009947 */ /* 0x000fea0003800000 */
[----:B-1----:R-:W2:Y:S01]  /*3410*/  LDG.E.128.CONSTANT R4, [R2.64] ;  /* 0x0000000802047981 */ /* 0x002ea2000c1e9d00 */
[--C-:B-----5:R-:W-:Y:S01]  /*3420*/  SHF.R.U32.HI R30, RZ, 0xf, R32.reuse ;  /* 0x0000000fff1e7819 */ /* 0x120fe20000011620 */
[----:B------:R-:W-:Y:S01]  /*3430*/  IMAD.MOV.U32 R38, RZ, RZ, 0x3000 ;  /* 0x00003000ff267424 */ /* 0x000fe200078e00ff */
        /* <DEDUP_REMOVED lines=13> */
[----:B------:R-:W-:Y:S02]  /*3510*/  SHF.R.U32.HI R44, RZ, 0xf, R35 ;  /* 0x0000000fff2c7819 */ /* 0x000fe40000011623 */
[----:B------:R-:W-:Y:S02]  /*3520*/  LOP3.LUT R39, R34, 0x380038, RZ, 0xc0, !PT ;  /* 0x0038003822277812 */ /* 0x000fe400078ec0ff */
[----:B------:R-:W-:-:S02]  /*3530*/  SHF.R.U32.HI R13, RZ, 0x6, R34 ;  /* 0x00000006ff0d7819 */ /* 0x000fc40000011622 */
[----:B------:R-:W-:Y:S02]  /*3540*/  LOP3.LUT R59, R34, 0x70007, RZ, 0xc0, !PT ;  /* 0x00070007223b7812 */ /* 0x000fe400078ec0ff */
[C---:B------:R-:W-:Y:S02]  /*3550*/  LOP3.LUT R43, R35.reuse, 0x380038, RZ, 0xc0, !PT ;  /* 0x00380038232b7812 */ /* 0x040fe400078ec0ff */
[----:B------:R-:W-:Y:S02]  /*3560*/  SHF.R.U32.HI R15, RZ, 0x6, R35 ;  /* 0x00000006ff0f7819 */ /* 0x000fe40000011623 */
[----:B------:R-:W-:Y:S02]  /*3570*/  LOP3.LUT R61, R35, 0x70007, RZ, 0xc0, !PT ;  /* 0x00070007233d7812 */ /* 0x000fe400078ec0ff */
[----:B------:R-:W-:Y:S02]  /*3580*/  SHF.R.U32.HI R40, RZ, 0xe, R9 ;  /* 0x0000000eff287819 */ /* 0x000fe40000011609 */
[----:B------:R-:W-:-:S02]  /*3590*/  LOP3.LUT R34, R9, 0x380038, RZ, 0xc0, !PT ;  /* 0x0038003809227812 */ /* 0x000fc400078ec0ff */
[----:B------:R-:W-:Y:S02]  /*35a0*/  SHF.R.U32.HI R55, RZ, 0x6, R9 ;  /* 0x00000006ff377819 */ /* 0x000fe40000011609 */
[----:B------:R-:W-:Y:S02]  /*35b0*/  LOP3.LUT R64, R9, 0x70007, RZ, 0xc0, !PT ;  /* 0x0007000709407812 */ /* 0x000fe400078ec0ff */
[----:B------:R-:W-:Y:S02]  /*35c0*/  LOP3.LUT R46, R8, 0x20002, R33, 0xf8, !PT ;  /* 0x00020002082e7812 */ /* 0x000fe400078ef821 */
[----:B------:R-:W-:Y:S02]  /*35d0*/  SHF.R.U32.HI R9, RZ, 0xe, R10 ;  /* 0x0000000eff097819 */ /* 0x000fe4000001160a */
[----:B------:R-:W-:Y:S02]  /*35e0*/  SHF.R.U32.HI R35, RZ, 0xe, R11 ;  /* 0x0000000eff237819 */ /* 0x000fe4000001160b */
[----:B------:R-:W-:-:S02]  /*35f0*/  LOP3.LUT R8, R41, 0x10001, RZ, 0xc0, !PT ;  /* 0x0001000129087812 */ /* 0x000fc400078ec0ff */
[----:B------:R-:W-:Y:S02]  /*3600*/  LOP3.LUT R44, R44, 0x10001, RZ, 0xc0, !PT ;  /* 0x000100012c2c7812 */ /* 0x000fe400078ec0ff */
[C---:B------:R-:W-:Y:S02]  /*3610*/  LOP3.LUT R42, R10.reuse, 0x380038, RZ, 0xc0, !PT ;  /* 0x003800380a2a7812 */ /* 0x040fe400078ec0ff */
[----:B------:R-:W-:Y:S02]  /*3620*/  SHF.R.U32.HI R54, RZ, 0x6, R10 ;  /* 0x00000006ff367819 */ /* 0x000fe4000001160a */
[----:B------:R-:W-:Y:S01]  /*3630*/  LOP3.LUT R63, R10, 0x70007, RZ, 0xc0, !PT ;  /* 0x000700070a3f7812 */ /* 0x000fe200078ec0ff */
[----:B------:R-:W-:Y:S01]  /*3640*/  IMAD.MOV.U32 R10, RZ, RZ, 0x2400 ;  /* 0x00002400ff0a7424 */ /* 0x000fe200078e00ff */
[----:B------:R-:W-:Y:S02]  /*3650*/  LOP3.LUT R37, R37, 0x10001, RZ, 0xc0, !PT ;  /* 0x0001000125257812 */ /* 0x000fe400078ec0ff */
[----:B------:R-:W-:-:S02]  /*3660*/  LOP3.LUT R66, R8, 0x20002, R9, 0xf8, !PT ;  /* 0x0002000208427812 */ /* 0x000fc400078ef809 */
[----:B------:R-:W-:Y:S02]  /*3670*/  LOP3.LUT R68, R44, 0x20002, R35, 0xf8, !PT ;  /* 0x000200022c447812 */ /* 0x000fe400078ef823 */
[----:B------:R-:W-:Y:S02]  /*3680*/  LOP3.LUT R41, R37, 0x20002, R40, 0xf8, !PT ;  /* 0x0002000225297812 */ /* 0x000fe400078ef828 */
[C---:B------:R-:W-:Y:S02]  /*3690*/  LOP3.LUT R45, R11.reuse, 0x380038, RZ, 0xc0, !PT ;  /* 0x003800380b2d7812 */ /* 0x040fe400078ec0ff */
[----:B------:R-:W-:Y:S02]  /*36a0*/  SHF.R.U32.HI R57, RZ, 0x6, R11 ;  /* 0x00000006ff397819 */ /* 0x000fe4000001160b */
[----:B------:R-:W-:Y:S02]  /*36b0*/  LOP3.LUT R65, R11, 0x70007, RZ, 0xc0, !PT ;  /* 0x000700070b417812 */ /* 0x000fe400078ec0ff */
[----:B------:R-:W-:-:S02]  /*36c0*/  PRMT R30, R10, 0x7610, R30 ;  /* 0x000076100a1e7816 */ /* 0x000fc4000000001e */
[----:B------:R-:W-:Y:S02]  /*36d0*/  PRMT R10, R0, 0x9910, RZ ;  /* 0x00009910000a7816 */ /* 0x000fe400000000ff */
[----:B------:R-:W-:Y:S02]  /*36e0*/  LOP3.LUT R75, R32, 0x64006400, RZ, 0xfc, !PT ;  /* 0x64006400204b7812 */ /* 0x000fe400078efcff */
[----:B------:R-:W-:Y:S02]  /*36f0*/  LOP3.LUT R85, R36, 0x64006400, RZ, 0xfc, !PT ;  /* 0x6400640024557812 */ /* 0x000fe400078efcff */
[----:B------:R-:W-:Y:S01]  /*3700*/  LOP3.LUT R83, R43, 0x64006400, RZ, 0xfc, !PT ;  /* 0x640064002b537812 */ /* 0x000fe200078efcff */
[-C--:B------:R-:W-:Y:S01]  /*3710*/  HFMA2 R75, R75, R38.reuse.H0_H0, -132, -132 ;  /* 0xd820d8204b4b7431 */ /* 0x080fe20000040026 */
[----:B------:R-:W-:Y:S01]  /*3720*/  ISETP.NE.AND P2, PT, R10, RZ, PT ;  /* 0x000000ff0a00720c */ /* 0x000fe20003f45270 */
        /* <DEDUP_REMOVED lines=46> */
[C---:B------:R-:W-:Y:S01]  /*3a10*/  LOP3.LUT R40, R5.reuse, 0x380038, RZ, 0xc0, !PT ;  /* 0x0038003805287812 */ /* 0x040fe200078ec0ff */
[----:B------:R-:W-:Y:S01]  /*3a20*/  HFMA2 R74, R37, R38.H0_H0, -132, -132 ;  /* 0xd820d820254a7431 */ /* 0x000fe20000040026 */
[----:B------:R-:W-:Y:S02]  /*3a30*/  SHF.R.U32.HI R9, RZ, 0x6, R5 ;  /* 0x00000006ff097819 */ /* 0x000fe40000011605 */
[----:B------:R-:W-:Y:S02]  /*3a40*/  LOP3.LUT R52, R5, 0x70007, RZ, 0xc0, !PT ;  /* 0x0007000705347812 */ /* 0x000fe400078ec0ff */
[--C-:B------:R-:W-:Y:S02]  /*3a50*/  SHF.R.U32.HI R10, RZ, 0x6, R6.reuse ;  /* 0x00000006ff0a7819 */ /* 0x100fe40000011606 */
[----:B------:R-:W-:-:S02]  /*3a60*/  SHF.R.U32.HI R5, RZ, 0xd, R6 ;  /* 0x0000000dff057819 */ /* 0x000fc40000011606 */
[C---:B------:R-:W-:Y:S02]  /*3a70*/  LOP3.LUT R44, R6.reuse, 0x380038, RZ, 0xc0, !PT ;  /* 0x00380038062c7812 */ /* 0x040fe400078ec0ff */
[----:B------:R-:W-:Y:S02]  /*3a80*/  LOP3.LUT R53, R6, 0x70007, RZ, 0xc0, !PT ;  /* 0x0007000706357812 */ /* 0x000fe400078ec0ff */
[----:B------:R-:W-:Y:S02]  /*3a90*/  LOP3.LUT R6, R46, 0x40004, R33, 0xf8, !PT ;  /* 0x000400042e067812 */ /* 0x000fe400078ef821 */
        /* <DEDUP_REMOVED lines=205> */
.L_x_3043:
        /* <DEDUP_REMOVED lines=82> */
.L_x_3044:
        /* <DEDUP_REMOVED lines=79> */
.L_x_3042:
[----:B------:R-:W-:Y:S01]  /*5180*/  IADD3 R18, R18, 0x20, RZ ;  /* 0x0000002012127810 */ /* 0x000fe20007ffe0ff */
[----:B------:R-:W-:Y:S01]  /*5190*/  UIADD3 UR4, UR4, 0x40, URZ ;  /* 0x0000004004047890 */ /* 0x000fe2000fffe03f */
[----:B-1----:R-:W-:Y:S02]  /*51a0*/  IMAD.WIDE R36, R51, c[0x0][0x18c], R2 ;  /* 0x0000630033247a25 */ /* 0x002fe400078e0202 */
[C---:B------:R-:W-:Y:S02]  /*51b0*/  ISETP.GE.AND P2, PT, R18.reuse, c[0x0][0x1b8], PT ;  /* 0x00006e0012007a0c */ /* 0x040fe40003f46270 */
[----:B------:R-:W-:-:S13]  /*51c0*/  ISETP.LT.AND P3, PT, R18, R19, PT ;  /* 0x000000131200720c */ /* 0x000fda0003f61270 */
[----:B------:R-:W-:Y:S05]  /*51d0*/  @!P2 BRA P3, `(.L_x_3045) ;  /* 0xffffe1d00000a947 */ /* 0x000fea000183ffff */
.L_x_3041:
[----:B------:R-:W-:Y:S05]  /*51e0*/  @!P1 EXIT ;  /* 0x000000000000994d */ /* 0x000fea0003800000 */
[----:B------:R-:W1:Y:S01]  /*51f0*/  S2R R3, SR_CTAID.X ;  /* 0x0000000000037919 */ /* 0x000e620000002500 */
[----:B-----5:R-:W-:-:S03]  /*5200*/  IMAD.MOV.U32 R9, RZ, RZ, 0x2 ;  /* 0x00000002ff097424 */ /* 0x020fc600078e00ff */
        /* <DEDUP_REMOVED lines=13> */
.L_x_3049:
[----:B------:R-:W0:Y:S02]  /*52e0*/  LDS R6, [R4] ;  /* 0x0000000004067984 */ /* 0x000e240000000800 */
[----:B0-----:R-:W-:-:S06]  /*52f0*/  HADD2 R7, R6, R29 ;  /* 0x0000001d06077230 */ /* 0x001fcc0000000000 */
[----:B------:R-:W0:Y:S02]  /*5300*/  ATOMS.CAST.SPIN R7, [R4], R6, R7 ;  /* 0x000000060407738d */ /* 0x000e240001800007 */
[----:B0-----:R-:W-:-:S13]  /*5310*/  ISETP.EQ.U32.AND P0, PT, R7, 0x1, PT ;  /* 0x000000010700780c */ /* 0x001fda0003f02070 */
[----:B------:R-:W-:Y:S05]  /*5320*/  @!P0 BRA `(.L_x_3049) ;  /* 0xffffffb000008947 */ /* 0x000fea000383ffff */
[----:B------:R-:W-:Y:S05]  /*5330*/  BRA `(.L_x_3047) ;  /* 0x0000003000007947 */ /* 0x000fea0003800000 */
.L_x_3048:
[----:B0-----:R-:W2:Y:S02]  /*5340*/  LD.E R4, [R2.64] ;  /* 0x0000000802047980 */ /* 0x001ea4000c101900 */
[----:B--2---:R-:W-:-:S05]  /*5350*/  IMAD.IADD R5, R29, 0x1, R4 ;  /* 0x000000011d057824 */ /* 0x004fca00078e0204 */
[----:B------:R0:W-:Y:S02]  /*5360*/  ST.E [R2.64], R5 ;  /* 0x0000000502007985 */ /* 0x0001e4000c101908 */
.L_x_3047:
[----:B------:R-:W-:Y:S05]  /*5370*/  BSYNC B0 ;  /* 0x0000000000007941 */ /* 0x000fea0003800000 */
.L_x_3046:
[----:B------:R-:W2:Y:S01]  /*5380*/  ATOM.E.ADD.F16x2.RN.STRONG.GPU P0, RZ, [R2.64+0x4], R28 ;  /* 0x0000041c02ff798a */ /* 0x000ea2000810e9c8 */
[----:B------:R-:W-:Y:S01]  /*5390*/  BSSY B0, `(.L_x_3050) ;  /* 0x000000f000007945 */ /* 0x000fe20003800000 */
[----:B--2---:R-:W-:Y:S05]  /*53a0*/  @P0 BRA `(.L_x_3051) ;  /* 0x000000d000000947 */ /* 0x004fea0003800000 */
[----:B------:R-:W1:Y:S02]  /*53b0*/  QSPC.E.S P0, RZ, [R2+0x4] ;  /* 0x0000040002ff73aa */ /* 0x000e640000000500 */
[----:B-1----:R-:W-:Y:S05]  /*53c0*/  @!P0 BRA `(.L_x_3052) ;  /* 0x0000008000008947 */ /* 0x002fea0003800000 */
[----:B0-----:R-:W-:-:S04]  /*53d0*/  IADD3 R2, R2, 0x4, RZ ;  /* 0x0000000402027810 */ /* 0x001fc80007ffe0ff */
[----:B------:R-:W-:-:S05]  /*53e0*/  LOP3.LUT R2, R2, 0xffffff, RZ, 0xc0, !PT ;  /* 0x00ffffff02027812 */ /* 0x000fca00078ec0ff */
.L_x_3053:
[----:B------:R-:W0:Y:S02]  /*53f0*/  LDS R4, [R2] ;  /* 0x0000000002047984 */ /* 0x000e240000000800 */
[----:B0-----:R-:W-:-:S10]  /*5400*/  HFMA2.MMA R5, R4, 1, 1, R28 ;  /* 0x3c003c0004057835 */ /* 0x001fd4000000001c */
[----:B------:R-:W0:Y:S02]  /*5410*/  ATOMS.CAST.SPIN R5, [R2], R4, R5 ;  /* 0x000000040205738d */ /* 0x000e240001800005 */
[----:B0-----:R-:W-:-:S13]  /*5420*/  ISETP.EQ.U32.AND P0, PT, R5, 0x1, PT ;  /* 0x000000010500780c */ /* 0x001fda0003f02070 */
[----:B------:R-:W-:Y:S05]  /*5430*/  @!P0 BRA `(.L_x_3053) ;  /* 0xffffffb000008947 */ /* 0x000fea000383ffff */
[----:B------:R-:W-:Y:S05]  /*5440*/  BRA `(.L_x_3051) ;  /* 0x0000003000007947 */ /* 0x000fea0003800000 */
.L_x_3052:
[----:B0-----:R-:W2:Y:S02]  /*5450*/  LD.E R4, [R2.64+0x4] ;  /* 0x0000040802047980 */ /* 0x001ea4000c101900 */
[----:B--2---:R-:W-:-:S05]  /*5460*/  IMAD.IADD R5, R28, 0x1, R4 ;  /* 0x000000011c057824 */ /* 0x004fca00078e0204 */
[----:B------:R0:W-:Y:S02]  /*5470*/  ST.E [R2.64+0x4], R5 ;  /* 0x0000040502007985 */ /* 0x0001e4000c101908 */
.L_x_3051:
[----:B------:R-:W-:Y:S05]  /*5480*/  BSYNC B0 ;  /* 0x0000000000007941 */ /* 0x000fea0003800000 */
.L_x_3050:
        /* <DEDUP_REMOVED lines=10> */
.L_x_3057:
[----:B------:R-:W0:Y:S02]  /*5530*/  LDS R6, [R4] ;  /* 0x0000000004067984 */ /* 0x000e240000000800 */
[----:B0-----:R-:W-:-:S06]  /*5540*/  HADD2 R7, R6, R24 ;  /* 0x0000001806077230 */ /* 0x001fcc0000000000 */
[----:B------:R-:W0:Y:S02]  /*5550*/  ATOMS.CAST.SPIN R7, [R4], R6, R7 ;  /* 0x000000060407738d */ /* 0x000e240001800007 */
[----:B0-----:R-:W-:-:S13]  /*5560*/  ISETP.EQ.U32.AND P0, PT, R7, 0x1, PT ;  /* 0x000000010700780c */ /* 0x001fda0003f02070 */
[----:B------:R-:W-:Y:S05]  /*5570*/  @!P0 BRA `(.L_x_3057) ;  /* 0xffffffb000008947 */ /* 0x000fea000383ffff */
[----:B------:R-:W-:Y:S05]  /*5580*/  BRA `(.L_x_3055) ;  /* 0x0000003000007947 */ /* 0x000fea0003800000 */
.L_x_3056:
[----:B------:R-:W2:Y:S02]  /*5590*/  LD.E R4, [R2.64] ;  /* 0x0000000802047980 */ /* 0x000ea4000c101900 */
[----:B--2---:R-:W-:-:S05]  /*55a0*/  IMAD.IADD R5, R24, 0x1, R4 ;  /* 0x0000000118057824 */ /* 0x004fca00078e0204 */
[----:B------:R0:W-:Y:S02]  /*55b0*/  ST.E [R2.64], R5 ;  /* 0x0000000502007985 */ /* 0x0001e4000c101908 */
.L_x_3055:
[----:B------:R-:W-:Y:S05]  /*55c0*/  BSYNC B0 ;  /* 0x0000000000007941 */ /* 0x000fea0003800000 */
.L_x_3054:
[----:B------:R-:W2:Y:S01]  /*55d0*/  ATOM.E.ADD.F16x2.RN.STRONG.GPU P0, RZ, [R2.64+0x4], R25 ;  /* 0x0000041902ff798a */ /* 0x000ea2000810e9c8 */
[----:B------:R-:W-:Y:S01]  /*55e0*/  BSSY B0, `(.L_x_3058) ;  /* 0x000000f000007945 */ /* 0x000fe20003800000 */
[----:B--2---:R-:W-:Y:S05]  /*55f0*/  @P0 BRA `(.L_x_3059) ;  /* 0x000000d000000947 */ /* 0x004fea0003800000 */
[----:B------:R-:W1:Y:S02]  /*5600*/  QSPC.E.S P0, RZ, [R2+0x4] ;  /* 0x0000040002ff73aa */ /* 0x000e640000000500 */
[----:B-1----:R-:W-:Y:S05]  /*5610*/  @!P0 BRA `(.L_x_3060) ;  /* 0x0000008000008947 */ /* 0x002fea0003800000 */
[----:B0-----:R-:W-:-:S04]  /*5620*/  IADD3 R2, R2, 0x4, RZ ;  /* 0x0000000402027810 */ /* 0x001fc80007ffe0ff */
[----:B------:R-:W-:-:S05]  /*5630*/  LOP3.LUT R2, R2, 0xffffff, RZ, 0xc0, !PT ;  /* 0x00ffffff02027812 */ /* 0x000fca00078ec0ff */
.L_x_3061:
[----:B------:R-:W0:Y:S02]  /*5640*/  LDS R4, [R2] ;  /* 0x0000000002047984 */ /* 0x000e240000000800 */
[----:B0-----:R-:W-:-:S10]  /*5650*/  HFMA2.MMA R5, R4, 1, 1, R25 ;  /* 0x3c003c0004057835 */ /* 0x001fd40000000019 */
[----:B------:R-:W0:Y:S02]  /*5660*/  ATOMS.CAST.SPIN R5, [R2], R4, R5 ;  /* 0x000000040205738d */ /* 0x000e240001800005 */
[----:B0-----:R-:W-:-:S13]  /*5670*/  ISETP.EQ.U32.AND P0, PT, R5, 0x1, PT ;  /* 0x000000010500780c */ /* 0x001fda0003f02070 */
[----:B------:R-:W-:Y:S05]  /*5680*/  @!P0 BRA `(.L_x_3061) ;  /* 0xffffffb000008947 */ /* 0x000fea000383ffff */
[----:B------:R-:W-:Y:S05]  /*5690*/  BRA `(.L_x_3059) ;  /* 0x0000003000007947 */ /* 0x000fea0003800000 */
.L_x_3060:
[----:B------:R-:W2:Y:S02]  /*56a0*/  LD.E R4, [R2.64+0x4] ;  /* 0x0000040802047980 */ /* 0x000ea4000c101900 */
[----:B0-2---:R-:W-:-:S05]  /*56b0*/  IMAD.IADD R5, R25, 0x1, R4 ;  /* 0x0000000119057824 */ /* 0x005fca00078e0204 */
[----:B------:R0:W-:Y:S02]  /*56c0*/  ST.E [R2.64+0x4], R5 ;  /* 0x0000040502007985 */ /* 0x0001e4000c101908 */
.L_x_3059:
[----:B------:R-:W-:Y:S05]  /*56d0*/  BSYNC B0 ;  /* 0x0000000000007941 */ /* 0x000fea0003800000 */
.L_x_3058:
        /* <DEDUP_REMOVED lines=10> */
.L_x_3065:
[----:B------:R-:W0:Y:S02]  /*5780*/  LDS R4, [R0] ;  /* 0x0000000000047984 */ /* 0x000e240000000800 */
[----:B0-----:R-:W-:-:S06]  /*5790*/  HADD2 R5, R4, R26 ;  /* 0x0000001a04057230 */ /* 0x001fcc0000000000 */
[----:B------:R-:W0:Y:S02]  /*57a0*/  ATOMS.CAST.SPIN R5, [R0], R4, R5 ;  /* 0x000000040005738d */ /* 0x000e240001800005 */
[----:B0-----:R-:W-:-:S13]  /*57b0*/  ISETP.EQ.U32.AND P0, PT, R5, 0x1, PT ;  /* 0x000000010500780c */ /* 0x001fda0003f02070 */
[----:B------:R-:W-:Y:S05]  /*57c0*/  @!P0 BRA `(.L_x_3065) ;  /* 0xffffffb000008947 */ /* 0x000fea000383ffff */
[----:B------:R-:W-:Y:S05]  /*57d0*/  BRA `(.L_x_3063) ;  /* 0x0000003000007947 */ /* 0x000fea0003800000 */
.L_x_3064:
[----:B------:R-:W2:Y:S02]  /*57e0*/  LD.E R0, [R2.64] ;  /* 0x0000000802007980 */ /* 0x000ea4000c101900 */
[----:B--2---:R-:W-:-:S05]  /*57f0*/  IMAD.IADD R5, R26, 0x1, R0 ;  /* 0x000000011a057824 */ /* 0x004fca00078e0200 */
[----:B------:R0:W-:Y:S02]  /*5800*/  ST.E [R2.64], R5 ;  /* 0x0000000502007985 */ /* 0x0001e4000c101908 */
.L_x_3063:
[----:B------:R-:W-:Y:S05]  /*5810*/  BSYNC B0 ;  /* 0x0000000000007941 */ /* 0x000fea0003800000 */
.L_x_3062:
[----:B------:R-:W2:Y:S02]  /*5820*/  ATOM.E.ADD.F16x2.RN.STRONG.GPU P0, RZ, [R2.64+0x4], R27 ;  /* 0x0000041b02ff798a */ /* 0x000ea4000810e9c8 */
[----:B--2---:R-:W-:Y:S05]  /*5830*/  @P0 EXIT ;  /* 0x000000000000094d */ /* 0x004fea0003800000 */
[----:B------:R-:W1:Y:S02]  /*5840*/  QSPC.E.S P0, RZ, [R2+0x4] ;  /* 0x0000040002ff73aa */ /* 0x000e640000000500 */
[----:B-1----:R-:W-:Y:S05]  /*5850*/  @!P0 BRA `(.L_x_3066) ;  /* 0x0000008000008947 */ /* 0x002fea0003800000 */
[----:B0-----:R-:W-:-:S04]  /*5860*/  IADD3 R2, R2, 0x4, RZ ;  /* 0x0000000402027810 */ /* 0x001fc80007ffe0ff */
[----:B------:R-:W-:-:S05]  /*5870*/  LOP3.LUT R2, R2, 0xffffff, RZ, 0xc0, !PT ;  /* 0x00ffffff02027812 */ /* 0x000fca00078ec0ff */
.L_x_3067:
[----:B------:R-:W0:Y:S02]  /*5880*/  LDS R4, [R2] ;  /* 0x0000000002047984 */ /* 0x000e240000000800 */
[----:B0-----:R-:W-:-:S10]  /*5890*/  HFMA2.MMA R5, R4, 1, 1, R27 ;  /* 0x3c003c0004057835 */ /* 0x001fd4000000001b */
[----:B------:R-:W0:Y:S02]  /*58a0*/  ATOMS.CAST.SPIN R5, [R2], R4, R5 ;  /* 0x000000040205738d */ /* 0x000e240001800005 */
[----:B0-----:R-:W-:-:S13]  /*58b0*/  ISETP.EQ.U32.AND P0, PT, R5, 0x1, PT ;  /* 0x000000010500780c */ /* 0x001fda0003f02070 */
[----:B------:R-:W-:Y:S05]  /*58c0*/  @!P0 BRA `(.L_x_3067) ;  /* 0xffffffb000008947 */ /* 0x000fea000383ffff */
[----:B------:R-:W-:Y:S05]  /*58d0*/  EXIT ;  /* 0x000000000000794d */ /* 0x000fea0003800000 */
.L_x_3066:
[----:B------:R-:W2:Y:S02]  /*58e0*/  LD.E R0, [R2.64+0x4] ;  /* 0x0000040802007980 */ /* 0x000ea4000c101900 */
[----:B0-2---:R-:W-:-:S05]  /*58f0*/  IMAD.IADD R5, R27, 0x1, R0 ;  /* 0x000000011b057824 */ /* 0x005fca00078e0200 */
[----:B------:R-:W-:Y:S01]  /*5900*/  ST.E [R2.64+0x4], R5 ;  /* 0x0000040502007985 */ /* 0x000fe2000c101908 */
[----:B------:R-:W-:Y:S05]  /*5910*/  EXIT ;  /* 0x000000000000794d */ /* 0x000fea0003800000 */
.L_x_3068:
        /* <DEDUP_REMOVED lines=14> */
.L_x_4785:


//--------------------- .text._Z23gemm_half_q_half_kernelILi3ELi38ELb1ELb0ELi32EEvPK6__halfPKjS4_S2_PS0_iiiiPKtS7_iiiiiibS2_i --------------------------
	.section	.text._Z23gemm_half_q_half_kernelILi3ELi38ELb1ELb0ELi32EEvPK6__halfPKjS4_S2_PS0_iiiiPKtS7_iiiiiibS2_i,"ax",@progbits
	.sectioninfo	@"SHI_REGISTERS=101"
	.align	128
        .global         _Z23gemm_half_q_half_kernelILi3ELi38ELb1ELb0ELi32EEvPK6__halfPKjS4_S2_PS0_iiiiPKtS7_iiiiiibS2_i
        .type           _Z23gemm_half_q_half_kernelILi3ELi38ELb1ELb0ELi32EEvPK6__halfPKjS4_S2_PS0_iiiiPKtS7_iiiiiibS2_i,@function
        .size           _Z23gemm_half_q_half_kernelILi3ELi38ELb1ELb0ELi32EEvPK6__halfPKjS4_S2_PS0_iiiiPKtS7_iiiiiibS2_i,(.L_x_4786 - _Z23gemm_half_q_half_kernelILi3ELi38ELb1ELb0ELi32EEvPK6__halfPKjS4_S2_PS0_iiiiPKtS7_iiiiiibS2_i)
        .other          _Z23gemm_half_q_half_kernelILi3ELi38ELb1ELb0ELi32EEvPK6__halfPKjS4_S2_PS0_iiiiPKtS7_iiiiiibS2_i,@"STO_CUDA_ENTRY STV_DEFAULT"
_Z23gemm_half_q_half_kernelILi3ELi38ELb1ELb0ELi32EEvPK6__halfPKjS4_S2_PS0_iiiiPKtS7_iiiiiibS2_i:
.text._Z23gemm_half_q_half_kernelILi3ELi38ELb1ELb0ELi32EEvPK6__halfPKjS4_S2_PS0_iiiiPKtS7_iiiiiibS2_i:
        /* <DEDUP_REMOVED lines=34> */
.L_x_3069:
        /* <DEDUP_REMOVED lines=27> */
.L_x_3074:
        /* <DEDUP_REMOVED lines=36> */
.L_x_3073:
        /* <DEDUP_REMOVED lines=22> */
.L_x_3075:
        /* <DEDUP_REMOVED lines=12> */
.L_x_3072:
[----:B------:R-:W-:Y:S01]  /*0830*/  ISETP.GT.AND P2, PT, R20, 0x3, PT ;  /* 0x000000031400780c */ /* 0x000fe20003f44270 */
[----:B------:R-:W-:Y:S01]  /*0840*/  IMAD.SHL.U32 R26, R12, 0x2, RZ ;  /* 0x000000020c1a7824 */ /* 0x000fe200078e00ff */
[----:B------:R-:W-:Y:S01]  /*0850*/  PLOP3.LUT P0, PT, PT, PT, PT, 0x80, 0x0 ;  /* 0x000000000000781c */ /* 0x000fe20003f0f070 */
[----:B------:R-:W-:-:S10]  /*0860*/  IMAD.MOV.U32 R13, RZ, RZ, RZ ;  /* 0x000000ffff0d7224 */ /* 0x000fd400078e00ff */
[----:B------:R-:W-:Y:S05]  /*0870*/  @!P2 BRA `(.L_x_3076) ;  /* 0x000002600000a947 */ /* 0x000fea0003800000 */
[----:B------:R-:W-:Y:S02]  /*0880*/  PLOP3.LUT P0, PT, PT, PT, PT, 0x8, 0x0 ;  /* 0x000000000000781c */ /* 0x000fe40003f0e170 */
[----:B------:R-:W-:Y:S02]  /*0890*/  IADD3 R28, R20, -0x3, RZ ;  /* 0xfffffffd141c7810 */ /* 0x000fe40007ffe0ff */
.L_x_3077:
        /* <DEDUP_REMOVED lines=36> */
.L_x_3076:
        /* <DEDUP_REMOVED lines=22> */
.L_x_3078:
        /* <DEDUP_REMOVED lines=11> */
.L_x_3071:
[----:B------:R-:W-:Y:S05]  /*0cf0*/  BSYNC B0 ;  /* 0x0000000000007941 */ /* 0x000fea0003800000 */
.L_x_3070:
        /* <DEDUP_REMOVED lines=14> */
.L_x_3081:
        /* <DEDUP_REMOVED lines=19> */
.L_x_3080:
        /* <DEDUP_REMOVED lines=14> */
.L_x_3082:
[----:B------:R-:W-:-:S13]  /*0ff0*/  ISETP.LT.OR P0, PT, R13, R20, P0 ;  /* 0x000000140d00720c */ /* 0x000fda0000701670 */
[----:B------:R-:W-:Y:S02]  /*1000*/  @P0 IMAD R2, R2, 0x3, R13 ;  /* 0x0000000302020824 */ /* 0x000fe400078e020d */
[----:B0-----:R-:W-:Y:S02]  /*1010*/  @P0 IMAD.MOV.U32 R5, RZ, RZ, 0x2 ;  /* 0x00000002ff050424 */ /* 0x001fe400078e00ff */
[----:B------:R-:W-:-:S04]  /*1020*/  @P0 IMAD R2, R2, c[0x0][0x18c], R3 ;  /* 0x0000630002020a24 */ /* 0x000fc800078e0203 */
[----:B------:R-:W-:-:S05]  /*1030*/  @P0 IMAD.WIDE R4, R2, R5, c[0x0][0x180] ;  /* 0x0000600002040625 */ /* 0x000fca00078e0205 */
[----:B------:R0:W-:Y:S02]  /*1040*/  @P0 STG.E.64 [R4.64], RZ ;  /* 0x000000ff04000986 */ /* 0x0001e4000c101b06 */
.L_x_3079:
        /* <DEDUP_REMOVED lines=43> */
[----:B------:R-:W-:Y:S01]  /*1300*/  ISETP.GE.AND P0, PT, R21, R22, PT ;  /* 0x000000161500720c */ /* 0x000fe20003f06270 */
[----:B------:R-:W-:-:S02]  /*1310*/  IMAD.MOV.U32 R6, RZ, RZ, RZ ;  /* 0x000000ffff067224 */ /* 0x000fc400078e00ff */
[----:B------:R-:W-:Y:S01]  /*1320*/  @P4 IMAD R5, R11, 0x3, RZ ;  /* 0x000000030b054824 */ /* 0x000fe200078e02ff */
[----:B------:R-:W-:Y:S01]  /*1330*/  IADD3 R2, R9, R4, R2 ;  /* 0x0000000409027210 */ /* 0x000fe20007ffe002 */
[----:B------:R-:W-:-:S05]  /*1340*/  @P5 IMAD.SHL.U32 R6, R13, 0x2, RZ ;  /* 0x000000020d065824 */ /* 0x000fca00078e00ff */
[----:B------:R-:W-:Y:S02]  /*1350*/  IADD3 R2, R6, R2, R5 ;  /* 0x0000000206027210 */ /* 0x000fe40007ffe005 */
[----:B------:R-:W-:-:S03]  /*1360*/  SHF.R.S32.HI R5, RZ, 0x1f, R3 ;  /* 0x0000001fff057819 */ /* 0x000fc60000011403 */
        /* <DEDUP_REMOVED lines=16> */
.L_x_3084:
        /* <DEDUP_REMOVED lines=41> */
.L_x_3083:
        /* <DEDUP_REMOVED lines=12> */
.L_x_3092:
        /* <DEDUP_REMOVED lines=15> */
[----:B------:R-:W-:Y:S02]  /*18b0*/  SHF.R.U32.HI R39, RZ, 0x6, R13 ;  /* 0x00000006ff277819 */ /* 0x000fe4000001160d */
[--C-:B------:R-:W-:Y:S02]  /*18c0*/  SHF.R.U32.HI R44, RZ, 0xc, R14.reuse ;  /* 0x0000000cff2c7819 */ /* 0x100fe4000001160e */
[----:B------:R-:W-:Y:S02]  /*18d0*/  LOP3.LUT R41, R14, 0x3f003f, RZ, 0xc0, !PT ;  /* 0x003f003f0e297812 */ /* 0x000fe400078ec0ff */
[----:B------:R-:W-:Y:S02]  /*18e0*/  SHF.R.U32.HI R45, RZ, 0x6, R14 ;  /* 0x00000006ff2d7819 */ /* 0x000fe4000001160e */
        /* <DEDUP_REMOVED lines=18> */
[----:B------:R-:W-:-:S02]  /*1a10*/  SHF.R.U32.HI R53, RZ, 0x8, R11 ;  /* 0x00000008ff357819 */ /* 0x000fc4000001160b */
[----:B------:R-:W-:Y:S02]  /*1a20*/  LOP3.LUT R46, R46, 0xf000f, RZ, 0xc0, !PT ;  /* 0x000f000f2e2e7812 */ /* 0x000fe400078ec0ff */
[----:B------:R-:W-:Y:S02]  /*1a30*/  LOP3.LUT R10, R35, 0x300030, R12, 0xf8, !PT ;  /* 0x00300030230a7812 */ /* 0x000fe400078ef80c */
[----:B---3--:R-:W-:Y:S02]  /*1a40*/  SHF.R.U32.HI R12, RZ, 0xc, R5 ;  /* 0x0000000cff0c7819 */ /* 0x008fe40000011605 */
[----:B------:R-:W-:Y:S02]  /*1a50*/  LOP3.LUT R44, R9, 0x300030, R8, 0xf8, !PT ;  /* 0x00300030092c7812 */ /* 0x000fe400078ef808 */
[----:B------:R-:W-:Y:S02]  /*1a60*/  LOP3.LUT R49, R40, 0x300030, R15, 0xf8, !PT ;  /* 0x0030003028317812 */ /* 0x000fe400078ef80f */
[----:B------:R-:W-:-:S02]  /*1a70*/  LOP3.LUT R58, R46, 0x300030, R53, 0xf8, !PT ;  /* 0x003000302e3a7812 */ /* 0x000fc400078ef835 */
[----:B------:R-:W-:Y:S02]  /*1a80*/  SHF.R.U32.HI R9, RZ, 0xc, R4 ;  /* 0x0000000cff097819 */ /* 0x000fe40000011604 */
        /* <DEDUP_REMOVED lines=98> */
[----:B------:R-:W0:Y:S01]  /*20b0*/  LDS.128 R4, [UR4] ;  /* 0x00000004ff047984 */ /* 0x000e220008000c00 */
[----:B-----5:R-:W-:Y:S02]  /*20c0*/  PRMT R23, R23, 0x5410, R24 ;  /* 0x0000541017177816 */ /* 0x020fe40000000018 */
        /* <DEDUP_REMOVED lines=42> */
.L_x_3087:
        /* <DEDUP_REMOVED lines=51> */
.L_x_3088:
[----:B------:R-:W-:Y:S05]  /*26a0*/  @P0 BRA `(.L_x_3086) ;  /* 0x000002c000000947 */ /* 0x000fea0003800000 */
        /* <DEDUP_REMOVED lines=44> */
.L_x_3086:
        /* <DEDUP_REMOVED lines=30> */
[----:B------:R-:W-:Y:S02]  /*2b50*/  LOP3.LUT R41, R41, 0xf000f, RZ, 0xc0, !PT ;  /* 0x000f000f29297812 */ /* 0x000fe400078ec0ff */
        /* <DEDUP_REMOVED lines=13> */
[----:B------:R-:W-:-:S02]  /*2c30*/  SHF.R.U32.HI R55, RZ, 0xc, R7 ;  /* 0x0000000cff377819 */ /* 0x000fc40000011607 */
[----:B------:R-:W-:Y:S02]  /*2c40*/  LOP3.LUT R58, R54, 0x300030, R53, 0xf8, !PT ;  /* 0x00300030363a7812 */ /* 0x000fe400078ef835 */
[----:B------:R-:W-:Y:S02]  /*2c50*/  LOP3.LUT R53, R7, 0x3f003f, RZ, 0xc0, !PT ;  /* 0x003f003f07357812 */ /* 0x000fe400078ec0ff */
[----:B------:R-:W-:Y:S02]  /*2c60*/  SHF.R.U32.HI R54, RZ, 0x6, R7 ;  /* 0x00000006ff367819 */ /* 0x000fe40000011607 */
[----:B------:R-:W-:Y:S02]  /*2c70*/  LOP3.LUT R49, R38, 0x300030, R15, 0xf8, !PT ;  /* 0x0030003026317812 */ /* 0x000fe400078ef80f */
[----:B------:R-:W-:Y:S02]  /*2c80*/  SHF.R.U32.HI R9, RZ, 0xc, R4 ;  /* 0x0000000cff097819 */ /* 0x000fe40000011604 */
[----:B------:R-:W-:-:S02]  /*2c90*/  LOP3.LUT R7, R12, 0xf000f, RZ, 0xc0, !PT ;  /* 0x000f000f0c077812 */ /* 0x000fc400078ec0ff */
[----:B------:R-:W-:Y:S02]  /*2ca0*/  LOP3.LUT R41, R41, 0xf000f, RZ, 0xc0, !PT ;  /* 0x000f000f29297812 */ /* 0x000fe400078ec0ff */
[----:B------:R-:W-:Y:S02]  /*2cb0*/  LOP3.LUT R40, R40, 0x3f003f, RZ, 0xc0, !PT ;  /* 0x003f003f28287812 */ /* 0x000fe400078ec0ff */
        /* <DEDUP_REMOVED lines=91> */
[----:B------:R-:W0:Y:S01]  /*3270*/  LDS.128 R4, [UR4+0x20] ;  /* 0x00002004ff047984 */ /* 0x000e220008000c00 */
[----:B-----5:R-:W-:-:S02]  /*3280*/  PRMT R23, R23, 0x5410, R24 ;  /* 0x0000541017177816 */ /* 0x020fc40000000018 */
        /* <DEDUP_REMOVED lines=42> */
.L_x_3090:
        /* <DEDUP_REMOVED lines=51> */
.L_x_3091:
        /* <DEDUP_REMOVED lines=45> */
.L_x_3089:
        /* <DEDUP_REMOVED lines=8> */
.L_x_3085:
[----:B------:R-:W-:-:S04]  /*3bb0*/  ISETP.GE.AND P0, PT, R21, R22, PT ;  /* 0x000000161500720c */ /* 0x000fc80003f06270 */
[----:B------:R-:W-:-:S13]  /*3bc0*/  ISETP.GE.OR P0, PT, R21, c[0x0][0x1b8], P0 ;  /* 0x00006e0015007a0c */ /* 0x000fda0000706670 */
[----:B------:R-:W-:Y:S05]  /*3bd0*/  @P0 BRA `(.L_x_3093) ;  /* 0x00001e6000000947 */ /* 0x000fea0003800000 */
[----:B------:R-:W-:-:S04]  /*3be0*/  PRMT R4, R17, 0x9910, RZ ;  /* 0x0000991011047816 */ /* 0x000fc800000000ff */
[----:B------:R-:W-:-:S04]  /*3bf0*/  ISETP.NE.AND P0, PT, R4, RZ, PT ;  /* 0x000000ff0400720c */ /* 0x000fc80003f05270 */
[----:B------:R-:W-:Y:S02]  /*3c00*/  ISETP.LT.OR P0, PT, R0, 0x3, !P0 ;  /* 0x000000030000780c */ /* 0x000fe40004701670 */
.L_x_3097:
[----:B------:R-:W-:Y:S01]  /*3c10*/  IMAD.MOV.U32 R55, RZ, RZ, c[0x0][0x18c] ;  /* 0x00006300ff377624 */ /* 0x000fe200078e00ff */
[----:B-----5:R0:W5:Y:S03]  /*3c20*/  LDG.E.128.CONSTANT R12, [R2.64] ;  /* 0x00000006020c7981 */ /* 0x020166000c1e9d00 */
[----:B-1----:R-:W-:-:S05]  /*3c30*/  IMAD.WIDE R4, R55, 0x4, R2 ;  /* 0x0000000437047825 */ /* 0x002fca00078e0202 */
[----:B------:R1:W5:Y:S01]  /*3c40*/  LDG.E.128.CONSTANT R8, [R4.64] ;  /* 0x0000000604087981 */ /* 0x000362000c1e9d00 */
[----:B0-----:R-:W-:Y:S01]  /*3c50*/  IMAD.WIDE R2, R55, 0x4, R4 ;  /* 0x0000000437027825 */ /* 0x001fe200078e0204 */
        /* <DEDUP_REMOVED lines=34> */
[----:B------:R-:W-:Y:S02]  /*3e80*/  LOP3.LUT R39, R10, 0x20002, R39, 0xf8, !PT ;  /* 0x000200020a277812 */ /* 0x000fe400078ef827 */
[C---:B------:R-:W-:Y:S02]  /*3e90*/  LOP3.LUT R53, R11.reuse, 0x380038, RZ, 0xc0, !PT ;  /* 0x003800380b357812 */ /* 0x040fe400078ec0ff */
[----:B------:R-:W-:Y:S02]  /*3ea0*/  SHF.R.U32.HI R58, RZ, 0x6, R11 ;  /* 0x00000006ff3a7819 */ /* 0x000fe4000001160b */
[----:B------:R-:W-:Y:S02]  /*3eb0*/  LOP3.LUT R67, R11, 0x70007, RZ, 0xc0, !PT ;  /* 0x000700070b437812 */ /* 0x000fe400078ec0ff */
[----:B------:R-:W-:-:S02]  /*3ec0*/  LOP3.LUT R38, R38, 0x10001, RZ, 0xc0, !PT ;  /* 0x0001000126267812 */ /* 0x000fc400078ec0ff */
[----:B------:R-:W-:Y:S02]  /*3ed0*/  LOP3.LUT R10, R45, 0x10001, RZ, 0xc0, !PT ;  /* 0x000100012d0a7812 */ /* 0x000fe400078ec0ff */
[----:B------:R-:W-:Y:S02]  /*3ee0*/  PRMT R11, R18, 0x9910, RZ ;  /* 0x00009910120b7816 */ /* 0x000fe400000000ff */
[----:B------:R-:W-:Y:S02]  /*3ef0*/  LOP3.LUT R40, R40, 0x10001, RZ, 0xc0, !PT ;  /* 0x0001000128287812 */ /* 0x000fe400078ec0ff */
[----:B------:R-:W-:Y:S02]  /*3f00*/  LOP3.LUT R45, R38, 0x20002, R41, 0xf8, !PT ;  /* 0x00020002262d7812 */ /* 0x000fe400078ef829 */
[----:B------:R-:W-:Y:S02]  /*3f10*/  LOP3.LUT R52, R10, 0x20002, R51, 0xf8, !PT ;  /* 0x000200020a347812 */ /* 0x000fe400078ef833 */
[----:B------:R-:W-:-:S02]  /*3f20*/  PRMT R35, R46, 0x7610, R35 ;  /* 0x000076102e237816 */ /* 0x000fc40000000023 */
[----:B------:R-:W-:Y:S02]  /*3f30*/  ISETP.NE.AND P2, PT, R11, RZ, PT ;  /* 0x000000ff0b00720c */ /* 0x000fe40003f45270 */
        /* <DEDUP_REMOVED lines=19> */
[C---:B------:R-:W-:Y:S01]  /*4070*/  LOP3.LUT R73, R58.reuse, 0x1c001c0, RZ, 0xc0, !PT ;  /* 0x01c001c03a497812 */ /* 0x040fe200078ec0ff */
[----:B------:R-:W-:Y:S01]  /*4080*/  HFMA2 R84, R44, R43.H0_H0, -132, -132 ;  /* 0xd820d8202c547431 */ /* 0x000fe2000004002b */
        /* <DEDUP_REMOVED lines=26> */
[----:B------:R-:W-:Y:S02]  /*4230*/  LOP3.LUT R5, R40, 0x40004, R5, 0xf8, !PT ;  /* 0x0004000428057812 */ /* 0x000fe400078ef805 */
[--C-:B------:R-:W-:Y:S02]  /*4240*/  SHF.R.U32.HI R49, RZ, 0xd, R7.reuse ;  /* 0x0000000dff317819 */ /* 0x100fe40000011607 */
[C---:B------:R-:W-:Y:S02]  /*4250*/  LOP3.LUT R71, R7.reuse, 0x380038, RZ, 0xc0, !PT ;  /* 0x0038003807477812 */ /* 0x040fe400078ec0ff */
[----:B------:R-:W-:Y:S02]  /*4260*/  SHF.R.U32.HI R64, RZ, 0x6, R7 ;  /* 0x00000006ff407819 */ /* 0x000fe40000011607 */
[----:B------:R-:W-:-:S02]  /*4270*/  LOP3.LUT R69, R7, 0x70007, RZ, 0xc0, !PT ;  /* 0x0007000707457812 */ /* 0x000fc400078ec0ff */
[----:B------:R-:W-:Y:S02]  /*4280*/  LOP3.LUT R40, R37, 0x64006400, RZ, 0xfc, !PT ;  /* 0x6400640025287812 */ /* 0x000fe400078efcff */
[----:B------:R-:W-:Y:S02]  /*4290*/  LOP3.LUT R39, R15, 0x380038, RZ, 0xc0, !PT ;  /* 0x003800380f277812 */ /* 0x000fe400078ec0ff */
[----:B------:R-:W-:Y:S01]  /*42a0*/  LOP3.LUT R7, R45, 0x40004, R4, 0xf8, !PT ;  /* 0x000400042d077812 */ /* 0x000fe200078ef804 */
[----:B------:R-:W-:Y:S01]  /*42b0*/  HFMA2 R81, R40, R43.H0_H0, -132, -132 ;  /* 0xd820d82028517431 */ /* 0x000fe2000004002b */
[----:B------:R-:W-:Y:S02]  /*42c0*/  LOP3.LUT R37, R33, 0x380038, RZ, 0xc0, !PT ;  /* 0x0038003821257812 */ /* 0x000fe400078ec0ff */
[----:B------:R-:W-:Y:S02]  /*42d0*/  LOP3.LUT R45, R8, 0x380038, RZ, 0xc0, !PT ;  /* 0x00380038082d7812 */ /* 0x000fe400078ec0ff */
        /* <DEDUP_REMOVED lines=207> */
.L_x_3095:
        /* <DEDUP_REMOVED lines=82> */
.L_x_3096:
        /* <DEDUP_REMOVED lines=79> */
.L_x_3094:
[----:B------:R-:W-:Y:S01]  /*59e0*/  IADD3 R21, R21, 0x20, RZ ;  /* 0x0000002015157810 */ /* 0x000fe20007ffe0ff */
[----:B------:R-:W-:Y:S01]  /*59f0*/  UIADD3 UR4, UR4, 0x40, URZ ;  /* 0x0000004004047890 */ /* 0x000fe2000fffe03f */
[----:B------:R-:W-:Y:S02]  /*5a00*/  IMAD.WIDE R2, R55, 0x4, R2 ;  /* 0x0000000437027825 */ /* 0x000fe400078e0202 */
[C---:B------:R-:W-:Y:S02]  /*5a10*/  ISETP.GE.AND P2, PT, R21.reuse, c[0x0][0x1b8], PT ;  /* 0x00006e0015007a0c */ /* 0x040fe40003f46270 */
[----:B------:R-:W-:-:S13]  /*5a20*/  ISETP.LT.AND P3, PT, R21, R22, PT ;  /* 0x000000161500720c */ /* 0x000fda0003f61270 */
[----:B------:R-:W-:Y:S05]  /*5a30*/  @!P2 BRA P3, `(.L_x_3097) ;  /* 0xffffe1d00000a947 */ /* 0x000fea000183ffff */
.L_x_3093:
[----:B------:R-:W-:-:S04]  /*5a40*/  LEA R16, R16, 0x20, 0x5 ;  /* 0x0000002010107811 */ /* 0x000fc800078e28ff */
[----:B------:R-:W-:-:S04]  /*5a50*/  IMNMX R16, R16, c[0x0][0x190], PT ;  /* 0x0000640010107a17 */ /* 0x000fc80003800200 */
[----:B------:R-:W-:-:S04]  /*5a60*/  ISETP.GE.AND P0, PT, R21, R16, PT ;  /* 0x000000101500720c */ /* 0x000fc80003f06270 */
[----:B------:R-:W-:-:S13]  /*5a70*/  ISETP.GE.OR P0, PT, R21, c[0x0][0x1bc], P0 ;  /* 0x00006f0015007a0c */ /* 0x000fda0000706670 */
[----:B------:R-:W-:Y:S05]  /*5a80*/  @P0 BRA `(.L_x_3098) ;  /* 0x0000104000000947 */ /* 0x000fea0003800000 */
[----:B-1----:R-:W-:Y:S01]  /*5a90*/  PRMT R4, R17, 0x9910, RZ ;  /* 0x0000991011047816 */ /* 0x002fe200000000ff */
[----:B-----5:R-:W-:-:S03]  /*5aa0*/  IMAD.MOV.U32 R13, RZ, RZ, c[0x0][0x18c] ;  /* 0x00006300ff0d7624 */ /* 0x020fc600078e00ff */
[----:B------:R-:W-:-:S04]  /*5ab0*/  ISETP.NE.AND P0, PT, R4, RZ, PT ;  /* 0x000000ff0400720c */ /* 0x000fc80003f05270 */
[----:B------:R-:W-:Y:S02]  /*5ac0*/  ISETP.LT.OR P0, PT, R0, 0x3, !P0 ;  /* 0x000000030000780c */ /* 0x000fe40004701670 */
[----:B------:R-:W-:-:S04]  /*5ad0*/  SHF.R.S32.HI R0, RZ, 0x1f, R13 ;  /* 0x0000001fff007819 */ /* 0x000fc8000001140d */
[----:B------:R-:W-:Y:S02]  /*5ae0*/  SHF.L.U64.HI R0, R13, 0x2, R0 ;  /* 0x000000020d007819 */ /* 0x000fe40000010200 */
.L_x_3102:
[----:B------:R-:W-:Y:S05]  /*5af0*/  @!P1 BRA `(.L_x_3099) ;  /* 0x00000f6000009947 */ /* 0x000fea0003800000 */
[----:B------:R-:W2:Y:S01]  /*5b00*/  LDG.E.128.CONSTANT R4, [R2.64] ;  /* 0x0000000602047981 */ /* 0x000ea2000c1e9d00 */
[----:B------:R-:W-:Y:S01]  /*5b10*/  IMAD.MOV.U32 R37, RZ, RZ, 0x3400 ;  /* 0x00003400ff257424 */ /* 0x000fe200078e00ff */
[----:B------:R-:W-:Y:S01]  /*5b20*/  PRMT R9, R18, 0x9910, RZ ;  /* 0x0000991012097816 */ /* 0x000fe200000000ff */
[----:B------:R-:W-:Y:S01]  /*5b30*/  IMAD.MOV.U32 R43, RZ, RZ, 0x2c00 ;  /* 0x00002c00ff2b7424 */ /* 0x000fe200078e00ff */
[----:B------:R-:W-:Y:S01]  /*5b40*/  ISETP.GE.AND P3, PT, R20, 0x2, PT ;  /* 0x000000021400780c */ /* 0x000fe20003f66270 */
[----:B------:R-:W-:Y:S01]  /*5b50*/  IMAD.MOV.U32 R8, RZ, RZ, 0x2400 ;  /* 0x00002400ff087424 */ /* 0x000fe200078e00ff */
[----:B------:R-:W-:Y:S02]  /*5b60*/  ISETP.NE.AND P2, PT, R9, RZ, PT ;  /* 0x000000ff0900720c */ /* 0x000fe40003f45270 */
[----:B--2---:R-:W-:Y:S02]  /*5b70*/  LOP3.LUT R12, R5, 0xc000c, RZ, 0xc0, !PT ;  /* 0x000c000c050c7812 */ /* 0x004fe400078ec0ff */
[----:B------:R-:W-:-:S02]  /*5b80*/  SHF.R.U32.HI R54, RZ, 0x8, R5 ;  /* 0x00000008ff367819 */ /* 0x000fc40000011605 */
[C---:B------:R-:W-:Y:S02]  /*5b90*/  LOP3.LUT R36, R5.reuse, 0x300030, RZ, 0xc0, !PT ;  /* 0x0030003005247812 */ /* 0x040fe400078ec0ff */
[C---:B------:R-:W-:Y:S02]  /*5ba0*/  LOP3.LUT R44, R5.reuse, 0xc000c0, RZ, 0xc0, !PT ;  /* 0x00c000c0052c7812 */ /* 0x040fe400078ec0ff */
[----:B------:R-:W-:Y:S02]  /*5bb0*/  LOP3.LUT R53, R5, 0x30003, RZ, 0xc0, !PT ;  /* 0x0003000305357812 */ /* 0x000fe400078ec0ff */
[----:B------:R-:W-:Y:S02]  /*5bc0*/  LOP3.LUT R5, R6, 0xc000c, RZ, 0xc0, !PT ;  /* 0x000c000c06057812 */ /* 0x000fe400078ec0ff */
[----:B------:R-:W-:Y:S02]  /*5bd0*/  SHF.R.U32.HI R52, RZ, 0x8, R4 ;  /* 0x00000008ff347819 */ /* 0x000fe40000011604 */
[----:B------:R-:W-:-:S02]  /*5be0*/  LOP3.LUT R15, R5, 0x64006400, RZ, 0xfc, !PT ;  /* 0x64006400050f7812 */ /* 0x000fc400078efcff */
[----:B------:R-:W-:Y:S02]  /*5bf0*/  LOP3.LUT R5, R52, 0xc000c, RZ, 0xc0, !PT ;  /* 0x000c000c34057812 */ /* 0x000fe400078ec0ff */
[----:B------:R-:W-:Y:S01]  /*5c00*/  SHF.R.U32.HI R56, RZ, 0x8, R6 ;  /* 0x00000008ff387819 */ /* 0x000fe20000011606 */
[----:B------:R-:W-:Y:S01]  /*5c10*/  HFMA2 R15, R15, R37.H0_H0, -258, -258 ;  /* 0xdc08dc080f0f7431 */ /* 0x000fe20000040025 */
[C---:B------:R-:W-:Y:S02]  /*5c20*/  LOP3.LUT R38, R6.reuse, 0x300030, RZ, 0xc0, !PT ;  /* 0x0030003006267812 */ /* 0x040fe400078ec0ff */
[C---:B------:R-:W-:Y:S02]  /*5c30*/  LOP3.LUT R46, R6.reuse, 0xc000c0, RZ, 0xc0, !PT ;  /* 0x00c000c0062e7812 */ /* 0x040fe400078ec0ff */
[----:B------:R-:W-:Y:S02]  /*5c40*/  LOP3.LUT R55, R6, 0x30003, RZ, 0xc0, !PT ;  /* 0x0003000306377812 */ /* 0x000fe400078ec0ff */
[----:B------:R-:W-:-:S02]  /*5c50*/  LOP3.LUT R6, R7, 0xc000c, RZ, 0xc0, !PT ;  /* 0x000c000c07067812 */ /* 0x000fc400078ec0ff */
[----:B------:R-:W-:Y:S02]  /*5c60*/  LOP3.LUT R5, R5, 0x64006400, RZ, 0xfc, !PT ;  /* 0x6400640005057812 */ /* 0x000fe400078efcff */
[----:B------:R-:W-:Y:S02]  /*5c70*/  LOP3.LUT R16, R6, 0x64006400, RZ, 0xfc, !PT ;  /* 0x6400640006107812 */ /* 0x000fe400078efcff */
[----:B------:R-:W-:Y:S01]  /*5c80*/  SHF.R.U32.HI R58, RZ, 0x8, R7 ;  /* 0x00000008ff3a7819 */ /* 0x000fe20000011607 */
[-C--:B------:R-:W-:Y:S01]  /*5c90*/  HFMA2 R17, R5, R37.reuse.H0_H0, -258, -258 ;  /* 0xdc08dc0805117431 */ /* 0x080fe20000040025 */
[C---:B------:R-:W-:Y:S01]  /*5ca0*/  LOP3.LUT R39, R7.reuse, 0x300030, RZ, 0xc0, !PT ;  /* 0x0030003007277812 */ /* 0x040fe200078ec0ff */
[----:B------:R-:W-:Y:S01]  /*5cb0*/  HFMA2 R16, R16, R37.H0_H0, -258, -258 ;  /* 0xdc08dc0810107431 */ /* 0x000fe20000040025 */
        /* <DEDUP_REMOVED lines=124> */
.L_x_3100:
        /* <DEDUP_REMOVED lines=48> */
.L_x_3101:
        /* <DEDUP_REMOVED lines=46> */
.L_x_3099:
[----:B------:R-:W-:Y:S01]  /*6a60*/  IADD3 R21, R21, 0x10, RZ ;  /* 0x0000001015157810 */ /* 0x000fe20007ffe0ff */
[----:B------:R-:W-:Y:S01]  /*6a70*/  UIADD3 UR4, UR4, 0x20, URZ ;  /* 0x0000002004047890 */ /* 0x000fe2000fffe03f */
[----:B------:R-:W-:Y:S02]  /*6a80*/  LEA R2, P3, R13, R2, 0x2 ;  /* 0x000000020d027211 */ /* 0x000fe400078610ff */
[C---:B------:R-:W-:Y:S02]  /*6a90*/  ISETP.GE.AND P2, PT, R21.reuse, c[0x0][0x1bc], PT ;  /* 0x00006f0015007a0c */ /* 0x040fe40003f46270 */
[----:B------:R-:W-:Y:S01]  /*6aa0*/  ISETP.LT.AND P4, PT, R21, R22, PT ;  /* 0x000000161500720c */ /* 0x000fe20003f81270 */
[----:B------:R-:W-:-:S12]  /*6ab0*/  IMAD.X R3, R3, 0x1, R0, P3 ;  /* 0x0000000103037824 */ /* 0x000fd800018e0600 */
[----:B------:R-:W-:Y:S05]  /*6ac0*/  @!P2 BRA P4, `(.L_x_3102) ;  /* 0xfffff0200000a947 */ /* 0x000fea000203ffff */
.L_x_3098:
[----:B------:R-:W-:Y:S05]  /*6ad0*/  @!P1 EXIT ;  /* 0x000000000000994d */ /* 0x000fea0003800000 */
[----:B------:R-:W0:Y:S01]  /*6ae0*/  S2R R0, SR_CTAID.X ;  /* 0x0000000000007919 */ /* 0x000e220000002500 */
[----:B-----5:R-:W-:-:S03]  /*6af0*/  IMAD.MOV.U32 R9, RZ, RZ, 0x2 ;  /* 0x00000002ff097424 */ /* 0x020fc600078e00ff */
[----:B------:R-:W0:Y:S04]  /*6b00*/  S2R R3, SR_TID.X ;  /* 0x0000000000037919 */ /* 0x000e280000002100 */
[----:B------:R-:W2:Y:S01]  /*6b10*/  S2R R2, SR_CTAID.Y ;  /* 0x0000000000027919 */ /* 0x000ea20000002600 */
[----:B0-----:R-:W-:-:S04]  /*6b20*/  IMAD R0, R0, 0x20, R3 ;  /* 0x0000002000007824 */ /* 0x001fc800078e0203 */
[----:B------:R-:W-:Y:S02]  /*6b30*/  IMAD.SHL.U32 R3, R0, 0x4, RZ ;  /* 0x0000000400037824 */ /* 0x000fe400078e00ff */
[----:B--2---:R-:W-:-:S04]  /*6b40*/  IMAD R0, R2, 0x3, RZ ;  /* 0x0000000302007824 */ /* 0x004fc800078e02ff */
[----:B------:R-:W-:-:S04]  /*6b50*/  IMAD R0, R0, c[0x0][0x18c], R3 ;  /* 0x0000630000007a24 */ /* 0x000fc800078e0203 */
[----:B------:R-:W-:-:S05]  /*6b60*/  IMAD.WIDE R2, R0, R9, c[0x0][0x180] ;  /* 0x0000600000027625 */ /* 0x000fca00078e0209 */
[----:B------:R-:W2:Y:S01]  /*6b70*/  ATOM.E.ADD.F16x2.RN.STRONG.GPU P0, RZ, [R2.64], R31 ;  /* 0x0000001f02ff798a */ /* 0x000ea2000810e9c6 */
[----:B------:R-:W-:Y:S01]  /*6b80*/  BSSY B0, `(.L_x_3103) ;  /* 0x000000e000007945 */ /* 0x000fe20003800000 */
[----:B--2---:R-:W-:Y:S05]  /*6b90*/  @P0 BRA `(.L_x_3104) ;  /* 0x000000c000000947 */ /* 0x004fea0003800000 */
[----:B------:R-:W0:Y:S02]  /*6ba0*/  QSPC.E.S P0, RZ, [R2] ;  /* 0x0000000002ff73aa */ /* 0x000e240000000500 */
[----:B0-----:R-:W-:Y:S05]  /*6bb0*/  @!P0 BRA `(.L_x_3105) ;  /* 0x0000007000008947 */ /* 0x001fea0003800000 */
[----:B-1----:R-:W-:-:S05]  /*6bc0*/  LOP3.LUT R4, R2, 0xffffff, RZ, 0xc0, !PT ;  /* 0x00ffffff02047812 */ /* 0x002fca00078ec0ff */
.L_x_3106:
[----:B------:R-:W0:Y:S02]  /*6bd0*/  LDS R6, [R4] ;  /* 0x0000000004067984 */ /* 0x000e240000000800 */
[----:B0-----:R-:W-:-:S06]  /*6be0*/  HADD2 R7, R6, R31 ;  /* 0x0000001f06077230 */ /* 0x001fcc0000000000 */
[----:B------:R-:W0:Y:S02]  /*6bf0*/  ATOMS.CAST.SPIN R7, [R4], R6, R7 ;  /* 0x000000060407738d */ /* 0x000e240001800007 */
[----:B0-----:R-:W-:-:S13]  /*6c00*/  ISETP.EQ.U32.AND P0, PT, R7, 0x1, PT ;  /* 0x000000010700780c */ /* 0x001fda0003f02070 */
[----:B------:R-:W-:Y:S05]  /*6c10*/  @!P0 BRA `(.L_x_3106) ;  /* 0xffffffb000008947 */ /* 0x000fea000383ffff */
[----:B------:R-:W-:Y:S05]  /*6c20*/  BRA `(.L_x_3104) ;  /* 0x0000003000007947 */ /* 0x000fea0003800000 */
.L_x_3105:
[----:B-1----:R-:W2:Y:S02]  /*6c30*/  LD.E R4, [R2.64] ;  /* 0x0000000602047980 */ /* 0x002ea4000c101900 */
[----:B--2---:R-:W-:-:S05]  /*6c40*/  IMAD.IADD R5, R31, 0x1, R4 ;  /* 0x000000011f057824 */ /* 0x004fca00078e0204 */
[----:B------:R0:W-:Y:S02]  /*6c50*/  ST.E [R2.64], R5 ;  /* 0x0000000502007985 */ /* 0x0001e4000c101906 */
.L_x_3104:
[----:B------:R-:W-:Y:S05]  /*6c60*/  BSYNC B0 ;  /* 0x0000000000007941 */ /* 0x000fea0003800000 */
.L_x_3103:
[----:B------:R-:W2:Y:S01]  /*6c70*/  ATOM.E.ADD.F16x2.RN.STRONG.GPU P0, RZ, [R2.64+0x4], R32 ;  /* 0x0000042002ff798a */ /* 0x000ea2000810e9c6 */
[----:B------:R-:W-:Y:S01]  /*6c80*/  BSSY B0, `(.L_x_3107) ;  /* 0x000000f000007945 */ /* 0x000fe20003800000 */
[----:B--2---:R-:W-:Y:S05]  /*6c90*/  @P0 BRA `(.L_x_3108) ;  /* 0x000000d000000947 */ /* 0x004fea0003800000 */
[----:B------:R-:W2:Y:S02]  /*6ca0*/  QSPC.E.S P0, RZ, [R2+0x4] ;  /* 0x0000040002ff73aa */ /* 0x000ea40000000500 */
[----:B--2---:R-:W-:Y:S05]  /*6cb0*/  @!P0 BRA `(.L_x_3109) ;  /* 0x0000008000008947 */ /* 0x004fea0003800000 */
[----:B0-----:R-:W-:-:S04]  /*6cc0*/  IADD3 R2, R2, 0x4, RZ ;  /* 0x0000000402027810 */ /* 0x001fc80007ffe0ff */
[----:B------:R-:W-:-:S05]  /*6cd0*/  LOP3.LUT R2, R2, 0xffffff, RZ, 0xc0, !PT ;  /* 0x00ffffff02027812 */ /* 0x000fca00078ec0ff */
.L_x_3110:
[----:B-1----:R-:W0:Y:S02]  /*6ce0*/  LDS R4, [R2] ;  /* 0x0000000002047984 */ /* 0x002e240000000800 */
[----:B0-----:R-:W-:-:S10]  /*6cf0*/  HFMA2.MMA R5, R4, 1, 1, R32 ;  /* 0x3c003c0004057835 */ /* 0x001fd40000000020 */
[----:B------:R-:W0:Y:S02]  /*6d00*/  ATOMS.CAST.SPIN R5, [R2], R4, R5 ;  /* 0x000000040205738d */ /* 0x000e240001800005 */
[----:B0-----:R-:W-:-:S13]  /*6d10*/  ISETP.EQ.U32.AND P0, PT, R5, 0x1, PT ;  /* 0x000000010500780c */ /* 0x001fda0003f02070 */
[----:B------:R-:W-:Y:S05]  /*6d20*/  @!P0 BRA `(.L_x_3110) ;  /* 0xffffffb000008947 */ /* 0x000fea000383ffff */
[----:B------:R-:W-:Y:S05]  /*6d30*/  BRA `(.L_x_3108) ;  /* 0x0000003000007947 */ /* 0x000fea0003800000 */
.L_x_3109:
[----:B-1----:R-:W2:Y:S02]  /*6d40*/  LD.E R4, [R2.64+0x4] ;  /* 0x0000040602047980 */ /* 0x002ea4000c101900 */
[----:B0-2---:R-:W-:-:S05]  /*6d50*/  IMAD.IADD R5, R32, 0x1, R4 ;  /* 0x0000000120057824 */ /* 0x005fca00078e0204 */
[----:B------:R0:W-:Y:S02]  /*6d60*/  ST.E [R2.64+0x4], R5 ;  /* 0x0000040502007985 */ /* 0x0001e4000c101906 */
.L_x_3108:
[----:B------:R-:W-:Y:S05]  /*6d70*/  BSYNC B0 ;  /* 0x0000000000007941 */ /* 0x000fea0003800000 */
.L_x_3107:
        /* <DEDUP_REMOVED lines=9> */
[----:B-1----:R-:W-:-:S05]  /*6e10*/  LOP3.LUT R4, R2, 0xffffff, RZ, 0xc0, !PT ;  /* 0x00ffffff02047812 */ /* 0x002fca00078ec0ff */
.L_x_3114:
[----:B------:R-:W0:Y:S02]  /*6e20*/  LDS R6, [R4] ;  /* 0x0000000004067984 */ /* 0x000e240000000800 */
[----:B0-----:R-:W-:-:S06]  /*6e30*/  HADD2 R7, R6, R27 ;  /* 0x0000001b06077230 */ /* 0x001fcc0000000000 */
[----:B------:R-:W0:Y:S02]  /*6e40*/  ATOMS.CAST.SPIN R7, [R4], R6, R7 ;  /* 0x000000060407738d */ /* 0x000e240001800007 */
[----:B0-----:R-:W-:-:S13]  /*6e50*/  ISETP.EQ.U32.AND P0, PT, R7, 0x1, PT ;  /* 0x000000010700780c */ /* 0x001fda0003f02070 */
[----:B------:R-:W-:Y:S05]  /*6e60*/  @!P0 BRA `(.L_x_3114) ;  /* 0xffffffb000008947 */ /* 0x000fea000383ffff */
[----:B------:R-:W-:Y:S05]  /*6e70*/  BRA `(.L_x_3112) ;  /* 0x0000003000007947 */ /* 0x000fea0003800000 */
.L_x_3113:
[----:B-1----:R-:W2:Y:S02]  /*6e80*/  LD.E R4, [R2.64] ;  /* 0x0000000602047980 */ /* 0x002ea4000c101900 */
[----:B--2---:R-:W-:-:S05]  /*6e90*/  IMAD.IADD R5, R27, 0x1, R4 ;  /* 0x000000011b057824 */ /* 0x004fca00078e0204 */
[----:B------:R0:W-:Y:S02]  /*6ea0*/  ST.E [R2.64], R5 ;  /* 0x0000000502007985 */ /* 0x0001e4000c101906 */
.L_x_3112:
[----:B------:R-:W-:Y:S05]  /*6eb0*/  BSYNC B0 ;  /* 0x0000000000007941 */ /* 0x000fea0003800000 */
.L_x_3111:
[----:B------:R-:W2:Y:S01]  /*6ec0*/  ATOM.E.ADD.F16x2.RN.STRONG.GPU P0, RZ, [R2.64+0x4], R28 ;  /* 0x0000041c02ff798a */ /* 0x000ea2000810e9c6 */
[----:B------:R-:W-:Y:S01]  /*6ed0*/  BSSY B0, `(.L_x_3115) ;  /* 0x000000f000007945 */ /* 0x000fe20003800000 */
[----:B--2---:R-:W-:Y:S05]  /*6ee0*/  @P0 BRA `(.L_x_3116) ;  /* 0x000000d000000947 */ /* 0x004fea0003800000 */
[----:B------:R-:W2:Y:S02]  /*6ef0*/  QSPC.E.S P0, RZ, [R2+0x4] ;  /* 0x0000040002ff73aa */ /* 0x000ea40000000500 */
[----:B--2---:R-:W-:Y:S05]  /*6f00*/  @!P0 BRA `(.L_x_3117) ;  /* 0x0000008000008947 */ /* 0x004fea0003800000 */
[----:B0-----:R-:W-:-:S04]  /*6f10*/  IADD3 R2, R2, 0x4, RZ ;  /* 0x0000000402027810 */ /* 0x001fc80007ffe0ff */
[----:B------:R-:W-:-:S05]  /*6f20*/  LOP3.LUT R2, R2, 0xffffff, RZ, 0xc0, !PT ;  /* 0x00ffffff02027812 */ /* 0x000fca00078ec0ff */
.L_x_3118:
[----:B-1----:R-:W0:Y:S02]  /*6f30*/  LDS R4, [R2] ;  /* 0x0000000002047984 */ /* 0x002e240000000800 */
[----:B0-----:R-:W-:-:S10]  /*6f40*/  HFMA2.MMA R5, R4, 1, 1, R28 ;  /* 0x3c003c0004057835 */ /* 0x001fd4000000001c */
[----:B------:R-:W0:Y:S02]  /*6f50*/  ATOMS.CAST.SPIN R5, [R2], R4, R5 ;  /* 0x000000040205738d */ /* 0x000e240001800005 */
[----:B0-----:R-:W-:-:S13]  /*6f60*/  ISETP.EQ.U32.AND P0, PT, R5, 0x1, PT ;  /* 0x000000010500780c */ /* 0x001fda0003f02070 */
[----:B------:R-:W-:Y:S05]  /*6f70*/  @!P0 BRA `(.L_x_3118) ;  /* 0xffffffb000008947 */ /* 0x000fea000383ffff */
[----:B------:R-:W-:Y:S05]  /*6f80*/  BRA `(.L_x_3116) ;  /* 0x0000003000007947 */ /* 0x000fea0003800000 */
.L_x_3117:
[----:B-1----:R-:W2:Y:S02]  /*6f90*/  LD.E R4, [R2.64+0x4] ;  /* 0x0000040602047980 */ /* 0x002ea4000c101900 */
[----:B0-2---:R-:W-:-:S05]  /*6fa0*/  IMAD.IADD R5, R28, 0x1, R4 ;  /* 0x000000011c057824 */ /* 0x005fca00078e0204 */
[----:B------:R0:W-:Y:S02]  /*6fb0*/  ST.E [R2.64+0x4], R5 ;  /* 0x0000040502007985 */ /* 0x0001e4000c101906 */
.L_x_3116:
[----:B------:R-:W-:Y:S05]  /*6fc0*/  BSYNC B0 ;  /* 0x0000000000007941 */ /* 0x000fea0003800000 */
.L_x_3115:
        /* <DEDUP_REMOVED lines=10> */
.L_x_3122:
[----:B-1----:R-:W0:Y:S02]  /*7070*/  LDS R4, [R0] ;  /* 0x0000000000047984 */ /* 0x002e240000000800 */
[----:B0-----:R-:W-:-:S06]  /*7080*/  HADD2 R5, R4, R29 ;  /* 0x0000001d04057230 */ /* 0x001fcc0000000000 */
[----:B------:R-:W0:Y:S02]  /*7090*/  ATOMS.CAST.SPIN R5, [R0], R4, R5 ;  /* 0x000000040005738d */ /* 0x000e240001800005 */
[----:B0-----:R-:W-:-:S13]  /*70a0*/  ISETP.EQ.U32.AND P0, PT, R5, 0x1, PT ;  /* 0x000000010500780c */ /* 0x001fda0003f02070 */
[----:B------:R-:W-:Y:S05]  /*70b0*/  @!P0 BRA `(.L_x_3122) ;  /* 0xffffffb000008947 */ /* 0x000fea000383ffff */
[----:B------:R-:W-:Y:S05]  /*70c0*/  BRA `(.L_x_3120) ;  /* 0x0000003000007947 */ /* 0x000fea0003800000 */
.L_x_3121:
[----:B------:R-:W2:Y:S02]  /*70d0*/  LD.E R0, [R2.64] ;  /* 0x0000000602007980 */ /* 0x000ea4000c101900 */
[----:B-12---:R-:W-:-:S05]  /*70e0*/  IMAD.IADD R5, R29, 0x1, R0 ;  /* 0x000000011d057824 */ /* 0x006fca00078e0200 */
[----:B------:R0:W-:Y:S02]  /*70f0*/  ST.E [R2.64], R5 ;  /* 0x0000000502007985 */ /* 0x0001e4000c101906 */
.L_x_3120:
[----:B------:R-:W-:Y:S05]  /*7100*/  BSYNC B0 ;  /* 0x0000000000007941 */ /* 0x000fea0003800000 */
.L_x_3119:
[----:B------:R-:W2:Y:S02]  /*7110*/  ATOM.E.ADD.F16x2.RN.STRONG.GPU P0, RZ, [R2.64+0x4], R30 ;  /* 0x0000041e02ff798a */ /* 0x000ea4000810e9c6 */
[----:B--2---:R-:W-:Y:S05]  /*7120*/  @P0 EXIT ;  /* 0x000000000000094d */ /* 0x004fea0003800000 */
[----:B------:R-:W2:Y:S02]  /*7130*/  QSPC.E.S P0, RZ, [R2+0x4] ;  /* 0x0000040002ff73aa */ /* 0x000ea40000000500 */
[----:B--2---:R-:W-:Y:S05]  /*7140*/  @!P0 BRA `(.L_x_3123) ;  /* 0x0000008000008947 */ /* 0x004fea0003800000 */
[----:B0-----:R-:W-:-:S04]  /*7150*/  IADD3 R2, R2, 0x4, RZ ;  /* 0x0000000402027810 */ /* 0x001fc80007ffe0ff */
[----:B------:R-:W-:-:S05]  /*7160*/  LOP3.LUT R2, R2, 0xffffff, RZ, 0xc0, !PT ;  /* 0x00ffffff02027812 */ /* 0x000fca00078ec0ff */
.L_x_3124:
[----:B-1----:R-:W0:Y:S02]  /*7170*/  LDS R4, [R2] ;  /* 0x0000000002047984 */ /* 0x002e240000000800 */
[----:B0-----:R-:W-:-:S10]  /*7180*/  HFMA2.MMA R5, R4, 1, 1, R30 ;  /* 0x3c003c0004057835 */ /* 0x001fd4000000001e */
[----:B------:R-:W0:Y:S02]  /*7190*/  ATOMS.CAST.SPIN R5, [R2], R4, R5 ;  /* 0x000000040205738d */ /* 0x000e240001800005 */
[----:B0-----:R-:W-:-:S13]  /*71a0*/  ISETP.EQ.U32.AND P0, PT, R5, 0x1, PT ;  /* 0x000000010500780c */ /* 0x001fda0003f02070 */
[----:B------:R-:W-:Y:S05]  /*71b0*/  @!P0 BRA `(.L_x_3124) ;  /* 0xffffffb000008947 */ /* 0x000fea000383ffff */
[----:B------:R-:W-:Y:S05]  /*71c0*/  EXIT ;  /* 0x000000000000794d */ /* 0x000fea0003800000 */
.L_x_3123:
[----:B------:R-:W2:Y:S02]  /*71d0*/  LD.E R0, [R2.64+0x4] ;  /* 0x0000040602007980 */ /* 0x000ea4000c101900 */
[----:B012---:R-:W-:-:S05]  /*71e0*/  IMAD.IADD R5, R30, 0x1, R0 ;  /* 0x000000011e057824 */ /* 0x007fca00078e0200 */
[----:B------:R-:W-:Y:S01]  /*71f0*/  ST.E [R2.64+0x4], R5 ;  /* 0x0000040502007985 */ /* 0x000fe2000c101906 */
[----:B------:R-:W-:Y:S05]  /*7200*/  EXIT ;  /* 0x000000000000794d */ /* 0x000fea0003800000 */
.L_x_3125:
        /* <DEDUP_REMOVED lines=15> */
.L_x_4786:


//--------------------- .text._Z23gemm_half_q_half_kernelILi3ELi128ELb1ELb0ELi32EEvPK6__halfPKjS4_S2_PS0_iiiiPKtS7_iiiiiibS2_i --------------------------
	.section	.text._Z23gemm_half_q_half_kernelILi3ELi128ELb1ELb0ELi32EEvPK6__halfPKjS4_S2_PS0_iiiiPKtS7_iiiiiibS2_i,"ax",@progbits
	.sectioninfo	@"SHI_REGISTERS=67"
	.align	128
        .global         _Z23gemm_half_q_half_kernelILi3ELi128ELb1ELb0ELi32EEvPK6__halfPKjS4_S2_PS0_iiiiPKtS7_iiiiiibS2_i
        .type           _Z23gemm_half_q_half_kernelILi3ELi128ELb1ELb0ELi32EEvPK6__halfPKjS4_S2_PS0_iiiiPKtS7_iiiiiibS2_i,@function
        .size           _Z23gemm_half_q_half_kernelILi3ELi128ELb1ELb0ELi32EEvPK6__halfPKjS4_S2_PS0_iiiiPKtS7_iiiiiibS2_i,(.L_x_4787 - _Z23gemm_half_q_half_kernelILi3ELi128ELb1ELb0ELi32EEvPK6__halfPKjS4_S2_PS0_iiiiPKtS7_iiiiiibS2_i)
        .other          _Z23gemm_half_q_half_kernelILi3ELi128ELb1ELb0ELi32EEvPK6__halfPKjS4_S2_PS0_iiiiPKtS7_iiiiiibS2_i,@"STO_CUDA_ENTRY STV_DEFAULT"
_Z23gemm_half_q_half_kernelILi3ELi128ELb1ELb0ELi32EEvPK6__halfPKjS4_S2_PS0_iiiiPKtS7_iiiiiibS2_i:
.text._Z23gemm_half_q_half_kernelILi3ELi128ELb1ELb0ELi32EEvPK6__halfPKjS4_S2_PS0_iiiiPKtS7_iiiiiibS2_i:
        /* <DEDUP_REMOVED lines=36> */
.L_x_3126:
        /* <DEDUP_REMOVED lines=25> */
[----:B------:R-:W-:Y:S01]  /*03d0*/  LEA.HI.X.SX32 R18, R11, RZ, 0x1, P0 ;  /* 0x000000ff0b127211 */ /* 0x000fe200000f0eff */
[----:B------:R-:W-:Y:S01]  /*03e0*/  IMAD.SHL.U32 R11, R9, 0x2, RZ ;  /* 0x00000002090b7824 */ /* 0x000fe200078e00ff */
[----:B------:R-:W-:-:S04]  /*03f0*/  LEA R14, P0, R15, c[0x0][0x160], 0x1 ;  /* 0x000058000f0e7a11 */ /* 0x000fc800078008ff */
[----:B------:R-:W-:Y:S02]  /*0400*/  LEA.HI.X R15, R15, c[0x0][0x164], R18, 0x1, P0 ;  /* 0x000059000f0f7a11 */ /* 0x000fe400000f0c12 */
[----:B------:R-:W-:Y:S01]  /*0410*/  PLOP3.LUT P0, PT, PT, PT, PT, 0x80, 0x0 ;  /* 0x000000000000781c */ /* 0x000fe20003f0f070 */
[----:B------:R-:W-:Y:S05]  /*0420*/  @!P2 BRA `(.L_x_3130) ;  /* 0x000001300000a947 */ /* 0x000fea0003800000 */
[----:B------:R-:W-:Y:S02]  /*0430*/  PLOP3.LUT P0, PT, PT, PT, PT, 0x8, 0x0 ;  /* 0x000000000000781c */ /* 0x000fe40003f0e170 */
[----:B------:R-:W-:-:S05]  /*0440*/  IADD3 R26, R2, -0x3, RZ ;  /* 0xfffffffd021a7810 */ /* 0x000fca0007ffe0ff */
.L_x_3131:
        /* <DEDUP_REMOVED lines=17> */
.L_x_3130:
        /* <DEDUP_REMOVED lines=17> */
.L_x_3129:
        /* <DEDUP_REMOVED lines=13> */
.L_x_3133:
        /* <DEDUP_REMOVED lines=17> */
.L_x_3132:
        /* <DEDUP_REMOVED lines=15> */
.L_x_3128:
[----:B------:R-:W-:Y:S05]  /*0940*/  BSYNC B0 ;  /* 0x0000000000007941 */ /* 0x000fea0003800000 */
.L_x_3127:
        /* <DEDUP_REMOVED lines=19> */
.L_x_3136:
        /* <DEDUP_REMOVED lines=11> */
.L_x_3135:
        /* <DEDUP_REMOVED lines=10> */
.L_x_3134:
        /* <DEDUP_REMOVED lines=13> */
[----:B------:R-:W-:Y:S02]  /*0ca0*/  @P5 IMNMX R11, R12, c[0x0][0x1b4], PT ;  /* 0x00006d000c0b5a17 */ /* 0x000fe40003800200 */
[----:B------:R-:W-:Y:S02]  /*0cb0*/  @P4 IADD3 R10, R10, -c[0x0][0x1ac], RZ ;  /* 0x80006b000a0a4a10 */ /* 0x000fe40007ffe0ff */
[----:B------:R-:W-:Y:S02]  /*0cc0*/  @P3 LEA.HI R9, R9, R8, RZ, 0x5 ;  /* 0x0000000809093211 */ /* 0x000fe400078f28ff */
[----:B------:R-:W-:Y:S02]  /*0cd0*/  @P5 IADD3 R14, R11, -c[0x0][0x1b0], RZ ;  /* 0x80006c000b0e5a10 */ /* 0x000fe40007ffe0ff */
[----:B------:R-:W-:Y:S02]  /*0ce0*/  @P0 IMNMX R15, R12, c[0x0][0x1b8], PT ;  /* 0x00006e000c0f0a17 */ /* 0x000fe40003800200 */
[----:B------:R-:W-:-:S02]  /*0cf0*/  @P4 SHF.R.S32.HI R11, RZ, 0x1f, R10 ;  /* 0x0000001fff0b4819 */ /* 0x000fc4000001140a */
[----:B------:R-:W-:Y:S02]  /*0d00*/  @P2 IMNMX R18, R12, c[0x0][0x1bc], PT ;  /* 0x00006f000c122a17 */ /* 0x000fe40003800200 */
[----:B------:R-:W-:Y:S02]  /*0d10*/  @P3 SHF.R.S32.HI R9, RZ, 0x5, R9 ;  /* 0x00000005ff093819 */ /* 0x000fe40000011409 */
[----:B------:R-:W-:Y:S02]  /*0d20*/  @P0 IADD3 R16, R15, -c[0x0][0x1b4], RZ ;  /* 0x80006d000f100a10 */ /* 0x000fe40007ffe0ff */
[----:B------:R-:W-:Y:S02]  /*0d30*/  @P4 LEA.HI R8, R11, R10, RZ, 0x5 ;  /* 0x0000000a0b084211 */ /* 0x000fe400078f28ff */
[----:B------:R-:W-:Y:S01]  /*0d40*/  @P5 SHF.R.S32.HI R15, RZ, 0x1f, R14 ;  /* 0x0000001fff0f5819 */ /* 0x000fe2000001140e */
[----:B------:R-:W-:Y:S01]  /*0d50*/  CS2R R10, SRZ ;  /* 0x00000000000a7805 */ /* 0x000fe2000001ff00 */
[----:B------:R-:W-:Y:S01]  /*0d60*/  @P2 IADD3 R18, R18, -c[0x0][0x1b8], RZ ;  /* 0x80006e0012122a10 */ /* 0x000fe20007ffe0ff */
[----:B------:R-:W-:Y:S01]  /*0d70*/  @P3 IMAD R11, R9, 0x6, RZ ;  /* 0x00000006090b3824 */ /* 0x000fe200078e02ff */
[----:B------:R-:W-:-:S02]  /*0d80*/  ISETP.GE.AND P3, PT, R12, R13, PT ;  /* 0x0000000d0c00720c */ /* 0x000fc40003f66270 */
[----:B------:R-:W-:Y:S01]  /*0d90*/  @P5 LEA.HI R14, R15, R14, RZ, 0x5 ;  /* 0x0000000e0f0e5211 */ /* 0x000fe200078f28ff */
[----:B------:R-:W-:Y:S01]  /*0da0*/  IMAD.MOV.U32 R15, RZ, RZ, RZ ;  /* 0x000000ffff0f7224 */ /* 0x000fe200078e00ff */
[----:B------:R-:W-:Y:S02]  /*0db0*/  @P0 SHF.R.S32.HI R17, RZ, 0x1f, R16 ;  /* 0x0000001fff110819 */ /* 0x000fe40000011410 */
[----:B------:R-:W-:Y:S02]  /*0dc0*/  @P2 SHF.R.S32.HI R19, RZ, 0x1f, R18 ;  /* 0x0000001fff132819 */ /* 0x000fe40000011412 */
[----:B------:R-:W-:Y:S02]  /*0dd0*/  @P4 SHF.R.S32.HI R8, RZ, 0x5, R8 ;  /* 0x00000005ff084819 */ /* 0x000fe40000011408 */
[----:B------:R-:W-:Y:S02]  /*0de0*/  @P5 SHF.R.S32.HI R14, RZ, 0x5, R14 ;  /* 0x00000005ff0e5819 */ /* 0x000fe4000001140e */
[----:B------:R-:W-:Y:S01]  /*0df0*/  SHF.R.S32.HI R20, RZ, 0x5, R20 ;  /* 0x00000005ff147819 */ /* 0x000fe20000011414 */
[----:B------:R-:W-:Y:S01]  /*0e00*/  @P4 IMAD R10, R8, 0x5, RZ ;  /* 0x00000005080a4824 */ /* 0x000fe200078e02ff */
[----:B------:R-:W-:Y:S01]  /*0e10*/  @P0 LEA.HI R17, R17, R16, RZ, 0x5 ;  /* 0x0000001011110211 */ /* 0x000fe200078f28ff */
[----:B------:R-:W-:Y:S01]  /*0e20*/  @P5 IMAD.SHL.U32 R15, R14, 0x4, RZ ;  /* 0x000000040e0f5824 */ /* 0x000fe200078e00ff */
[----:B------:R-:W-:Y:S01]  /*0e30*/  @P2 LEA.HI R19, R19, R18, RZ, 0x5 ;  /* 0x0000001213132211 */ /* 0x000fe200078f28ff */
[----:B------:R-:W-:Y:S01]  /*0e40*/  IMAD R11, R20, 0x8, R11 ;  /* 0x00000008140b7824 */ /* 0x000fe200078e020b */
[----:B------:R-:W-:Y:S01]  /*0e50*/  @P0 SHF.R.S32.HI R17, RZ, 0x5, R17 ;  /* 0x00000005ff110819 */ /* 0x000fe20000011411 */
[----:B------:R-:W-:Y:S01]  /*0e60*/  CS2R R8, SRZ ;  /* 0x0000000000087805 */ /* 0x000fe2000001ff00 */
[----:B------:R-:W-:-:S02]  /*0e70*/  @P2 SHF.R.S32.HI R19, RZ, 0x5, R19 ;  /* 0x00000005ff132819 */ /* 0x000fc40000011413 */
[----:B------:R-:W-:Y:S01]  /*0e80*/  IADD3 R25, R15, R11, R10 ;  /* 0x0000000b0f197210 */ /* 0x000fe20007ffe00a */
[----:B------:R-:W-:Y:S02]  /*0e90*/  @P0 IMAD R8, R17, 0x3, RZ ;  /* 0x0000000311080824 */ /* 0x000fe400078e02ff */
[----:B------:R-:W-:Y:S01]  /*0ea0*/  @P2 IMAD.SHL.U32 R9, R19, 0x2, RZ ;  /* 0x0000000213092824 */ /* 0x000fe200078e00ff */
        /* <DEDUP_REMOVED lines=12> */
.L_x_3138:
        /* <DEDUP_REMOVED lines=41> */
.L_x_3137:
[C---:B------:R-:W-:Y:S02]  /*1200*/  ISETP.GE.AND P0, PT, R12.reuse, R13, PT ;  /* 0x0000000d0c00720c */ /* 0x040fe40003f06270 */
[----:B------:R-:W-:Y:S02]  /*1210*/  IADD3 R7, R9, R25, R8 ;  /* 0x0000001909077210 */ /* 0x000fe40007ffe008 */
[----:B------:R-:W-:-:S02]  /*1220*/  ISETP.GE.OR P0, PT, R12, c[0x0][0x1a8], P0 ;  /* 0x00006a000c007a0c */ /* 0x000fc40000706670 */
[----:B------:R-:W-:Y:S02]  /*1230*/  PRMT R14, RZ, 0x5410, RZ ;  /* 0x00005410ff0e7816 */ /* 0x000fe400000000ff */
[----:B------:R-:W-:Y:S02]  /*1240*/  PRMT R15, RZ, 0x5410, RZ ;  /* 0x00005410ff0f7816 */ /* 0x000fe400000000ff */
[----:B------:R-:W-:Y:S02]  /*1250*/  PRMT R16, RZ, 0x5410, RZ ;  /* 0x00005410ff107816 */ /* 0x000fe400000000ff */
[----:B------:R-:W-:Y:S02]  /*1260*/  PRMT R17, RZ, 0x5410, RZ ;  /* 0x00005410ff117816 */ /* 0x000fe400000000ff */
[----:B------:R-:W-:Y:S02]  /*1270*/  PRMT R18, RZ, 0x5410, RZ ;  /* 0x00005410ff127816 */ /* 0x000fe400000000ff */
[----:B------:R-:W-:Y:S01]  /*1280*/  PRMT R23, RZ, 0x5410, RZ ;  /* 0x00005410ff177816 */ /* 0x000fe200000000ff */
[----:B------:R-:W-:Y:S05]  /*1290*/  @P0 BRA `(.L_x_3139) ;  /* 0x00005fe000000947 */ /* 0x000fea0003800000 */
[----:B------:R-:W-:Y:S01]  /*12a0*/  IMAD R7, R7, c[0x0][0x18c], RZ ;  /* 0x0000630007077a24 */ /* 0x000fe200078e02ff */
[----:B------:R-:W-:Y:S01]  /*12b0*/  ULDC UR4, c[0x0][0x18c] ;  /* 0x0000630000047ab9 */ /* 0x000fe20000000800 */
[----:B------:R-:W-:Y:S01]  /*12c0*/  SHF.R.S32.HI R9, RZ, 0x1f, R6 ;  /* 0x0000001fff097819 */ /* 0x000fe20000011406 */
[----:B------:R-:W-:Y:S01]  /*12d0*/  USHF.R.S32.HI UR4, URZ, 0x1f, UR4 ;  /* 0x0000001f3f047899 */ /* 0x000fe20008011404 */
[----:B------:R-:W-:Y:S01]  /*12e0*/  PRMT R5, R5, 0x9910, RZ ;  /* 0x0000991005057816 */ /* 0x000fe200000000ff */
[----:B------:R-:W-:Y:S01]  /*12f0*/  HADD2.F32 R19, -RZ, R30.H0_H0 ;  /* 0x2000001eff137230 */ /* 0x000fe20000004100 */
[C-C-:B------:R-:W-:Y:S01]  /*1300*/  IADD3 R27, P2, P3, R6.reuse, c[0x0][0x18c], R7.reuse ;  /* 0x00006300061b7a10 */ /* 0x140fe20007b5e007 */
[----:B------:R-:W-:Y:S01]  /*1310*/  HADD2.F32 R20, -RZ, R11.H0_H0 ;  /* 0x2000000bff147230 */ /* 0x000fe20000004100 */
[----:B------:R-:W-:Y:S01]  /*1320*/  SHF.R.S32.HI R8, RZ, 0x1f, R7 ;  /* 0x0000001fff087819 */ /* 0x000fe20000011407 */
[----:B------:R-:W-:Y:S01]  /*1330*/  HADD2.F32 R21, -RZ, R31.H0_H0 ;  /* 0x2000001fff157230 */ /* 0x000fe20000004100 */
[----:B------:R-:W-:Y:S01]  /*1340*/  IADD3 R6, P4, R6, R7, RZ ;  /* 0x0000000706067210 */ /* 0x000fe20007f9e0ff */
[----:B------:R-:W-:Y:S01]  /*1350*/  HADD2.F32 R22, -RZ, R24.H0_H0 ;  /* 0x20000018ff167230 */ /* 0x000fe20000004100 */
[----:B------:R-:W-:Y:S01]  /*1360*/  IADD3.X R10, R9, UR4, R8, P2, P3 ;  /* 0x00000004090a7c10 */ /* 0x000fe200097e6408 */
[----:B------:R-:W-:Y:S01]  /*1370*/  UMOV UR4, URZ ;  /* 0x0000003f00047c82 */ /* 0x000fe20008000000 */
[----:B------:R-:W-:Y:S01]  /*1380*/  ISETP.NE.AND P0, PT, R5, RZ, PT ;  /* 0x000000ff0500720c */ /* 0x000fe20003f05270 */
[----:B------:R-:W-:Y:S01]  /*1390*/  IMAD.X R9, R8, 0x1, R9, P4 ;  /* 0x0000000108097824 */ /* 0x000fe200020e0609 */
[----:B------:R-:W-:-:S02]  /*13a0*/  LEA R26, P2, R27, c[0x0][0x168], 0x2 ;  /* 0x00005a001b1a7a11 */ /* 0x000fc400078410ff */
[----:B------:R-:W-:Y:S02]  /*13b0*/  LEA R28, P3, R6, c[0x0][0x168], 0x2 ;  /* 0x00005a00061c7a11 */ /* 0x000fe400078610ff */
[----:B------:R-:W-:Y:S02]  /*13c0*/  ISETP.LT.OR P0, PT, R4, 0x3, !P0 ;  /* 0x000000030400780c */ /* 0x000fe40004701670 */
[----:B------:R-:W-:Y:S02]  /*13d0*/  LEA.HI.X R27, R27, c[0x0][0x16c], R10, 0x2, P2 ;  /* 0x00005b001b1b7a11 */ /* 0x000fe400010f140a */
[----:B------:R-:W-:Y:S02]  /*13e0*/  LEA.HI.X R29, R6, c[0x0][0x16c], R9, 0x2, P3 ;  /* 0x00005b00061d7a11 */ /* 0x000fe400018f1409 */
[----:B------:R-:W-:Y:S02]  /*13f0*/  PRMT R14, R14, 0x5410, RZ ;  /* 0x000054100e0e7816 */ /* 0x000fe400000000ff */
.L_x_3152:
[----:B-----5:R-:W-:Y:S05]  /*1400*/  @!P1 BRA `(.L_x_3140) ;  /* 0x0000175000009947 */ /* 0x020fea0003800000 */
        /* <DEDUP_REMOVED lines=40> */
[----:B------:R-:W-:Y:S01]  /*1690*/  LEA.HI R39, R8, 0xffffff80, RZ, 0x8 ;  /* 0xffffff8008277811 */ /* 0x000fe200078f40ff */
[----:B------:R0:W1:Y:S01]  /*16a0*/  I2F.F16 R44, R4 ;  /* 0x00000004002c7306 */ /* 0x0000620000200c00 */
[--C-:B-----5:R-:W-:Y:S02]  /*16b0*/  SHF.R.U32.HI R47, RZ, 0x8, R6.reuse ;  /* 0x00000008ff2f7819 */ /* 0x120fe40000011606 */
[----:B------:R-:W-:Y:S02]  /*16c0*/  SHF.R.U32.HI R6, RZ, 0x10, R6 ;  /* 0x00000010ff067819 */ /* 0x000fe40000011606 */
[----:B------:R-:W-:Y:S02]  /*16d0*/  LOP3.LUT R5, R5, 0xff, RZ, 0xc0, !PT ;  /* 0x000000ff05057812 */ /* 0x000fe400078ec0ff */
[----:B------:R-:W-:Y:S01]  /*16e0*/  LOP3.LUT R6, R6, 0xff, RZ, 0xc0, !PT ;  /* 0x000000ff06067812 */ /* 0x000fe200078ec0ff */
[----:B------:R-:W1:Y:S01]  /*16f0*/  I2F.F16 R40, R40 ;  /* 0x0000002800287306 */ /* 0x000e620000200c00 */
[----:B0-----:R-:W-:-:S02]  /*1700*/  SHF.R.U32.HI R4, RZ, 0x8, R7 ;  /* 0x00000008ff047819 */ /* 0x001fc40000011607 */
[----:B------:R-:W-:Y:S02]  /*1710*/  IADD3 R5, R5, -0x80, RZ ;  /* 0xffffff8005057810 */ /* 0x000fe40007ffe0ff */
[----:B------:R-:W-:Y:S02]  /*1720*/  LOP3.LUT R4, R4, 0xff, RZ, 0xc0, !PT ;  /* 0x000000ff04047812 */ /* 0x000fe400078ec0ff */
[----:B------:R-:W-:Y:S01]  /*1730*/  IADD3 R6, R6, -0x80, RZ ;  /* 0xffffff8006067810 */ /* 0x000fe20007ffe0ff */
[----:B------:R-:W0:Y:S01]  /*1740*/  I2F.F16 R39, R39 ;  /* 0x0000002700277306 */ /* 0x000e220000200c00 */
[----:B------:R-:W-:Y:S02]  /*1750*/  IADD3 R50, R4, -0x80, RZ ;  /* 0xffffff8004327810 */ /* 0x000fe40007ffe0ff */
[----:B------:R-:W-:Y:S02]  /*1760*/  SHF.R.U32.HI R4, RZ, 0x8, R8 ;  /* 0x00000008ff047819 */ /* 0x000fe40000011608 */
[----:B------:R-:W-:-:S02]  /*1770*/  SHF.R.U32.HI R7, RZ, 0x10, R7 ;  /* 0x00000010ff077819 */ /* 0x000fc40000011607 */
[----:B------:R-:W-:Y:S01]  /*1780*/  SHF.R.U32.HI R8, RZ, 0x10, R8 ;  /* 0x00000010ff087819 */ /* 0x000fe20000011608 */
[----:B------:R5:W0:Y:S01]  /*1790*/  I2F.F16 R49, R6 ;  /* 0x0000000600317306 */ /* 0x000a220000200c00 */
[----:B------:R-:W-:Y:S02]  /*17a0*/  LOP3.LUT R48, R47, 0xff, RZ, 0xc0, !PT ;  /* 0x000000ff2f307812 */ /* 0x000fe400078ec0ff */
[----:B------:R-:W-:Y:S02]  /*17b0*/  LOP3.LUT R7, R7, 0xff, RZ, 0xc0, !PT ;  /* 0x000000ff07077812 */ /* 0x000fe400078ec0ff */
[----:B------:R-:W-:Y:S02]  /*17c0*/  LOP3.LUT R4, R4, 0xff, RZ, 0xc0, !PT ;  /* 0x000000ff04047812 */ /* 0x000fe400078ec0ff */
[----:B------:R-:W-:Y:S01]  /*17d0*/  IADD3 R7, R7, -0x80, RZ ;  /* 0xffffff8007077810 */ /* 0x000fe20007ffe0ff */
[----:B------:R0:W1:Y:S01]  /*17e0*/  I2F.F16 R47, R5 ;  /* 0x00000005002f7306 */ /* 0x0000620000200c00 */
[----:B-----5:R-:W-:-:S02]  /*17f0*/  SHF.R.U32.HI R6, RZ, 0x8, R9 ;  /* 0x00000008ff067819 */ /* 0x020fc40000011609 */
[----:B------:R-:W-:Y:S02]  /*1800*/  LEA.HI R38, R9, 0xffffff80, RZ, 0x8 ;  /* 0xffffff8009267811 */ /* 0x000fe400078f40ff */
[----:B------:R-:W-:Y:S02]  /*1810*/  LOP3.LUT R6, R6, 0xff, RZ, 0xc0, !PT ;  /* 0x000000ff06067812 */ /* 0x000fe400078ec0ff */
[----:B------:R-:W-:Y:S01]  /*1820*/  SHF.R.U32.HI R9, RZ, 0x10, R9 ;  /* 0x00000010ff097819 */ /* 0x000fe20000011609 */
[----:B------:R5:W1:Y:S01]  /*1830*/  I2F.F16 R51, R7 ;  /* 0x0000000700337306 */ /* 0x000a620000200c00 */
[----:B0-----:R-:W-:Y:S02]  /*1840*/  LOP3.LUT R5, R8, 0xff, RZ, 0xc0, !PT ;  /* 0x000000ff08057812 */ /* 0x001fe400078ec0ff */
[----:B------:R-:W-:Y:S02]  /*1850*/  LEA.HI R37, R10, 0xffffff80, RZ, 0x8 ;  /* 0xffffff800a257811 */ /* 0x000fe400078f40ff */
[----:B------:R-:W-:-:S02]  /*1860*/  IADD3 R5, R5, -0x80, RZ ;  /* 0xffffff8005057810 */ /* 0x000fc40007ffe0ff */
[----:B------:R-:W-:Y:S01]  /*1870*/  LEA.HI R36, R11, 0xffffff80, RZ, 0x8 ;  /* 0xffffff800b247811 */ /* 0x000fe200078f40ff */
[----:B------:R-:W0:Y:S01]  /*1880*/  I2F.F16 R38, R38 ;  /* 0x0000002600267306 */ /* 0x000e220000200c00 */
[----:B------:R-:W-:Y:S02]  /*1890*/  IADD3 R4, R4, -0x80, RZ ;  /* 0xffffff8004047810 */ /* 0x000fe40007ffe0ff */
[----:B------:R-:W-:Y:S02]  /*18a0*/  IADD3 R6, R6, -0x80, RZ ;  /* 0xffffff8006067810 */ /* 0x000fe40007ffe0ff */
[--C-:B-----5:R-:W-:Y:S02]  /*18b0*/  SHF.R.U32.HI R7, RZ, 0x8, R10.reuse ;  /* 0x00000008ff077819 */ /* 0x120fe4000001160a */
[----:B------:R-:W-:Y:S01]  /*18c0*/  SHF.R.U32.HI R10, RZ, 0x10, R10 ;  /* 0x00000010ff0a7819 */ /* 0x000fe2000001160a */
[----:B------:R5:W0:Y:S01]  /*18d0*/  I2F.F16 R52, R5 ;  /* 0x0000000500347306 */ /* 0x000a220000200c00 */
[----:B------:R-:W-:-:S02]  /*18e0*/  LOP3.LUT R9, R9, 0xff, RZ, 0xc0, !PT ;  /* 0x000000ff09097812 */ /* 0x000fc400078ec0ff */
[----:B------:R-:W-:Y:S02]  /*18f0*/  LOP3.LUT R7, R7, 0xff, RZ, 0xc0, !PT ;  /* 0x000000ff07077812 */ /* 0x000fe400078ec0ff */
[----:B------:R-:W-:Y:S02]  /*1900*/  IADD3 R46, R46, -0x80, RZ ;  /* 0xffffff802e2e7810 */ /* 0x000fe40007ffe0ff */
[----:B------:R-:W-:Y:S01]  /*1910*/  IADD3 R48, R48, -0x80, RZ ;  /* 0xffffff8030307810 */ /* 0x000fe20007ffe0ff */
[----:B------:R0:W1:Y:S01]  /*1920*/  I2F.F16 R8, R4 ;  /* 0x0000000400087306 */ /* 0x0000620000200c00 */
[--C-:B-----5:R-:W-:Y:S02]  /*1930*/  SHF.R.U32.HI R5, RZ, 0x8, R11.reuse ;  /* 0x00000008ff057819 */ /* 0x120fe4000001160b */
[----:B------:R-:W-:Y:S02]  /*1940*/  SHF.R.U32.HI R11, RZ, 0x10, R11 ;  /* 0x00000010ff0b7819 */ /* 0x000fe4000001160b */
[----:B------:R-:W-:-:S02]  /*1950*/  LOP3.LUT R5, R5, 0xff, RZ, 0xc0, !PT ;  /* 0x000000ff05057812 */ /* 0x000fc400078ec0ff */
[----:B------:R-:W-:Y:S01]  /*1960*/  IADD3 R9, R9, -0x80, RZ ;  /* 0xffffff8009097810 */ /* 0x000fe20007ffe0ff */
[----:B------:R5:W1:Y:S01]  /*1970*/  I2F.F16 R53, R6 ;  /* 0x0000000600357306 */ /* 0x000a620000200c00 */
[----:B0-----:R-:W-:Y:S02]  /*1980*/  LOP3.LUT R4, R10, 0xff, RZ, 0xc0, !PT ;  /* 0x000000ff0a047812 */ /* 0x001fe400078ec0ff */
[----:B------:R-:W-:Y:S02]  /*1990*/  IADD3 R7, R7, -0x80, RZ ;  /* 0xffffff8007077810 */ /* 0x000fe40007ffe0ff */
[----:B------:R-:W-:Y:S02]  /*19a0*/  IADD3 R4, R4, -0x80, RZ ;  /* 0xffffff8004047810 */ /* 0x000fe40007ffe0ff */
[----:B------:R-:W-:Y:S01]  /*19b0*/  IADD3 R5, R5, -0x80, RZ ;  /* 0xffffff8005057810 */ /* 0x000fe20007ffe0ff */
[----:B------:R-:W0:Y:S01]  /*19c0*/  I2F.F16 R37, R37 ;  /* 0x0000002500257306 */ /* 0x000e220000200c00 */
[----:B-----5:R-:W-:-:S04]  /*19d0*/  LOP3.LUT R6, R11, 0xff, RZ, 0xc0, !PT ;  /* 0x000000ff0b067812 */ /* 0x020fc800078ec0ff */
        /* <DEDUP_REMOVED lines=103> */
.L_x_3141:
        /* <DEDUP_REMOVED lines=24> */
[----:B------:R-:W-:-:S02]  /*21d0*/  FFMA.FTZ R59, R56, R4, R59 ;  /* 0x00000004383b7223 */ /* 0x000fc4000001003b */
[----:B------:R-:W-:Y:S01]  /*21e0*/  FFMA.FTZ R56, R58, R4, R61 ;  /* 0x000000043a387223 */ /* 0x000fe2000001003d */
[--C-:B------:R-:W-:Y:S02]  /*21f0*/  HADD2.F32 R4, -RZ, R5.reuse.H0_H0 ;  /* 0x20000005ff047230 */ /* 0x100fe40000004100 */
        /* <DEDUP_REMOVED lines=19> */
[--C-:B-1----:R-:W-:Y:S02]  /*2330*/  HADD2.F32 R5, -RZ, R6.reuse.H0_H0 ;  /* 0x20000006ff057230 */ /* 0x102fe40000004100 */
[----:B------:R-:W-:-:S03]  /*2340*/  HADD2.F32 R6, -RZ, R6.H1_H1 ;  /* 0x30000006ff067230 */ /* 0x000fc60000004100 */
[-C--:B------:R-:W-:Y:S01]  /*2350*/  FFMA.FTZ R57, R57, R5.reuse, R58 ;  /* 0x0000000539397223 */ /* 0x080fe2000001003a */
[----:B------:R-:W-:Y:S01]  /*2360*/  HADD2.F32 R58, -RZ, R24.H0_H0 ;  /* 0x20000018ff3a7230 */ /* 0x000fe20000004100 */
[-C--:B------:R-:W-:Y:S01]  /*2370*/  FFMA.FTZ R59, R59, R5.reuse, R60 ;  /* 0x000000053b3b7223 */ /* 0x080fe2000001003c */
[----:B------:R-:W-:Y:S01]  /*2380*/  HADD2.F32 R60, -RZ, R11.H0_H0 ;  /* 0x2000000bff3c7230 */ /* 0x000fe20000004100 */
        /* <DEDUP_REMOVED lines=38> */
.L_x_3142:
        /* <DEDUP_REMOVED lines=87> */
.L_x_3140:
        /* <DEDUP_REMOVED lines=43> */
[----:B------:R-:W-:Y:S02]  /*2e10*/  SHF.R.U32.HI R55, RZ, 0x8, R11 ;  /* 0x00000008ff377819 */ /* 0x000fe4000001160b */
[----:B------:R-:W-:Y:S01]  /*2e20*/  SHF.R.U32.HI R54, RZ, 0x8, R10 ;  /* 0x00000008ff367819 */ /* 0x000fe2000001160a */
        /* <DEDUP_REMOVED lines=21> */
[----:B--2---:R-:W-:Y:S02]  /*2f80*/  LOP3.LUT R6, R11, 0xff, RZ, 0xc0, !PT ;  /* 0x000000ff0b067812 */ /* 0x004fe400078ec0ff */
[----:B------:R-:W-:Y:S02]  /*2f90*/  LOP3.LUT R7, R7, 0xff, RZ, 0xc0, !PT ;  /* 0x000000ff07077812 */ /* 0x000fe400078ec0ff */
[----:B------:R-:W-:Y:S01]  /*2fa0*/  IADD3 R51, R5, -0x80, RZ ;  /* 0xffffff8005337810 */ /* 0x000fe20007ffe0ff */
[----:B------:R-:W2:Y:S01]  /*2fb0*/  I2F.F16 R31, R31 ;  /* 0x0000001f001f7306 */ /* 0x000ea20000200c00 */
[----:B------:R-:W-:-:S02]  /*2fc0*/  IADD3 R4, R4, -0x80, RZ ;  /* 0xffffff8004047810 */ /* 0x000fc40007ffe0ff */
[--C-:B------:R-:W-:Y:S02]  /*2fd0*/  SHF.R.U32.HI R5, RZ, 0x8, R8.reuse ;  /* 0x00000008ff057819 */ /* 0x100fe40000011608 */
[----:B------:R-:W-:Y:S02]  /*2fe0*/  IADD3 R52, R6, -0x80, RZ ;  /* 0xffffff8006347810 */ /* 0x000fe40007ffe0ff */
[----:B------:R-:W-:Y:S01]  /*2ff0*/  IADD3 R7, R7, -0x80, RZ ;  /* 0xffffff8007077810 */ /* 0x000fe20007ffe0ff */
[----:B------:R0:W1:Y:S01]  /*3000*/  I2F.F16 R49, R4 ;  /* 0x0000000400317306 */ /* 0x0000620000200c00 */
[----:B------:R-:W-:Y:S02]  /*3010*/  SHF.R.U32.HI R8, RZ, 0x10, R8 ;  /* 0x00000010ff087819 */ /* 0x000fe40000011608 */
[--C-:B------:R-:W-:Y:S02]  /*3020*/  SHF.R.U32.HI R6, RZ, 0x8, R9.reuse ;  /* 0x00000008ff067819 */ /* 0x100fe40000011609 */
[----:B------:R-:W-:-:S02]  /*3030*/  SHF.R.U32.HI R9, RZ, 0x10, R9 ;  /* 0x00000010ff097819 */ /* 0x000fc40000011609 */
[----:B------:R-:W-:Y:S01]  /*3040*/  LOP3.LUT R5, R5, 0xff, RZ, 0xc0, !PT ;  /* 0x000000ff05057812 */ /* 0x000fe200078ec0ff */
[----:B------:R1:W2:Y:S01]  /*3050*/  I2F.F16 R48, R7 ;  /* 0x0000000700307306 */ /* 0x0002a20000200c00 */
[----:B0-----:R-:W-:Y:S02]  /*3060*/  LOP3.LUT R4, R8, 0xff, RZ, 0xc0, !PT ;  /* 0x000000ff08047812 */ /* 0x001fe400078ec0ff */
[----:B------:R-:W-:Y:S02]  /*3070*/  LOP3.LUT R6, R6, 0xff, RZ, 0xc0, !PT ;  /* 0x000000ff06067812 */ /* 0x000fe400078ec0ff */
[----:B------:R-:W-:Y:S02]  /*3080*/  IADD3 R5, R5, -0x80, RZ ;  /* 0xffffff8005057810 */ /* 0x000fe40007ffe0ff */
[----:B------:R-:W-:Y:S01]  /*3090*/  SHF.R.U32.HI R11, RZ, 0x10, R11 ;  /* 0x00000010ff0b7819 */ /* 0x000fe2000001160b */
[----:B------:R-:W0:Y:S01]  /*30a0*/  I2F.F16 R44, R44 ;  /* 0x0000002c002c7306 */ /* 0x000e220000200c00 */
[----:B-1----:R-:W-:-:S02]  /*30b0*/  LOP3.LUT R7, R9, 0xff, RZ, 0xc0, !PT ;  /* 0x000000ff09077812 */ /* 0x002fc400078ec0ff */
[----:B------:R-:W-:Y:S02]  /*30c0*/  IADD3 R4, R4, -0x80, RZ ;  /* 0xffffff8004047810 */ /* 0x000fe40007ffe0ff */
[----:B------:R-:W-:Y:S02]  /*30d0*/  IADD3 R6, R6, -0x80, RZ ;  /* 0xffffff8006067810 */ /* 0x000fe40007ffe0ff */
[----:B------:R-:W-:Y:S01]  /*30e0*/  IADD3 R7, R7, -0x80, RZ ;  /* 0xffffff8007077810 */ /* 0x000fe20007ffe0ff */
[----:B------:R1:W0:Y:S01]  /*30f0*/  I2F.F16 R8, R5 ;  /* 0x0000000500087306 */ /* 0x0002220000200c00 */
[----:B------:R-:W-:Y:S02]  /*3100*/  SHF.R.U32.HI R10, RZ, 0x10, R10 ;  /* 0x00000010ff0a7819 */ /* 0x000fe4000001160a */
[----:B------:R-:W-:-:S04]  /*3110*/  LOP3.LUT R11, R11, 0xff, RZ, 0xc0, !PT ;  /* 0x000000ff0b0b7812 */ /* 0x000fc800078ec0ff */
[----:B------:R-:W-:Y:S01]  /*3120*/  IADD3 R11, R11, -0x80, RZ ;  /* 0xffffff800b0b7810 */ /* 0x000fe20007ffe0ff */
[----:B------:R0:W2:Y:S01]  /*3130*/  I2F.F16 R53, R4 ;  /* 0x0000000400357306 */ /* 0x0000a20000200c00 */
[----:B-1----:R-:W-:-:S04]  /*3140*/  LOP3.LUT R5, R54, 0xff, RZ, 0xc0, !PT ;  /* 0x000000ff36057812 */ /* 0x002fc800078ec0ff */
[----:B------:R-:W-:-:S03]  /*3150*/  IADD3 R5, R5, -0x80, RZ ;  /* 0xffffff8005057810 */ /* 0x000fc60007ffe0ff */
[----:B------:R1:W2:Y:S01]  /*3160*/  I2F.F16 R9, R6 ;  /* 0x0000000600097306 */ /* 0x0002a20000200c00 */
[----:B0-----:R-:W-:-:S04]  /*3170*/  LOP3.LUT R4, R10, 0xff, RZ, 0xc0, !PT ;  /* 0x000000ff0a047812 */ /* 0x001fc800078ec0ff */
[----:B------:R-:W-:-:S03]  /*3180*/  IADD3 R4, R4, -0x80, RZ ;  /* 0xffffff8004047810 */ /* 0x000fc60007ffe0ff */
[----:B------:R0:W2:Y:S01]  /*3190*/  I2F.F16 R54, R7 ;  /* 0x0000000700367306 */ /* 0x0000a20000200c00 */
[----:B-1----:R-:W-:-:S04]  /*31a0*/  LOP3.LUT R6, R55, 0xff, RZ, 0xc0, !PT ;  /* 0x000000ff37067812 */ /* 0x002fc800078ec0ff */
[----:B------:R-:W-:-:S03]  /*31b0*/  IADD3 R6, R6, -0x80, RZ ;  /* 0xffffff8006067810 */ /* 0x000fc60007ffe0ff */
[----:B------:R-:W1:Y:S01]  /*31c0*/  I2F.F16 R45, R45 ;  /* 0x0000002d002d7306 */ /* 0x000e620000200c00 */
[----:B0-----:R-:W-:-:S04]  /*31d0*/  PRMT R7, R3, 0x9910, RZ ;  /* 0x0000991003077816 */ /* 0x001fc800000000ff */
[----:B------:R-:W-:-:S03]  /*31e0*/  ISETP.NE.AND P2, PT, R7, RZ, PT ;  /* 0x000000ff0700720c */ /* 0x000fc60003f45270 */
[----:B------:R-:W0:Y:S08]  /*31f0*/  I2F.F16 R47, R47 ;  /* 0x0000002f002f7306 */ /* 0x000e300000200c00 */
[----:B------:R-:W0:Y:S08]  /*3200*/  I2F.F16 R50, R50 ;  /* 0x0000003200327306 */ /* 0x000e300000200c00 */
[----:B------:R-:W0:Y:S08]  /*3210*/  I2F.F16 R51, R51 ;  /* 0x0000003300337306 */ /* 0x000e300000200c00 */
[----:B------:R-:W0:Y:S08]  /*3220*/  I2F.F16 R52, R52 ;  /* 0x0000003400347306 */ /* 0x000e300000200c00 */
[----:B------:R0:W0:Y:S08]  /*3230*/  I2F.F16 R10, R5 ;  /* 0x00000005000a7306 */ /* 0x0000300000200c00 */
[----:B------:R0:W0:Y:S08]  /*3240*/  I2F.F16 R55, R4 ;  /* 0x0000000400377306 */ /* 0x0000300000200c00 */
        /* <DEDUP_REMOVED lines=16> */
[C---:B------:R-:W-:Y:S02]  /*3350*/  FFMA.FTZ R62, R7.reuse, R62, RZ ;  /* 0x0000003e073e7223 */ /* 0x040fe400000100ff */
[----:B------:R-:W-:Y:S02]  /*3360*/  FFMA.FTZ R64, R7, R64, RZ ;  /* 0x0000004007407223 */ /* 0x000fe400000100ff */
[----:B------:R-:W0:Y:S01]  /*3370*/  LDS.64 R6, [UR4+0x18] ;  /* 0x00001804ff067984 */ /* 0x000e220008000a00 */
[----:B------:R-:W-:Y:S01]  /*3380*/  FFMA.FTZ R57, R57, R4, R58 ;  /* 0x0000000439397223 */ /* 0x000fe2000001003a */
[----:B------:R-:W-:Y:S01]  /*3390*/  HADD2.F32 R58, -RZ, R5.H0_H0 ;  /* 0x20000005ff3a7230 */ /* 0x000fe20000004100 */
[C---:B------:R-:W-:Y:S01]  /*33a0*/  FFMA.FTZ R59, R4.reuse, R59, R60 ;  /* 0x0000003b043b7223 */ /* 0x040fe2000001003c */
[----:B------:R-:W-:Y:S01]  /*33b0*/  HADD2.F32 R60, -RZ, R43.H0_H0 ;  /* 0x2000002bff3c7230 */ /* 0x000fe20000004100 */
[----:B------:R-:W-:-:S02]  /*33c0*/  FFMA.FTZ R61, R4, R61, R62 ;  /* 0x0000003d043d7223 */ /* 0x000fc4000001003e */
        /* <DEDUP_REMOVED lines=8> */
[----:B------:R-:W-:-:S03]  /*3450*/  HADD2.F32 R60, -RZ, R38.H0_H0 ;  /* 0x20000026ff3c7230 */ /* 0x000fc60000004100 */
[----:B------:R-:W-:Y:S01]  /*3460*/  FFMA.FTZ R61, R58, R57, R61 ;  /* 0x000000393a3d7223 */ /* 0x000fe2000001003d */
[----:B------:R-:W-:Y:S02]  /*3470*/  HADD2.F32 R57, -RZ, R5.H1_H1 ;  /* 0x30000005ff397230 */ /* 0x000fe40000004100 */
[----:B------:R-:W-:Y:S02]  /*3480*/  HADD2.F32 R5, -RZ, R40.H0_H0 ;  /* 0x20000028ff057230 */ /* 0x000fe40000004100 */
[----:B------:R-:W-:Y:S01]  /*3490*/  HADD2.F32 R58, -RZ, R39.H0_H0 ;  /* 0x20000027ff3a7230 */ /* 0x000fe20000004100 */
[----:B------:R-:W-:Y:S01]  /*34a0*/  FFMA.FTZ R61, R57, R60, R61 ;  /* 0x0000003c393d7223 */ /* 0x000fe2000001003d */
[----:B------:R-:W-:Y:S01]  /*34b0*/  HADD2.F32 R60, -RZ, R37.H0_H0 ;  /* 0x20000025ff3c7230 */ /* 0x000fe20000004100 */
[----:B------:R-:W-:Y:S01]  /*34c0*/  FFMA.FTZ R4, R5, R57, R4 ;  /* 0x0000003905047223 */ /* 0x000fe20000010004 */
[----:B------:R-:W-:Y:S01]  /*34d0*/  HADD2.F32 R5, -RZ, R49.H0_H0 ;  /* 0x20000031ff057230 */ /* 0x000fe20000004100 */
[----:B------:R-:W-:-:S02]  /*34e0*/  FFMA.FTZ R59, R57, R58, R59 ;  /* 0x0000003a393b7223 */ /* 0x000fc4000001003b */
[----:B------:R-:W-:Y:S01]  /*34f0*/  FFMA.FTZ R63, R57, R60, R63 ;  /* 0x0000003c393f7223 */ /* 0x000fe2000001003f */
[--C-:B0-----:R-:W-:Y:S02]  /*3500*/  HADD2.F32 R58, -RZ, R6.reuse.H0_H0 ;  /* 0x20000006ff3a7230 */ /* 0x101fe40000004100 */
[----:B------:R-:W-:-:S03]  /*3510*/  HADD2.F32 R6, -RZ, R6.H1_H1 ;  /* 0x30000006ff067230 */ /* 0x000fc60000004100 */
[----:B------:R-:W-:Y:S01]  /*3520*/  FFMA.FTZ R57, R5, R58, R4 ;  /* 0x0000003a05397223 */ /* 0x000fe20000010004 */
[----:B------:R-:W-:Y:S02]  /*3530*/  HADD2.F32 R4, -RZ, R50.H0_H0 ;  /* 0x20000032ff047230 */ /* 0x000fe40000004100 */
[----:B------:R-:W-:-:S03]  /*3540*/  HADD2.F32 R5, -RZ, R51.H0_H0 ;  /* 0x20000033ff057230 */ /* 0x000fc60000004100 */
        /* <DEDUP_REMOVED lines=25> */
[----:B------:R-:W-:Y:S01]  /*36e0*/  HADD2.F32 R62, -RZ, R25.H0_H0 ;  /* 0x20000019ff3e7230 */ /* 0x000fe20000004100 */
[C---:B------:R-:W-:Y:S02]  /*36f0*/  FFMA.FTZ R60, R7.reuse, R60, R61 ;  /* 0x0000003c073c7223 */ /* 0x040fe4000001003d */
[C---:B------:R-:W-:Y:S02]  /*3700*/  FFMA.FTZ R5, R7.reuse, R4, R58 ;  /* 0x0000000407057223 */ /* 0x040fe4000001003a */
        /* <DEDUP_REMOVED lines=13> */
.L_x_3144:
        /* <DEDUP_REMOVED lines=17> */
[----:B------:R-:W-:Y:S02]  /*38f0*/  FFMA.FTZ R63, R63, R6, RZ ;  /* 0x000000063f3f7223 */ /* 0x000fe400000100ff */
[----:B------:R-:W0:Y:S01]  /*3900*/  LDS.64 R6, [UR4+0x58] ;  /* 0x00005804ff067984 */ /* 0x000e220008000a00 */
[-C--:B------:R-:W-:Y:S01]  /*3910*/  FFMA.FTZ R57, R58, R4.reuse, R57 ;  /* 0x000000043a397223 */ /* 0x080fe20000010039 */
[----:B------:R-:W-:Y:S01]  /*3920*/  HADD2.F32 R58, -RZ, R45.H0_H0 ;  /* 0x2000002dff3a7230 */ /* 0x000fe20000004100 */
[----:B------:R-:W-:Y:S01]  /*3930*/  FFMA.FTZ R59, R60, R4, R59 ;  /* 0x000000043c3b7223 */ /* 0x000fe2000001003b */
[----:B------:R-:W-:-:S03]  /*3940*/  HADD2.F32 R60, -RZ, R47.H0_H0 ;  /* 0x2000002fff3c7230 */ /* 0x000fc60000004100 */
[-C--:B------:R-:W-:Y:S01]  /*3950*/  FFMA.FTZ R61, R58, R4.reuse, R61 ;  /* 0x000000043a3d7223 */ /* 0x080fe2000001003d */
[----:B------:R-:W-:Y:S01]  /*3960*/  HADD2.F32 R58, -RZ, R5.H0_H0 ;  /* 0x20000005ff3a7230 */ /* 0x000fe20000004100 */
[----:B------:R-:W-:Y:S01]  /*3970*/  FFMA.FTZ R63, R60, R4, R63 ;  /* 0x000000043c3f7223 */ /* 0x000fe2000001003f */
[----:B------:R-:W-:Y:S02]  /*3980*/  HADD2.F32 R4, -RZ, R41.H0_H0 ;  /* 0x20000029ff047230 */ /* 0x000fe40000004100 */
[----:B------:R-:W-:Y:S01]  /*3990*/  HADD2.F32 R60, -RZ, R43.H0_H0 ;  /* 0x2000002bff3c7230 */ /* 0x000fe20000004100 */
[-C--:B------:R-:W-:Y:S01]  /*39a0*/  FFMA.FTZ R62, R62, R58.reuse, R61 ;  /* 0x0000003a3e3e7223 */ /* 0x080fe2000001003d */
[----:B------:R-:W-:Y:S01]  /*39b0*/  HADD2.F32 R5, -RZ, R5.H1_H1 ;  /* 0x30000005ff057230 */ /* 0x000fe20000004100 */
[-C--:B------:R-:W-:Y:S01]  /*39c0*/  FFMA.FTZ R4, R4, R58.reuse, R57 ;  /* 0x0000003a04047223 */ /* 0x080fe20000010039 */
[----:B------:R-:W-:Y:S01]  /*39d0*/  HADD2.F32 R57, -RZ, R48.H0_H0 ;  /* 0x20000030ff397230 */ /* 0x000fe20000004100 */
[----:B------:R-:W-:Y:S01]  /*39e0*/  FFMA.FTZ R60, R60, R58, R59 ;  /* 0x0000003a3c3c7223 */ /* 0x000fe2000001003b */
[----:B------:R-:W-:-:S02]  /*39f0*/  HADD2.F32 R61, -RZ, R38.H0_H0 ;  /* 0x20000026ff3d7230 */ /* 0x000fc40000004100 */
        /* <DEDUP_REMOVED lines=11> */
[----:B------:R-:W-:Y:S02]  /*3ab0*/  HADD2.F32 R5, -RZ, R52.H0_H0 ;  /* 0x20000034ff057230 */ /* 0x000fe40000004100 */
[--C-:B0-----:R-:W-:Y:S02]  /*3ac0*/  HADD2.F32 R57, -RZ, R6.reuse.H0_H0 ;  /* 0x20000006ff397230 */ /* 0x101fe40000004100 */
[----:B------:R-:W-:-:S03]  /*3ad0*/  HADD2.F32 R6, -RZ, R6.H1_H1 ;  /* 0x30000006ff067230 */ /* 0x000fc60000004100 */
        /* <DEDUP_REMOVED lines=14> */
[----:B------:R-:W-:Y:S01]  /*3bc0*/  FFMA.FTZ R58, R58, R4, R59 ;  /* 0x000000043a3a7223 */ /* 0x000fe2000001003b */
[----:B------:R-:W-:Y:S01]  /*3bd0*/  HADD2.F32 R59, -RZ, R11.H0_H0 ;  /* 0x2000000bff3b7230 */ /* 0x000fe20000004100 */
[----:B------:R-:W-:Y:S01]  /*3be0*/  FFMA.FTZ R63, R57, R6, R63 ;  /* 0x00000006393f7223 */ /* 0x000fe2000001003f */
[----:B------:R-:W-:Y:S02]  /*3bf0*/  HADD2.F32 R57, -RZ, R54.H0_H0 ;  /* 0x20000036ff397230 */ /* 0x000fe40000004100 */
[----:B------:R-:W-:Y:S01]  /*3c00*/  HADD2.F32 R7, -RZ, R7.H1_H1 ;  /* 0x30000007ff077230 */ /* 0x000fe20000004100 */
[-C--:B------:R-:W-:Y:S02]  /*3c10*/  FFMA.FTZ R60, R60, R4.reuse, R63 ;  /* 0x000000043c3c7223 */ /* 0x080fe4000001003f */
[-C--:B------:R-:W-:Y:S01]  /*3c20*/  FFMA.FTZ R6, R57, R4.reuse, R61 ;  /* 0x0000000439067223 */ /* 0x080fe2000001003d */
[----:B------:R-:W-:Y:S01]  /*3c30*/  HADD2.F32 R57, -RZ, R32.H0_H0 ;  /* 0x20000020ff397230 */ /* 0x000fe20000004100 */
[----:B------:R-:W-:Y:S01]  /*3c40*/  FFMA.FTZ R4, R59, R4, R5 ;  /* 0x000000043b047223 */ /* 0x000fe20000010005 */
[----:B------:R-:W-:-:S02]  /*3c50*/  HADD2.F32 R5, -RZ, R31.H0_H0 ;  /* 0x2000001fff057230 */ /* 0x000fc40000004100 */
[----:B------:R-:W-:Y:S01]  /*3c60*/  HADD2.F32 R59, -RZ, R25.H0_H0 ;  /* 0x20000019ff3b7230 */ /* 0x000fe20000004100 */
[-C--:B------:R-:W-:Y:S01]  /*3c70*/  FFMA.FTZ R58, R57, R7.reuse, R58 ;  /* 0x00000007393a7223 */ /* 0x080fe2000001003a */
[----:B------:R-:W-:Y:S01]  /*3c80*/  HADD2.F32 R57, -RZ, R30.H0_H0 ;  /* 0x2000001eff397230 */ /* 0x000fe20000004100 */
[-C--:B------:R-:W-:Y:S02]  /*3c90*/  FFMA.FTZ R5, R5, R7.reuse, R6 ;  /* 0x0000000705057223 */ /* 0x080fe40000010006 */
[----:B------:R-:W-:Y:S02]  /*3ca0*/  FMUL.FTZ R58, R19, R58 ;  /* 0x0000003a133a7220 */ /* 0x000fe40000410000 */
[-C--:B------:R-:W-:Y:S02]  /*3cb0*/  FFMA.FTZ R60, R57, R7.reuse, R60 ;  /* 0x00000007393c7223 */ /* 0x080fe4000001003c */
[----:B------:R-:W-:Y:S01]  /*3cc0*/  FFMA.FTZ R7, R59, R7, R4 ;  /* 0x000000073b077223 */ /* 0x000fe20000010004 */
[----:B------:R-:W-:Y:S01]  /*3cd0*/  F2FP.PACK_AB R58, RZ, R58 ;  /* 0x0000003aff3a723e */ /* 0x000fe200000000ff */
[----:B------:R-:W-:-:S02]  /*3ce0*/  FMUL.FTZ R5, R20, R5 ;  /* 0x0000000514057220 */ /* 0x000fc40000410000 */
[----:B------:R-:W-:Y:S02]  /*3cf0*/  FMUL.FTZ R60, R21, R60 ;  /* 0x0000003c153c7220 */ /* 0x000fe40000410000 */
        /* <DEDUP_REMOVED lines=8> */
.L_x_3145:
        /* <DEDUP_REMOVED lines=87> */
.L_x_3143:
        /* <DEDUP_REMOVED lines=199> */
.L_x_3147:
        /* <DEDUP_REMOVED lines=90> */
.L_x_3148:
        /* <DEDUP_REMOVED lines=87> */
.L_x_3146:
        /* <DEDUP_REMOVED lines=199> */
.L_x_3150:
        /* <DEDUP_REMOVED lines=90> */
.L_x_3151:
        /* <DEDUP_REMOVED lines=87> */
.L_x_3149:
[----:B------:R-:W-:Y:S01]  /*71f0*/  IADD3 R12, R12, 0x20, RZ ;  /* 0x000000200c0c7810 */ /* 0x000fe20007ffe0ff */
[----:B------:R-:W-:Y:S01]  /*7200*/  IMAD.WIDE R26, R24, 0x8, R26 ;  /* 0x00000008181a7825 */ /* 0x000fe200078e021a */
[----:B------:R-:W-:Y:S02]  /*7210*/  UIADD3 UR4, UR4, 0x40, URZ ;  /* 0x0000004004047890 */ /* 0x000fe4000fffe03f */
[----:B------:R-:W-:Y:S01]  /*7220*/  ISETP.GE.AND P2, PT, R12, c[0x0][0x1a8], PT ;  /* 0x00006a000c007a0c */ /* 0x000fe20003f46270 */
[----:B------:R-:W-:Y:S01]  /*7230*/  IMAD.WIDE R24, R24, 0x8, R28 ;  /* 0x0000000818187825 */ /* 0x000fe200078e021c */
[----:B------:R-:W-:-:S03]  /*7240*/  ISETP.LT.AND P3, PT, R12, R13, PT ;  /* 0x0000000d0c00720c */ /* 0x000fc60003f61270 */
[----:B0-----:R-:W-:Y:S02]  /*7250*/  IMAD.MOV.U32 R28, RZ, RZ, R24 ;  /* 0x000000ffff1c7224 */ /* 0x001fe400078e0018 */
[----:B------:R-:W-:-:S08]  /*7260*/  IMAD.MOV.U32 R29, RZ, RZ, R25 ;  /* 0x000000ffff1d7224 */ /* 0x000fd000078e0019 */
[----:B------:R-:W-:Y:S05]  /*7270*/  @!P2 BRA P3, `(.L_x_3152) ;  /* 0xffffa1800000a947 */ /* 0x000fea000183ffff */
.L_x_3139:
[----:B------:R-:W-:Y:S05]  /*7280*/  @!P1 EXIT ;  /* 0x000000000000994d */ /* 0x000fea0003800000 */
[----:B------:R-:W0:Y:S01]  /*7290*/  S2R R0, SR_CTAID.X ;  /* 0x0000000000007919 */ /* 0x000e220000002500 */
[----:B------:R-:W-:-:S03]  /*72a0*/  IMAD.MOV.U32 R9, RZ, RZ, 0x2 ;  /* 0x00000002ff097424 */ /* 0x000fc600078e00ff */
[----:B------:R-:W0:Y:S04]  /*72b0*/  S2R R3, SR_TID.X ;  /* 0x0000000000037919 */ /* 0x000e280000002100 */
[----:B-----5:R-:W1:Y:S01]  /*72c0*/  S2R R4, SR_CTAID.Y ;  /* 0x0000000000047919 */ /* 0x020e620000002600 */
        /* <DEDUP_REMOVED lines=11> */
.L_x_3156:
[----:B------:R-:W0:Y:S02]  /*7380*/  LDS R6, [R3] ;  /* 0x0000000003067984 */ /* 0x000e240000000800 */
[----:B0-----:R-:W-:-:S10]  /*7390*/  HFMA2.MMA R7, R6, 1, 1, R23 ;  /* 0x3c003c0006077835 */ /* 0x001fd40000000017 */
[----:B------:R-:W0:Y:S02]  /*73a0*/  ATOMS.CAST.SPIN R7, [R3], R6, R7 ;  /* 0x000000060307738d */ /* 0x000e240001800007 */
[----:B0-----:R-:W-:-:S13]  /*73b0*/  ISETP.EQ.U32.AND P0, PT, R7, 0x1, PT ;  /* 0x000000010700780c */ /* 0x001fda0003f02070 */
[----:B------:R-:W-:Y:S05]  /*73c0*/  @!P0 BRA `(.L_x_3156) ;  /* 0xffffffb000008947 */ /* 0x000fea000383ffff */
[----:B------:R-:W-:Y:S05]  /*73d0*/  BRA `(.L_x_3154) ;  /* 0x0000003000007947 */ /* 0x000fea0003800000 */
.L_x_3155:
[----:B------:R-:W2:Y:S02]  /*73e0*/  LD.E R3, [R4.64] ;  /* 0x0000000604037980 */ /* 0x000ea4000c101900 */
[----:B--2---:R-:W-:-:S05]  /*73f0*/  IMAD.IADD R3, R23, 0x1, R3 ;  /* 0x0000000117037824 */ /* 0x004fca00078e0203 */
[----:B------:R0:W-:Y:S02]  /*7400*/  ST.E [R4.64], R3 ;  /* 0x0000000304007985 */ /* 0x0001e4000c101906 */
.L_x_3154:
[----:B------:R-:W-:Y:S05]  /*7410*/  BSYNC B0 ;  /* 0x0000000000007941 */ /* 0x000fea0003800000 */
.L_x_3153:
[----:B------:R-:W2:Y:S01]  /*7420*/  ATOM.E.ADD.F16x2.RN.STRONG.GPU P0, RZ, [R4.64+0x4], R18 ;  /* 0x0000041204ff798a */ /* 0x000ea2000810e9c6 */
[----:B------:R-:W-:Y:S01]  /*7430*/  BSSY B0, `(.L_x_3157) ;  /* 0x000000f000007945 */ /* 0x000fe20003800000 */
[----:B--2---:R-:W-:Y:S05]  /*7440*/  @P0 BRA `(.L_x_3158) ;  /* 0x000000d000000947 */ /* 0x004fea0003800000 */
[----:B------:R-:W1:Y:S02]  /*7450*/  QSPC.E.S P0, RZ, [R4+0x4] ;  /* 0x0000040004ff73aa */ /* 0x000e640000000500 */
[----:B-1----:R-:W-:Y:S05]  /*7460*/  @!P0 BRA `(.L_x_3159) ;  /* 0x0000008000008947 */ /* 0x002fea0003800000 */
[----:B0-----:R-:W-:-:S04]  /*7470*/  IADD3 R4, R4, 0x4, RZ ;  /* 0x0000000404047810 */ /* 0x001fc80007ffe0ff */
[----:B------:R-:W-:-:S05]  /*7480*/  LOP3.LUT R4, R4, 0xffffff, RZ, 0xc0, !PT ;  /* 0x00ffffff04047812 */ /* 0x000fca00078ec0ff */
.L_x_3160:
[----:B------:R-:W0:Y:S02]  /*7490*/  LDS R6, [R4] ;  /* 0x0000000004067984 */ /* 0x000e240000000800 */
[----:B0-----:R-:W-:-:S06]  /*74a0*/  HADD2 R7, R6, R18 ;  /* 0x0000001206077230 */ /* 0x001fcc0000000000 */
[----:B------:R-:W0:Y:S02]  /*74b0*/  ATOMS.CAST.SPIN R7, [R4], R6, R7 ;  /* 0x000000060407738d */ /* 0x000e240001800007 */
[----:B0-----:R-:W-:-:S13]  /*74c0*/  ISETP.EQ.U32.AND P0, PT, R7, 0x1, PT ;  /* 0x000000010700780c */ /* 0x001fda0003f02070 */
[----:B------:R-:W-:Y:S05]  /*74d0*/  @!P0 BRA `(.L_x_3160) ;  /* 0xffffffb000008947 */ /* 0x000fea000383ffff */
[----:B------:R-:W-:Y:S05]  /*74e0*/  BRA `(.L_x_3158) ;  /* 0x0000003000007947 */ /* 0x000fea0003800000 */
.L_x_3159:
[----:B0-----:R-:W2:Y:S02]  /*74f0*/  LD.E R3, [R4.64+0x4] ;  /* 0x0000040604037980 */ /* 0x001ea4000c101900 */
[----:B--2---:R-:W-:-:S05]  /*7500*/  IMAD.IADD R3, R18, 0x1, R3 ;  /* 0x0000000112037824 */ /* 0x004fca00078e0203 */
[----:B------:R0:W-:Y:S02]  /*7510*/  ST.E [R4.64+0x4], R3 ;  /* 0x0000040304007985 */ /* 0x0001e4000c101906 */
.L_x_3158:
[----:B------:R-:W-:Y:S05]  /*7520*/  BSYNC B0 ;  /* 0x0000000000007941 */ /* 0x000fea0003800000 */
.L_x_3157:
        /* <DEDUP_REMOVED lines=10> */
.L_x_3164:
[----:B------:R-:W0:Y:S02]  /*75d0*/  LDS R6, [R3] ;  /* 0x0000000003067984 */ /* 0x000e240000000800 */
[----:B0-----:R-:W-:-:S10]  /*75e0*/  HFMA2.MMA R7, R6, 1, 1, R17 ;  /* 0x3c003c0006077835 */ /* 0x001fd40000000011 */
[----:B------:R-:W0:Y:S02]  /*75f0*/  ATOMS.CAST.SPIN R7, [R3], R6, R7 ;  /* 0x000000060307738d */ /* 0x000e240001800007 */
[----:B0-----:R-:W-:-:S13]  /*7600*/  ISETP.EQ.U32.AND P0, PT, R7, 0x1, PT ;  /* 0x000000010700780c */ /* 0x001fda0003f02070 */
[----:B------:R-:W-:Y:S05]  /*7610*/  @!P0 BRA `(.L_x_3164) ;  /* 0xffffffb000008947 */ /* 0x000fea000383ffff */
[----:B------:R-:W-:Y:S05]  /*7620*/  BRA `(.L_x_3162) ;  /* 0x0000003000007947 */ /* 0x000fea0003800000 */
.L_x_3163:
[----:B------:R-:W2:Y:S02]  /*7630*/  LD.E R3, [R4.64] ;  /* 0x0000000604037980 */ /* 0x000ea4000c101900 */
[----:B--2---:R-:W-:-:S05]  /*7640*/  IMAD.IADD R3, R17, 0x1, R3 ;  /* 0x0000000111037824 */ /* 0x004fca00078e0203 */
[----:B------:R0:W-:Y:S02]  /*7650*/  ST.E [R4.64], R3 ;  /* 0x0000000304007985 */ /* 0x0001e4000c101906 */
.L_x_3162:
[----:B------:R-:W-:Y:S05]  /*7660*/  BSYNC B0 ;  /* 0x0000000000007941 */ /* 0x000fea0003800000 */
.L_x_3161:
[----:B------:R-:W2:Y:S01]  /*7670*/  ATOM.E.ADD.F16x2.RN.STRONG.GPU P0, RZ, [R4.64+0x4], R16 ;  /* 0x0000041004ff798a */ /* 0x000ea2000810e9c6 */
[----:B------:R-:W-:Y:S01]  /*7680*/  BSSY B0, `(.L_x_3165) ;  /* 0x000000f000007945 */ /* 0x000fe20003800000 */
[----:B--2---:R-:W-:Y:S05]  /*7690*/  @P0 BRA `(.L_x_3166) ;  /* 0x000000d000000947 */ /* 0x004fea0003800000 */
[----:B------:R-:W1:Y:S02]  /*76a0*/  QSPC.E.S P0, RZ, [R4+0x4] ;  /* 0x0000040004ff73aa */ /* 0x000e640000000500 */
[----:B-1----:R-:W-:Y:S05]  /*76b0*/  @!P0 BRA `(.L_x_3167) ;  /* 0x0000008000008947 */ /* 0x002fea0003800000 */
[----:B0-----:R-:W-:-:S04]  /*76c0*/  IADD3 R4, R4, 0x4, RZ ;  /* 0x0000000404047810 */ /* 0x001fc80007ffe0ff */
[----:B------:R-:W-:-:S05]  /*76d0*/  LOP3.LUT R4, R4, 0xffffff, RZ, 0xc0, !PT ;  /* 0x00ffffff04047812 */ /* 0x000fca00078ec0ff */
.L_x_3168:
[----:B------:R-:W0:Y:S02]  /*76e0*/  LDS R6, [R4] ;  /* 0x0000000004067984 */ /* 0x000e240000000800 */
[----:B0-----:R-:W-:-:S06]  /*76f0*/  HADD2 R7, R6, R16 ;  /* 0x0000001006077230 */ /* 0x001fcc0000000000 */
[----:B------:R-:W0:Y:S02]  /*7700*/  ATOMS.CAST.SPIN R7, [R4], R6, R7 ;  /* 0x000000060407738d */ /* 0x000e240001800007 */
[----:B0-----:R-:W-:-:S13]  /*7710*/  ISETP.EQ.U32.AND P0, PT, R7, 0x1, PT ;  /* 0x000000010700780c */ /* 0x001fda0003f02070 */
[----:B------:R-:W-:Y:S05]  /*7720*/  @!P0 BRA `(.L_x_3168) ;  /* 0xffffffb000008947 */ /* 0x000fea000383ffff */
[----:B------:R-:W-:Y:S05]  /*7730*/  BRA `(.L_x_3166) ;  /* 0x0000003000007947 */ /* 0x000fea0003800000 */
.L_x_3167:
[----:B0-----:R-:W2:Y:S02]  /*7740*/  LD.E R3, [R4.64+0x4] ;  /* 0x0000040604037980 */ /* 0x001ea4000c101900 */
[----:B--2---:R-:W-:-:S05]  /*7750*/  IMAD.IADD R3, R16, 0x1, R3 ;  /* 0x0000000110037824 */ /* 0x004fca00078e0203 */
[----:B------:R0:W-:Y:S02]  /*7760*/  ST.E [R4.64+0x4], R3 ;  /* 0x0000040304007985 */ /* 0x0001e4000c101906 */
.L_x_3166:
[----:B------:R-:W-:Y:S05]  /*7770*/  BSYNC B0 ;  /* 0x0000000000007941 */ /* 0x000fea0003800000 */
.L_x_3165:
        /* <DEDUP_REMOVED lines=10> */
.L_x_3172:
[----:B------:R-:W0:Y:S02]  /*7820*/  LDS R4, [R0] ;  /* 0x0000000000047984 */ /* 0x000e240000000800 */
[----:B0-----:R-:W-:-:S10]  /*7830*/  HFMA2.MMA R5, R4, 1, 1, R15 ;  /* 0x3c003c0004057835 */ /* 0x001fd4000000000f */
[----:B------:R-:W0:Y:S02]  /*7840*/  ATOMS.CAST.SPIN R5, [R0], R4, R5 ;  /* 0x000000040005738d */ /* 0x000e240001800005 */
[----:B0-----:R-:W-:-:S13]  /*7850*/  ISETP.EQ.U32.AND P0, PT, R5, 0x1, PT ;  /* 0x000000010500780c */ /* 0x001fda0003f02070 */
[----:B------:R-:W-:Y:S05]  /*7860*/  @!P0 BRA `(.L_x_3172) ;  /* 0xffffffb000008947 */ /* 0x000fea000383ffff */
[----:B------:R-:W-:Y:S05]  /*7870*/  BRA `(.L_x_3170) ;  /* 0x0000003000007947 */ /* 0x000fea0003800000 */
.L_x_3171:
[----:B------:R-:W2:Y:S02]  /*7880*/  LD.E R0, [R2.64] ;  /* 0x0000000602007980 */ /* 0x000ea4000c101900 */
[----:B--2---:R-:W-:-:S05]  /*7890*/  IMAD.IADD R5, R15, 0x1, R0 ;  /* 0x000000010f057824 */ /* 0x004fca00078e0200 */
[----:B------:R0:W-:Y:S02]  /*78a0*/  ST.E [R2.64], R5 ;  /* 0x0000000502007985 */ /* 0x0001e4000c101906 */
.L_x_3170:
[----:B------:R-:W-:Y:S05]  /*78b0*/  BSYNC B0 ;  /* 0x0000000000007941 */ /* 0x000fea0003800000 */
.L_x_3169:
[----:B------:R-:W2:Y:S02]  /*78c0*/  ATOM.E.ADD.F16x2.RN.STRONG.GPU P0, RZ, [R2.64+0x4], R14 ;  /* 0x0000040e02ff798a */ /* 0x000ea4000810e9c6 */
[----:B--2---:R-:W-:Y:S05]  /*78d0*/  @P0 EXIT ;  /* 0x000000000000094d */ /* 0x004fea0003800000 */
[----:B------:R-:W1:Y:S02]  /*78e0*/  QSPC.E.S P0, RZ, [R2+0x4] ;  /* 0x0000040002ff73aa */ /* 0x000e640000000500 */
[----:B-1----:R-:W-:Y:S05]  /*78f0*/  @!P0 BRA `(.L_x_3173) ;  /* 0x0000008000008947 */ /* 0x002fea0003800000 */
[----:B0-----:R-:W-:-:S04]  /*7900*/  IADD3 R2, R2, 0x4, RZ ;  /* 0x0000000402027810 */ /* 0x001fc80007ffe0ff */
[----:B------:R-:W-:-:S05]  /*7910*/  LOP3.LUT R2, R2, 0xffffff, RZ, 0xc0, !PT ;  /* 0x00ffffff02027812 */ /* 0x000fca00078ec0ff */
.L_x_3174:
[----:B------:R-:W0:Y:S02]  /*7920*/  LDS R4, [R2] ;  /* 0x0000000002047984 */ /* 0x000e240000000800 */
[----:B0-----:R-:W-:-:S06]  /*7930*/  HADD2 R5, R4, R14 ;  /* 0x0000000e04057230 */ /* 0x001fcc0000000000 */
[----:B------:R-:W0:Y:S02]  /*7940*/  ATOMS.CAST.SPIN R5, [R2], R4, R5 ;  /* 0x000000040205738d */ /* 0x000e240001800005 */
[----:B0-----:R-:W-:-:S13]  /*7950*/  ISETP.EQ.U32.AND P0, PT, R5, 0x1, PT ;  /* 0x000000010500780c */ /* 0x001fda0003f02070 */
[----:B------:R-:W-:Y:S05]  /*7960*/  @!P0 BRA `(.L_x_3174) ;  /* 0xffffffb000008947 */ /* 0x000fea000383ffff */
[----:B------:R-:W-:Y:S05]  /*7970*/  EXIT ;  /* 0x000000000000794d */ /* 0x000fea0003800000 */
.L_x_3173:
[----:B------:R-:W2:Y:S02]  /*7980*/  LD.E R0, [R2.64+0x4] ;  /* 0x0000040602007980 */ /* 0x000ea4000c101900 */
[----:B0-2---:R-:W-:-:S05]  /*7990*/  IMAD.IADD R5, R14, 0x1, R0 ;  /* 0x000000010e057824 */ /* 0x005fca00078e0200 */
[----:B------:R-:W-:Y:S01]  /*79a0*/  ST.E [R2.64+0x4], R5 ;  /* 0x0000040502007985 */ /* 0x000fe2000c101906 */
[----:B------:R-:W-:Y:S05]  /*79b0*/  EXIT ;  /* 0x000000000000794d */ /* 0x000fea0003800000 */
.L_x_3175:
        /* <DEDUP_REMOVED lines=12> */
.L_x_4787:


//--------------------- .text._Z23gemm_half_q_half_kernelILi2ELi190ELb1ELb0ELi64EEvPK6__halfPKjS4_S2_PS0_iiiiPKtS7_iiiiiibS2_i --------------------------
	.section	.text._Z23gemm_half_q_half_kernelILi2ELi190ELb1ELb0ELi64EEvPK6__halfPKjS4_S2_PS0_iiiiPKtS7_iiiiiibS2_i,"ax",@progbits
	.sectioninfo	@"SHI_REGISTERS=107"
	.align	128
        .global         _Z23gemm_half_q_half_kernelILi2ELi190ELb1ELb0ELi64EEvPK6__halfPKjS4_S2_PS0_iiiiPKtS7_iiiiiibS2_i
        .type           _Z23gemm_half_q_half_kernelILi2ELi190ELb1ELb0ELi64EEvPK6__halfPKjS4_S2_PS0_iiiiPKtS7_iiiiiibS2_i,@function
        .size           _Z23gemm_half_q_half_kernelILi2ELi190ELb1ELb0ELi64EEvPK6__halfPKjS4_S2_PS0_iiiiPKtS7_iiiiiibS2_i,(.L_x_4788 - _Z23gemm_half_q_half_kernelILi2ELi190ELb1ELb0ELi64EEvPK6__halfPKjS4_S2_PS0_iiiiPKtS7_iiiiiibS2_i)
        .other          _Z23gemm_half_q_half_kernelILi2ELi190ELb1ELb0ELi64EEvPK6__halfPKjS4_S2_PS0_iiiiPKtS7_iiiiiibS2_i,@"STO_CUDA_ENTRY STV_DEFAULT"
_Z23gemm_half_q_half_kernelILi2ELi190ELb1ELb0ELi64EEvPK6__halfPKjS4_S2_PS0_iiiiPKtS7_iiiiiibS2_i:
.text._Z23gemm_half_q_half_kernelILi2ELi190ELb1ELb0ELi64EEvPK6__halfPKjS4_S2_PS0_iiiiPKtS7_iiiiiibS2_i:
        /* <DEDUP_REMOVED lines=14> */
[----:B-12---:R-:W-:Y:S01]  /*00e0*/  ISETP.GE.AND P0, PT, R3, 0x2, PT ;  /* 0x000000020300780c */ /* 0x006fe20003f06270 */
[----:B------:R-:W-:Y:S02]  /*00f0*/  IMAD.MOV.U32 R8, RZ, RZ, c[0x0][0x1c8] ;  /* 0x00007200ff087624 */ /* 0x000fe400078e00ff */
[----:B------:R-:W-:-:S05]  /*0100*/  IMAD.MOV.U32 R9, RZ, RZ, c[0x0][0x1cc] ;  /* 0x00007300ff097624 */ /* 0x000fca00078e00ff */
[----:B------:R-:W2:Y:S05]  /*0110*/  LDG.E.U16 R7, [R8.64] ;  /* 0x0000000608077981 */ /* 0x000eaa000c1e1500 */
[----:B------:R-:W-:Y:S02]  /*0120*/  @P0 IMAD.MOV.U32 R10, RZ, RZ, c[0x0][0x1d0] ;  /* 0x00007400ff0a0624 */ /* 0x000fe400078e00ff */
[----:B------:R-:W-:-:S04]  /*0130*/  @P0 IMAD.MOV.U32 R11, RZ, RZ, 0x2 ;  /* 0x00000002ff0b0424 */ /* 0x000fc800078e00ff */
[----:B------:R-:W-:-:S05]  /*0140*/  @P0 IMAD.WIDE R10, R10, R11, c[0x0][0x1c8] ;  /* 0x000072000a0a0625 */ /* 0x000fca00078e020b */
[----:B------:R-:W3:Y:S01]  /*0150*/  @P0 LDG.E.U16 R6, [R10.64] ;  /* 0x000000060a060981 */ /* 0x000ee2000c1e1500 */
[----:B--2---:R-:W-:Y:S02]  /*0160*/  PRMT R4, R7, 0x7610, R4 ;  /* 0x0000761007047816 */ /* 0x004fe40000000004 */
[----:B---3--:R-:W-:-:S04]  /*0170*/  @P0 LOP3.LUT R12, R6, R7, RZ, 0xfc, !PT ;  /* 0x00000007060c0212 */ /* 0x008fc800078efcff */
[----:B------:R-:W-:-:S03]  /*0180*/  @P0 PRMT R4, R12, 0x7610, R4 ;  /* 0x000076100c040816 */ /* 0x000fc60000000004 */
.L_x_3176:
        /* <DEDUP_REMOVED lines=27> */
.L_x_3181:
        /* <DEDUP_REMOVED lines=36> */
.L_x_3180:
        /* <DEDUP_REMOVED lines=22> */
.L_x_3182:
        /* <DEDUP_REMOVED lines=12> */
.L_x_3179:
[----:B------:R-:W-:Y:S01]  /*07a0*/  ISETP.GT.AND P2, PT, R3, 0x3, PT ;  /* 0x000000030300780c */ /* 0x000fe20003f44270 */
[----:B------:R-:W-:Y:S01]  /*07b0*/  IMAD.SHL.U32 R24, R16, 0x2, RZ ;  /* 0x0000000210187824 */ /* 0x000fe200078e00ff */
[----:B------:R-:W-:Y:S01]  /*07c0*/  PLOP3.LUT P0, PT, PT, PT, PT, 0x80, 0x0 ;  /* 0x000000000000781c */ /* 0x000fe20003f0f070 */
[----:B------:R-:W-:-:S10]  /*07d0*/  IMAD.MOV.U32 R15, RZ, RZ, RZ ;  /* 0x000000ffff0f7224 */ /* 0x000fd400078e00ff */
[----:B------:R-:W-:Y:S05]  /*07e0*/  @!P2 BRA `(.L_x_3183) ;  /* 0x000002600000a947 */ /* 0x000fea0003800000 */
[----:B------:R-:W-:Y:S02]  /*07f0*/  PLOP3.LUT P0, PT, PT, PT, PT, 0x8, 0x0 ;  /* 0x000000000000781c */ /* 0x000fe40003f0e170 */
[----:B------:R-:W-:Y:S02]  /*0800*/  IADD3 R26, R3, -0x3, RZ ;  /* 0xfffffffd031a7810 */ /* 0x000fe40007ffe0ff */
.L_x_3184:
[----:B------:R-:W-:-:S04]  /*0810*/  IMAD R4, R2, 0x2, R15 ;  /* 0x0000000202047824 */ /* 0x000fc800078e020f */
[C---:B0-----:R-:W-:Y:S01]  /*0820*/  IMAD R10, R4.reuse, c[0x0][0x190], RZ ;  /* 0x00006400040a7a24 */ /* 0x041fe200078e02ff */
        /* <DEDUP_REMOVED lines=34> */
.L_x_3183:
[----:B------:R-:W-:-:S05]  /*0a50*/  IMAD.IADD R4, R3, 0x1, -R15 ;  /* 0x0000000103047824 */ /* 0x000fca00078e0a0f */
[----:B------:R-:W-:-:S13]  /*0a60*/  ISETP.GT.AND P2, PT, R4, 0x1, PT ;  /* 0x000000010400780c */ /* 0x000fda0003f44270 */
[----:B------:R-:W-:Y:S05]  /*0a70*/  @!P2 BRA `(.L_x_3185) ;  /* 0x000001300000a947 */ /* 0x000fea0003800000 */
[----:B------:R-:W-:-:S05]  /*0a80*/  IMAD R4, R2, 0x2, R15 ;  /* 0x0000000202047824 */ /* 0x000fca00078e020f */
[C---:B0-----:R-:W-:Y:S01]  /*0a90*/  IADD3 R10, R4.reuse, 0x1, RZ ;  /* 0x00000001040a7810 */ /* 0x041fe20007ffe0ff */
[----:B------:R-:W-:-:S04]  /*0aa0*/  IMAD R4, R4, c[0x0][0x190], RZ ;  /* 0x0000640004047a24 */ /* 0x000fc800078e02ff */
[----:B------:R-:W-:Y:S01]  /*0ab0*/  IMAD R11, R10, c[0x0][0x190], RZ ;  /* 0x000064000a0b7a24 */ /* 0x000fe200078e02ff */
[----:B------:R-:W-:-:S04]  /*0ac0*/  IADD3 R16, P0, R23, R4, RZ ;  /* 0x0000000417107210 */ /* 0x000fc80007f1e0ff */
[----:B------:R-:W-:Y:S02]  /*0ad0*/  IADD3 R13, P2, R23, R11, RZ ;  /* 0x0000000b170d7210 */ /* 0x000fe40007f5e0ff */
[-C--:B------:R-:W-:Y:S02]  /*0ae0*/  LEA.HI.X.SX32 R17, R4, R25.reuse, 0x1, P0 ;  /* 0x0000001904117211 */ /* 0x080fe400000f0eff */
[----:B------:R-:W-:Y:S02]  /*0af0*/  LEA.HI.X.SX32 R4, R11, R25, 0x1, P2 ;  /* 0x000000190b047211 */ /* 0x000fe400010f0eff */
[C---:B------:R-:W-:Y:S02]  /*0b00*/  LEA R10, P0, R16.reuse, c[0x0][0x160], 0x1 ;  /* 0x00005800100a7a11 */ /* 0x040fe400078008ff */
        /* <DEDUP_REMOVED lines=10> */
.L_x_3185:
[----:B------:R-:W-:-:S13]  /*0bb0*/  ISETP.LT.OR P0, PT, R15, R3, P0 ;  /* 0x000000030f00720c */ /* 0x000fda0000701670 */
[----:B------:R-:W-:Y:S05]  /*0bc0*/  @!P0 BRA `(.L_x_3178) ;  /* 0x0000009000008947 */ /* 0x000fea0003800000 */
[----:B------:R-:W-:-:S04]  /*0bd0*/  IMAD R4, R2, 0x2, R15 ;  /* 0x0000000202047824 */ /* 0x000fc800078e020f */
[----:B------:R-:W-:-:S05]  /*0be0*/  IMAD R4, R4, c[0x0][0x190], RZ ;  /* 0x0000640004047a24 */ /* 0x000fca00078e02ff */
[----:B------:R-:W-:-:S04]  /*0bf0*/  IADD3 R11, P0, R23, R4, RZ ;  /* 0x00000004170b7210 */ /* 0x000fc80007f1e0ff */
[----:B------:R-:W-:Y:S02]  /*0c00*/  LEA.HI.X.SX32 R4, R4, R25, 0x1, P0 ;  /* 0x0000001904047211 */ /* 0x000fe400000f0eff */
[----:B0-----:R-:W-:-:S04]  /*0c10*/  LEA R10, P0, R11, c[0x0][0x160], 0x1 ;  /* 0x000058000b0a7a11 */ /* 0x001fc800078008ff */
[----:B------:R-:W-:-:S05]  /*0c20*/  LEA.HI.X R11, R11, c[0x0][0x164], R4, 0x1, P0 ;  /* 0x000059000b0b7a11 */ /* 0x000fca00000f0c04 */
[----:B------:R-:W2:Y:S01]  /*0c30*/  LDG.E.U16.CONSTANT R10, [R10.64] ;  /* 0x000000060a0a7981 */ /* 0x000ea2000c1e9500 */
[----:B------:R-:W-:-:S05]  /*0c40*/  IMAD R15, R15, 0x80, R24 ;  /* 0x000000800f0f7824 */ /* 0x000fca00078e0218 */
[----:B--2---:R0:W-:Y:S02]  /*0c50*/  STS.U16 [R15], R10 ;  /* 0x0000000a0f007388 */ /* 0x0041e40000000400 */
.L_x_3178:
[----:B------:R-:W-:Y:S05]  /*0c60*/  BSYNC B0 ;  /* 0x0000000000007941 */ /* 0x000fea0003800000 */
.L_x_3177:
[----:B------:R-:W-:-:S13]  /*0c70*/  ISETP.GE.AND P0, PT, R14, c[0x0][0x18c], PT ;  /* 0x000063000e007a0c */ /* 0x000fda0003f06270 */
[----:B------:R-:W-:Y:S05]  /*0c80*/  @P0 EXIT ;  /* 0x000000000000094d */ /* 0x000fea0003800000 */
[----:B------:R-:W1:Y:S02]  /*0c90*/  LDC.S8 R4, c[0x0][0x1c0] ;  /* 0x00007000ff047b82 */ /* 0x000e640000000200 */
[----:B-1----:R-:W-:-:S04]  /*0ca0*/  ISETP.NE.AND P0, PT, R4, RZ, PT ;  /* 0x000000ff0400720c */ /* 0x002fc80003f05270 */
[----:B------:R-:W-:-:S04]  /*0cb0*/  ISETP.NE.OR P0, PT, R0, RZ, !P0 ;  /* 0x000000ff0000720c */ /* 0x000fc80004705670 */
[----:B------:R-:W-:-:S13]  /*0cc0*/  ISETP.LT.OR P0, PT, R5, 0x1, P0 ;  /* 0x000000010500780c */ /* 0x000fda0000701670 */
[----:B------:R-:W-:Y:S05]  /*0cd0*/  @P0 BRA `(.L_x_3186) ;  /* 0x000002e000000947 */ /* 0x000fea0003800000 */
[----:B------:R-:W-:Y:S01]  /*0ce0*/  ISETP.GT.AND P2, PT, R3, 0x3, PT ;  /* 0x000000030300780c */ /* 0x000fe20003f44270 */
[----:B0-----:R-:W-:Y:S01]  /*0cf0*/  IMAD.MOV.U32 R15, RZ, RZ, RZ ;  /* 0x000000ffff0f7224 */ /* 0x001fe200078e00ff */
[----:B------:R-:W-:-:S11]  /*0d00*/  PLOP3.LUT P0, PT, PT, PT, PT, 0x80, 0x0 ;  /* 0x000000000000781c */ /* 0x000fd60003f0f070 */
[----:B------:R-:W-:Y:S05]  /*0d10*/  @!P2 BRA `(.L_x_3187) ;  /* 0x000001600000a947 */ /* 0x000fea0003800000 */
[----:B------:R-:W-:Y:S01]  /*0d20*/  PLOP3.LUT P0, PT, PT, PT, PT, 0x8, 0x0 ;  /* 0x000000000000781c */ /* 0x000fe20003f0e170 */
[----:B------:R-:W-:Y:S01]  /*0d30*/  IMAD.MOV.U32 R4, RZ, RZ, 0x2 ;  /* 0x00000002ff047424 */ /* 0x000fe200078e00ff */
[----:B------:R-:W-:Y:S02]  /*0d40*/  IADD3 R20, R3, -0x3, RZ ;  /* 0xfffffffd03147810 */ /* 0x000fe40007ffe0ff */
.L_x_3188:
        /* <DEDUP_REMOVED lines=19> */
.L_x_3187:
[----:B------:R-:W-:-:S05]  /*0e80*/  IMAD.IADD R4, R3, 0x1, -R15 ;  /* 0x0000000103047824 */ /* 0x000fca00078e0a0f */
[----:B------:R-:W-:-:S13]  /*0e90*/  ISETP.GT.AND P2, PT, R4, 0x1, PT ;  /* 0x000000010400780c */ /* 0x000fda0003f44270 */
[----:B------:R-:W-:Y:S05]  /*0ea0*/  @!P2 BRA `(.L_x_3189) ;  /* 0x000000b00000a947 */ /* 0x000fea0003800000 */
[----:B0-----:R-:W-:Y:S01]  /*0eb0*/  IMAD R11, R2, 0x2, R15 ;  /* 0x00000002020b7824 */ /* 0x001fe200078e020f */
        /* <DEDUP_REMOVED lines=10> */
.L_x_3189:
[----:B------:R-:W-:-:S13]  /*0f60*/  ISETP.LT.OR P0, PT, R15, R3, P0 ;  /* 0x000000030f00720c */ /* 0x000fda0000701670 */
[----:B------:R-:W-:Y:S02]  /*0f70*/  @P0 IMAD R15, R2, 0x2, R15 ;  /* 0x00000002020f0824 */ /* 0x000fe400078e020f */
[----:B------:R-:W-:Y:S02]  /*0f80*/  @P0 IMAD.MOV.U32 R3, RZ, RZ, 0x2 ;  /* 0x00000002ff030424 */ /* 0x000fe400078e00ff */
[----:B------:R-:W-:-:S04]  /*0f90*/  @P0 IMAD R2, R15, c[0x0][0x18c], R14 ;  /* 0x000063000f020a24 */ /* 0x000fc800078e020e */
[----:B------:R-:W-:-:S05]  /*0fa0*/  @P0 IMAD.WIDE R2, R2, R3, c[0x0][0x180] ;  /* 0x0000600002020625 */ /* 0x000fca00078e0203 */
[----:B------:R1:W-:Y:S02]  /*0fb0*/  @P0 STG.E.64 [R2.64], RZ ;  /* 0x000000ff02000986 */ /* 0x0003e4000c101b06 */
.L_x_3186:
        /* <DEDUP_REMOVED lines=14> */
.L_x_3191:
        /* <DEDUP_REMOVED lines=43> */
.L_x_3190:
[----:B------:R-:W2:Y:S04]  /*1350*/  LDL.64 R18, [R1] ;  /* 0x0000000001127983 */ /* 0x000ea80000100a00 */
[----:B------:R3:W4:Y:S01]  /*1360*/  LDG.E.U16.CONSTANT R4, [R10.64+0x2] ;  /* 0x000002060a047981 */ /* 0x000722000c1e9500 */
[C---:B------:R-:W-:Y:S01]  /*1370*/  ISETP.GT.AND P0, PT, R9.reuse, c[0x0][0x1a8], PT ;  /* 0x00006a0009007a0c */ /* 0x040fe20003f04270 */
[----:B------:R-:W-:Y:S01]  /*1380*/  UMOV UR4, URZ ;  /* 0x0000003f00047c82 */ /* 0x000fe20008000000 */
        /* <DEDUP_REMOVED lines=11> */
[C---:B0--3--:R-:W-:Y:S02]  /*1440*/  @P4 IMNMX R11, R9.reuse, c[0x0][0x1b8], PT ;  /* 0x00006e00090b4a17 */ /* 0x049fe40003800200 */
        /* <DEDUP_REMOVED lines=37> */
[----:B------:R-:W-:Y:S01]  /*16a0*/  IADD3 R0, R10, R0, R3 ;  /* 0x000000000a007210 */ /* 0x000fe20007ffe003 */
[----:B------:R-:W-:-:S04]  /*16b0*/  IMAD.MOV.U32 R10, RZ, RZ, RZ ;  /* 0x000000ffff0a7224 */ /* 0x000fc800078e00ff */
[----:B------:R-:W-:-:S05]  /*16c0*/  IMAD R17, R0, c[0x0][0x18c], RZ ;  /* 0x0000630000117a24 */ /* 0x000fca00078e02ff */
        /* <DEDUP_REMOVED lines=21> */
.L_x_3201:
[----:B------:R-:W-:-:S13]  /*1820*/  ISETP.NE.AND P0, PT, R9, R4, PT ;  /* 0x000000040900720c */ /* 0x000fda0003f05270 */
[----:B------:R-:W-:Y:S01]  /*1830*/  @!P0 IADD3 R10, R10, 0x1, RZ ;  /* 0x000000010a0a8810 */ /* 0x000fe20007ffe0ff */
[----:B------:R-:W-:Y:S02]  /*1840*/  @!P0 IMAD.SHL.U32 R14, R9, 0x2, RZ ;  /* 0x00000002090e8824 */ /* 0x000fe400078e00ff */
[----:B------:R-:W-:Y:S02]  /*1850*/  @!P0 IMAD.MOV.U32 R15, RZ, RZ, 0x2 ;  /* 0x00000002ff0f8424 */ /* 0x000fe400078e00ff */
        /* <DEDUP_REMOVED lines=40> */
[----:B------:R-:W-:Y:S01]  /*1ae0*/  IADD3 R18, R46, -0x80, RZ ;  /* 0xffffff802e127810 */ /* 0x000fe20007ffe0ff */
[----:B------:R-:W3:Y:S01]  /*1af0*/  I2F.F16 R28, R28 ;  /* 0x0000001c001c7306 */ /* 0x000ee20000200c00 */
[----:B------:R-:W-:-:S02]  /*1b00*/  LOP3.LUT R17, R17, 0xff, RZ, 0xc0, !PT ;  /* 0x000000ff11117812 */ /* 0x000fc400078ec0ff */
[----:B------:R-:W-:Y:S02]  /*1b10*/  IADD3 R46, R47, -0x80, RZ ;  /* 0xffffff802f2e7810 */ /* 0x000fe40007ffe0ff */
[C---:B------:R-:W-:Y:S02]  /*1b20*/  LEA.HI R29, R19.reuse, 0xffffff80, RZ, 0x8 ;  /* 0xffffff80131d7811 */ /* 0x040fe400078f40ff */
[----:B------:R-:W-:Y:S01]  /*1b30*/  LOP3.LUT R37, R19, 0xff, RZ, 0xc0, !PT ;  /* 0x000000ff13257812 */ /* 0x000fe200078ec0ff */
[----:B------:R-:W0:Y:S01]  /*1b40*/  I2F.F16 R18, R18 ;  /* 0x0000001200127306 */ /* 0x000e220000200c00 */
[----:B------:R-:W-:Y:S02]  /*1b50*/  SHF.R.U32.HI R47, RZ, 0x10, R19 ;  /* 0x00000010ff2f7819 */ /* 0x000fe40000011613 */
[----:B------:R-:W-:Y:S02]  /*1b60*/  IADD3 R19, R16, -0x80, RZ ;  /* 0xffffff8010137810 */ /* 0x000fe40007ffe0ff */
[----:B------:R-:W-:-:S02]  /*1b70*/  SHF.R.U32.HI R16, RZ, 0x8, R20 ;  /* 0x00000008ff107819 */ /* 0x000fc40000011614 */
[C---:B------:R-:W-:Y:S01]  /*1b80*/  LEA.HI R30, R20.reuse, 0xffffff80, RZ, 0x8 ;  /* 0xffffff80141e7811 */ /* 0x040fe200078f40ff */
[----:B------:R-:W0:Y:S01]  /*1b90*/  I2F.F16 R29, R29 ;  /* 0x0000001d001d7306 */ /* 0x000e220000200c00 */
[----:B------:R-:W-:Y:S02]  /*1ba0*/  LOP3.LUT R38, R20, 0xff, RZ, 0xc0, !PT ;  /* 0x000000ff14267812 */ /* 0x000fe400078ec0ff */
[----:B------:R-:W-:Y:S02]  /*1bb0*/  IADD3 R17, R17, -0x80, RZ ;  /* 0xffffff8011117810 */ /* 0x000fe40007ffe0ff */
[----:B------:R-:W-:Y:S02]  /*1bc0*/  SHF.R.U32.HI R20, RZ, 0x10, R20 ;  /* 0x00000010ff147819 */ /* 0x000fe40000011614 */
[----:B------:R-:W-:Y:S01]  /*1bd0*/  LOP3.LUT R16, R16, 0xff, RZ, 0xc0, !PT ;  /* 0x000000ff10107812 */ /* 0x000fe200078ec0ff */
[----:B------:R5:W0:Y:S01]  /*1be0*/  I2F.F16 R45, R17 ;  /* 0x00000011002d7306 */ /* 0x000a220000200c00 */
[----:B------:R-:W-:-:S02]  /*1bf0*/  SHF.R.U32.HI R51, RZ, 0x8, R22 ;  /* 0x00000008ff337819 */ /* 0x000fc40000011616 */
[----:B------:R-:W-:Y:S02]  /*1c00*/  IADD3 R16, R16, -0x80, RZ ;  /* 0xffffff8010107810 */ /* 0x000fe40007ffe0ff */
[----:B------:R-:W-:Y:S02]  /*1c10*/  SHF.R.U32.HI R48, RZ, 0x8, R21 ;  /* 0x00000008ff307819 */ /* 0x000fe40000011615 */
[----:B------:R-:W-:Y:S01]  /*1c20*/  LOP3.LUT R51, R51, 0xff, RZ, 0xc0, !PT ;  /* 0x000000ff33337812 */ /* 0x000fe200078ec0ff */
[----:B------:R-:W0:Y:S01]  /*1c30*/  I2F.F16 R30, R30 ;  /* 0x0000001e001e7306 */ /* 0x000e220000200c00 */
[----:B-----5:R-:W-:Y:S02]  /*1c40*/  LOP3.LUT R17, R20, 0xff, RZ, 0xc0, !PT ;  /* 0x000000ff14117812 */ /* 0x020fe400078ec0ff */
[----:B------:R-:W-:Y:S02]  /*1c50*/  LEA.HI R32, R22, 0xffffff80, RZ, 0x8 ;  /* 0xffffff8016207811 */ /* 0x000fe400078f40ff */
[----:B------:R-:W-:-:S02]  /*1c60*/  IADD3 R17, R17, -0x80, RZ ;  /* 0xffffff8011117810 */ /* 0x000fc40007ffe0ff */
[----:B------:R-:W-:Y:S01]  /*1c70*/  LOP3.LUT R40, R22, 0xff, RZ, 0xc0, !PT ;  /* 0x000000ff16287812 */ /* 0x000fe200078ec0ff */
[----:B------:R5:W0:Y:S01]  /*1c80*/  I2F.F16 R20, R16 ;  /* 0x0000001000147306 */ /* 0x000a220000200c00 */
[----:B------:R-:W-:Y:S02]  /*1c90*/  LOP3.LUT R49, R48, 0xff, RZ, 0xc0, !PT ;  /* 0x000000ff30317812 */ /* 0x000fe400078ec0ff */
[----:B------:R-:W-:Y:S02]  /*1ca0*/  LEA.HI R33, R23, 0xffffff80, RZ, 0x8 ;  /* 0xffffff8017217811 */ /* 0x000fe400078f40ff */
[----:B------:R-:W-:Y:S02]  /*1cb0*/  SHF.R.U32.HI R50, RZ, 0x10, R21 ;  /* 0x00000010ff327819 */ /* 0x000fe40000011615 */
[----:B------:R-:W-:Y:S01]  /*1cc0*/  LOP3.LUT R39, R21, 0xff, RZ, 0xc0, !PT ;  /* 0x000000ff15277812 */ /* 0x000fe200078ec0ff */
[----:B------:R0:W1:Y:S01]  /*1cd0*/  I2F.F16 R48, R17 ;  /* 0x0000001100307306 */ /* 0x0000620000200c00 */
[----:B-----5:R-:W-:-:S02]  /*1ce0*/  SHF.R.U32.HI R16, RZ, 0x10, R22 ;  /* 0x00000010ff107819 */ /* 0x020fc40000011616 */
[----:B------:R-:W-:Y:S02]  /*1cf0*/  IADD3 R22, R51, -0x80, RZ ;  /* 0xffffff8033167810 */ /* 0x000fe40007ffe0ff */
[----:B------:R-:W-:Y:S02]  /*1d00*/  PRMT R51, R6, 0x9910, RZ ;  /* 0x0000991006337816 */ /* 0x000fe400000000ff */
[----:B------:R-:W-:Y:S01]  /*1d10*/  LOP3.LUT R47, R47, 0xff, RZ, 0xc0, !PT ;  /* 0x000000ff2f2f7812 */ /* 0x000fe200078ec0ff */
[----:B------:R-:W1:Y:S01]  /*1d20*/  I2F.F16 R32, R32 ;  /* 0x0000002000207306 */ /* 0x000e620000200c00 */
[--C-:B0-----:R-:W-:Y:S02]  /*1d30*/  SHF.R.U32.HI R17, RZ, 0x8, R23.reuse ;  /* 0x00000008ff117819 */ /* 0x101fe40000011617 */
[----:B------:R-:W-:Y:S02]  /*1d40*/  SHF.R.U32.HI R23, RZ, 0x10, R23 ;  /* 0x00000010ff177819 */ /* 0x000fe40000011617 */
[----:B------:R-:W-:-:S02]  /*1d50*/  ISETP.NE.AND P0, PT, R51, RZ, PT ;  /* 0x000000ff3300720c */ /* 0x000fc40003f05270 */
[----:B------:R-:W-:Y:S01]  /*1d60*/  LOP3.LUT R50, R50, 0xff, RZ, 0xc0, !PT ;  /* 0x000000ff32327812 */ /* 0x000fe200078ec0ff */
[----:B------:R-:W0:Y:S01]  /*1d70*/  I2F.F16 R33, R33 ;  /* 0x0000002100217306 */ /* 0x000e220000200c00 */
[----:B------:R-:W-:Y:S02]  /*1d80*/  LOP3.LUT R51, R23, 0xff, RZ, 0xc0, !PT ;  /* 0x000000ff17337812 */ /* 0x000fe400078ec0ff */
[----:B------:R-:W-:Y:S02]  /*1d90*/  LEA.HI R31, R21, 0xffffff80, RZ, 0x8 ;  /* 0xffffff80151f7811 */ /* 0x000fe400078f40ff */
[----:B------:R-:W-:Y:S02]  /*1da0*/  LOP3.LUT R16, R16, 0xff, RZ, 0xc0, !PT ;  /* 0x000000ff10107812 */ /* 0x000fe400078ec0ff */
[----:B------:R-:W-:Y:S01]  /*1db0*/  LOP3.LUT R17, R17, 0xff, RZ, 0xc0, !PT ;  /* 0x000000ff11117812 */ /* 0x000fe200078ec0ff */
        /* <DEDUP_REMOVED lines=19> */
[----:B------:R-:W-:Y:S01]  /*1ef0*/  ISETP.LT.OR P0, PT, R5, 0x2, !P0 ;  /* 0x000000020500780c */ /* 0x000fe20004701670 */
        /* <DEDUP_REMOVED lines=106> */
.L_x_3194:
[----:B-1234-:R-:W-:Y:S05]  /*25a0*/  @P0 BRA `(.L_x_3193) ;  /* 0x000005a000000947 */ /* 0x01efea0003800000 */
[----:B------:R-:W1:Y:S01]  /*25b0*/  LDS.64 R52, [UR4+0x80] ;  /* 0x00008004ff347984 */ /* 0x000e620008000a00 */
[----:B0-----:R-:W-:Y:S02]  /*25c0*/  HADD2.F32 R55, -RZ, R34.H0_H0 ;  /* 0x20000022ff377230 */ /* 0x001fe40000004100 */
[----:B------:R-:W-:Y:S01]  /*25d0*/  HADD2.F32 R57, -RZ, R35.H0_H0 ;  /* 0x20000023ff397230 */ /* 0x000fe20000004100 */
[----:B------:R-:W0:Y:S01]  /*25e0*/  LDS.64 R16, [UR4+0x88] ;  /* 0x00008804ff107984 */ /* 0x000e220008000a00 */
        /* <DEDUP_REMOVED lines=18> */
[--C-:B-1----:R-:W-:Y:S02]  /*2710*/  HADD2.F32 R54, -RZ, R52.reuse.H0_H0 ;  /* 0x20000034ff367230 */ /* 0x102fe40000004100 */
        /* <DEDUP_REMOVED lines=17> */
[----:B0-----:R-:W-:Y:S01]  /*2830*/  HADD2.F32 R19, -RZ, R17.H1_H1 ;  /* 0x30000011ff137230 */ /* 0x001fe20000004100 */
        /* <DEDUP_REMOVED lines=17> */
[----:B------:R-:W-:-:S02]  /*2950*/  FFMA.FTZ R29, R29, R15, R34 ;  /* 0x0000000f1d1d7223 */ /* 0x000fc40000010022 */
[-C--:B------:R-:W-:Y:S02]  /*2960*/  FFMA.FTZ R35, R35, R15.reuse, R36 ;  /* 0x0000000f23237223 */ /* 0x080fe40000010024 */
[----:B------:R-:W-:Y:S02]  /*2970*/  FFMA.FTZ R15, R41, R15, R56 ;  /* 0x0000000f290f7223 */ /* 0x000fe40000010038 */
[-C--:B------:R-:W-:Y:S01]  /*2980*/  FFMA.FTZ R17, R20, R16.reuse, R17 ;  /* 0x0000001014117223 */ /* 0x080fe20000010011 */
[----:B------:R-:W-:Y:S01]  /*2990*/  HADD2.F32 R20, -RZ, R50.H0_H0 ;  /* 0x20000032ff147230 */ /* 0x000fe20000004100 */
[-C--:B------:R-:W-:Y:S01]  /*29a0*/  FFMA.FTZ R29, R21, R16.reuse, R29 ;  /* 0x00000010151d7223 */ /* 0x080fe2000001001d */
[--C-:B------:R-:W-:Y:S01]  /*29b0*/  HADD2.F32 R21, -RZ, R2.reuse.H0_H0 ;  /* 0x20000002ff157230 */ /* 0x100fe20000004100 */
[-C--:B------:R-:W-:Y:S02]  /*29c0*/  FFMA.FTZ R35, R22, R16.reuse, R35 ;  /* 0x0000001016237223 */ /* 0x080fe40000010023 */
[----:B------:R-:W-:Y:S01]  /*29d0*/  FFMA.FTZ R15, R23, R16, R15 ;  /* 0x00000010170f7223 */ /* 0x000fe2000001000f */
[----:B------:R-:W-:Y:S01]  /*29e0*/  HADD2.F32 R23, -RZ, R2.H1_H1 ;  /* 0x30000002ff177230 */ /* 0x000fe20000004100 */
        /* <DEDUP_REMOVED lines=22> */
.L_x_3193:
        /* <DEDUP_REMOVED lines=10> */
[----:B------:R-:W-:-:S02]  /*2bf0*/  LEA.HI R30, R19, 0xffffff80, RZ, 0x8 ;  /* 0xffffff80131e7811 */ /* 0x000fc400078f40ff */
[----:B------:R-:W-:Y:S02]  /*2c00*/  LOP3.LUT R34, R19, 0xff, RZ, 0xc0, !PT ;  /* 0x000000ff13227812 */ /* 0x000fe400078ec0ff */
[----:B------:R-:W-:Y:S02]  /*2c10*/  LOP3.LUT R40, R40, 0xff, RZ, 0xc0, !PT ;  /* 0x000000ff28287812 */ /* 0x000fe400078ec0ff */
[--C-:B------:R-:W-:Y:S01]  /*2c20*/  SHF.R.U32.HI R43, RZ, 0x8, R19.reuse ;  /* 0x00000008ff2b7819 */ /* 0x100fe20000011613 */
[----:B------:R-:W1:Y:S01]  /*2c30*/  I2F.F16 R30, R30 ;  /* 0x0000001e001e7306 */ /* 0x000e620000200c00 */
[----:B------:R-:W-:Y:S02]  /*2c40*/  SHF.R.U32.HI R19, RZ, 0x10, R19 ;  /* 0x00000010ff137819 */ /* 0x000fe40000011613 */
[C---:B------:R-:W-:Y:S02]  /*2c50*/  LEA.HI R14, R16.reuse, 0xffffff80, RZ, 0x8 ;  /* 0xffffff80100e7811 */ /* 0x040fe400078f40ff */
[----:B------:R-:W-:-:S02]  /*2c60*/  LOP3.LUT R31, R16, 0xff, RZ, 0xc0, !PT ;  /* 0x000000ff101f7812 */ /* 0x000fc400078ec0ff */
[----:B------:R-:W-:Y:S02]  /*2c70*/  LOP3.LUT R41, R41, 0xff, RZ, 0xc0, !PT ;  /* 0x000000ff29297812 */ /* 0x000fe400078ec0ff */
[----:B------:R-:W-:Y:S01]  /*2c80*/  IADD3 R16, R39, -0x80, RZ ;  /* 0xffffff8027107810 */ /* 0x000fe20007ffe0ff */
[----:B------:R-:W3:Y:S01]  /*2c90*/  I2F.F16 R14, R14 ;  /* 0x0000000e000e7306 */ /* 0x000ee20000200c00 */
[----:B------:R-:W-:Y:S02]  /*2ca0*/  IADD3 R39, R40, -0x80, RZ ;  /* 0xffffff8028277810 */ /* 0x000fe40007ffe0ff */
[C---:B------:R-:W-:Y:S02]  /*2cb0*/  LEA.HI R28, R17.reuse, 0xffffff80, RZ, 0x8 ;  /* 0xffffff80111c7811 */ /* 0x040fe400078f40ff */
[----:B------:R-:W-:Y:S02]  /*2cc0*/  LOP3.LUT R32, R17, 0xff, RZ, 0xc0, !PT ;  /* 0x000000ff11207812 */ /* 0x000fe400078ec0ff */
[----:B------:R-:W-:Y:S01]  /*2cd0*/  SHF.R.U32.HI R40, RZ, 0x10, R17 ;  /* 0x00000010ff287819 */ /* 0x000fe20000011611 */
[----:B------:R-:W4:Y:S01]  /*2ce0*/  I2F.F16 R16, R16 ;  /* 0x0000001000107306 */ /* 0x000f220000200c00 */
[----:B------:R-:W-:-:S02]  /*2cf0*/  LOP3.LUT R19, R19, 0xff, RZ, 0xc0, !PT ;  /* 0x000000ff13137812 */ /* 0x000fc400078ec0ff */
[----:B------:R-:W-:Y:S02]  /*2d00*/  IADD3 R17, R41, -0x80, RZ ;  /* 0xffffff8029117810 */ /* 0x000fe40007ffe0ff */
        /* <DEDUP_REMOVED lines=29> */
[----:B------:R-:W0:Y:S01]  /*2ee0*/  I2F.F16 R44, R44 ;  /* 0x0000002c002c7306 */ /* 0x000e220000200c00 */
[----:B--2---:R-:W-:-:S02]  /*2ef0*/  LOP3.LUT R19, R21, 0xff, RZ, 0xc0, !PT ;  /* 0x000000ff15137812 */ /* 0x004fc400078ec0ff */
[----:B------:R-:W-:Y:S02]  /*2f00*/  LEA.HI R42, R23, 0xffffff80, RZ, 0x8 ;  /* 0xffffff80172a7811 */ /* 0x000fe400078f40ff */
[----:B------:R-:W-:-:S03]  /*2f10*/  IADD3 R46, R19, -0x80, RZ ;  /* 0xffffff80132e7810 */ /* 0x000fc60007ffe0ff */
[----:B------:R2:W0:Y:S01]  /*2f20*/  I2F.F16 R38, R42 ;  /* 0x0000002a00267306 */ /* 0x0004220000200c00 */
[----:B------:R-:W-:Y:S02]  /*2f30*/  LOP3.LUT R19, R22, 0xff, RZ, 0xc0, !PT ;  /* 0x000000ff16137812 */ /* 0x000fe400078ec0ff */
[----:B------:R-:W-:Y:S02]  /*2f40*/  LEA.HI R35, R20, 0xffffff80, RZ, 0x8 ;  /* 0xffffff8014237811 */ /* 0x000fe400078f40ff */
[----:B------:R-:W-:Y:S02]  /*2f50*/  IADD3 R47, R19, -0x80, RZ ;  /* 0xffffff80132f7810 */ /* 0x000fe40007ffe0ff */
[----:B------:R-:W-:Y:S01]  /*2f60*/  SHF.R.U32.HI R19, RZ, 0x8, R20 ;  /* 0x00000008ff137819 */ /* 0x000fe20000011614 */
[----:B------:R-:W0:Y:S01]  /*2f70*/  I2F.F16 R46, R46 ;  /* 0x0000002e002e7306 */ /* 0x000e220000200c00 */
[----:B--2---:R-:W-:Y:S02]  /*2f80*/  IADD3 R42, R18, -0x80, RZ ;  /* 0xffffff80122a7810 */ /* 0x004fe40007ffe0ff */
[----:B------:R-:W-:-:S02]  /*2f90*/  LOP3.LUT R18, R20, 0xff, RZ, 0xc0, !PT ;  /* 0x000000ff14127812 */ /* 0x000fc400078ec0ff */
[----:B------:R-:W-:Y:S02]  /*2fa0*/  SHF.R.U32.HI R20, RZ, 0x10, R20 ;  /* 0x00000010ff147819 */ /* 0x000fe40000011614 */
[----:B------:R-:W-:Y:S01]  /*2fb0*/  IADD3 R18, R18, -0x80, RZ ;  /* 0xffffff8012127810 */ /* 0x000fe20007ffe0ff */
[----:B------:R-:W2:Y:S01]  /*2fc0*/  I2F.F16 R35, R35 ;  /* 0x0000002300237306 */ /* 0x000ea20000200c00 */
[----:B------:R-:W-:Y:S02]  /*2fd0*/  LOP3.LUT R19, R19, 0xff, RZ, 0xc0, !PT ;  /* 0x000000ff13137812 */ /* 0x000fe400078ec0ff */
[----:B------:R-:W-:Y:S02]  /*2fe0*/  SHF.R.U32.HI R52, RZ, 0x8, R22 ;  /* 0x00000008ff347819 */ /* 0x000fe40000011616 */
[----:B------:R-:W-:Y:S02]  /*2ff0*/  IADD3 R19, R19, -0x80, RZ ;  /* 0xffffff8013137810 */ /* 0x000fe40007ffe0ff */
[----:B------:R-:W-:Y:S01]  /*3000*/  SHF.R.U32.HI R49, RZ, 0x8, R21 ;  /* 0x00000008ff317819 */ /* 0x000fe20000011615 */
[----:B------:R0:W1:Y:S01]  /*3010*/  I2F.F16 R45, R18 ;  /* 0x00000012002d7306 */ /* 0x0000620000200c00 */
[----:B------:R-:W-:-:S02]  /*3020*/  LOP3.LUT R52, R52, 0xff, RZ, 0xc0, !PT ;  /* 0x000000ff34347812 */ /* 0x000fc400078ec0ff */
[----:B------:R-:W-:Y:S02]  /*3030*/  LEA.HI R37, R22, 0xffffff80, RZ, 0x8 ;  /* 0xffffff8016257811 */ /* 0x000fe400078f40ff */
[----:B------:R-:W-:Y:S02]  /*3040*/  LOP3.LUT R50, R49, 0xff, RZ, 0xc0, !PT ;  /* 0x000000ff31327812 */ /* 0x000fe400078ec0ff */
[----:B------:R-:W-:Y:S01]  /*3050*/  LOP3.LUT R48, R23, 0xff, RZ, 0xc0, !PT ;  /* 0x000000ff17307812 */ /* 0x000fe200078ec0ff */
[----:B------:R-:W1:Y:S01]  /*3060*/  I2F.F16 R42, R42 ;  /* 0x0000002a002a7306 */ /* 0x000e620000200c00 */
[----:B0-----:R-:W-:Y:S02]  /*3070*/  LOP3.LUT R18, R20, 0xff, RZ, 0xc0, !PT ;  /* 0x000000ff14127812 */ /* 0x001fe400078ec0ff */
[----:B------:R-:W-:Y:S02]  /*3080*/  SHF.R.U32.HI R51, RZ, 0x10, R21 ;  /* 0x00000010ff337819 */ /* 0x000fe40000011615 */
[----:B------:R-:W-:-:S02]  /*3090*/  IADD3 R18, R18, -0x80, RZ ;  /* 0xffffff8012127810 */ /* 0x000fc40007ffe0ff */
[----:B------:R-:W-:Y:S01]  /*30a0*/  LOP3.LUT R51, R51, 0xff, RZ, 0xc0, !PT ;  /* 0x000000ff33337812 */ /* 0x000fe200078ec0ff */
[----:B------:R0:W1:Y:S01]  /*30b0*/  I2F.F16 R20, R19 ;  /* 0x0000001300147306 */ /* 0x0000620000200c00 */
[----:B------:R-:W-:Y:S02]  /*30c0*/  LEA.HI R36, R21, 0xffffff80, RZ, 0x8 ;  /* 0xffffff8015247811 */ /* 0x000fe400078f40ff */
[----:B------:R-:W-:Y:S02]  /*30d0*/  IADD3 R21, R50, -0x80, RZ ;  /* 0xffffff8032157810 */ /* 0x000fe40007ffe0ff */
[----:B------:R-:W-:Y:S02]  /*30e0*/  IADD3 R48, R48, -0x80, RZ ;  /* 0xffffff8030307810 */ /* 0x000fe40007ffe0ff */
[----:B------:R-:W-:Y:S01]  /*30f0*/  IADD3 R50, R51, -0x80, RZ ;  /* 0xffffff8033327810 */ /* 0x000fe20007ffe0ff */
[----:B------:R1:W2:Y:S01]  /*3100*/  I2F.F16 R49, R18 ;  /* 0x0000001200317306 */ /* 0x0002a20000200c00 */
[----:B0-----:R-:W-:-:S02]  /*3110*/  SHF.R.U32.HI R19, RZ, 0x10, R22 ;  /* 0x00000010ff137819 */ /* 0x001fc40000011616 */
[----:B------:R-:W-:Y:S02]  /*3120*/  IADD3 R22, R52, -0x80, RZ ;  /* 0xffffff8034167810 */ /* 0x000fe40007ffe0ff */
[----:B------:R-:W-:Y:S02]  /*3130*/  PRMT R52, R6, 0x9910, RZ ;  /* 0x0000991006347816 */ /* 0x000fe400000000ff */
[----:B------:R-:W-:Y:S01]  /*3140*/  LOP3.LUT R19, R19, 0xff, RZ, 0xc0, !PT ;  /* 0x000000ff13137812 */ /* 0x000fe200078ec0ff */
[----:B------:R-:W0:Y:S01]  /*3150*/  I2F.F16 R36, R36 ;  /* 0x0000002400247306 */ /* 0x000e220000200c00 */
[--C-:B-1----:R-:W-:Y:S02]  /*3160*/  SHF.R.U32.HI R18, RZ, 0x8, R23.reuse ;  /* 0x00000008ff127819 */ /* 0x102fe40000011617 */
[----:B------:R-:W-:Y:S02]  /*3170*/  SHF.R.U32.HI R23, RZ, 0x10, R23 ;  /* 0x00000010ff177819 */ /* 0x000fe40000011617 */
[----:B------:R-:W-:-:S02]  /*3180*/  ISETP.NE.AND P0, PT, R52, RZ, PT ;  /* 0x000000ff3400720c */ /* 0x000fc40003f05270 */
[----:B------:R-:W-:Y:S01]  /*3190*/  LOP3.LUT R52, R23, 0xff, RZ, 0xc0, !PT ;  /* 0x000000ff17347812 */ /* 0x000fe200078ec0ff */
[----:B------:R-:W1:Y:S01]  /*31a0*/  I2F.F16 R37, R37 ;  /* 0x0000002500257306 */ /* 0x000e620000200c00 */
[----:B------:R-:W-:Y:S02]  /*31b0*/  LOP3.LUT R18, R18, 0xff, RZ, 0xc0, !PT ;  /* 0x000000ff12127812 */ /* 0x000fe400078ec0ff */
[----:B------:R-:W-:Y:S02]  /*31c0*/  IADD3 R52, R52, -0x80, RZ ;  /* 0xffffff8034347810 */ /* 0x000fe40007ffe0ff */
[----:B------:R-:W-:Y:S02]  /*31d0*/  IADD3 R19, R19, -0x80, RZ ;  /* 0xffffff8013137810 */ /* 0x000fe40007ffe0ff */
[----:B------:R-:W-:Y:S01]  /*31e0*/  IADD3 R18, R18, -0x80, RZ ;  /* 0xffffff8012127810 */ /* 0x000fe20007ffe0ff */
[----:B------:R-:W0:Y:S01]  /*31f0*/  I2F.F16 R47, R47 ;  /* 0x0000002f002f7306 */ /* 0x000e220000200c00 */
[----:B------:R-:W-:-:S07]  /*3200*/  ISETP.LT.OR P0, PT, R5, 0x2, !P0 ;  /* 0x000000020500780c */ /* 0x000fce0004701670 */
        /* <DEDUP_REMOVED lines=98> */
.L_x_3196:
[----:B-1234-:R-:W-:Y:S05]  /*3830*/  @P0 BRA `(.L_x_3195) ;  /* 0x000005a000000947 */ /* 0x01efea0003800000 */
[----:B------:R-:W1:Y:S01]  /*3840*/  LDS.64 R54, [UR4+0x90] ;  /* 0x00009004ff367984 */ /* 0x000e620008000a00 */
[----:B------:R-:W-:Y:S02]  /*3850*/  HADD2.F32 R58, -RZ, R31.H0_H0 ;  /* 0x2000001fff3a7230 */ /* 0x000fe40000004100 */
[----:B------:R-:W-:Y:S01]  /*3860*/  HADD2.F32 R32, -RZ, R32.H0_H0 ;  /* 0x20000020ff207230 */ /* 0x000fe20000004100 */
[----:B0-----:R-:W0:Y:S01]  /*3870*/  LDS.64 R18, [UR4+0x98] ;  /* 0x00009804ff127984 */ /* 0x001e220008000a00 */
        /* <DEDUP_REMOVED lines=31> */
[----:B------:R-:W-:Y:S01]  /*3a70*/  FFMA.FTZ R53, R62, R53, RZ ;  /* 0x000000353e357223 */ /* 0x000fe200000100ff */
[----:B------:R-:W-:Y:S01]  /*3a80*/  HADD2.F32 R52, -RZ, R52.H0_H0 ;  /* 0x20000034ff347230 */ /* 0x000fe20000004100 */
[----:B------:R-:W-:Y:S01]  /*3a90*/  FFMA.FTZ R33, R41, R54, R33 ;  /* 0x0000003629217223 */ /* 0x000fe20000010021 */
[----:B------:R-:W-:Y:S01]  /*3aa0*/  HADD2.F32 R35, -RZ, R35.H0_H0 ;  /* 0x20000023ff237230 */ /* 0x000fe20000004100 */
[-C--:B------:R-:W-:Y:S01]  /*3ab0*/  FFMA.FTZ R16, R16, R56.reuse, R17 ;  /* 0x0000003810107223 */ /* 0x080fe20000010011 */
[--C-:B0-----:R-:W-:Y:S01]  /*3ac0*/  HADD2.F32 R17, -RZ, R18.reuse.H0_H0 ;  /* 0x20000012ff117230 */ /* 0x101fe20000004100 */
[----:B------:R-:W-:Y:S01]  /*3ad0*/  FFMA.FTZ R32, R32, R56, R31 ;  /* 0x0000003820207223 */ /* 0x000fe2000001001f */
[----:B------:R-:W-:Y:S01]  /*3ae0*/  HADD2.F32 R31, -RZ, R47.H0_H0 ;  /* 0x2000002fff1f7230 */ /* 0x000fe20000004100 */
        /* <DEDUP_REMOVED lines=47> */
.L_x_3195:
        /* <DEDUP_REMOVED lines=205> */
.L_x_3198:
        /* <DEDUP_REMOVED lines=91> */
.L_x_3197:
        /* <DEDUP_REMOVED lines=205> */
.L_x_3200:
        /* <DEDUP_REMOVED lines=91> */
.L_x_3199:
[----:B------:R-:W-:Y:S01]  /*62e0*/  IADD3 R9, R9, 0x20, RZ ;  /* 0x0000002009097810 */ /* 0x000fe20007ffe0ff */
[----:B------:R-:W-:Y:S01]  /*62f0*/  UIADD3 UR4, UR4, 0x40, URZ ;  /* 0x0000004004047890 */ /* 0x000fe2000fffe03f */
[----:B------:R-:W-:Y:S02]  /*6300*/  IMAD.WIDE R26, R15, 0x8, R26 ;  /* 0x000000080f1a7825 */ /* 0x000fe400078e021a */
[C---:B------:R-:W-:Y:S02]  /*6310*/  ISETP.GE.AND P0, PT, R9.reuse, c[0x0][0x1a8], PT ;  /* 0x00006a0009007a0c */ /* 0x040fe40003f06270 */
[----:B------:R-:W-:Y:S01]  /*6320*/  ISETP.LT.AND P2, PT, R9, R8, PT ;  /* 0x000000080900720c */ /* 0x000fe20003f41270 */
[----:B0-----:R-:W-:-:S12]  /*6330*/  IMAD.WIDE R24, R15, 0x8, R24 ;  /* 0x000000080f187825 */ /* 0x001fd800078e0218 */
[----:B------:R-:W-:Y:S05]  /*6340*/  @!P0 BRA P2, `(.L_x_3201) ;  /* 0xffffb4d000008947 */ /* 0x000fea000103ffff */
.L_x_3192:
        /* <DEDUP_REMOVED lines=8> */
.L_x_3207:
        /* <DEDUP_REMOVED lines=41> */
[----:B------:R-:W-:-:S05]  /*6660*/  LOP3.LUT R14, R14, 0x64006400, RZ, 0xfc, !PT ;  /* 0x640064000e0e7812 */ /* 0x000fca00078efcff */
        /* <DEDUP_REMOVED lines=17> */
[----:B------:R-:W-:Y:S02]  /*6780*/  LOP3.LUT R45, R36, 0x300030, R31, 0xf8, !PT ;  /* 0x00300030242d7812 */ /* 0x000fe400078ef81f */
[----:B--2---:R-:W-:-:S02]  /*6790*/  SHF.R.U32.HI R26, RZ, 0xc, R17 ;  /* 0x0000000cff1a7819 */ /* 0x004fc40000011611 */
[----:B------:R-:W-:Y:S02]  /*67a0*/  SHF.R.U32.HI R31, RZ, 0xc, R19 ;  /* 0x0000000cff1f7819 */ /* 0x000fe40000011613 */
[----:B------:R-:W-:Y:S02]  /*67b0*/  LOP3.LUT R40, R21, 0x300030, R20, 0xf8, !PT ;  /* 0x0030003015287812 */ /* 0x000fe400078ef814 */
[----:B------:R-:W-:Y:S02]  /*67c0*/  LOP3.LUT R53, R42, 0x300030, R49, 0xf8, !PT ;  /* 0x003000302a357812 */ /* 0x000fe400078ef831 */
        /* <DEDUP_REMOVED lines=13> */
[----:B------:R-:W-:Y:S02]  /*68a0*/  SHF.R.U32.HI R42, RZ, 0x6, R18 ;  /* 0x00000006ff2a7819 */ /* 0x000fe40000011612 */
[----:B------:R-:W-:-:S02]  /*68b0*/  SHF.R.U32.HI R16, RZ, 0x6, R16 ;  /* 0x00000006ff107819 */ /* 0x000fc40000011610 */
        /* <DEDUP_REMOVED lines=118> */
.L_x_3204:
        /* <DEDUP_REMOVED lines=43> */
.L_x_3203:
        /* <DEDUP_REMOVED lines=11> */
[----:B--2---:R-:W-:Y:S02]  /*7380*/  SHF.R.U32.HI R32, RZ, 0xc, R28 ;  /* 0x0000000cff207819 */ /* 0x004fe4000001161c */
[----:B------:R-:W-:Y:S02]  /*7390*/  SHF.R.U32.HI R34, RZ, 0xc, R29 ;  /* 0x0000000cff227819 */ /* 0x000fe4000001161d */
[--C-:B------:R-:W-:Y:S02]  /*73a0*/  SHF.R.U32.HI R39, RZ, 0xc, R30.reuse ;  /* 0x0000000cff277819 */ /* 0x100fe4000001161e */
[----:B------:R-:W-:Y:S02]  /*73b0*/  LOP3.LUT R38, R30, 0x3f003f, RZ, 0xc0, !PT ;  /* 0x003f003f1e267812 */ /* 0x000fe400078ec0ff */
        /* <DEDUP_REMOVED lines=17> */
[----:B------:R-:W-:Y:S02]  /*74d0*/  LOP3.LUT R23, R34, 0xf000f, RZ, 0xc0, !PT ;  /* 0x000f000f22177812 */ /* 0x000fe400078ec0ff */
[----:B------:R-:W-:-:S02]  /*74e0*/  SHF.R.U32.HI R40, RZ, 0x8, R22 ;  /* 0x00000008ff287819 */ /* 0x000fc40000011616 */
[--C-:B------:R-:W-:Y:S02]  /*74f0*/  SHF.R.U32.HI R42, RZ, 0xa, R22.reuse ;  /* 0x0000000aff2a7819 */ /* 0x100fe40000011616 */
[----:B------:R-:W-:Y:S02]  /*7500*/  LOP3.LUT R44, R22, 0x3f003f, RZ, 0xc0, !PT ;  /* 0x003f003f162c7812 */ /* 0x000fe400078ec0ff */
[----:B------:R-:W-:Y:S02]  /*7510*/  SHF.R.U32.HI R45, RZ, 0x6, R22 ;  /* 0x00000006ff2d7819 */ /* 0x000fe40000011616 */
[----:B------:R-:W-:Y:S02]  /*7520*/  LOP3.LUT R43, R39, 0xf000f, RZ, 0xc0, !PT ;  /* 0x000f000f272b7812 */ /* 0x000fe400078ec0ff */
[----:B------:R-:W-:Y:S02]  /*7530*/  LOP3.LUT R22, R21, 0x300030, R26, 0xf8, !PT ;  /* 0x0030003015167812 */ /* 0x000fe400078ef81a */
[----:B------:R-:W-:-:S02]  /*7540*/  LOP3.LUT R39, R23, 0x300030, R20, 0xf8, !PT ;  /* 0x0030003017277812 */ /* 0x000fc400078ef814 */
[--C-:B---3--:R-:W-:Y:S02]  /*7550*/  SHF.R.U32.HI R26, RZ, 0xc, R17.reuse ;  /* 0x0000000cff1a7819 */ /* 0x108fe40000011611 */
[----:B------:R-:W-:Y:S02]  /*7560*/  LOP3.LUT R23, R17, 0x3f003f, RZ, 0xc0, !PT ;  /* 0x003f003f11177812 */ /* 0x000fe400078ec0ff */
[----:B------:R-:W-:Y:S02]  /*7570*/  SHF.R.U32.HI R32, RZ, 0x6, R17 ;  /* 0x00000006ff207819 */ /* 0x000fe40000011611 */
[----:B------:R-:W-:Y:S02]  /*7580*/  SHF.R.U32.HI R17, RZ, 0xc, R18 ;  /* 0x0000000cff117819 */ /* 0x000fe40000011612 */
[----:B------:R-:W-:Y:S02]  /*7590*/  LOP3.LUT R51, R47, 0xf000f, RZ, 0xc0, !PT ;  /* 0x000f000f2f337812 */ /* 0x000fe400078ec0ff */
[----:B------:R-:W-:-:S02]  /*75a0*/  LOP3.LUT R14, R28, 0x3f003f, RZ, 0xc0, !PT ;  /* 0x003f003f1c0e7812 */ /* 0x000fc400078ec0ff */
[----:B------:R-:W-:Y:S02]  /*75b0*/  LOP3.LUT R47, R43, 0x300030, R40, 0xf8, !PT ;  /* 0x003000302b2f7812 */ /* 0x000fe400078ef828 */
[----:B------:R-:W-:Y:S02]  /*75c0*/  SHF.R.U32.HI R28, RZ, 0x6, R28 ;  /* 0x00000006ff1c7819 */ /* 0x000fe4000001161c */
[----:B------:R-:W-:Y:S02]  /*75d0*/  LOP3.LUT R33, R29, 0x3f003f, RZ, 0xc0, !PT ;  /* 0x003f003f1d217812 */ /* 0x000fe400078ec0ff */
[----:B------:R-:W-:Y:S02]  /*75e0*/  SHF.R.U32.HI R40, RZ, 0xc, R19 ;  /* 0x0000000cff287819 */ /* 0x000fe40000011613 */
[----:B------:R-:W-:Y:S02]  /*75f0*/  LOP3.LUT R17, R17, 0xf000f, RZ, 0xc0, !PT ;  /* 0x000f000f11117812 */ /* 0x000fe400078ec0ff */
[----:B------:R-:W-:-:S02]  /*7600*/  SHF.R.U32.HI R29, RZ, 0x6, R29 ;  /* 0x00000006ff1d7819 */ /* 0x000fc4000001161d */
[----:B------:R-:W-:Y:S02]  /*7610*/  LOP3.LUT R56, R51, 0x300030, R48, 0xf8, !PT ;  /* 0x0030003033387812 */ /* 0x000fe400078ef830 */
        /* <DEDUP_REMOVED lines=11> */
[----:B------:R-:W-:Y:S02]  /*76d0*/  SHF.R.U32.HI R16, RZ, 0x6, R16 ;  /* 0x00000006ff107819 */ /* 0x000fe40000011610 */
[----:B------:R-:W-:Y:S02]  /*76e0*/  LOP3.LUT R18, R21, 0xf000f, RZ, 0xc0, !PT ;  /* 0x000f000f15127812 */ /* 0x000fe400078ec0ff */
[----:B------:R-:W-:Y:S02]  /*76f0*/  LOP3.LUT R26, R26, 0xf000f, RZ, 0xc0, !PT ;  /* 0x000f000f1a1a7812 */ /* 0x000fe400078ec0ff */
[----:B------:R-:W-:Y:S02]  /*7700*/  LOP3.LUT R49, R49, 0x3f003f, RZ, 0xc0, !PT ;  /* 0x003f003f31317812 */ /* 0x000fe400078ec0ff */
[----:B------:R-:W-:Y:S02]  /*7710*/  LOP3.LUT R57, R19, 0x300030, R54, 0xf8, !PT ;  /* 0x0030003013397812 */ /* 0x000fe400078ef836 */
        /* <DEDUP_REMOVED lines=117> */
.L_x_3206:
        /* <DEDUP_REMOVED lines=43> */
.L_x_3205:
        /* <DEDUP_REMOVED lines=8> */
.L_x_3202:
[----:B------:R-:W-:-:S04]  /*81a0*/  ISETP.GE.AND P0, PT, R9, R8, PT ;  /* 0x000000080900720c */ /* 0x000fc80003f06270 */
[----:B------:R-:W-:-:S13]  /*81b0*/  ISETP.GE.OR P0, PT, R9, c[0x0][0x1b0], P0 ;  /* 0x00006c0009007a0c */ /* 0x000fda0000706670 */
[----:B------:R-:W-:Y:S05]  /*81c0*/  @P0 BRA `(.L_x_3208) ;  /* 0x00001b6000000947 */ /* 0x000fea0003800000 */
[----:B------:R-:W-:-:S04]  /*81d0*/  PRMT R14, R6, 0x9910, RZ ;  /* 0x00009910060e7816 */ /* 0x000fc800000000ff */
[----:B------:R-:W-:-:S04]  /*81e0*/  ISETP.NE.AND P0, PT, R14, RZ, PT ;  /* 0x000000ff0e00720c */ /* 0x000fc80003f05270 */
[----:B------:R-:W-:Y:S02]  /*81f0*/  ISETP.LT.OR P0, PT, R5, 0x2, !P0 ;  /* 0x000000020500780c */ /* 0x000fe40004701670 */
.L_x_3211:
[----:B------:R-:W-:Y:S01]  /*8200*/  ISETP.NE.AND P2, PT, R9, R4, PT ;  /* 0x000000040900720c */ /* 0x000fe20003f45270 */
[----:B-----5:R-:W-:-:S04]  /*8210*/  IMAD.MOV.U32 R29, RZ, RZ, c[0x0][0x18c] ;  /* 0x00006300ff1d7624 */ /* 0x020fc800078e00ff */
[C---:B------:R-:W-:Y:S02]  /*8220*/  IMAD.WIDE R36, R29.reuse, 0x4, R24 ;  /* 0x000000041d247825 */ /* 0x040fe400078e0218 */
        /* <DEDUP_REMOVED lines=24> */
[--C-:B------:R-:W-:Y:S02]  /*83b0*/  SHF.R.U32.HI R47, RZ, 0xe, R36.reuse ;  /* 0x0000000eff2f7819 */ /* 0x100fe40000011624 */
[C---:B------:R-:W-:Y:S02]  /*83c0*/  LOP3.LUT R42, R36.reuse, 0x3e003e0, RZ, 0xc0, !PT ;  /* 0x03e003e0242a7812 */ /* 0x040fe400078ec0ff */
[----:B------:R-:W-:Y:S02]  /*83d0*/  LOP3.LUT R73, R36, 0x1f001f, RZ, 0xc0, !PT ;  /* 0x001f001f24497812 */ /* 0x000fe400078ec0ff */
[----:B------:R-:W-:-:S02]  /*83e0*/  SHF.R.U32.HI R74, RZ, 0xa, R36 ;  /* 0x0000000aff4a7819 */ /* 0x000fc40000011624 */
        /* <DEDUP_REMOVED lines=28> */
[----:B------:R-:W-:Y:S02]  /*85b0*/  LOP3.LUT R84, R84, 0x10001, RZ, 0xc0, !PT ;  /* 0x0001000154547812 */ /* 0x000fe400078ec0ff */
        /* <DEDUP_REMOVED lines=8> */
[----:B------:R-:W-:Y:S02]  /*8640*/  SHF.R.U32.HI R52, RZ, 0xe, R37 ;  /* 0x0000000eff347819 */ /* 0x000fe40000011625 */
[--C-:B------:R-:W-:Y:S02]  /*8650*/  SHF.R.U32.HI R22, RZ, 0xc, R23.reuse ;  /* 0x0000000cff167819 */ /* 0x100fe40000011617 */
[C---:B------:R-:W-:Y:S02]  /*8660*/  LOP3.LUT R35, R23.reuse, 0x3e003e0, RZ, 0xc0, !PT ;  /* 0x03e003e017237812 */ /* 0x040fe400078ec0ff */
[----:B------:R-:W-:Y:S02]  /*8670*/  LOP3.LUT R70, R23, 0x1f001f, RZ, 0xc0, !PT ;  /* 0x001f001f17467812 */ /* 0x000fe400078ec0ff */
[----:B------:R-:W-:-:S02]  /*8680*/  SHF.R.U32.HI R72, RZ, 0xa, R23 ;  /* 0x0000000aff487819 */ /* 0x000fc40000011617 */
[----:B------:R-:W-:Y:S02]  /*8690*/  LOP3.LUT R51, R51, 0x10001, RZ, 0xc0, !PT ;  /* 0x0001000133337812 */ /* 0x000fe400078ec0ff */
[----:B------:R-:W-:Y:S02]  /*86a0*/  PRMT R23, R7, 0x9910, RZ ;  /* 0x0000991007177816 */ /* 0x000fe400000000ff */
[----:B------:R-:W-:Y:S02]  /*86b0*/  LOP3.LUT R82, R81, 0x20002, R82, 0xf8, !PT ;  /* 0x0002000251527812 */ /* 0x000fe400078ef852 */
[----:B------:R-:W-:Y:S02]  /*86c0*/  LOP3.LUT R47, R46, 0x20002, R47, 0xf8, !PT ;  /* 0x000200022e2f7812 */ /* 0x000fe400078ef82f */
[----:B------:R-:W-:Y:S02]  /*86d0*/  LOP3.LUT R85, R84, 0x20002, R85, 0xf8, !PT ;  /* 0x0002000254557812 */ /* 0x000fe400078ef855 */
[----:B------:R-:W-:-:S02]  /*86e0*/  LOP3.LUT R52, R51, 0x20002, R52, 0xf8, !PT ;  /* 0x0002000233347812 */ /* 0x000fc400078ef834 */
[----:B------:R-:W-:Y:S02]  /*86f0*/  ISETP.NE.AND P2, PT, R23, RZ, PT ;  /* 0x000000ff1700720c */ /* 0x000fe40003f45270 */
[----:B------:R-:W-:Y:S02]  /*8700*/  LOP3.LUT R82, R82, 0x40004, R83, 0xf8, !PT ;  /* 0x0004000452527812 */ /* 0x000fe400078ef853 */
[----:B------:R-:W-:Y:S02]  /*8710*/  LOP3.LUT R47, R47, 0x40004, R48, 0xf8, !PT ;  /* 0x000400042f2f7812 */ /* 0x000fe400078ef830 */
[----:B------:R-:W-:Y:S02]  /*8720*/  LOP3.LUT R23, R85, 0x40004, R86, 0xf8, !PT ;  /* 0x0004000455177812 */ /* 0x000fe400078ef856 */
[----:B------:R-:W-:Y:S02]  /*8730*/  LOP3.LUT R53, R52, 0x40004, R53, 0xf8, !PT ;  /* 0x0004000434357812 */ /* 0x000fe400078ef835 */
[----:B------:R-:W-:-:S02]  /*8740*/  LOP3.LUT R89, R82, 0x80008, R21, 0xf8, !PT ;  /* 0x0008000852597812 */ /* 0x000fc400078ef815 */
[----:B------:R-:W-:Y:S02]  /*8750*/  LOP3.LUT R81, R47, 0x80008, R50, 0xf8, !PT ;  /* 0x000800082f517812 */ /* 0x000fe400078ef832 */
[----:B------:R-:W-:Y:S02]  /*8760*/  LOP3.LUT R93, R23, 0x80008, R22, 0xf8, !PT ;  /* 0x00080008175d7812 */ /* 0x000fe400078ef816 */
[----:B------:R-:W-:Y:S02]  /*8770*/  LOP3.LUT R31, R25, 0x3e003e0, RZ, 0xc0, !PT ;  /* 0x03e003e0191f7812 */ /* 0x000fe400078ec0ff */
[----:B------:R-:W-:Y:S02]  /*8780*/  LOP3.LUT R28, R26, 0x3e003e0, RZ, 0xc0, !PT ;  /* 0x03e003e01a1c7812 */ /* 0x000fe400078ec0ff */
[----:B------:R-:W-:Y:S02]  /*8790*/  LOP3.LUT R85, R53, 0x80008, R20, 0xf8, !PT ;  /* 0x0008000835557812 */ /* 0x000fe400078ef814 */
[----:B------:R-:W-:-:S02]  /*87a0*/  LOP3.LUT R40, R37, 0x3e003e0, RZ, 0xc0, !PT ;  /* 0x03e003e025287812 */ /* 0x000fc400078ec0ff */
[----:B------:R-:W-:Y:S02]  /*87b0*/  LOP3.LUT R64, R37, 0x1f001f, RZ, 0xc0, !PT ;  /* 0x001f001f25407812 */ /* 0x000fe400078ec0ff */
[----:B------:R-:W-:Y:S02]  /*87c0*/  SHF.R.U32.HI R62, RZ, 0xa, R37 ;  /* 0x0000000aff3e7819 */ /* 0x000fe40000011625 */
[C---:B------:R-:W-:Y:S02]  /*87d0*/  LOP3.LUT R37, R39.reuse, 0x3e003e0, RZ, 0xc0, !PT ;  /* 0x03e003e027257812 */ /* 0x040fe400078ec0ff */
[----:B------:R-:W-:Y:S02]  /*87e0*/  LOP3.LUT R49, R39, 0x1f001f, RZ, 0xc0, !PT ;  /* 0x001f001f27317812 */ /* 0x000fe400078ec0ff */
[----:B------:R-:W-:Y:S01]  /*87f0*/  SHF.R.U32.HI R54, RZ, 0xa, R39 ;  /* 0x0000000aff367819 */ /* 0x000fe20000011627 */
[----:B------:R-:W-:Y:S01]  /*8800*/  IMAD.MOV.U32 R39, RZ, RZ, 0x2800 ;  /* 0x00002800ff277424 */ /* 0x000fe200078e00ff */
        /* <DEDUP_REMOVED lines=54> */
[----:B------:R-:W-:Y:S01]  /*8b70*/  HFMA2 R34, R34, R39.H0_H0, -48, -48 ;  /* 0xd200d20022227431 */ /* 0x000fe20000040027 */
[----:B------:R-:W-:Y:S02]  /*8b80*/  LOP3.LUT R24, R24, 0x64006400, RZ, 0xfc, !PT ;  /* 0x6400640018187812 */ /* 0x000fe400078efcff */
[----:B--2---:R-:W-:Y:S02]  /*8b90*/  SHF.R.U32.HI R46, RZ, 0xb, R16 ;  /* 0x0000000bff2e7819 */ /* 0x004fe40000011610 */
        /* <DEDUP_REMOVED lines=14> */
[----:B------:R-:W-:Y:S01]  /*8c80*/  LOP3.LUT R82, R45, 0x64006400, RZ, 0xfc, !PT ;  /* 0x640064002d527812 */ /* 0x000fe200078efcff */
[-C--:B------:R-:W-:Y:S01]  /*8c90*/  HFMA2 R45, R98, R39.reuse.H0_H0, -48, -48 ;  /* 0xd200d200622d7431 */ /* 0x080fe20000040027 */
[--C-:B------:R-:W-:Y:S01]  /*8ca0*/  SHF.R.U32.HI R48, RZ, 0xb, R18.reuse ;  /* 0x0000000bff307819 */ /* 0x100fe20000011612 */
[-C--:B------:R-:W-:Y:S01]  /*8cb0*/  HFMA2 R43, R46, R39.reuse.H0_H0, -48, -48 ;  /* 0xd200d2002e2b7431 */ /* 0x080fe20000040027 */
[----:B------:R-:W-:Y:S01]  /*8cc0*/  SHF.R.U32.HI R51, RZ, 0xa, R18 ;  /* 0x0000000aff337819 */ /* 0x000fe20000011612 */
[-C--:B------:R-:W-:Y:S01]  /*8cd0*/  HFMA2 R38, R82, R39.reuse.H0_H0, -48, -48 ;  /* 0xd200d20052267431 */ /* 0x080fe20000040027 */
[C---:B------:R-:W-:Y:S01]  /*8ce0*/  LOP3.LUT R87, R18.reuse, 0x3e003e0, RZ, 0xc0, !PT ;  /* 0x03e003e012577812 */ /* 0x040fe200078ec0ff */
[-C--:B------:R-:W-:Y:S01]  /*8cf0*/  HFMA2 R46, R90, R39.reuse.H0_H0, -48, -48 ;  /* 0xd200d2005a2e7431 */ /* 0x080fe20000040027 */
[----:B------:R-:W-:Y:S02]  /*8d00*/  LOP3.LUT R50, R18, 0x1f001f, RZ, 0xc0, !PT ;  /* 0x001f001f12327812 */ /* 0x000fe400078ec0ff */
[----:B------:R-:W-:Y:S01]  /*8d10*/  LOP3.LUT R28, R47, 0x64006400, RZ, 0xfc, !PT ;  /* 0x640064002f1c7812 */ /* 0x000fe200078efcff */
[----:B------:R-:W-:Y:S01]  /*8d20*/  HFMA2 R47, R84, R39.H0_H0, -48, -48 ;  /* 0xd200d200542f7431 */ /* 0x000fe20000040027 */
[----:B------:R-:W-:-:S02]  /*8d30*/  LOP3.LUT R18, R85, 0x100010, R16, 0xf8, !PT ;  /* 0x0010001055127812 */ /* 0x000fc400078ef810 */
[----:B------:R-:W-:Y:S01]  /*8d40*/  LOP3.LUT R30, R83, 0x64006400, RZ, 0xfc, !PT ;  /* 0x64006400531e7812 */ /* 0x000fe200078efcff */
[-C--:B------:R-:W-:Y:S01]  /*8d50*/  HFMA2 R31, R28, R39.reuse.H0_H0, -48, -48 ;  /* 0xd200d2001c1f7431 */ /* 0x080fe20000040027 */
[----:B------:R-:W-:Y:S02]  /*8d60*/  LOP3.LUT R81, R62, 0x1f001f, RZ, 0xc0, !PT ;  /* 0x001f001f3e517812 */ /* 0x000fe400078ec0ff */
[----:B------:R-:W-:Y:S01]  /*8d70*/  LOP3.LUT R82, R67, 0x1f001f, RZ, 0xc0, !PT ;  /* 0x001f001f43527812 */ /* 0x000fe200078ec0ff */
[----:B------:R-:W-:Y:S01]  /*8d80*/  HFMA2 R30, R30, R39.H0_H0, -48, -48 ;  /* 0xd200d2001e1e7431 */ /* 0x000fe20000040027 */
        /* <DEDUP_REMOVED lines=167> */
.L_x_3210:
        /* <DEDUP_REMOVED lines=77> */
.L_x_3209:
[----:B0-----:R-:W-:Y:S01]  /*9cd0*/  IADD3 R9, R9, 0x20, RZ ;  /* 0x0000002009097810 */ /* 0x001fe20007ffe0ff */
[----:B------:R-:W-:Y:S01]  /*9ce0*/  UIADD3 UR4, UR4, 0x40, URZ ;  /* 0x0000004004047890 */ /* 0x000fe2000fffe03f */
[----:B-----5:R-:W-:Y:S02]  /*9cf0*/  IMAD.WIDE R24, R29, 0x4, R14 ;  /* 0x000000041d187825 */ /* 0x020fe400078e020e */
[C---:B------:R-:W-:Y:S02]  /*9d00*/  ISETP.GE.AND P2, PT, R9.reuse, c[0x0][0x1b0], PT ;  /* 0x00006c0009007a0c */ /* 0x040fe40003f46270 */
[----:B------:R-:W-:-:S13]  /*9d10*/  ISETP.LT.AND P3, PT, R9, R8, PT ;  /* 0x000000080900720c */ /* 0x000fda0003f61270 */
[----:B------:R-:W-:Y:S05]  /*9d20*/  @!P2 BRA P3, `(.L_x_3211) ;  /* 0xffffe4d00000a947 */ /* 0x000fea000183ffff */
.L_x_3208:
[----:B------:R-:W-:-:S04]  /*9d30*/  ISETP.GE.AND P0, PT, R9, R8, PT ;  /* 0x000000080900720c */ /* 0x000fc80003f06270 */
[----:B------:R-:W-:-:S13]  /*9d40*/  ISETP.GE.OR P0, PT, R9, c[0x0][0x1b4], P0 ;  /* 0x00006d0009007a0c */ /* 0x000fda0000706670 */
[----:B------:R-:W-:Y:S05]  /*9d50*/  @P0 BRA `(.L_x_3212) ;  /* 0x00003cb000000947 */ /* 0x000fea0003800000 */
[----:B------:R-:W-:-:S04]  /*9d60*/  PRMT R14, R6, 0x9910, RZ ;  /* 0x00009910060e7816 */ /* 0x000fc800000000ff */
[----:B------:R-:W-:-:S04]  /*9d70*/  ISETP.NE.AND P0, PT, R14, RZ, PT ;  /* 0x000000ff0e00720c */ /* 0x000fc80003f05270 */
[----:B------:R-:W-:Y:S02]  /*9d80*/  ISETP.LT.OR P0, PT, R5, 0x2, !P0 ;  /* 0x000000020500780c */ /* 0x000fe40004701670 */
.L_x_3221:
        /* <DEDUP_REMOVED lines=15> */
[----:B------:R-:W-:-:S04]  /*9e80*/  IMAD.MOV.U32 R17, RZ, RZ, c[0x0][0x18c] ;  /* 0x00006300ff117624 */ /* 0x000fc800078e00ff */
[----:B------:R-:W-:-:S06]  /*9e90*/  IMAD.WIDE R28, R17, 0x4, R24 ;  /* 0x00000004111c7825 */ /* 0x000fcc00078e0218 */
[C---:B------:R-:W-:Y:S02]  /*9ea0*/  IMAD.WIDE R20, R17.reuse, 0x4, R28 ;  /* 0x0000000411147825 */ /* 0x040fe400078e021c */
[----:B------:R-:W5:Y:S04]  /*9eb0*/  LDG.E.128.CONSTANT R28, [R28.64] ;  /* 0x000000061c1c7981 */ /* 0x000f68000c1e9d00 */
[----:B------:R-:W-:Y:S02]  /*9ec0*/  IMAD.WIDE R16, R17, 0x4, R20 ;  /* 0x0000000411107825 */ /* 0x000fe400078e0214 */
[----:B------:R-:W5:Y:S04]  /*9ed0*/  LDG.E.128.CONSTANT R20, [R20.64] ;  /* 0x0000000614147981 */ /* 0x000f68000c1e9d00 */
[----:B------:R-:W5:Y:S01]  /*9ee0*/  LDG.E.128.CONSTANT R16, [R16.64] ;  /* 0x0000000610107981 */ /* 0x000f62000c1e9d00 */
[----:B------:R-:W-:-:S04]  /*9ef0*/  PRMT R15, R7, 0x9910, RZ ;  /* 0x00009910070f7816 */ /* 0x000fc800000000ff */
[----:B------:R-:W-:Y:S01]  /*9f00*/  ISETP.NE.AND P2, PT, R15, RZ, PT ;  /* 0x000000ff0f00720c */ /* 0x000fe20003f45270 */
[----:B------:R-:W-:Y:S01]  /*9f10*/  IMAD.MOV.U32 R14, RZ, RZ, 0x2c00 ;  /* 0x00002c00ff0e7424 */ /* 0x000fe200078e00ff */
[C---:B--2---:R-:W-:Y:S02]  /*9f20*/  LOP3.LUT R15, R32.reuse, 0xf000f, RZ, 0xc0, !PT ;  /* 0x000f000f200f7812 */ /* 0x044fe400078ec0ff */
[----:B------:R-:W-:Y:S02]  /*9f30*/  LOP3.LUT R26, R32, 0xf000f0, RZ, 0xc0, !PT ;  /* 0x00f000f0201a7812 */ /* 0x000fe400078ec0ff */
        /* <DEDUP_REMOVED lines=30> */
[----:B------:R-:W-:Y:S01]  /*a120*/  HFMA2 R40, R41, R14.H0_H0, -72, -72 ;  /* 0xd480d48029287431 */ /* 0x000fe2000004000e */
[----:B------:R-:W-:Y:S01]  /*a130*/  LOP3.LUT R15, R15, 0x64006400, RZ, 0xfc, !PT ;  /* 0x640064000f0f7812 */ /* 0x000fe200078efcff */
[----:B------:R-:W-:Y:S01]  /*a140*/  HADD2 R41, R42, -1032, -1032 ;  /* 0xe408e4082a297430 */ /* 0x000fe20000000000 */
[----:B------:R-:W-:Y:S02]  /*a150*/  LOP3.LUT R26, R26, 0x64006400, RZ, 0xfc, !PT ;  /* 0x640064001a1a7812 */ /* 0x000fe400078efcff */
[----:B------:R-:W-:-:S02]  /*a160*/  LOP3.LUT R48, R48, 0x64006400, RZ, 0xfc, !PT ;  /* 0x6400640030307812 */ /* 0x000fc400078efcff */
[----:B------:R-:W-:Y:S01]  /*a170*/  LOP3.LUT R49, R49, 0x64006400, RZ, 0xfc, !PT ;  /* 0x6400640031317812 */ /* 0x000fe200078efcff */
[-C--:B------:R-:W-:Y:S02]  /*a180*/  HFMA2 R42, R43, R14.reuse.H0_H0, -72, -72 ;  /* 0xd480d4802b2a7431 */ /* 0x080fe4000004000e */
[-C--:B------:R-:W-:Y:S02]  /*a190*/  HFMA2 R34, R37, R14.reuse.H0_H0, -72, -72 ;  /* 0xd480d48025227431 */ /* 0x080fe4000004000e */
[----:B------:R-:W-:Y:S02]  /*a1a0*/  HADD2 R43, R44, -1032, -1032 ;  /* 0xe408e4082c2b7430 */ /* 0x000fe40000000000 */
[-C--:B------:R-:W-:Y:S02]  /*a1b0*/  HFMA2 R36, R39, R14.reuse.H0_H0, -72, -72 ;  /* 0xd480d48027247431 */ /* 0x080fe4000004000e */
[----:B------:R-:W-:Y:S02]  /*a1c0*/  HADD2 R37, R46, -1032, -1032 ;  /* 0xe408e4082e257430 */ /* 0x000fe40000000000 */
[----:B------:R-:W-:-:S02]  /*a1d0*/  HFMA2 R44, R45, R14.H0_H0, -72, -72 ;  /* 0xd480d4802d2c7431 */ /* 0x000fc4000004000e */
[----:B------:R-:W-:Y:S02]  /*a1e0*/  HADD2 R15, R15, -1032, -1032 ;  /* 0xe408e4080f0f7430 */ /* 0x000fe40000000000 */
[-C--:B------:R-:W-:Y:S02]  /*a1f0*/  HFMA2 R32, R27, R14.reuse.H0_H0, -72, -72 ;  /* 0xd480d4801b207431 */ /* 0x080fe4000004000e */
[----:B------:R-:W-:Y:S02]  /*a200*/  HADD2 R33, R33, -1032, -1032 ;  /* 0xe408e40821217430 */ /* 0x000fe40000000000 */
[----:B------:R-:W-:Y:S02]  /*a210*/  HADD2 R35, R35, -1032, -1032 ;  /* 0xe408e40823237430 */ /* 0x000fe40000000000 */
[----:B------:R-:W-:Y:S02]  /*a220*/  HFMA2 R38, R47, R14.H0_H0, -72, -72 ;  /* 0xd480d4802f267431 */ /* 0x000fe4000004000e */
[----:B------:R-:W-:-:S02]  /*a230*/  HADD2 R39, R26, -1032, -1032 ;  /* 0xe408e4081a277430 */ /* 0x000fc40000000000 */
[----:B------:R-:W-:Y:S02]  /*a240*/  HADD2 R45, R48, -1032, -1032 ;  /* 0xe408e408302d7430 */ /* 0x000fe40000000000 */
[----:B------:R-:W-:Y:S01]  /*a250*/  HFMA2 R46, R49, R14.H0_H0, -72, -72 ;  /* 0xd480d480312e7431 */ /* 0x000fe2000004000e */
[----:B------:R-:W-:Y:S05]  /*a260*/  @!P2 BRA `(.L_x_3214) ;  /* 0x000005a00000a947 */ /* 0x000fea0003800000 */
[----:B------:R-:W0:Y:S01]  /*a270*/  LDS.64 R48, [UR4] ;  /* 0x00000004ff307984 */ /* 0x000e220008000a00 */
        /* <DEDUP_REMOVED lines=89> */
.L_x_3214:
        /* <DEDUP_REMOVED lines=91> */
.L_x_3215:
[C---:B-----5:R-:W-:Y:S02]  /*adc0*/  LOP3.LUT R33, R29.reuse, 0xf000f0, RZ, 0xc0, !PT ;  /* 0x00f000f01d217812 */ /* 0x060fe400078ec0ff */
[----:B------:R-:W-:Y:S02]  /*add0*/  LOP3.LUT R26, R28, 0xf000f0, RZ, 0xc0, !PT ;  /* 0x00f000f01c1a7812 */ /* 0x000fe400078ec0ff */
[----:B------:R-:W-:Y:S02]  /*ade0*/  LOP3.LUT R32, R29, 0xf000f, RZ, 0xc0, !PT ;  /* 0x000f000f1d207812 */ /* 0x000fe400078ec0ff */
        /* <DEDUP_REMOVED lines=141> */
.L_x_3216:
        /* <DEDUP_REMOVED lines=91> */
.L_x_3217:
[----:B------:R-:W-:Y:S02]  /*bc70*/  LOP3.LUT R26, R20, 0xf000f0, RZ, 0xc0, !PT ;  /* 0x00f000f0141a7812 */ /* 0x000fe400078ec0ff */
[----:B------:R-:W-:Y:S02]  /*bc80*/  LOP3.LUT R28, R21, 0xf000f0, RZ, 0xc0, !PT ;  /* 0x00f000f0151c7812 */ /* 0x000fe400078ec0ff */
[----:B------:R-:W-:Y:S02]  /*bc90*/  SHF.R.U32.HI R20, RZ, 0x8, R20 ;  /* 0x00000008ff147819 */ /* 0x000fe40000011614 */
[----:B------:R-:W-:Y:S02]  /*bca0*/  SHF.R.U32.HI R30, RZ, 0x8, R21 ;  /* 0x00000008ff1e7819 */ /* 0x000fe40000011615 */
[C---:B------:R-:W-:Y:S02]  /*bcb0*/  LOP3.LUT R31, R22.reuse, 0xf000f, RZ, 0xc0, !PT ;  /* 0x000f000f161f7812 */ /* 0x040fe400078ec0ff */
        /* <DEDUP_REMOVED lines=39> */
[C---:B------:R-:W-:Y:S01]  /*bf30*/  LOP3.LUT R15, R16.reuse, 0xf000f, RZ, 0xc0, !PT ;  /* 0x000f000f100f7812 */ /* 0x040fe200078ec0ff */
[----:B------:R-:W-:Y:S01]  /*bf40*/  HFMA2 R26, R21, R14.H0_H0, -72, -72 ;  /* 0xd480d480151a7431 */ /* 0x000fe2000004000e */
[----:B------:R-:W-:Y:S01]  /*bf50*/  LOP3.LUT R22, R16, 0xf000f0, RZ, 0xc0, !PT ;  /* 0x00f000f010167812 */ /* 0x000fe200078ec0ff */
[----:B------:R-:W-:-:S02]  /*bf60*/  HADD2 R27, R27, -1032, -1032 ;  /* 0xe408e4081b1b7430 */ /* 0x000fc40000000000 */
        /* <DEDUP_REMOVED lines=96> */
.L_x_3218:
        /* <DEDUP_REMOVED lines=91> */
.L_x_3219:
[----:B------:R-:W-:Y:S02]  /*cb20*/  SHF.R.U32.HI R26, RZ, 0x8, R16 ;  /* 0x00000008ff1a7819 */ /* 0x000fe40000011610 */
[----:B------:R-:W-:Y:S02]  /*cb30*/  LOP3.LUT R16, R17, 0xf000f0, RZ, 0xc0, !PT ;  /* 0x00f000f011107812 */ /* 0x000fe400078ec0ff */
[C---:B------:R-:W-:Y:S02]  /*cb40*/  LOP3.LUT R29, R18.reuse, 0xf000f, RZ, 0xc0, !PT ;  /* 0x000f000f121d7812 */ /* 0x040fe400078ec0ff */
        /* <DEDUP_REMOVED lines=138> */
.L_x_3220:
        /* <DEDUP_REMOVED lines=91> */
.L_x_3213:
[----:B------:R-:W-:Y:S01]  /*d9a0*/  IADD3 R9, R9, 0x20, RZ ;  /* 0x0000002009097810 */ /* 0x000fe20007ffe0ff */
[----:B------:R-:W-:Y:S01]  /*d9b0*/  IMAD.MOV.U32 R15, RZ, RZ, c[0x0][0x18c] ;  /* 0x00006300ff0f7624 */ /* 0x000fe200078e00ff */
[----:B------:R-:W-:Y:S02]  /*d9c0*/  UIADD3 UR4, UR4, 0x40, URZ ;  /* 0x0000004004047890 */ /* 0x000fe4000fffe03f */
[----:B------:R-:W-:Y:S01]  /*d9d0*/  ISETP.GE.AND P2, PT, R9, c[0x0][0x1b4], PT ;  /* 0x00006d0009007a0c */ /* 0x000fe20003f46270 */
[----:B------:R-:W-:Y:S01]  /*d9e0*/  IMAD.WIDE R24, R15, 0x10, R24 ;  /* 0x000000100f187825 */ /* 0x000fe200078e0218 */
[----:B------:R-:W-:-:S13]  /*d9f0*/  ISETP.LT.AND P3, PT, R9, R8, PT ;  /* 0x000000080900720c */ /* 0x000fda0003f61270 */
[----:B------:R-:W-:Y:S05]  /*da00*/  @!P2 BRA P3, `(.L_x_3221) ;  /* 0xffffc3800000a947 */ /* 0x000fea000183ffff */
.L_x_3212:
[----:B------:R-:W-:-:S04]  /*da10*/  ISETP.GE.AND P0, PT, R9, R8, PT ;  /* 0x000000080900720c */ /* 0x000fc80003f06270 */
[----:B------:R-:W-:-:S13]  /*da20*/  ISETP.GE.OR P0, PT, R9, c[0x0][0x1b8], P0 ;  /* 0x00006e0009007a0c */ /* 0x000fda0000706670 */
[----:B------:R-:W-:Y:S05]  /*da30*/  @P0 BRA `(.L_x_3222) ;  /* 0x000019b000000947 */ /* 0x000fea0003800000 */
[----:B------:R-:W-:-:S04]  /*da40*/  PRMT R14, R6, 0x9910, RZ ;  /* 0x00009910060e7816 */ /* 0x000fc800000000ff */
[----:B------:R-:W-:-:S04]  /*da50*/  ISETP.NE.AND P0, PT, R14, RZ, PT ;  /* 0x000000ff0e00720c */ /* 0x000fc80003f05270 */
[----:B------:R-:W-:Y:S02]  /*da60*/  ISETP.LT.OR P0, PT, R5, 0x2, !P0 ;  /* 0x000000020500780c */ /* 0x000fe40004701670 */
.L_x_3225:
[----:B------:R-:W-:Y:S01]  /*da70*/  ISETP.NE.AND P2, PT, R9, R4, PT ;  /* 0x000000040900720c */ /* 0x000fe20003f45270 */
[----:B-----5:R-:W-:-:S12]  /*da80*/  IMAD.MOV.U32 R29, RZ, RZ, c[0x0][0x18c] ;  /* 0x00006300ff1d7624 */ /* 0x020fd800078e00ff */
        /* <DEDUP_REMOVED lines=40> */
[----:B------:R-:W-:Y:S02]  /*dd10*/  LOP3.LUT R31, R31, 0x10001, RZ, 0xc0, !PT ;  /* 0x000100011f1f7812 */ /* 0x000fe400078ec0ff */
[----:B------:R-:W-:Y:S02]  /*dd20*/  PRMT R21, R7, 0x9910, RZ ;  /* 0x0000991007157816 */ /* 0x000fe400000000ff */
[----:B------:R-:W-:Y:S02]  /*dd30*/  LOP3.LUT R33, R33, 0x10001, RZ, 0xc0, !PT ;  /* 0x0001000121217812 */ /* 0x000fe400078ec0ff */
[----:B------:R-:W-:Y:S02]  /*dd40*/  SHF.R.U32.HI R44, RZ, 0xe, R22 ;  /* 0x0000000eff2c7819 */ /* 0x000fe40000011616 */
[----:B------:R-:W-:-:S02]  /*dd50*/  LOP3.LUT R38, R22, 0x380038, RZ, 0xc0, !PT ;  /* 0x0038003816267812 */ /* 0x000fc400078ec0ff */
[----:B------:R-:W-:Y:S02]  /*dd60*/  SHF.R.U32.HI R69, RZ, 0x6, R22 ;  /* 0x00000006ff457819 */ /* 0x000fe40000011616 */
[----:B------:R-:W-:Y:S02]  /*dd70*/  LOP3.LUT R79, R22, 0x70007, RZ, 0xc0, !PT ;  /* 0x00070007164f7812 */ /* 0x000fe400078ec0ff */
[----:B------:R-:W-:Y:S02]  /*dd80*/  SHF.R.U32.HI R22, RZ, 0xe, R23 ;  /* 0x0000000eff167819 */ /* 0x000fe40000011617 */
[----:B------:R-:W-:Y:S02]  /*dd90*/  LOP3.LUT R43, R43, 0x10001, RZ, 0xc0, !PT ;  /* 0x000100012b2b7812 */ /* 0x000fe400078ec0ff */
[----:B------:R-:W-:Y:S02]  /*dda0*/  LOP3.LUT R42, R31, 0x20002, R36, 0xf8, !PT ;  /* 0x000200021f2a7812 */ /* 0x000fe400078ef824 */
[----:B------:R-:W-:-:S02]  /*ddb0*/  LOP3.LUT R45, R33, 0x20002, R40, 0xf8, !PT ;  /* 0x00020002212d7812 */ /* 0x000fc400078ef828 */
[----:B------:R-:W-:Y:S02]  /*ddc0*/  ISETP.NE.AND P2, PT, R21, RZ, PT ;  /* 0x000000ff1500720c */ /* 0x000fe40003f45270 */
[----:B------:R-:W-:Y:S02]  /*ddd0*/  LOP3.LUT R53, R43, 0x20002, R22, 0xf8, !PT ;  /* 0x000200022b357812 */ /* 0x000fe400078ef816 */
[----:B------:R-:W-:Y:S02]  /*dde0*/  LOP3.LUT R37, R37, 0x10001, RZ, 0xc0, !PT ;  /* 0x0001000125257812 */ /* 0x000fe400078ec0ff */
[----:B------:R-:W-:Y:S02]  /*ddf0*/  LOP3.LUT R30, R20, 0x380038, RZ, 0xc0, !PT ;  /* 0x00380038141e7812 */ /* 0x000fe400078ec0ff */
[----:B------:R-:W-:Y:S02]  /*de00*/  SHF.R.U32.HI R74, RZ, 0x6, R20 ;  /* 0x00000006ff4a7819 */ /* 0x000fe40000011614 */
[----:B------:R-:W-:-:S02]  /*de10*/  LOP3.LUT R41, R23, 0x380038, RZ, 0xc0, !PT ;  /* 0x0038003817297812 */ /* 0x000fc400078ec0ff */
[----:B------:R-:W-:Y:S02]  /*de20*/  LOP3.LUT R51, R37, 0x20002, R44, 0xf8, !PT ;  /* 0x0002000225337812 */ /* 0x000fe400078ef82c */
[----:B------:R-:W-:Y:S02]  /*de30*/  LOP3.LUT R62, R35, 0x64006400, RZ, 0xfc, !PT ;  /* 0x64006400233e7812 */ /* 0x000fe400078efcff */
[----:B------:R-:W-:Y:S02]  /*de40*/  LOP3.LUT R52, R38, 0x64006400, RZ, 0xfc, !PT ;  /* 0x6400640026347812 */ /* 0x000fe400078efcff */
[----:B------:R-:W-:Y:S01]  /*de50*/  SHF.R.U32.HI R73, RZ, 0x6, R23 ;  /* 0x00000006ff497819 */ /* 0x000fe20000011617 */
        /* <DEDUP_REMOVED lines=17> */
[----:B------:R-:W-:Y:S01]  /*df70*/  LOP3.LUT R81, R20, 0x70007, RZ, 0xc0, !PT ;  /* 0x0007000714517812 */ /* 0x000fe200078ec0ff */
[----:B------:R-:W-:Y:S01]  /*df80*/  IMAD.MOV.U32 R20, RZ, RZ, 0x2400 ;  /* 0x00002400ff147424 */ /* 0x000fe200078e00ff */
        /* <DEDUP_REMOVED lines=21> */
[----:B------:R-:W-:Y:S01]  /*e0e0*/  SHF.R.U32.HI R22, RZ, 0x6, R17 ;  /* 0x00000006ff167819 */ /* 0x000fe20000011611 */
[----:B------:R-:W-:Y:S01]  /*e0f0*/  HFMA2 R53, R40, R47.H0_H0, -132, -132 ;  /* 0xd820d82028357431 */ /* 0x000fe2000004002f */
[C---:B------:R-:W-:Y:S02]  /*e100*/  LOP3.LUT R37, R17.reuse, 0x380038, RZ, 0xc0, !PT ;  /* 0x0038003811257812 */ /* 0x040fe400078ec0ff */
[----:B------:R-:W-:Y:S02]  /*e110*/  LOP3.LUT R68, R17, 0x70007, RZ, 0xc0, !PT ;  /* 0x0007000711447812 */ /* 0x000fe400078ec0ff */
[----:B------:R-:W-:Y:S02]  /*e120*/  SHF.R.U32.HI R36, RZ, 0xd, R18 ;  /* 0x0000000dff247819 */ /* 0x000fe40000011612 */
[----:B------:R-:W-:-:S02]  /*e130*/  LOP3.LUT R17, R42, 0x40004, R31, 0xf8, !PT ;  /* 0x000400042a117812 */ /* 0x000fc400078ef81f */
[----:B------:R-:W-:Y:S02]  /*e140*/  LOP3.LUT R38, R34, 0x64006400, RZ, 0xfc, !PT ;  /* 0x6400640022267812 */ /* 0x000fe400078efcff */
[----:B------:R-:W-:Y:S02]  /*e150*/  SHF.R.U32.HI R23, RZ, 0x6, R18 ;  /* 0x00000006ff177819 */ /* 0x000fe40000011612 */
[----:B------:R-:W-:Y:S01]  /*e160*/  LOP3.LUT R31, R74, 0x380038, RZ, 0xc0, !PT ;  /* 0x003800384a1f7812 */ /* 0x000fe200078ec0ff */
[----:B------:R-:W-:Y:S01]  /*e170*/  HFMA2 R59, R38, R47.H0_H0, -132, -132 ;  /* 0xd820d820263b7431 */ /* 0x000fe2000004002f */
[----:B------:R-:W-:Y:S02]  /*e180*/  LOP3.LUT R34, R33, 0x64006400, RZ, 0xfc, !PT ;  /* 0x6400640021227812 */ /* 0x000fe400078efcff */
[C---:B------:R-:W-:Y:S02]  /*e190*/  LOP3.LUT R43, R18.reuse, 0x380038, RZ, 0xc0, !PT ;  /* 0x00380038122b7812 */ /* 0x040fe400078ec0ff */
[----:B------:R-:W-:-:S02]  /*e1a0*/  LOP3.LUT R70, R18, 0x70007, RZ, 0xc0, !PT ;  /* 0x0007000712467812 */ /* 0x000fc400078ec0ff */
[----:B------:R-:W-:Y:S02]  /*e1b0*/  LOP3.LUT R33, R22, 0x380038, RZ, 0xc0, !PT ;  /* 0x0038003816217812 */ /* 0x000fe400078ec0ff */
[----:B------:R-:W-:Y:S01]  /*e1c0*/  LOP3.LUT R18, R51, 0x40004, R36, 0xf8, !PT ;  /* 0x0004000433127812 */ /* 0x000fe200078ef824 */
        /* <DEDUP_REMOVED lines=207> */
.L_x_3224:
        /* <DEDUP_REMOVED lines=77> */
.L_x_3223:
[----:B0-----:R-:W-:Y:S01]  /*f390*/  IADD3 R9, R9, 0x20, RZ ;  /* 0x0000002009097810 */ /* 0x001fe20007ffe0ff */
[----:B------:R-:W-:Y:S01]  /*f3a0*/  UIADD3 UR4, UR4, 0x40, URZ ;  /* 0x0000004004047890 */ /* 0x000fe2000fffe03f */
[----:B-----5:R-:W-:Y:S02]  /*f3b0*/  IMAD.WIDE R24, R29, 0x4, R14 ;  /* 0x000000041d187825 */ /* 0x020fe400078e020e */
[C---:B------:R-:W-:Y:S02]  /*f3c0*/  ISETP.GE.AND P2, PT, R9.reuse, c[0x0][0x1b8], PT ;  /* 0x00006e0009007a0c */ /* 0x040fe40003f46270 */
[----:B------:R-:W-:-:S13]  /*f3d0*/  ISETP.LT.AND P3, PT, R9, R8, PT ;  /* 0x000000080900720c */ /* 0x000fda0003f61270 */
[----:B------:R-:W-:Y:S05]  /*f3e0*/  @!P2 BRA P3, `(.L_x_3225) ;  /* 0xffffe6800000a947 */ /* 0x000fea000183ffff */
.L_x_3222:
        /* <DEDUP_REMOVED lines=9> */
.L_x_3229:
        /* <DEDUP_REMOVED lines=19> */
[----:B------:R-:W-:Y:S02]  /*f5b0*/  IMAD.MOV.U32 R20, RZ, RZ, 0x2400 ;  /* 0x00002400ff147424 */ /* 0x000fe400078e00ff */
[----:B------:R-:W-:Y:S01]  /*f5c0*/  IMAD.MOV.U32 R43, RZ, RZ, 0x2c00 ;  /* 0x00002c00ff2b7424 */ /* 0x000fe200078e00ff */
[----:B------:R-:W-:Y:S02]  /*f5d0*/  ISETP.NE.AND P2, PT, R14, RZ, PT ;  /* 0x000000ff0e00720c */ /* 0x000fe40003f45270 */
[----:B------:R-:W-:Y:S02]  /*f5e0*/  PRMT R6, R20, 0x5410, R6 ;  /* 0x0000541014067816 */ /* 0x000fe40000000006 */
[----:B------:R-:W-:-:S02]  /*f5f0*/  PRMT R43, R43, 0x5410, R43 ;  /* 0x000054102b2b7816 */ /* 0x000fc4000000002b */
        /* <DEDUP_REMOVED lines=14> */
[C---:B------:R-:W-:Y:S01]  /*f6e0*/  LOP3.LUT R36, R19.reuse, 0x300030, RZ, 0xc0, !PT ;  /* 0x0030003013247812 */ /* 0x040fe200078ec0ff */
[----:B------:R-:W-:Y:S01]  /*f6f0*/  HFMA2 R28, R28, R6.H1_H1, -258, -258 ;  /* 0xdc08dc081c1c7431 */ /* 0x000fe20000060006 */
[C---:B------:R-:W-:Y:S02]  /*f700*/  LOP3.LUT R44, R19.reuse, 0xc000c0, RZ, 0xc0, !PT ;  /* 0x00c000c0132c7812 */ /* 0x040fe400078ec0ff */
[----:B------:R-:W-:Y:S02]  /*f710*/  LOP3.LUT R52, R19, 0x30003, RZ, 0xc0, !PT ;  /* 0x0003000313347812 */ /* 0x000fe400078ec0ff */
[----:B------:R-:W-:-:S02]  /*f720*/  LOP3.LUT R27, R17, 0x64006400, RZ, 0xfc, !PT ;  /* 0x64006400111b7812 */ /* 0x000fc400078efcff */
[----:B------:R-:W-:Y:S02]  /*f730*/  LOP3.LUT R18, R48, 0xc000c, RZ, 0xc0, !PT ;  /* 0x000c000c30127812 */ /* 0x000fe400078ec0ff */
        /* <DEDUP_REMOVED lines=32> */
[C---:B------:R-:W-:Y:S01]  /*f940*/  LOP3.LUT R14, R16.reuse, 0xc000c, RZ, 0xc0, !PT ;  /* 0x000c000c100e7812 */ /* 0x040fe200078ec0ff */
[-C--:B------:R-:W-:Y:S01]  /*f950*/  HFMA2 R36, R36, R43.reuse.H1_H1, -66, -66 ;  /* 0xd420d42024247431 */ /* 0x080fe2000006002b */
[----:B------:R-:W-:Y:S01]  /*f960*/  LOP3.LUT R21, R16, 0xc000c0, RZ, 0xc0, !PT ;  /* 0x00c000c010157812 */ /* 0x000fe200078ec0ff */
[----:B------:R-:W-:Y:S01]  /*f970*/  HFMA2 R40, R40, R43.H1_H1, -66, -66 ;  /* 0xd420d42028287431 */ /* 0x000fe2000006002b */
        /* <DEDUP_REMOVED lines=38> */
[----:B------:R-:W-:Y:S01]  /*fbe0*/  LOP3.LUT R17, R53, 0x64006400, RZ, 0xfc, !PT ;  /* 0x6400640035117812 */ /* 0x000fe200078efcff */
        /* <DEDUP_REMOVED lines=48> */
.L_x_3228:
        /* <DEDUP_REMOVED lines=44> */
.L_x_3227:
[----:B------:R-:W-:Y:S01]  /*101b0*/  IADD3 R9, R9, 0x10, RZ ;  /* 0x0000001009097810 */ /* 0x000fe20007ffe0ff */
[----:B------:R-:W-:Y:S01]  /*101c0*/  UIADD3 UR4, UR4, 0x20, URZ ;  /* 0x0000002004047890 */ /* 0x000fe2000fffe03f */
[----:B------:R-:W-:Y:S02]  /*101d0*/  LEA R24, P3, R15, R24, 0x2 ;  /* 0x000000180f187211 */ /* 0x000fe400078610ff */
[C---:B------:R-:W-:Y:S02]  /*101e0*/  ISETP.GE.AND P2, PT, R9.reuse, c[0x0][0x1bc], PT ;  /* 0x00006f0009007a0c */ /* 0x040fe40003f46270 */
[----:B------:R-:W-:Y:S01]  /*101f0*/  ISETP.LT.AND P4, PT, R9, R8, PT ;  /* 0x000000080900720c */ /* 0x000fe20003f81270 */
[----:B------:R-:W-:-:S12]  /*10200*/  IMAD.X R25, R25, 0x1, R5, P3 ;  /* 0x0000000119197824 */ /* 0x000fd800018e0605 */
[----:B------:R-:W-:Y:S05]  /*10210*/  @!P2 BRA P4, `(.L_x_3229) ;  /* 0xfffff2600000a947 */ /* 0x000fea000203ffff */
.L_x_3226:
        /* <DEDUP_REMOVED lines=11> */
[----:B------:R-:W-:Y:S01]  /*102d0*/  IADD3 R0, -R0, c[0x0][0x188], RZ ;  /* 0x0000620000007a10 */ /* 0x000fe20007ffe1ff */
[----:B------:R-:W-:Y:S03]  /*102e0*/  BSSY B0, `(.L_x_3230) ;  /* 0x000000f000007945 */ /* 0x000fe60003800000 */
[----:B------:R-:W-:Y:S01]  /*102f0*/  IMNMX R0, R0, 0x2, PT ;  /* 0x0000000200007817 */ /* 0x000fe20003800200 */
[----:B--2---:R-:W-:Y:S05]  /*10300*/  @P0 BRA `(.L_x_3231) ;  /* 0x000000c000000947 */ /* 0x004fea0003800000 */
[----:B------:R-:W0:Y:S02]  /*10310*/  QSPC.E.S P0, RZ, [R4] ;  /* 0x0000000004ff73aa */ /* 0x000e240000000500 */
[----:B0-----:R-:W-:Y:S05]  /*10320*/  @!P0 BRA `(.L_x_3232) ;  /* 0x0000007000008947 */ /* 0x001fea0003800000 */
[----:B------:R-:W-:-:S05]  /*10330*/  LOP3.LUT R6, R4, 0xffffff, RZ, 0xc0, !PT ;  /* 0x00ffffff04067812 */ /* 0x000fca00078ec0ff */
.L_x_3233:
[----:B------:R-:W0:Y:S02]  /*10340*/  LDS R8, [R6] ;  /* 0x0000000006087984 */ /* 0x000e240000000800 */
[----:B0-----:R-:W-:-:S06]  /*10350*/  HADD2 R9, R8, R12 ;  /* 0x0000000c08097230 */ /* 0x001fcc0000000000 */
[----:B------:R-:W0:Y:S02]  /*10360*/  ATOMS.CAST.SPIN R9, [R6], R8, R9 ;  /* 0x000000080609738d */ /* 0x000e240001800009 */
[----:B0-----:R-:W-:-:S13]  /*10370*/  ISETP.EQ.U32.AND P0, PT, R9, 0x1, PT ;  /* 0x000000010900780c */ /* 0x001fda0003f02070 */
[----:B------:R-:W-:Y:S05]  /*10380*/  @!P0 BRA `(.L_x_3233) ;  /* 0xffffffb000008947 */ /* 0x000fea000383ffff */
[----:B------:R-:W-:Y:S05]  /*10390*/  BRA `(.L_x_3231) ;  /* 0x0000003000007947 */ /* 0x000fea0003800000 */
.L_x_3232:
[----:B------:R-:W2:Y:S02]  /*103a0*/  LD.E R6, [R4.64] ;  /* 0x0000000604067980 */ /* 0x000ea4000c101900 */
[----:B--2---:R-:W-:-:S05]  /*103b0*/  IMAD.IADD R7, R12, 0x1, R6 ;  /* 0x000000010c077824 */ /* 0x004fca00078e0206 */
[----:B------:R0:W-:Y:S02]  /*103c0*/  ST.E [R4.64], R7 ;  /* 0x0000000704007985 */ /* 0x0001e4000c101906 */
.L_x_3231:
[----:B------:R-:W-:Y:S05]  /*103d0*/  BSYNC B0 ;  /* 0x0000000000007941 */ /* 0x000fea0003800000 */
.L_x_3230:
[----:B------:R-:W2:Y:S01]  /*103e0*/  ATOM.E.ADD.F16x2.RN.STRONG.GPU P0, RZ, [R4.64+0x4], R13 ;  /* 0x0000040d04ff798a */ /* 0x000ea2000810e9c6 */
[----:B------:R-:W-:Y:S01]  /*103f0*/  BSSY B0, `(.L_x_3234) ;  /* 0x000000f000007945 */ /* 0x000fe20003800000 */
[----:B--2---:R-:W-:Y:S05]  /*10400*/  @P0 BRA `(.L_x_3235) ;  /* 0x000000d000000947 */ /* 0x004fea0003800000 */
[----:B------:R-:W1:Y:S02]  /*10410*/  QSPC.E.S P0, RZ, [R4+0x4] ;  /* 0x0000040004ff73aa */ /* 0x000e640000000500 */
[----:B-1----:R-:W-:Y:S05]  /*10420*/  @!P0 BRA `(.L_x_3236) ;  /* 0x0000008000008947 */ /* 0x002fea0003800000 */
[----:B0-----:R-:W-:-:S04]  /*10430*/  IADD3 R4, R4, 0x4, RZ ;  /* 0x0000000404047810 */ /* 0x001fc80007ffe0ff */
[----:B------:R-:W-:-:S05]  /*10440*/  LOP3.LUT R4, R4, 0xffffff, RZ, 0xc0, !PT ;  /* 0x00ffffff04047812 */ /* 0x000fca00078ec0ff */
.L_x_3237:
[----:B------:R-:W0:Y:S02]  /*10450*/  LDS R6, [R4] ;  /* 0x0000000004067984 */ /* 0x000e240000000800 */
[----:B0-----:R-:W-:-:S10]  /*10460*/  HFMA2.MMA R7, R6, 1, 1, R13 ;  /* 0x3c003c0006077835 */ /* 0x001fd4000000000d */
[----:B------:R-:W0:Y:S02]  /*10470*/  ATOMS.CAST.SPIN R7, [R4], R6, R7 ;  /* 0x000000060407738d */ /* 0x000e240001800007 */
[----:B0-----:R-:W-:-:S13]  /*10480*/  ISETP.EQ.U32.AND P0, PT, R7, 0x1, PT ;  /* 0x000000010700780c */ /* 0x001fda0003f02070 */
[----:B------:R-:W-:Y:S05]  /*10490*/  @!P0 BRA `(.L_x_3237) ;  /* 0xffffffb000008947 */ /* 0x000fea000383ffff */
[----:B------:R-:W-:Y:S05]  /*104a0*/  BRA `(.L_x_3235) ;  /* 0x0000003000007947 */ /* 0x000fea0003800000 */
.L_x_3236:
[----:B------:R-:W2:Y:S02]  /*104b0*/  LD.E R6, [R4.64+0x4] ;  /* 0x0000040604067980 */ /* 0x000ea4000c101900 */
[----:B0-2---:R-:W-:-:S05]  /*104c0*/  IMAD.IADD R7, R13, 0x1, R6 ;  /* 0x000000010d077824 */ /* 0x005fca00078e0206 */
[----:B------:R0:W-:Y:S02]  /*104d0*/  ST.E [R4.64+0x4], R7 ;  /* 0x0000040704007985 */ /* 0x0001e4000c101906 */
.L_x_3235:
[----:B------:R-:W-:Y:S05]  /*104e0*/  BSYNC B0 ;  /* 0x0000000000007941 */ /* 0x000fea0003800000 */
.L_x_3234:
[----:B------:R-:W-:-:S13]  /*104f0*/  ISETP.GE.AND P0, PT, R0, 0x2, PT ;  /* 0x000000020000780c */ /* 0x000fda0003f06270 */
        /* <DEDUP_REMOVED lines=10> */
.L_x_3241:
[----:B------:R-:W0:Y:S02]  /*105a0*/  LDS R2, [R0] ;  /* 0x0000000000027984 */ /* 0x000e240000000800 */
[----:B0-----:R-:W-:-:S06]  /*105b0*/  HADD2 R3, R2, R7 ;  /* 0x0000000702037230 */ /* 0x001fcc0000000000 */
[----:B------:R-:W0:Y:S02]  /*105c0*/  ATOMS.CAST.SPIN R3, [R0], R2, R3 ;  /* 0x000000020003738d */ /* 0x000e240001800003 */
[----:B0-----:R-:W-:-:S13]  /*105d0*/  ISETP.EQ.U32.AND P0, PT, R3, 0x1, PT ;  /* 0x000000010300780c */ /* 0x001fda0003f02070 */
[----:B------:R-:W-:Y:S05]  /*105e0*/  @!P0 BRA `(.L_x_3241) ;  /* 0xffffffb000008947 */ /* 0x000fea000383ffff */
[----:B------:R-:W-:Y:S05]  /*105f0*/  BRA `(.L_x_3239) ;  /* 0x0000003000007947 */ /* 0x000fea0003800000 */
.L_x_3240:
[----:B------:R-:W2:Y:S02]  /*10600*/  LD.E R0, [R4.64] ;  /* 0x0000000604007980 */ /* 0x000ea4000c101900 */
[----:B--2---:R-:W-:-:S05]  /*10610*/  IMAD.IADD R3, R3, 0x1, R0 ;  /* 0x0000000103037824 */ /* 0x004fca00078e0200 */
[----:B------:R0:W-:Y:S02]  /*10620*/  ST.E [R4.64], R3 ;  /* 0x0000000304007985 */ /* 0x0001e4000c101906 */
.L_x_3239:
[----:B------:R-:W-:Y:S05]  /*10630*/  BSYNC B0 ;  /* 0x0000000000007941 */ /* 0x000fea0003800000 */
.L_x_3238:
[----:B------:R-:W2:Y:S02]  /*10640*/  ATOM.E.ADD.F16x2.RN.STRONG.GPU P0, RZ, [R4.64+0x4], R11 ;  /* 0x0000040b04ff798a */ /* 0x000ea4000810e9c6 */
[----:B--2---:R-:W-:Y:S05]  /*10650*/  @P0 EXIT ;  /* 0x000000000000094d */ /* 0x004fea0003800000 */
[----:B------:R-:W1:Y:S02]  /*10660*/  QSPC.E.S P0, RZ, [R4+0x4] ;  /* 0x0000040004ff73aa */ /* 0x000e640000000500 */
[----:B-1----:R-:W-:Y:S05]  /*10670*/  @!P0 BRA `(.L_x_3242) ;  /* 0x0000008000008947 */ /* 0x002fea0003800000 */
[----:B0-----:R-:W-:-:S04]  /*10680*/  IADD3 R4, R4, 0x4, RZ ;  /* 0x0000000404047810 */ /* 0x001fc80007ffe0ff */
[----:B------:R-:W-:-:S05]  /*10690*/  LOP3.LUT R4, R4, 0xffffff, RZ, 0xc0, !PT ;  /* 0x00ffffff04047812 */ /* 0x000fca00078ec0ff */
.L_x_3243:
[----:B------:R-:W0:Y:S02]  /*106a0*/  LDS R2, [R4] ;  /* 0x0000000004027984 */ /* 0x000e240000000800 */
[----:B0-----:R-:W-:-:S10]  /*106b0*/  HFMA2.MMA R3, R2, 1, 1, R11 ;  /* 0x3c003c0002037835 */ /* 0x001fd4000000000b */
[----:B------:R-:W0:Y:S02]  /*106c0*/  ATOMS.CAST.SPIN R3, [R4], R2, R3 ;  /* 0x000000020403738d */ /* 0x000e240001800003 */
[----:B0-----:R-:W-:-:S13]  /*106d0*/  ISETP.EQ.U32.AND P0, PT, R3, 0x1, PT ;  /* 0x000000010300780c */ /* 0x001fda0003f02070 */
[----:B------:R-:W-:Y:S05]  /*106e0*/  @!P0 BRA `(.L_x_3243) ;  /* 0xffffffb000008947 */ /* 0x000fea000383ffff */
[----:B------:R-:W-:Y:S05]  /*106f0*/  EXIT ;  /* 0x000000000000794d */ /* 0x000fea0003800000 */
.L_x_3242:
[----:B------:R-:W2:Y:S02]  /*10700*/  LD.E R0, [R4.64+0x4] ;  /* 0x0000040604007980 */ /* 0x000ea4000c101900 */
[----:B0-2---:R-:W-:-:S05]  /*10710*/  IMAD.IADD R3, R11, 0x1, R0 ;  /* 0x000000010b037824 */ /* 0x005fca00078e0200 */
[----:B------:R-:W-:Y:S01]  /*10720*/  ST.E [R4.64+0x4], R3 ;  /* 0x0000040304007985 */ /* 0x000fe2000c101906 */
[----:B------:R-:W-:Y:S05]  /*10730*/  EXIT ;  /* 0x000000000000794d */ /* 0x000fea0003800000 */
.L_x_3244:
        /* <DEDUP_REMOVED lines=12> */
.L_x_4788:


//--------------------- .text._Z23gemm_half_q_half_kernelILi2ELi160ELb1ELb0ELi64EEvPK6__halfPKjS4_S2_PS0_iiiiPKtS7_iiiiiibS2_i --------------------------
	.section	.text._Z23gemm_half_q_half_kernelILi2ELi160ELb1ELb0ELi64EEvPK6__halfPKjS4_S2_PS0_iiiiPKtS7_iiiiiibS2_i,"ax",@progbits
	.sectioninfo	@"SHI_REGISTERS=64"
	.align	128
        .global         _Z23gemm_half_q_half_kernelILi2ELi160ELb1ELb0ELi64EEvPK6__halfPKjS4_S2_PS0_iiiiPKtS7_iiiiiibS2_i
        .type           _Z23gemm_half_q_half_kernelILi2ELi160ELb1ELb0ELi64EEvPK6__halfPKjS4_S2_PS0_iiiiPKtS7_iiiiiibS2_i,@function
        .size           _Z23gemm_half_q_half_kernelILi2ELi160ELb1ELb0ELi64EEvPK6__halfPKjS4_S2_PS0_iiiiPKtS7_iiiiiibS2_i,(.L_x_4789 - _Z23gemm_half_q_half_kernelILi2ELi160ELb1ELb0ELi64EEvPK6__halfPKjS4_S2_PS0_iiiiPKtS7_iiiiiibS2_i)
        .other          _Z23gemm_half_q_half_kernelILi2ELi160ELb1ELb0ELi64EEvPK6__halfPKjS4_S2_PS0_iiiiPKtS7_iiiiiibS2_i,@"STO_CUDA_ENTRY STV_DEFAULT"
_Z23gemm_half_q_half_kernelILi2ELi160ELb1ELb0ELi64EEvPK6__halfPKjS4_S2_PS0_iiiiPKtS7_iiiiiibS2_i:
.text._Z23gemm_half_q_half_kernelILi2ELi160ELb1ELb0ELi64EEvPK6__halfPKjS4_S2_PS0_iiiiPKtS7_iiiiiibS2_i:
        /* <DEDUP_REMOVED lines=25> */
.L_x_3245:
        /* <DEDUP_REMOVED lines=33> */
.L_x_3250:
[----:B------:R-:W-:Y:S01]  /*03a0*/  IMAD.MOV.U32 R23, RZ, RZ, 0x2 ;  /* 0x00000002ff177424 */ /* 0x000fe200078e00ff */
[----:B------:R0:W2:Y:S03]  /*03b0*/  LDG.E.U16.CONSTANT R22, [R10.64] ;  /* 0x000000060a167981 */ /* 0x0000a6000c1e9500 */
[----:B------:R-:W-:-:S06]  /*03c0*/  IMAD.WIDE R14, R23, c[0x0][0x190], R10 ;  /* 0x00006400170e7a25 */ /* 0x000fcc00078e020a */
[C---:B------:R-:W-:Y:S02]  /*03d0*/  IMAD.WIDE R18, R23.reuse, c[0x0][0x190], R14 ;  /* 0x0000640017127a25 */ /* 0x040fe400078e020e */
[----:B------:R-:W3:Y:S04]  /*03e0*/  LDG.E.U16.CONSTANT R14, [R14.64] ;  /* 0x000000060e0e7981 */ /* 0x000ee8000c1e9500 */
[----:B------:R-:W-:Y:S02]  /*03f0*/  IMAD.WIDE R20, R23, c[0x0][0x190], R18 ;  /* 0x0000640017147a25 */ /* 0x000fe400078e0212 */
[----:B------:R-:W4:Y:S04]  /*0400*/  LDG.E.U16.CONSTANT R18, [R18.64] ;  /* 0x0000000612127981 */ /* 0x000f28000c1e9500 */
[----:B------:R-:W5:Y:S01]  /*0410*/  LDG.E.U16.CONSTANT R24, [R20.64] ;  /* 0x0000000614187981 */ /* 0x000f62000c1e9500 */
[----:B------:R-:W-:-:S04]  /*0420*/  IADD3 R13, R13, 0x4, RZ ;  /* 0x000000040d0d7810 */ /* 0x000fc80007ffe0ff */
[----:B------:R-:W-:Y:S01]  /*0430*/  ISETP.GE.AND P2, PT, R13, R26, PT ;  /* 0x0000001a0d00720c */ /* 0x000fe20003f46270 */
[----:B0-----:R-:W-:Y:S01]  /*0440*/  IMAD.WIDE R10, R23, c[0x0][0x190], R20 ;  /* 0x00006400170a7a25 */ /* 0x001fe200078e0214 */
[----:B--2---:R-:W-:Y:S04]  /*0450*/  STS.U16 [R9], R22 ;  /* 0x0000001609007388 */ /* 0x004fe80000000400 */
[----:B---3--:R-:W-:Y:S04]  /*0460*/  STS.U16 [R9+0x80], R14 ;  /* 0x0000800e09007388 */ /* 0x008fe80000000400 */
[----:B----4-:R-:W-:Y:S04]  /*0470*/  STS.U16 [R9+0x100], R18 ;  /* 0x0001001209007388 */ /* 0x010fe80000000400 */
[----:B-----5:R0:W-:Y:S02]  /*0480*/  STS.U16 [R9+0x180], R24 ;  /* 0x0001801809007388 */ /* 0x0201e40000000400 */
[----:B0-----:R-:W-:Y:S01]  /*0490*/  IADD3 R9, R9, 0x200, RZ ;  /* 0x0000020009097810 */ /* 0x001fe20007ffe0ff */
[----:B------:R-:W-:Y:S05]  /*04a0*/  @!P2 BRA `(.L_x_3250) ;  /* 0xfffffef00000a947 */ /* 0x000fea000383ffff */
.L_x_3249:
[----:B------:R-:W-:-:S05]  /*04b0*/  IMAD.IADD R14, R2, 0x1, -R13 ;  /* 0x00000001020e7824 */ /* 0x000fca00078e0a0d */
[----:B------:R-:W-:-:S13]  /*04c0*/  ISETP.GT.AND P2, PT, R14, 0x1, PT ;  /* 0x000000010e00780c */ /* 0x000fda0003f44270 */
[----:B------:R-:W-:Y:S01]  /*04d0*/  @P2 IMAD.MOV.U32 R19, RZ, RZ, 0x2 ;  /* 0x00000002ff132424 */ /* 0x000fe200078e00ff */
[----:B------:R0:W2:Y:S03]  /*04e0*/  @P2 LDG.E.U16.CONSTANT R18, [R10.64] ;  /* 0x000000060a122981 */ /* 0x0000a6000c1e9500 */
[----:B------:R-:W-:-:S05]  /*04f0*/  @P2 IMAD.WIDE R14, R19, c[0x0][0x190], R10 ;  /* 0x00006400130e2a25 */ /* 0x000fca00078e020a */
[----:B------:R-:W3:Y:S01]  /*0500*/  @P2 LDG.E.U16.CONSTANT R20, [R14.64] ;  /* 0x000000060e142981 */ /* 0x000ee2000c1e9500 */
[----:B------:R-:W-:Y:S02]  /*0510*/  @P2 PLOP3.LUT P0, PT, PT, PT, PT, 0x8, 0x0 ;  /* 0x000000000000281c */ /* 0x000fe40003f0e170 */
[----:B------:R-:W-:-:S11]  /*0520*/  @P2 IADD3 R13, R13, 0x2, RZ ;  /* 0x000000020d0d2810 */ /* 0x000fd60007ffe0ff */
[----:B------:R-:W-:Y:S01]  /*0530*/  ISETP.LT.OR P0, PT, R13, R2, P0 ;  /* 0x000000020d00720c */ /* 0x000fe20000701670 */
[----:B0-----:R-:W-:Y:S01]  /*0540*/  @P2 IMAD.WIDE R10, R19, c[0x0][0x190], R14 ;  /* 0x00006400130a2a25 */ /* 0x001fe200078e020e */
[----:B--2---:R-:W-:Y:S04]  /*0550*/  @P2 STS.U16 [R9], R18 ;  /* 0x0000001209002388 */ /* 0x004fe80000000400 */
[----:B---3--:R0:W-:Y:S02]  /*0560*/  @P2 STS.U16 [R9+0x80], R20 ;  /* 0x0000801409002388 */ /* 0x0081e40000000400 */
[----:B0-----:R-:W-:-:S05]  /*0570*/  @P2 IADD3 R9, R9, 0x100, RZ ;  /* 0x0000010009092810 */ /* 0x001fca0007ffe0ff */
[----:B------:R-:W-:Y:S05]  /*0580*/  @!P0 BRA `(.L_x_3247) ;  /* 0x0000030000008947 */ /* 0x000fea0003800000 */
[----:B------:R-:W2:Y:S04]  /*0590*/  LDG.E.U16.CONSTANT R10, [R10.64] ;  /* 0x000000060a0a7981 */ /* 0x000ea8000c1e9500 */
[----:B--2---:R0:W-:Y:S01]  /*05a0*/  STS.U16 [R9], R10 ;  /* 0x0000000a09007388 */ /* 0x0041e20000000400 */
[----:B------:R-:W-:Y:S05]  /*05b0*/  BRA `(.L_x_3247) ;  /* 0x000002d000007947 */ /* 0x000fea0003800000 */
.L_x_3248:
[----:B------:R-:W-:Y:S01]  /*05c0*/  IMAD R9, R7, c[0x0][0x190], RZ ;  /* 0x0000640007097a24 */ /* 0x000fe200078e02ff */
[----:B------:R-:W-:Y:S01]  /*05d0*/  ISETP.GT.AND P2, PT, R2, 0x3, PT ;  /* 0x000000030200780c */ /* 0x000fe20003f44270 */
[----:B------:R-:W-:Y:S02]  /*05e0*/  IMAD.MOV.U32 R13, RZ, RZ, RZ ;  /* 0x000000ffff0d7224 */ /* 0x000fe400078e00ff */
[----:B------:R-:W-:-:S05]  /*05f0*/  IMAD.SHL.U32 R14, R9, 0x2, RZ ;  /* 0x00000002090e7824 */ /* 0x000fca00078e00ff */
        /* <DEDUP_REMOVED lines=9> */
.L_x_3252:
        /* <DEDUP_REMOVED lines=17> */
.L_x_3251:
[----:B------:R-:W-:-:S05]  /*07a0*/  IMAD.IADD R14, R2, 0x1, -R13 ;  /* 0x00000001020e7824 */ /* 0x000fca00078e0a0d */
[----:B------:R-:W-:-:S13]  /*07b0*/  ISETP.GT.AND P2, PT, R14, 0x1, PT ;  /* 0x000000010e00780c */ /* 0x000fda0003f44270 */
[----:B------:R-:W-:Y:S01]  /*07c0*/  @P2 PLOP3.LUT P0, PT, PT, PT, PT, 0x8, 0x0 ;  /* 0x000000000000281c */ /* 0x000fe20003f0e170 */
[----:B------:R-:W-:Y:S01]  /*07d0*/  @P2 IMAD.MOV.U32 R19, RZ, RZ, 0x2 ;  /* 0x00000002ff132424 */ /* 0x000fe200078e00ff */
[----:B------:R-:W-:Y:S01]  /*07e0*/  @P2 IADD3 R13, R13, 0x2, RZ ;  /* 0x000000020d0d2810 */ /* 0x000fe20007ffe0ff */
[----:B------:R0:W2:Y:S02]  /*07f0*/  @P2 LDG.E.U16.CONSTANT R20, [R10.64] ;  /* 0x000000060a142981 */ /* 0x0000a4000c1e9500 */
[----:B------:R-:W-:-:S05]  /*0800*/  @P2 IMAD.WIDE R14, R19, c[0x0][0x190], R10 ;  /* 0x00006400130e2a25 */ /* 0x000fca00078e020a */
[----:B------:R-:W3:Y:S03]  /*0810*/  @P2 LDG.E.U16.CONSTANT R22, [R14.64] ;  /* 0x000000060e162981 */ /* 0x000ee6000c1e9500 */
[----:B------:R-:W-:Y:S01]  /*0820*/  ISETP.LT.OR P0, PT, R13, R2, P0 ;  /* 0x000000020d00720c */ /* 0x000fe20000701670 */
[----:B0-----:R-:W-:-:S12]  /*0830*/  @P2 IMAD.WIDE R10, R19, c[0x0][0x190], R14 ;  /* 0x00006400130a2a25 */ /* 0x001fd800078e020e */
[----:B------:R-:W4:Y:S04]  /*0840*/  @P0 LDG.E.U16.CONSTANT R18, [R10.64] ;  /* 0x000000060a120981 */ /* 0x000f28000c1e9500 */
[----:B--2---:R-:W-:Y:S04]  /*0850*/  @P2 STS.U16 [R9], R20 ;  /* 0x0000001409002388 */ /* 0x004fe80000000400 */
[----:B---3--:R0:W-:Y:S02]  /*0860*/  @P2 STS.U16 [R9+0x80], R22 ;  /* 0x0000801609002388 */ /* 0x0081e40000000400 */
[----:B0-----:R-:W-:-:S05]  /*0870*/  @P2 IADD3 R9, R9, 0x100, RZ ;  /* 0x0000010009092810 */ /* 0x001fca0007ffe0ff */
[----:B----4-:R0:W-:Y:S02]  /*0880*/  @P0 STS.U16 [R9], R18 ;  /* 0x0000001209000388 */ /* 0x0101e40000000400 */
.L_x_3247:
[----:B------:R-:W-:Y:S05]  /*0890*/  BSYNC B0 ;  /* 0x0000000000007941 */ /* 0x000fea0003800000 */
.L_x_3246:
[----:B------:R-:W-:-:S13]  /*08a0*/  ISETP.GE.AND P0, PT, R6, c[0x0][0x18c], PT ;  /* 0x0000630006007a0c */ /* 0x000fda0003f06270 */
[----:B------:R-:W-:Y:S05]  /*08b0*/  @P0 EXIT ;  /* 0x000000000000094d */ /* 0x000fea0003800000 */
[----:B0-----:R-:W0:Y:S02]  /*08c0*/  LDC.S8 R9, c[0x0][0x1c0] ;  /* 0x00007000ff097b82 */ /* 0x001e240000000200 */
[----:B0-----:R-:W-:-:S04]  /*08d0*/  ISETP.NE.AND P0, PT, R9, RZ, PT ;  /* 0x000000ff0900720c */ /* 0x001fc80003f05270 */
[----:B------:R-:W-:-:S04]  /*08e0*/  ISETP.NE.OR P0, PT, R0, RZ, !P0 ;  /* 0x000000ff0000720c */ /* 0x000fc80004705670 */
[----:B------:R-:W-:-:S13]  /*08f0*/  ISETP.LT.OR P0, PT, R4, 0x1, P0 ;  /* 0x000000010400780c */ /* 0x000fda0000701670 */
[----:B------:R-:W-:Y:S05]  /*0900*/  @P0 BRA `(.L_x_3253) ;  /* 0x0000021000000947 */ /* 0x000fea0003800000 */
[----:B------:R-:W-:Y:S01]  /*0910*/  IMAD R7, R7, c[0x0][0x18c], RZ ;  /* 0x0000630007077a24 */ /* 0x000fe200078e02ff */
[----:B------:R-:W-:Y:S02]  /*0920*/  ISETP.GT.AND P2, PT, R2, 0x3, PT ;  /* 0x000000030200780c */ /* 0x000fe40003f44270 */
[----:B------:R-:W-:Y:S01]  /*0930*/  PLOP3.LUT P0, PT, PT, PT, PT, 0x80, 0x0 ;  /* 0x000000000000781c */ /* 0x000fe20003f0f070 */
[----:B------:R-:W-:Y:S02]  /*0940*/  IMAD R8, R8, 0x80, R7 ;  /* 0x0000008008087824 */ /* 0x000fe400078e0207 */
[----:B------:R-:W-:Y:S02]  /*0950*/  IMAD.MOV.U32 R7, RZ, RZ, 0x2 ;  /* 0x00000002ff077424 */ /* 0x000fe400078e00ff */
[----:B------:R-:W-:Y:S02]  /*0960*/  IMAD R8, R5, 0x2, R8 ;  /* 0x0000000205087824 */ /* 0x000fe400078e0208 */
[----:B------:R-:W-:-:S02]  /*0970*/  IMAD.MOV.U32 R5, RZ, RZ, RZ ;  /* 0x000000ffff057224 */ /* 0x000fc400078e00ff */
[----:B------:R-:W-:-:S04]  /*0980*/  IMAD.SHL.U32 R8, R8, 0x2, RZ ;  /* 0x0000000208087824 */ /* 0x000fc800078e00ff */
[----:B------:R-:W-:Y:S01]  /*0990*/  IMAD.WIDE R8, R8, R7, c[0x0][0x180] ;  /* 0x0000600008087625 */ /* 0x000fe200078e0207 */
[----:B------:R-:W-:Y:S05]  /*09a0*/  @!P2 BRA `(.L_x_3254) ;  /* 0x000000d00000a947 */ /* 0x000fea0003800000 */
[----:B------:R-:W-:Y:S02]  /*09b0*/  PLOP3.LUT P0, PT, PT, PT, PT, 0x8, 0x0 ;  /* 0x000000000000781c */ /* 0x000fe40003f0e170 */
[----:B------:R-:W-:Y:S02]  /*09c0*/  IADD3 R20, R2, -0x3, RZ ;  /* 0xfffffffd02147810 */ /* 0x000fe40007ffe0ff */
.L_x_3255:
        /* <DEDUP_REMOVED lines=11> */
.L_x_3254:
        /* <DEDUP_REMOVED lines=10> */
.L_x_3253:
        /* <DEDUP_REMOVED lines=14> */
.L_x_3257:
[----:B-----5:R-:W-:-:S04]  /*0c00*/  IMAD.IADD R14, R0, 0x1, R7 ;  /* 0x00000001000e7824 */ /* 0x020fc800078e0207 */
[----:B-1----:R-:W-:-:S05]  /*0c10*/  IMAD R10, R14, c[0x0][0x18c], RZ ;  /* 0x000063000e0a7a24 */ /* 0x002fca00078e02ff */
        /* <DEDUP_REMOVED lines=8> */
[----:B------:R-:W-:Y:S01]  /*0ca0*/  IMAD.WIDE R18, R18, R23, c[0x0][0x198] ;  /* 0x0000660012127625 */ /* 0x000fe200078e0217 */
[----:B------:R1:W3:Y:S05]  /*0cb0*/  LDG.E.U16.CONSTANT R14, [R14.64] ;  /* 0x000000060e0e7981 */ /* 0x0002ea000c1e9500 */
[----:B------:R-:W4:Y:S01]  /*0cc0*/  LDG.E.U16.CONSTANT R19, [R18.64] ;  /* 0x0000000612137981 */ /* 0x000f22000c1e9500 */
[----:B--2---:R-:W-:-:S04]  /*0cd0*/  SHF.R.U32.HI R13, RZ, R2, R11 ;  /* 0x00000002ff0d7219 */ /* 0x004fc8000001160b */
[----:B------:R-:W-:Y:S02]  /*0ce0*/  LOP3.LUT R21, R13, 0xf, RZ, 0xc0, !PT ;  /* 0x0000000f0d157812 */ /* 0x000fe400078ec0ff */
[--C-:B------:R-:W-:Y:S02]  /*0cf0*/  SHF.R.U32.HI R22, RZ, 0x4, R13.reuse ;  /* 0x00000004ff167819 */ /* 0x100fe4000001160d */
[--C-:B------:R-:W-:Y:S02]  /*0d00*/  SHF.R.U32.HI R10, RZ, 0xc, R13.reuse ;  /* 0x0000000cff0a7819 */ /* 0x100fe4000001160d */
[----:B------:R-:W-:Y:S02]  /*0d10*/  SHF.R.U32.HI R13, RZ, 0x8, R13 ;  /* 0x00000008ff0d7819 */ /* 0x000fe4000001160d */
[----:B------:R-:W-:Y:S01]  /*0d20*/  LOP3.LUT R22, R22, 0xf, RZ, 0xc0, !PT ;  /* 0x0000000f16167812 */ /* 0x000fe200078ec0ff */
[----:B----4-:R-:W-:Y:S01]  /*0d30*/  IMAD.IADD R20, R19, 0x1, R20 ;  /* 0x0000000113147824 */ /* 0x010fe200078e0214 */
        /* <DEDUP_REMOVED lines=10> */
[----:B-1----:R-:W-:Y:S01]  /*0de0*/  IMAD R15, R13, R13, RZ ;  /* 0x0000000d0d0f7224 */ /* 0x002fe200078e02ff */
[----:B------:R-:W-:Y:S01]  /*0df0*/  I2F.F16 R21, R21 ;  /* 0x0000001500157306 */ /* 0x000fe20000200c00 */
[C---:B------:R-:W-:Y:S01]  /*0e00*/  IMAD R13, R7.reuse, 0x8, R1 ;  /* 0x00000008070d7824 */ /* 0x040fe200078e0201 */
[----:B------:R-:W-:-:S06]  /*0e10*/  IADD3 R7, R7, 0x1, RZ ;  /* 0x0000000107077810 */ /* 0x000fcc0007ffe0ff */
[----:B------:R-:W1:Y:S08]  /*0e20*/  I2F.F16 R22, R22 ;  /* 0x0000001600167306 */ /* 0x000e700000200c00 */
[----:B------:R-:W-:Y:S08]  /*0e30*/  I2F.F16 R18, R18 ;  /* 0x0000001200127306 */ /* 0x000ff00000200c00 */
[----:B------:R-:W2:Y:S01]  /*0e40*/  I2F.F16 R15, R15 ;  /* 0x0000000f000f7306 */ /* 0x000ea20000200c00 */
[----:B-1----:R-:W-:-:S05]  /*0e50*/  PRMT R21, R21, 0x5410, R22 ;  /* 0x0000541015157816 */ /* 0x002fca0000000016 */
[----:B---3--:R-:W-:Y:S01]  /*0e60*/  HMUL2 R10, R21, R14.H0_H0 ;  /* 0x2000000e150a7232 */ /* 0x008fe20000000000 */
[----:B--2---:R-:W-:-:S05]  /*0e70*/  PRMT R11, R15, 0x5410, R18 ;  /* 0x000054100f0b7816 */ /* 0x004fca0000000012 */
[----:B------:R-:W-:-:S05]  /*0e80*/  HMUL2 R11, R11, R14.H0_H0 ;  /* 0x2000000e0b0b7232 */ /* 0x000fca0000000000 */
[----:B------:R1:W-:Y:S01]  /*0e90*/  STL.64 [R13], R10 ;  /* 0x0000000a0d007387 */ /* 0x0003e20000100a00 */
[----:B------:R-:W-:Y:S05]  /*0ea0*/  @!P0 BRA `(.L_x_3257) ;  /* 0xfffffd5000008947 */ /* 0x000fea000383ffff */
.L_x_3256:
        /* <DEDUP_REMOVED lines=45> */
[----:B------:R-:W-:Y:S01]  /*1180*/  SHF.R.S32.HI R7, RZ, 0x1f, R6 ;  /* 0x0000001fff077819 */ /* 0x000fe20000011406 */
[----:B------:R-:W-:Y:S01]  /*1190*/  IMAD.MOV.U32 R8, RZ, RZ, RZ ;  /* 0x000000ffff087224 */ /* 0x000fe200078e00ff */
[----:B------:R-:W-:Y:S01]  /*11a0*/  PRMT R19, RZ, 0x5410, RZ ;  /* 0x00005410ff137816 */ /* 0x000fe200000000ff */
[----:B------:R-:W-:Y:S01]  /*11b0*/  @P4 IMAD R5, R13, 0x3, RZ ;  /* 0x000000030d054824 */ /* 0x000fe200078e02ff */
[----:B------:R-:W-:Y:S01]  /*11c0*/  IADD3 R0, R9, R2, R0 ;  /* 0x0000000209007210 */ /* 0x000fe20007ffe000 */
[----:B------:R-:W-:Y:S01]  /*11d0*/  @P5 IMAD.SHL.U32 R8, R15, 0x2, RZ ;  /* 0x000000020f085824 */ /* 0x000fe200078e00ff */
[----:B------:R-:W-:Y:S01]  /*11e0*/  PRMT R20, RZ, 0x5410, RZ ;  /* 0x00005410ff147816 */ /* 0x000fe200000000ff */
[----:B------:R-:W-:Y:S01]  /*11f0*/  IMAD.MOV.U32 R18, RZ, RZ, RZ ;  /* 0x000000ffff127224 */ /* 0x000fe200078e00ff */
[----:B------:R-:W-:-:S02]  /*1200*/  PRMT R21, RZ, 0x5410, RZ ;  /* 0x00005410ff157816 */ /* 0x000fc400000000ff */
        /* <DEDUP_REMOVED lines=12> */
[----:B---3--:R-:W-:-:S08]  /*12d0*/  IMAD.IADD R23, R16, 0x1, R23 ;  /* 0x0000000110177824 */ /* 0x008fd000078e0217 */
[----:B------:R-:W-:Y:S05]  /*12e0*/  @P0 BRA `(.L_x_3258) ;  /* 0x00004b3000000947 */ /* 0x000fea0003800000 */
[----:B------:R-:W-:Y:S01]  /*12f0*/  ULDC UR4, c[0x0][0x18c] ;  /* 0x0000630000047ab9 */ /* 0x000fe20000000800 */
[----:B------:R-:W-:Y:S01]  /*1300*/  PRMT R5, R12, 0x9910, RZ ;  /* 0x000099100c057816 */ /* 0x000fe200000000ff */
[----:B------:R-:W-:Y:S01]  /*1310*/  USHF.R.S32.HI UR4, URZ, 0x1f, UR4 ;  /* 0x0000001f3f047899 */ /* 0x000fe20008011404 */
[----:B------:R-:W-:Y:S01]  /*1320*/  IADD3 R6, P2, P3, R6, c[0x0][0x18c], R9 ;  /* 0x0000630006067a10 */ /* 0x000fe20007b5e009 */
[----:B------:R-:W-:Y:S01]  /*1330*/  IMAD.MOV.U32 R18, RZ, RZ, RZ ;  /* 0x000000ffff127224 */ /* 0x000fe200078e00ff */
[----:B------:R-:W-:Y:S02]  /*1340*/  ISETP.NE.AND P0, PT, R5, RZ, PT ;  /* 0x000000ff0500720c */ /* 0x000fe40003f05270 */
[----:B------:R-:W-:Y:S02]  /*1350*/  LEA R30, P4, R6, c[0x0][0x168], 0x2 ;  /* 0x00005a00061e7a11 */ /* 0x000fe400078810ff */
[----:B------:R-:W-:Y:S01]  /*1360*/  IADD3.X R7, R7, UR4, R8, P2, P3 ;  /* 0x0000000407077c10 */ /* 0x000fe200097e6408 */
[----:B------:R-:W-:Y:S01]  /*1370*/  UMOV UR4, URZ ;  /* 0x0000003f00047c82 */ /* 0x000fe20008000000 */
[----:B------:R-:W-:-:S02]  /*1380*/  ISETP.LT.OR P0, PT, R4, 0x2, !P0 ;  /* 0x000000020400780c */ /* 0x000fc40004701670 */
[----:B------:R-:W-:Y:S02]  /*1390*/  LEA.HI.X R31, R6, c[0x0][0x16c], R7, 0x2, P4 ;  /* 0x00005b00061f7a11 */ /* 0x000fe400020f1407 */
[----:B------:R-:W-:Y:S02]  /*13a0*/  PRMT R19, R19, 0x5410, RZ ;  /* 0x0000541013137816 */ /* 0x000fe400000000ff */
.L_x_3267:
        /* <DEDUP_REMOVED lines=18> */
[----:B--2---:R-:W-:Y:S02]  /*14d0*/  LOP3.LUT R14, R5, 0xff, RZ, 0xc0, !PT ;  /* 0x000000ff050e7812 */ /* 0x004fe400078ec0ff */
[----:B------:R-:W-:Y:S02]  /*14e0*/  LOP3.LUT R13, R4, 0xff, RZ, 0xc0, !PT ;  /* 0x000000ff040d7812 */ /* 0x000fe400078ec0ff */
[----:B------:R-:W-:Y:S02]  /*14f0*/  IADD3 R27, R14, -0x80, RZ ;  /* 0xffffff800e1b7810 */ /* 0x000fe40007ffe0ff */
[----:B------:R-:W-:Y:S02]  /*1500*/  LOP3.LUT R14, R6, 0xff, RZ, 0xc0, !PT ;  /* 0x000000ff060e7812 */ /* 0x000fe400078ec0ff */
[----:B------:R-:W-:-:S02]  /*1510*/  IADD3 R13, R13, -0x80, RZ ;  /* 0xffffff800d0d7810 */ /* 0x000fc40007ffe0ff */
        /* <DEDUP_REMOVED lines=28> */
[----:B------:R-:W-:Y:S02]  /*16e0*/  LOP3.LUT R43, R41, 0xff, RZ, 0xc0, !PT ;  /* 0x000000ff292b7812 */ /* 0x000fe400078ec0ff */
[----:B------:R-:W-:-:S02]  /*16f0*/  SHF.R.U32.HI R5, RZ, 0x10, R5 ;  /* 0x00000010ff057819 */ /* 0x000fc40000011605 */
[----:B------:R-:W-:Y:S01]  /*1700*/  IADD3 R44, R43, -0x80, RZ ;  /* 0xffffff802b2c7810 */ /* 0x000fe20007ffe0ff */
[----:B------:R5:W0:Y:S01]  /*1710*/  I2F.F16 R41, R4 ;  /* 0x0000000400297306 */ /* 0x000a220000200c00 */
[----:B------:R-:W-:Y:S02]  /*1720*/  LOP3.LUT R5, R5, 0xff, RZ, 0xc0, !PT ;  /* 0x000000ff05057812 */ /* 0x000fe400078ec0ff */
[--C-:B------:R-:W-:Y:S02]  /*1730*/  SHF.R.U32.HI R43, RZ, 0x8, R6.reuse ;  /* 0x00000008ff2b7819 */ /* 0x100fe40000011606 */
[----:B------:R-:W-:Y:S02]  /*1740*/  SHF.R.U32.HI R6, RZ, 0x10, R6 ;  /* 0x00000010ff067819 */ /* 0x000fe40000011606 */
[----:B------:R-:W-:Y:S01]  /*1750*/  IADD3 R5, R5, -0x80, RZ ;  /* 0xffffff8005057810 */ /* 0x000fe20007ffe0ff */
[----:B------:R-:W0:Y:S01]  /*1760*/  I2F.F16 R38, R38 ;  /* 0x0000002600267306 */ /* 0x000e220000200c00 */
[----:B-----5:R-:W-:-:S02]  /*1770*/  SHF.R.U32.HI R4, RZ, 0x8, R7 ;  /* 0x00000008ff047819 */ /* 0x020fc40000011607 */
[----:B------:R-:W-:Y:S02]  /*1780*/  LOP3.LUT R6, R6, 0xff, RZ, 0xc0, !PT ;  /* 0x000000ff06067812 */ /* 0x000fe400078ec0ff */
[----:B------:R-:W-:Y:S02]  /*1790*/  LOP3.LUT R4, R4, 0xff, RZ, 0xc0, !PT ;  /* 0x000000ff04047812 */ /* 0x000fe400078ec0ff */
[----:B------:R-:W-:Y:S01]  /*17a0*/  SHF.R.U32.HI R7, RZ, 0x10, R7 ;  /* 0x00000010ff077819 */ /* 0x000fe20000011607 */
[----:B------:R-:W0:Y:S01]  /*17b0*/  I2F.F16 R37, R37 ;  /* 0x0000002500257306 */ /* 0x000e220000200c00 */
[----:B------:R-:W-:Y:S02]  /*17c0*/  LOP3.LUT R45, R43, 0xff, RZ, 0xc0, !PT ;  /* 0x000000ff2b2d7812 */ /* 0x000fe400078ec0ff */
[----:B------:R-:W-:Y:S02]  /*17d0*/  LEA.HI R35, R9, 0xffffff80, RZ, 0x8 ;  /* 0xffffff8009237811 */ /* 0x000fe400078f40ff */
[----:B------:R-:W-:-:S02]  /*17e0*/  IADD3 R6, R6, -0x80, RZ ;  /* 0xffffff8006067810 */ /* 0x000fc40007ffe0ff */
[----:B------:R-:W-:Y:S01]  /*17f0*/  IADD3 R48, R4, -0x80, RZ ;  /* 0xffffff8004307810 */ /* 0x000fe20007ffe0ff */
[----:B------:R5:W0:Y:S01]  /*1800*/  I2F.F16 R43, R5 ;  /* 0x00000005002b7306 */ /* 0x000a220000200c00 */
[----:B------:R-:W-:Y:S02]  /*1810*/  LOP3.LUT R7, R7, 0xff, RZ, 0xc0, !PT ;  /* 0x000000ff07077812 */ /* 0x000fe400078ec0ff */
[----:B------:R-:W-:Y:S02]  /*1820*/  SHF.R.U32.HI R4, RZ, 0x8, R8 ;  /* 0x00000008ff047819 */ /* 0x000fe40000011608 */
[----:B------:R-:W-:Y:S02]  /*1830*/  IADD3 R46, R45, -0x80, RZ ;  /* 0xffffff802d2e7810 */ /* 0x000fe40007ffe0ff */
[----:B------:R-:W-:Y:S01]  /*1840*/  IADD3 R7, R7, -0x80, RZ ;  /* 0xffffff8007077810 */ /* 0x000fe20007ffe0ff */
[----:B------:R0:W1:Y:S01]  /*1850*/  I2F.F16 R45, R6 ;  /* 0x00000006002d7306 */ /* 0x0000620000200c00 */
[----:B-----5:R-:W-:-:S02]  /*1860*/  SHF.R.U32.HI R5, RZ, 0x8, R9 ;  /* 0x00000008ff057819 */ /* 0x020fc40000011609 */
[----:B------:R-:W-:Y:S02]  /*1870*/  SHF.R.U32.HI R9, RZ, 0x10, R9 ;  /* 0x00000010ff097819 */ /* 0x000fe40000011609 */
[----:B------:R-:W-:Y:S02]  /*1880*/  LOP3.LUT R4, R4, 0xff, RZ, 0xc0, !PT ;  /* 0x000000ff04047812 */ /* 0x000fe400078ec0ff */
[----:B------:R-:W-:Y:S01]  /*1890*/  LOP3.LUT R5, R5, 0xff, RZ, 0xc0, !PT ;  /* 0x000000ff05057812 */ /* 0x000fe200078ec0ff */
[----:B------:R5:W1:Y:S01]  /*18a0*/  I2F.F16 R47, R7 ;  /* 0x00000007002f7306 */ /* 0x000a620000200c00 */
[----:B0-----:R-:W-:Y:S02]  /*18b0*/  LOP3.LUT R6, R9, 0xff, RZ, 0xc0, !PT ;  /* 0x000000ff09067812 */ /* 0x001fe400078ec0ff */
[----:B------:R-:W-:Y:S02]  /*18c0*/  LEA.HI R36, R8, 0xffffff80, RZ, 0x8 ;  /* 0xffffff8008247811 */ /* 0x000fe400078f40ff */
[----:B------:R-:W-:-:S02]  /*18d0*/  SHF.R.U32.HI R8, RZ, 0x10, R8 ;  /* 0x00000010ff087819 */ /* 0x000fc40000011608 */
[----:B------:R-:W-:Y:S01]  /*18e0*/  LEA.HI R34, R10, 0xffffff80, RZ, 0x8 ;  /* 0xffffff800a227811 */ /* 0x000fe200078f40ff */
[----:B------:R-:W0:Y:S01]  /*18f0*/  I2F.F16 R35, R35 ;  /* 0x0000002300237306 */ /* 0x000e220000200c00 */
[----:B------:R-:W-:Y:S02]  /*1900*/  LEA.HI R29, R11, 0xffffff80, RZ, 0x8 ;  /* 0xffffff800b1d7811 */ /* 0x000fe400078f40ff */
[----:B------:R-:W-:Y:S02]  /*1910*/  IADD3 R4, R4, -0x80, RZ ;  /* 0xffffff8004047810 */ /* 0x000fe40007ffe0ff */
[----:B------:R-:W-:Y:S02]  /*1920*/  IADD3 R5, R5, -0x80, RZ ;  /* 0xffffff8005057810 */ /* 0x000fe40007ffe0ff */
[----:B-----5:R-:W-:Y:S01]  /*1930*/  SHF.R.U32.HI R7, RZ, 0x8, R10 ;  /* 0x00000008ff077819 */ /* 0x020fe2000001160a */
[----:B------:R5:W0:Y:S01]  /*1940*/  I2F.F16 R49, R4 ;  /* 0x0000000400317306 */ /* 0x000a220000200c00 */
[----:B------:R-:W-:-:S02]  /*1950*/  IADD3 R6, R6, -0x80, RZ ;  /* 0xffffff8006067810 */ /* 0x000fc40007ffe0ff */
[--C-:B------:R-:W-:Y:S02]  /*1960*/  SHF.R.U32.HI R51, RZ, 0x8, R11.reuse ;  /* 0x00000008ff337819 */ /* 0x100fe4000001160b */
[----:B------:R-:W-:Y:S02]  /*1970*/  SHF.R.U32.HI R10, RZ, 0x10, R10 ;  /* 0x00000010ff0a7819 */ /* 0x000fe4000001160a */
[----:B------:R-:W-:Y:S01]  /*1980*/  SHF.R.U32.HI R11, RZ, 0x10, R11 ;  /* 0x00000010ff0b7819 */ /* 0x000fe2000001160b */
[----:B------:R0:W1:Y:S01]  /*1990*/  I2F.F16 R9, R5 ;  /* 0x0000000500097306 */ /* 0x0000620000200c00 */
[----:B------:R-:W-:Y:S02]  /*19a0*/  LOP3.LUT R8, R8, 0xff, RZ, 0xc0, !PT ;  /* 0x000000ff08087812 */ /* 0x000fe400078ec0ff */
[----:B------:R-:W-:Y:S02]  /*19b0*/  LOP3.LUT R7, R7, 0xff, RZ, 0xc0, !PT ;  /* 0x000000ff07077812 */ /* 0x000fe400078ec0ff */
[----:B-----5:R-:W-:-:S02]  /*19c0*/  LOP3.LUT R4, R10, 0xff, RZ, 0xc0, !PT ;  /* 0x000000ff0a047812 */ /* 0x020fc400078ec0ff */
        /* <DEDUP_REMOVED lines=50> */
[----:B------:R-:W-:-:S04]  /*1cf0*/  FFMA.FTZ R58, R58, R6, R57 ;  /* 0x000000063a3a7223 */ /* 0x000fc80000010039 */
        /* <DEDUP_REMOVED lines=23> */
[----:B------:R-:W-:-:S04]  /*1e70*/  F2FP.PACK_AB R57, RZ, R57 ;  /* 0x00000039ff39723e */ /* 0x000fc800000000ff */
[----:B------:R-:W-:Y:S01]  /*1e80*/  PRMT R7, R7, 0x5410, R57 ;  /* 0x0000541007077816 */ /* 0x000fe20000000039 */
[----:B------:R-:W-:-:S05]  /*1e90*/  HADD2.F32 R57, -RZ, R46.H0_H0 ;  /* 0x2000002eff397230 */ /* 0x000fca0000004100 */
[----:B------:R-:W-:Y:S01]  /*1ea0*/  HFMA2.MMA R22, R7, 1, 1, R22 ;  /* 0x3c003c0007167835 */ /* 0x000fe20000000016 */
[C---:B------:R-:W-:Y:S02]  /*1eb0*/  FFMA.FTZ R7, R53.reuse, R60, RZ ;  /* 0x0000003c35077223 */ /* 0x040fe400000100ff */
[----:B------:R-:W-:Y:S01]  /*1ec0*/  FFMA.FTZ R53, R53, R58, RZ ;  /* 0x0000003a35357223 */ /* 0x000fe200000100ff */
[----:B------:R-:W-:Y:S01]  /*1ed0*/  HADD2.F32 R58, -RZ, R37.H0_H0 ;  /* 0x20000025ff3a7230 */ /* 0x000fe20000004100 */
        /* <DEDUP_REMOVED lines=19> */
[----:B------:R-:W-:Y:S01]  /*2010*/  HADD2.F32 R4, -RZ, R51.H0_H0 ;  /* 0x20000033ff047230 */ /* 0x000fe20000004100 */
[----:B------:R-:W-:-:S04]  /*2020*/  FFMA.FTZ R7, R6, R53, R7 ;  /* 0x0000003506077223 */ /* 0x000fc80000010007 */
[----:B------:R-:W-:Y:S01]  /*2030*/  FFMA.FTZ R5, R6, R4, R5 ;  /* 0x0000000406057223 */ /* 0x000fe20000010005 */
[----:B------:R-:W-:Y:S02]  /*2040*/  HADD2.F32 R4, -RZ, R34.H0_H0 ;  /* 0x20000022ff047230 */ /* 0x000fe40000004100 */
[----:B------:R-:W-:-:S03]  /*2050*/  HADD2.F32 R6, -RZ, R29.H0_H0 ;  /* 0x2000001dff067230 */ /* 0x000fc60000004100 */
[C---:B------:R-:W-:Y:S01]  /*2060*/  FFMA.FTZ R4, R59.reuse, R4, R5 ;  /* 0x000000043b047223 */ /* 0x040fe20000010005 */
[----:B------:R-:W-:Y:S01]  /*2070*/  HADD2.F32 R5, -RZ, R0.H0_H0 ;  /* 0x20000000ff057230 */ /* 0x000fe20000004100 */
        /* <DEDUP_REMOVED lines=8> */
.L_x_3260:
[----:B-1234-:R-:W-:Y:S05]  /*2100*/  @P0 BRA `(.L_x_3259) ;  /* 0x000005a000000947 */ /* 0x01efea0003800000 */
        /* <DEDUP_REMOVED lines=49> */
[----:B------:R-:W-:Y:S01]  /*2420*/  HADD2.F32 R14, -RZ, R13.H0_H0 ;  /* 0x2000000dff0e7230 */ /* 0x000fe20000004100 */
[-C--:B------:R-:W-:Y:S02]  /*2430*/  FFMA.FTZ R26, R40, R5.reuse, R26 ;  /* 0x00000005281a7223 */ /* 0x080fe4000001001a */
[-C--:B------:R-:W-:Y:S02]  /*2440*/  FFMA.FTZ R28, R39, R5.reuse, R28 ;  /* 0x00000005271c7223 */ /* 0x080fe4000001001c */
[----:B------:R-:W-:Y:S01]  /*2450*/  FFMA.FTZ R38, R37, R5, R4 ;  /* 0x0000000525267223 */ /* 0x000fe20000010004 */
[--C-:B-1----:R-:W-:Y:S02]  /*2460*/  HADD2.F32 R5, -RZ, R6.reuse.H0_H0 ;  /* 0x20000006ff057230 */ /* 0x102fe40000004100 */
[----:B------:R-:W-:-:S02]  /*2470*/  HADD2.F32 R6, -RZ, R6.H1_H1 ;  /* 0x30000006ff067230 */ /* 0x000fc40000004100 */
[--C-:B------:R-:W-:Y:S01]  /*2480*/  HADD2.F32 R4, -RZ, R7.reuse.H0_H0 ;  /* 0x20000007ff047230 */ /* 0x100fe20000004100 */
[-C--:B------:R-:W-:Y:S01]  /*2490*/  FFMA.FTZ R13, R24, R5.reuse, R26 ;  /* 0x00000005180d7223 */ /* 0x080fe2000001001a */
[----:B------:R-:W-:Y:S01]  /*24a0*/  HADD2.F32 R7, -RZ, R7.H1_H1 ;  /* 0x30000007ff077230 */ /* 0x000fe20000004100 */
[-C--:B------:R-:W-:Y:S02]  /*24b0*/  FFMA.FTZ R25, R25, R5.reuse, R42 ;  /* 0x0000000519197223 */ /* 0x080fe4000001002a */
[-C--:B------:R-:W-:Y:S02]  /*24c0*/  FFMA.FTZ R15, R15, R5.reuse, R28 ;  /* 0x000000050f0f7223 */ /* 0x080fe4000001001c */
[----:B------:R-:W-:Y:S02]  /*24d0*/  FFMA.FTZ R5, R14, R5, R38 ;  /* 0x000000050e057223 */ /* 0x000fe40000010026 */
[-C--:B------:R-:W-:Y:S02]  /*24e0*/  FFMA.FTZ R13, R49, R6.reuse, R13 ;  /* 0x00000006310d7223 */ /* 0x080fe4000001000d */
[-C--:B------:R-:W-:Y:S01]  /*24f0*/  FFMA.FTZ R25, R10, R6.reuse, R25 ;  /* 0x000000060a197223 */ /* 0x080fe20000010019 */
[----:B------:R-:W-:Y:S01]  /*2500*/  HADD2.F32 R10, -RZ, R51.H0_H0 ;  /* 0x20000033ff0a7230 */ /* 0x000fe20000004100 */
[-C--:B------:R-:W-:Y:S01]  /*2510*/  FFMA.FTZ R15, R9, R6.reuse, R15 ;  /* 0x00000006090f7223 */ /* 0x080fe2000001000f */
[--C-:B------:R-:W-:Y:S01]  /*2520*/  HADD2.F32 R9, -RZ, R0.reuse.H1_H1 ;  /* 0x30000000ff097230 */ /* 0x100fe20000004100 */
[----:B------:R-:W-:Y:S01]  /*2530*/  FFMA.FTZ R5, R11, R6, R5 ;  /* 0x000000060b057223 */ /* 0x000fe20000010005 */
[----:B------:R-:W-:Y:S01]  /*2540*/  HADD2.F32 R11, -RZ, R0.H0_H0 ;  /* 0x20000000ff0b7230 */ /* 0x000fe20000004100 */
        /* <DEDUP_REMOVED lines=22> */
.L_x_3259:
        /* <DEDUP_REMOVED lines=165> */
[C---:B------:R-:W-:Y:S01]  /*3100*/  FFMA.FTZ R58, R54.reuse, R61, RZ ;  /* 0x0000003d363a7223 */ /* 0x040fe200000100ff */
[----:B------:R-:W-:Y:S01]  /*3110*/  HADD2.F32 R61, -RZ, R43.H0_H0 ;  /* 0x2000002bff3d7230 */ /* 0x000fe20000004100 */
[----:B------:R-:W-:Y:S01]  /*3120*/  FFMA.FTZ R54, R54, R7, RZ ;  /* 0x0000000736367223 */ /* 0x000fe200000100ff */
[----:B------:R-:W-:-:S03]  /*3130*/  HADD2.F32 R7, -RZ, R49.H0_H0 ;  /* 0x20000031ff077230 */ /* 0x000fc60000004100 */
[C---:B------:R-:W-:Y:S02]  /*3140*/  FFMA.FTZ R61, R55.reuse, R61, R58 ;  /* 0x0000003d373d7223 */ /* 0x040fe4000001003a */
        /* <DEDUP_REMOVED lines=10> */
[----:B------:R-:W-:Y:S02]  /*31f0*/  FFMA.FTZ R4, R56, R4, R61 ;  /* 0x0000000438047223 */ /* 0x000fe4000001003d */
[C---:B------:R-:W-:Y:S01]  /*3200*/  FFMA.FTZ R55, R5.reuse, R55, R54 ;  /* 0x0000003705377223 */ /* 0x040fe20000010036 */
[----:B------:R-:W-:Y:S01]  /*3210*/  HADD2.F32 R54, -RZ, R11.H0_H0 ;  /* 0x2000000bff367230 */ /* 0x000fe20000004100 */
[----:B------:R-:W-:Y:S01]  /*3220*/  FFMA.FTZ R4, R5, R7, R4 ;  /* 0x0000000705047223 */ /* 0x000fe20000010004 */
[----:B------:R-:W-:Y:S02]  /*3230*/  HADD2.F32 R5, -RZ, R10.H0_H0 ;  /* 0x2000000aff057230 */ /* 0x000fe40000004100 */
[----:B------:R-:W-:Y:S01]  /*3240*/  HADD2.F32 R7, -RZ, R53.H0_H0 ;  /* 0x20000035ff077230 */ /* 0x000fe20000004100 */
[----:B------:R-:W-:-:S02]  /*3250*/  FFMA.FTZ R55, R57, R54, R55 ;  /* 0x0000003639377223 */ /* 0x000fc40000010037 */
        /* <DEDUP_REMOVED lines=16> */
.L_x_3262:
        /* <DEDUP_REMOVED lines=43> */
[-C--:B------:R-:W-:Y:S01]  /*3610*/  FFMA.FTZ R38, R42, R26.reuse, R29 ;  /* 0x0000001a2a267223 */ /* 0x080fe2000001001d */
[----:B------:R-:W-:Y:S01]  /*3620*/  HADD2.F32 R29, -RZ, R34.H0_H0 ;  /* 0x20000022ff1d7230 */ /* 0x000fe20000004100 */
[-C--:B------:R-:W-:Y:S02]  /*3630*/  FFMA.FTZ R28, R28, R26.reuse, R55 ;  /* 0x0000001a1c1c7223 */ /* 0x080fe40000010037 */
        /* <DEDUP_REMOVED lines=11> */
[----:B------:R-:W-:Y:S01]  /*36f0*/  HADD2.F32 R6, -RZ, R6.H1_H1 ;  /* 0x30000006ff067230 */ /* 0x000fe20000004100 */
[-C--:B------:R-:W-:Y:S02]  /*3700*/  FFMA.FTZ R27, R27, R5.reuse, R26 ;  /* 0x000000051b1b7223 */ /* 0x080fe4000001001a */
[-C--:B------:R-:W-:Y:S02]  /*3710*/  FFMA.FTZ R35, R35, R5.reuse, R38 ;  /* 0x0000000523237223 */ /* 0x080fe40000010026 */
[-C--:B------:R-:W-:Y:S02]  /*3720*/  FFMA.FTZ R29, R29, R5.reuse, R28 ;  /* 0x000000051d1d7223 */ /* 0x080fe4000001001c */
[----:B------:R-:W-:Y:S02]  /*3730*/  FFMA.FTZ R5, R44, R5, R34 ;  /* 0x000000052c057223 */ /* 0x000fe40000010022 */
[----:B------:R-:W-:-:S02]  /*3740*/  FFMA.FTZ R27, R50, R6, R27 ;  /* 0x00000006321b7223 */ /* 0x000fc4000001001b */
[-C--:B------:R-:W-:Y:S01]  /*3750*/  FFMA.FTZ R35, R10, R6.reuse, R35 ;  /* 0x000000060a237223 */ /* 0x080fe20000010023 */
[----:B------:R-:W-:Y:S01]  /*3760*/  HADD2.F32 R10, -RZ, R52.H0_H0 ;  /* 0x20000034ff0a7230 */ /* 0x000fe20000004100 */
[-C--:B------:R-:W-:Y:S02]  /*3770*/  FFMA.FTZ R29, R51, R6.reuse, R29 ;  /* 0x00000006331d7223 */ /* 0x080fe4000001001d */
[----:B------:R-:W-:Y:S01]  /*3780*/  FFMA.FTZ R5, R11, R6, R5 ;  /* 0x000000060b057223 */ /* 0x000fe20000010005 */
[--C-:B------:R-:W-:Y:S01]  /*3790*/  HADD2.F32 R11, -RZ, R0.reuse.H0_H0 ;  /* 0x20000000ff0b7230 */ /* 0x100fe20000004100 */
[-C--:B------:R-:W-:Y:S02]  /*37a0*/  FFMA.FTZ R6, R8, R4.reuse, R27 ;  /* 0x0000000408067223 */ /* 0x080fe4000001001b */
[-C--:B------:R-:W-:Y:S01]  /*37b0*/  FFMA.FTZ R8, R9, R4.reuse, R29 ;  /* 0x0000000409087223 */ /* 0x080fe2000001001d */
[----:B------:R-:W-:Y:S01]  /*37c0*/  HADD2.F32 R9, -RZ, R0.H1_H1 ;  /* 0x30000000ff097230 */ /* 0x000fe20000004100 */
[----:B------:R-:W-:-:S02]  /*37d0*/  FFMA.FTZ R10, R10, R4, R35 ;  /* 0x000000040a0a7223 */ /* 0x000fc40000010023 */
[----:B------:R-:W-:Y:S01]  /*37e0*/  FFMA.FTZ R4, R53, R4, R5 ;  /* 0x0000000435047223 */ /* 0x000fe20000010005 */
[--C-:B------:R-:W-:Y:S01]  /*37f0*/  HADD2.F32 R5, -RZ, R2.reuse.H0_H0 ;  /* 0x20000002ff057230 */ /* 0x100fe20000004100 */
[-C--:B------:R-:W-:Y:S02]  /*3800*/  FFMA.FTZ R6, R25, R7.reuse, R6 ;  /* 0x0000000719067223 */ /* 0x080fe40000010006 */
[-C--:B------:R-:W-:Y:S02]  /*3810*/  FFMA.FTZ R8, R24, R7.reuse, R8 ;  /* 0x0000000718087223 */ /* 0x080fe40000010008 */
[-C--:B------:R-:W-:Y:S01]  /*3820*/  FFMA.FTZ R10, R15, R7.reuse, R10 ;  /* 0x000000070f0a7223 */ /* 0x080fe2000001000a */
[----:B------:R-:W-:Y:S01]  /*3830*/  HADD2.F32 R15, -RZ, R2.H1_H1 ;  /* 0x30000002ff0f7230 */ /* 0x000fe20000004100 */
        /* <DEDUP_REMOVED lines=13> */
.L_x_3261:
        /* <DEDUP_REMOVED lines=202> */
.L_x_3264:
        /* <DEDUP_REMOVED lines=91> */
.L_x_3263:
        /* <DEDUP_REMOVED lines=202> */
.L_x_3266:
        /* <DEDUP_REMOVED lines=91> */
.L_x_3265:
[----:B------:R-:W-:Y:S01]  /*5db0*/  IADD3 R16, R16, 0x20, RZ ;  /* 0x0000002010107810 */ /* 0x000fe20007ffe0ff */
[----:B------:R-:W-:Y:S01]  /*5dc0*/  UIADD3 UR4, UR4, 0x40, URZ ;  /* 0x0000004004047890 */ /* 0x000fe2000fffe03f */
[C---:B------:R-:W-:Y:S02]  /*5dd0*/  IMAD.WIDE R30, R13.reuse, 0x8, R30 ;  /* 0x000000080d1e7825 */ /* 0x040fe400078e021e */
[C---:B------:R-:W-:Y:S02]  /*5de0*/  ISETP.GE.AND P2, PT, R16.reuse, c[0x0][0x1a8], PT ;  /* 0x00006a0010007a0c */ /* 0x040fe40003f46270 */
[----:B------:R-:W-:Y:S01]  /*5df0*/  ISETP.LT.AND P3, PT, R16, R17, PT ;  /* 0x000000111000720c */ /* 0x000fe20003f61270 */
[----:B0-----:R-:W-:-:S12]  /*5e00*/  IMAD.WIDE R32, R13, 0x8, R32 ;  /* 0x000000080d207825 */ /* 0x001fd800078e0220 */
[----:B------:R-:W-:Y:S05]  /*5e10*/  @!P2 BRA P3, `(.L_x_3267) ;  /* 0xffffb5900000a947 */ /* 0x000fea000183ffff */
.L_x_3258:
[----:B------:R-:W-:-:S04]  /*5e20*/  ISETP.GE.AND P0, PT, R16, R17, PT ;  /* 0x000000111000720c */ /* 0x000fc80003f06270 */
[----:B------:R-:W-:-:S13]  /*5e30*/  ISETP.GE.OR P0, PT, R16, c[0x0][0x1ac], P0 ;  /* 0x00006b0010007a0c */ /* 0x000fda0000706670 */
[----:B------:R-:W-:Y:S05]  /*5e40*/  @P0 BRA `(.L_x_3268) ;  /* 0x00001f5000000947 */ /* 0x000fea0003800000 */
[----:B-----5:R-:W0:Y:S01]  /*5e50*/  S2R R4, SR_CTAID.Y ;  /* 0x0000000000047919 */ /* 0x020e220000002600 */
[----:B------:R-:W-:Y:S01]  /*5e60*/  IMAD.MOV.U32 R5, RZ, RZ, -0x2 ;  /* 0xfffffffeff057424 */ /* 0x000fe200078e00ff */
[----:B------:R-:W-:Y:S01]  /*5e70*/  PRMT R6, R12, 0x9910, RZ ;  /* 0x000099100c067816 */ /* 0x000fe200000000ff */
[----:B------:R-:W-:Y:S02]  /*5e80*/  ULDC UR5, c[0x0][0x18c] ;  /* 0x0000630000057ab9 */ /* 0x000fe40000000800 */
[----:B------:R-:W-:Y:S01]  /*5e90*/  USHF.R.S32.HI UR5, URZ, 0x1f, UR5 ;  /* 0x0000001f3f057899 */ /* 0x000fe20008011405 */
[----:B------:R-:W-:Y:S01]  /*5ea0*/  ISETP.NE.AND P0, PT, R6, RZ, PT ;  /* 0x000000ff0600720c */ /* 0x000fe20003f05270 */
[----:B0-----:R-:W-:-:S05]  /*5eb0*/  IMAD R4, R4, R5, c[0x0][0x188] ;  /* 0x0000620004047624 */ /* 0x001fca00078e0205 */
[----:B------:R-:W-:Y:S02]  /*5ec0*/  ISETP.LT.OR P0, PT, R4, 0x2, !P0 ;  /* 0x000000020400780c */ /* 0x000fe40004701670 */
.L_x_3273:
        /* <DEDUP_REMOVED lines=24> */
[----:B------:R-:W-:-:S02]  /*6050*/  LOP3.LUT R24, R4, 0x3f003f, RZ, 0xc0, !PT ;  /* 0x003f003f04187812 */ /* 0x000fc400078ec0ff */
[----:B------:R-:W-:Y:S02]  /*6060*/  SHF.R.U32.HI R25, RZ, 0x6, R4 ;  /* 0x00000006ff197819 */ /* 0x000fe40000011604 */
[--C-:B------:R-:W-:Y:S02]  /*6070*/  SHF.R.U32.HI R31, RZ, 0xc, R5.reuse ;  /* 0x0000000cff1f7819 */ /* 0x100fe40000011605 */
[----:B------:R-:W-:Y:S02]  /*6080*/  LOP3.LUT R4, R5, 0x3f003f, RZ, 0xc0, !PT ;  /* 0x003f003f05047812 */ /* 0x000fe400078ec0ff */
[----:B------:R-:W-:Y:S02]  /*6090*/  SHF.R.U32.HI R26, RZ, 0x6, R5 ;  /* 0x00000006ff1a7819 */ /* 0x000fe40000011605 */
[----:B------:R-:W-:Y:S02]  /*60a0*/  SHF.R.U32.HI R5, RZ, 0xc, R6 ;  /* 0x0000000cff057819 */ /* 0x000fe40000011606 */
[----:B------:R-:W-:-:S02]  /*60b0*/  SHF.R.U32.HI R37, RZ, 0xc, R7 ;  /* 0x0000000cff257819 */ /* 0x000fc40000011607 */
[----:B------:R-:W-:Y:S02]  /*60c0*/  LOP3.LUT R27, R6, 0x3f003f, RZ, 0xc0, !PT ;  /* 0x003f003f061b7812 */ /* 0x000fe400078ec0ff */
[----:B------:R-:W-:Y:S01]  /*60d0*/  SHF.R.U32.HI R28, RZ, 0x6, R6 ;  /* 0x00000006ff1c7819 */ /* 0x000fe20000011606 */
[----:B------:R-:W-:Y:S01]  /*60e0*/  IMAD.MOV.U32 R6, RZ, RZ, R29 ;  /* 0x000000ffff067224 */ /* 0x000fe200078e001d */
[----:B------:R-:W-:Y:S02]  /*60f0*/  LOP3.LUT R36, R5, 0xf000f, RZ, 0xc0, !PT ;  /* 0x000f000f05247812 */ /* 0x000fe400078ec0ff */
[----:B------:R-:W-:Y:S02]  /*6100*/  LOP3.LUT R38, R37, 0xf000f, RZ, 0xc0, !PT ;  /* 0x000f000f25267812 */ /* 0x000fe400078ec0ff */
[----:B------:R-:W-:Y:S02]  /*6110*/  ISETP.NE.AND P2, PT, R6, RZ, PT ;  /* 0x000000ff0600720c */ /* 0x000fe40003f45270 */
[----:B------:R-:W-:-:S02]  /*6120*/  LOP3.LUT R30, R30, 0xf000f, RZ, 0xc0, !PT ;  /* 0x000f000f1e1e7812 */ /* 0x000fc400078ec0ff */
[----:B------:R-:W-:Y:S02]  /*6130*/  LOP3.LUT R6, R31, 0xf000f, RZ, 0xc0, !PT ;  /* 0x000f000f1f067812 */ /* 0x000fe400078ec0ff */
[----:B------:R-:W-:Y:S02]  /*6140*/  LOP3.LUT R29, R7, 0x3f003f, RZ, 0xc0, !PT ;  /* 0x003f003f071d7812 */ /* 0x000fe400078ec0ff */
[----:B------:R-:W-:Y:S02]  /*6150*/  SHF.R.U32.HI R39, RZ, 0x6, R7 ;  /* 0x00000006ff277819 */ /* 0x000fe40000011607 */
[----:B------:R-:W-:Y:S02]  /*6160*/  LOP3.LUT R4, R4, 0x64006400, RZ, 0xfc, !PT ;  /* 0x6400640004047812 */ /* 0x000fe400078efcff */
[----:B---3--:R-:W-:Y:S02]  /*6170*/  SHF.R.U32.HI R45, RZ, 0x8, R10 ;  /* 0x00000008ff2d7819 */ /* 0x008fe4000001160a */
[----:B------:R-:W-:-:S02]  /*6180*/  SHF.R.U32.HI R47, RZ, 0x8, R11 ;  /* 0x00000008ff2f7819 */ /* 0x000fc4000001160b */
[----:B------:R-:W-:Y:S02]  /*6190*/  SHF.R.U32.HI R41, RZ, 0x8, R8 ;  /* 0x00000008ff297819 */ /* 0x000fe40000011608 */
[----:B------:R-:W-:Y:S02]  /*61a0*/  SHF.R.U32.HI R43, RZ, 0x8, R9 ;  /* 0x00000008ff2b7819 */ /* 0x000fe40000011609 */
[----:B------:R-:W-:Y:S02]  /*61b0*/  LOP3.LUT R45, R36, 0x300030, R45, 0xf8, !PT ;  /* 0x00300030242d7812 */ /* 0x000fe400078ef82d */
[----:B------:R-:W-:Y:S02]  /*61c0*/  LOP3.LUT R47, R38, 0x300030, R47, 0xf8, !PT ;  /* 0x00300030262f7812 */ /* 0x000fe400078ef82f */
[----:B--2---:R-:W-:Y:S02]  /*61d0*/  SHF.R.U32.HI R40, RZ, 0xc, R12 ;  /* 0x0000000cff287819 */ /* 0x004fe4000001160c */
[----:B------:R-:W-:-:S02]  /*61e0*/  LOP3.LUT R36, R12, 0x3f003f, RZ, 0xc0, !PT ;  /* 0x003f003f0c247812 */ /* 0x000fc400078ec0ff */
[----:B------:R-:W-:Y:S02]  /*61f0*/  SHF.R.U32.HI R38, RZ, 0x6, R12 ;  /* 0x00000006ff267819 */ /* 0x000fe4000001160c */
[----:B------:R-:W-:Y:S02]  /*6200*/  SHF.R.U32.HI R12, RZ, 0xc, R13 ;  /* 0x0000000cff0c7819 */ /* 0x000fe4000001160d */
[----:B------:R-:W-:Y:S02]  /*6210*/  LOP3.LUT R41, R30, 0x300030, R41, 0xf8, !PT ;  /* 0x003000301e297812 */ /* 0x000fe400078ef829 */
[----:B------:R-:W-:Y:S02]  /*6220*/  LOP3.LUT R43, R6, 0x300030, R43, 0xf8, !PT ;  /* 0x00300030062b7812 */ /* 0x000fe400078ef82b */
[----:B------:R-:W-:Y:S02]  /*6230*/  SHF.R.U32.HI R42, RZ, 0xc, R14 ;  /* 0x0000000cff2a7819 */ /* 0x000fe4000001160e */
[----:B------:R-:W-:-:S02]  /*6240*/  LOP3.LUT R30, R14, 0x3f003f, RZ, 0xc0, !PT ;  /* 0x003f003f0e1e7812 */ /* 0x000fc400078ec0ff */
[----:B------:R-:W-:Y:S02]  /*6250*/  SHF.R.U32.HI R6, RZ, 0x6, R14 ;  /* 0x00000006ff067819 */ /* 0x000fe4000001160e */
[----:B------:R-:W-:Y:S02]  /*6260*/  SHF.R.U32.HI R49, RZ, 0xa, R9 ;  /* 0x0000000aff317819 */ /* 0x000fe40000011609 */
[----:B------:R-:W-:Y:S02]  /*6270*/  SHF.R.U32.HI R14, RZ, 0xc, R15 ;  /* 0x0000000cff0e7819 */ /* 0x000fe4000001160f */
[----:B------:R-:W-:Y:S02]  /*6280*/  LOP3.LUT R12, R12, 0xf000f, RZ, 0xc0, !PT ;  /* 0x000f000f0c0c7812 */ /* 0x000fe400078ec0ff */
[----:B------:R-:W-:Y:S02]  /*6290*/  SHF.R.U32.HI R51, RZ, 0xa, R11 ;  /* 0x0000000aff337819 */ /* 0x000fe4000001160b */
[----:B------:R-:W-:-:S02]  /*62a0*/  LOP3.LUT R14, R14, 0xf000f, RZ, 0xc0, !PT ;  /* 0x000f000f0e0e7812 */ /* 0x000fc400078ec0ff */
[----:B------:R-:W-:Y:S02]  /*62b0*/  LOP3.LUT R49, R12, 0x300030, R49, 0xf8, !PT ;  /* 0x003000300c317812 */ /* 0x000fe400078ef831 */
[----:B------:R-:W-:Y:S02]  /*62c0*/  SHF.R.U32.HI R48, RZ, 0xa, R8 ;  /* 0x0000000aff307819 */ /* 0x000fe40000011608 */
        /* <DEDUP_REMOVED lines=95> */
[----:B------:R-:W-:Y:S01]  /*68c0*/  IMAD.MOV.U32 R57, RZ, RZ, R22 ;  /* 0x000000ffff397224 */ /* 0x000fe200078e0016 */
[----:B------:R-:W-:Y:S02]  /*68d0*/  PRMT R22, R2, 0x7610, R0 ;  /* 0x0000761002167816 */ /* 0x000fe40000000000 */
        /* <DEDUP_REMOVED lines=25> */
[----:B------:R-:W-:-:S05]  /*6a70*/  HFMA2 R53, R30, R6, R53 ;  /* 0x000000061e357231 */ /* 0x000fca0000000035 */
[----:B------:R-:W-:Y:S01]  /*6a80*/  HFMA2.MMA R6, R31, R6, R4 ;  /* 0x000000061f067235 */ /* 0x000fe20000000004 */
[----:B------:R-:W-:-:S04]  /*6a90*/  HFMA2 R4, R38, R7, R53 ;  /* 0x0000000726047231 */ /* 0x000fc80000000035 */
[----:B------:R-:W-:Y:S01]  /*6aa0*/  HFMA2 R4, R34, R8, R4 ;  /* 0x0000000822047231 */ /* 0x000fe20000000004 */
[----:B------:R-:W-:-:S03]  /*6ab0*/  HFMA2.MMA R6, R39, R7, R6 ;  /* 0x0000000727067235 */ /* 0x000fc60000000006 */
[----:B------:R-:W-:Y:S01]  /*6ac0*/  HFMA2 R5, R44, R9, R4 ;  /* 0x000000092c057231 */ /* 0x000fe20000000004 */
[----:B------:R-:W-:Y:S02]  /*6ad0*/  PRMT R4, R0, 0x7610, R2 ;  /* 0x0000761000047816 */ /* 0x000fe40000000002 */
[----:B------:R-:W-:Y:S01]  /*6ae0*/  HFMA2.MMA R6, R35, R8, R6 ;  /* 0x0000000823067235 */ /* 0x000fe20000000006 */
[----:B------:R-:W-:-:S04]  /*6af0*/  HFMA2 R5, R45, R10, R5 ;  /* 0x0000000a2d057231 */ /* 0x000fc80000000005 */
[----:B------:R-:W-:Y:S01]  /*6b00*/  HFMA2 R5, R50, R11, R5 ;  /* 0x0000000b32057231 */ /* 0x000fe20000000005 */
[----:B------:R-:W-:-:S03]  /*6b10*/  HFMA2.MMA R6, R46, R9, R6 ;  /* 0x000000092e067235 */ /* 0x000fc60000000006 */
[----:B------:R-:W-:-:S03]  /*6b20*/  HADD2 R5, R5.H0_H0, R5.H1_H1 ;  /* 0x3000000505057230 */ /* 0x000fc60000000800 */
[----:B------:R-:W-:-:S06]  /*6b30*/  HFMA2.MMA R6, R47, R10, R6 ;  /* 0x0000000a2f067235 */ /* 0x000fcc0000000006 */
[----:B------:R-:W-:-:S10]  /*6b40*/  HFMA2.MMA R6, R51, R11, R6 ;  /* 0x0000000b33067235 */ /* 0x000fd40000000006 */
[----:B------:R-:W-:-:S05]  /*6b50*/  HADD2 R6, R6.H0_H0, R6.H1_H1 ;  /* 0x3000000606067230 */ /* 0x000fca0000000800 */
[----:B------:R-:W-:-:S05]  /*6b60*/  PRMT R5, R5, 0x5410, R6 ;  /* 0x0000541005057816 */ /* 0x000fca0000000006 */
[----:B------:R-:W-:Y:S02]  /*6b70*/  HFMA2 R21, R5, R4, R21 ;  /* 0x0000000405157231 */ /* 0x000fe40000000015 */
.L_x_3270:
        /* <DEDUP_REMOVED lines=31> */
[----:B------:R-:W-:Y:S01]  /*6d70*/  HADD2 R13, R13.H0_H0, R13.H1_H1 ;  /* 0x3000000d0d0d7230 */ /* 0x000fe20000000800 */
[----:B------:R-:W-:Y:S01]  /*6d80*/  PRMT R4, R2, 0x7610, R0 ;  /* 0x0000761002047816 */ /* 0x000fe20000000000 */
        /* <DEDUP_REMOVED lines=11> */
[----:B------:R-:W-:-:S05]  /*6e40*/  PRMT R5, R0, 0x7610, R2 ;  /* 0x0000761000057816 */ /* 0x000fca0000000002 */
[----:B------:R-:W-:Y:S02]  /*6e50*/  HFMA2 R19, R12, R5, R19 ;  /* 0x000000050c137231 */ /* 0x000fe40000000013 */
.L_x_3269:
        /* <DEDUP_REMOVED lines=13> */
[----:B------:R-:W-:Y:S02]  /*6f30*/  SHF.R.U32.HI R31, RZ, 0xc, R7 ;  /* 0x0000000cff1f7819 */ /* 0x000fe40000011607 */
[----:B------:R-:W-:Y:S02]  /*6f40*/  LOP3.LUT R28, R28, 0xf000f, RZ, 0xc0, !PT ;  /* 0x000f000f1c1c7812 */ /* 0x000fe400078ec0ff */
        /* <DEDUP_REMOVED lines=12> */
[----:B------:R-:W-:-:S02]  /*7010*/  LOP3.LUT R41, R28, 0x300030, R41, 0xf8, !PT ;  /* 0x003000301c297812 */ /* 0x000fc400078ef829 */
[----:B------:R-:W-:Y:S02]  /*7020*/  LOP3.LUT R43, R8, 0x300030, R43, 0xf8, !PT ;  /* 0x00300030082b7812 */ /* 0x000fe400078ef82b */
[----:B------:R-:W-:Y:S02]  /*7030*/  SHF.R.U32.HI R30, RZ, 0xc, R6 ;  /* 0x0000000cff1e7819 */ /* 0x000fe40000011606 */
[--C-:B------:R-:W-:Y:S02]  /*7040*/  SHF.R.U32.HI R51, RZ, 0xa, R11.reuse ;  /* 0x0000000aff337819 */ /* 0x100fe4000001160b */
[----:B------:R-:W-:Y:S02]  /*7050*/  LOP3.LUT R35, R11, 0x3f003f, RZ, 0xc0, !PT ;  /* 0x003f003f0b237812 */ /* 0x000fe400078ec0ff */
[----:B------:R-:W-:Y:S02]  /*7060*/  SHF.R.U32.HI R46, RZ, 0x6, R11 ;  /* 0x00000006ff2e7819 */ /* 0x000fe4000001160b */
[----:B------:R-:W-:-:S02]  /*7070*/  LOP3.LUT R47, R10, 0x300030, R47, 0xf8, !PT ;  /* 0x003000300a2f7812 */ /* 0x000fc400078ef82f */
[--C-:B---3--:R-:W-:Y:S02]  /*7080*/  SHF.R.U32.HI R8, RZ, 0xc, R12.reuse ;  /* 0x0000000cff087819 */ /* 0x108fe4000001160c */
[----:B------:R-:W-:Y:S02]  /*7090*/  LOP3.LUT R28, R12, 0x3f003f, RZ, 0xc0, !PT ;  /* 0x003f003f0c1c7812 */ /* 0x000fe400078ec0ff */
[----:B------:R-:W-:Y:S02]  /*70a0*/  SHF.R.U32.HI R36, RZ, 0x6, R12 ;  /* 0x00000006ff247819 */ /* 0x000fe4000001160c */
[----:B------:R-:W-:Y:S02]  /*70b0*/  SHF.R.U32.HI R10, RZ, 0xc, R13 ;  /* 0x0000000cff0a7819 */ /* 0x000fe4000001160d */
[----:B------:R-:W-:Y:S02]  /*70c0*/  SHF.R.U32.HI R11, RZ, 0xc, R14 ;  /* 0x0000000cff0b7819 */ /* 0x000fe4000001160e */
[----:B------:R-:W-:-:S02]  /*70d0*/  SHF.R.U32.HI R12, RZ, 0xc, R15 ;  /* 0x0000000cff0c7819 */ /* 0x000fc4000001160f */
[----:B------:R-:W-:Y:S02]  /*70e0*/  LOP3.LUT R27, R4, 0x3f003f, RZ, 0xc0, !PT ;  /* 0x003f003f041b7812 */ /* 0x000fe400078ec0ff */
[----:B------:R-:W-:Y:S02]  /*70f0*/  LOP3.LUT R25, R5, 0x3f003f, RZ, 0xc0, !PT ;  /* 0x003f003f05197812 */ /* 0x000fe400078ec0ff */
[----:B------:R-:W-:Y:S02]  /*7100*/  LOP3.LUT R26, R6, 0x3f003f, RZ, 0xc0, !PT ;  /* 0x003f003f061a7812 */ /* 0x000fe400078ec0ff */
[----:B------:R-:W-:Y:S02]  /*7110*/  LOP3.LUT R24, R7, 0x3f003f, RZ, 0xc0, !PT ;  /* 0x003f003f07187812 */ /* 0x000fe400078ec0ff */
[----:B------:R-:W-:Y:S02]  /*7120*/  SHF.R.U32.HI R49, RZ, 0xa, R9 ;  /* 0x0000000aff317819 */ /* 0x000fe40000011609 */
[----:B------:R-:W-:-:S02]  /*7130*/  LOP3.LUT R33, R9, 0x3f003f, RZ, 0xc0, !PT ;  /* 0x003f003f09217812 */ /* 0x000fc400078ec0ff */
[----:B------:R-:W-:Y:S02]  /*7140*/  SHF.R.U32.HI R42, RZ, 0x6, R9 ;  /* 0x00000006ff2a7819 */ /* 0x000fe40000011609 */
        /* <DEDUP_REMOVED lines=98> */
[----:B------:R-:W-:Y:S01]  /*7770*/  IMAD.MOV.U32 R57, RZ, RZ, R22 ;  /* 0x000000ffff397224 */ /* 0x000fe200078e0016 */
[----:B------:R-:W-:-:S02]  /*7780*/  PRMT R22, R2, 0x7610, R0 ;  /* 0x0000761002167816 */ /* 0x000fc40000000000 */
        /* <DEDUP_REMOVED lines=42> */
.L_x_3272:
        /* <DEDUP_REMOVED lines=46> */
.L_x_3271:
        /* <DEDUP_REMOVED lines=9> */
.L_x_3268:
        /* <DEDUP_REMOVED lines=8> */
[----:B-----5:R-:W-:-:S04]  /*7e20*/  IMAD R4, R0, c[0x0][0x18c], R3 ;  /* 0x0000630000047a24 */ /* 0x020fc800078e0203 */
        /* <DEDUP_REMOVED lines=9> */
.L_x_3277:
[----:B------:R-:W0:Y:S02]  /*7ec0*/  LDS R6, [R5] ;  /* 0x0000000005067984 */ /* 0x000e240000000800 */
[----:B0-----:R-:W-:-:S06]  /*7ed0*/  HADD2 R7, R6, R22 ;  /* 0x0000001606077230 */ /* 0x001fcc0000000000 */
[----:B------:R-:W0:Y:S02]  /*7ee0*/  ATOMS.CAST.SPIN R7, [R5], R6, R7 ;  /* 0x000000060507738d */ /* 0x000e240001800007 */
[----:B0-----:R-:W-:-:S13]  /*7ef0*/  ISETP.EQ.U32.AND P0, PT, R7, 0x1, PT ;  /* 0x000000010700780c */ /* 0x001fda0003f02070 */
[----:B------:R-:W-:Y:S05]  /*7f00*/  @!P0 BRA `(.L_x_3277) ;  /* 0xffffffb000008947 */ /* 0x000fea000383ffff */
[----:B------:R-:W-:Y:S05]  /*7f10*/  BRA `(.L_x_3275) ;  /* 0x0000003000007947 */ /* 0x000fea0003800000 */
.L_x_3276:
[----:B------:R-:W2:Y:S02]  /*7f20*/  LD.E R5, [R2.64] ;  /* 0x0000000602057980 */ /* 0x000ea4000c101900 */
[----:B--2---:R-:W-:-:S05]  /*7f30*/  IMAD.IADD R5, R22, 0x1, R5 ;  /* 0x0000000116057824 */ /* 0x004fca00078e0205 */
[----:B------:R0:W-:Y:S02]  /*7f40*/  ST.E [R2.64], R5 ;  /* 0x0000000502007985 */ /* 0x0001e4000c101906 */
.L_x_3275:
[----:B------:R-:W-:Y:S05]  /*7f50*/  BSYNC B0 ;  /* 0x0000000000007941 */ /* 0x000fea0003800000 */
.L_x_3274:
[----:B------:R-:W2:Y:S01]  /*7f60*/  ATOM.E.ADD.F16x2.RN.STRONG.GPU P0, RZ, [R2.64+0x4], R21 ;  /* 0x0000041502ff798a */ /* 0x000ea2000810e9c6 */
[----:B------:R-:W-:Y:S01]  /*7f70*/  BSSY B0, `(.L_x_3278) ;  /* 0x000000f000007945 */ /* 0x000fe20003800000 */
[----:B--2---:R-:W-:Y:S05]  /*7f80*/  @P0 BRA `(.L_x_3279) ;  /* 0x000000d000000947 */ /* 0x004fea0003800000 */
[----:B------:R-:W1:Y:S02]  /*7f90*/  QSPC.E.S P0, RZ, [R2+0x4] ;  /* 0x0000040002ff73aa */ /* 0x000e640000000500 */
[----:B-1----:R-:W-:Y:S05]  /*7fa0*/  @!P0 BRA `(.L_x_3280) ;  /* 0x0000008000008947 */ /* 0x002fea0003800000 */
[----:B0-----:R-:W-:-:S04]  /*7fb0*/  IADD3 R2, R2, 0x4, RZ ;  /* 0x0000000402027810 */ /* 0x001fc80007ffe0ff */
[----:B------:R-:W-:-:S05]  /*7fc0*/  LOP3.LUT R2, R2, 0xffffff, RZ, 0xc0, !PT ;  /* 0x00ffffff02027812 */ /* 0x000fca00078ec0ff */
.L_x_3281:
[----:B------:R-:W0:Y:S02]  /*7fd0*/  LDS R6, [R2] ;  /* 0x0000000002067984 */ /* 0x000e240000000800 */
[----:B0-----:R-:W-:-:S10]  /*7fe0*/  HFMA2.MMA R7, R6, 1, 1, R21 ;  /* 0x3c003c0006077835 */ /* 0x001fd40000000015 */
[----:B------:R-:W0:Y:S02]  /*7ff0*/  ATOMS.CAST.SPIN R7, [R2], R6, R7 ;  /* 0x000000060207738d */ /* 0x000e240001800007 */
[----:B0-----:R-:W-:-:S13]  /*8000*/  ISETP.EQ.U32.AND P0, PT, R7, 0x1, PT ;  /* 0x000000010700780c */ /* 0x001fda0003f02070 */
[----:B------:R-:W-:Y:S05]  /*8010*/  @!P0 BRA `(.L_x_3281) ;  /* 0xffffffb000008947 */ /* 0x000fea000383ffff */
[----:B------:R-:W-:Y:S05]  /*8020*/  BRA `(.L_x_3279) ;  /* 0x0000003000007947 */ /* 0x000fea0003800000 */
.L_x_3280:
[----:B0-----:R-:W2:Y:S02]  /*8030*/  LD.E R5, [R2.64+0x4] ;  /* 0x0000040602057980 */ /* 0x001ea4000c101900 */
[----:B--2---:R-:W-:-:S05]  /*8040*/  IMAD.IADD R5, R21, 0x1, R5 ;  /* 0x0000000115057824 */ /* 0x004fca00078e0205 */
[----:B------:R0:W-:Y:S02]  /*8050*/  ST.E [R2.64+0x4], R5 ;  /* 0x0000040502007985 */ /* 0x0001e4000c101906 */
.L_x_3279:
[----:B------:R-:W-:Y:S05]  /*8060*/  BSYNC B0 ;  /* 0x0000000000007941 */ /* 0x000fea0003800000 */
.L_x_3278:
        /* <DEDUP_REMOVED lines=10> */
.L_x_3285:
[----:B------:R-:W0:Y:S02]  /*8110*/  LDS R4, [R0] ;  /* 0x0000000000047984 */ /* 0x000e240000000800 */
[----:B0-----:R-:W-:-:S06]  /*8120*/  HADD2 R5, R4, R20 ;  /* 0x0000001404057230 */ /* 0x001fcc0000000000 */
[----:B------:R-:W0:Y:S02]  /*8130*/  ATOMS.CAST.SPIN R5, [R0], R4, R5 ;  /* 0x000000040005738d */ /* 0x000e240001800005 */
[----:B0-----:R-:W-:-:S13]  /*8140*/  ISETP.EQ.U32.AND P0, PT, R5, 0x1, PT ;  /* 0x000000010500780c */ /* 0x001fda0003f02070 */
[----:B------:R-:W-:Y:S05]  /*8150*/  @!P0 BRA `(.L_x_3285) ;  /* 0xffffffb000008947 */ /* 0x000fea000383ffff */
[----:B------:R-:W-:Y:S05]  /*8160*/  BRA `(.L_x_3283) ;  /* 0x0000003000007947 */ /* 0x000fea0003800000 */
.L_x_3284:
[----:B------:R-:W2:Y:S02]  /*8170*/  LD.E R0, [R2.64] ;  /* 0x0000000602007980 */ /* 0x000ea4000c101900 */
[----:B--2---:R-:W-:-:S05]  /*8180*/  IMAD.IADD R5, R20, 0x1, R0 ;  /* 0x0000000114057824 */ /* 0x004fca00078e0200 */
[----:B------:R0:W-:Y:S02]  /*8190*/  ST.E [R2.64], R5 ;  /* 0x0000000502007985 */ /* 0x0001e4000c101906 */
.L_x_3283:
[----:B------:R-:W-:Y:S05]  /*81a0*/  BSYNC B0 ;  /* 0x0000000000007941 */ /* 0x000fea0003800000 */
.L_x_3282:
[----:B------:R-:W2:Y:S02]  /*81b0*/  ATOM.E.ADD.F16x2.RN.STRONG.GPU P0, RZ, [R2.64+0x4], R19 ;  /* 0x0000041302ff798a */ /* 0x000ea4000810e9c6 */
[----:B--2---:R-:W-:Y:S05]  /*81c0*/  @P0 EXIT ;  /* 0x000000000000094d */ /* 0x004fea0003800000 */
[----:B------:R-:W1:Y:S02]  /*81d0*/  QSPC.E.S P0, RZ, [R2+0x4] ;  /* 0x0000040002ff73aa */ /* 0x000e640000000500 */
[----:B-1----:R-:W-:Y:S05]  /*81e0*/  @!P0 BRA `(.L_x_3286) ;  /* 0x0000008000008947 */ /* 0x002fea0003800000 */
[----:B0-----:R-:W-:-:S04]  /*81f0*/  IADD3 R2, R2, 0x4, RZ ;  /* 0x0000000402027810 */ /* 0x001fc80007ffe0ff */
[----:B------:R-:W-:-:S05]  /*8200*/  LOP3.LUT R2, R2, 0xffffff, RZ, 0xc0, !PT ;  /* 0x00ffffff02027812 */ /* 0x000fca00078ec0ff */
.L_x_3287:
[----:B------:R-:W0:Y:S02]  /*8210*/  LDS R4, [R2] ;  /* 0x0000000002047984 */ /* 0x000e240000000800 */
[----:B0-----:R-:W-:-:S10]  /*8220*/  HFMA2.MMA R5, R4, 1, 1, R19 ;  /* 0x3c003c0004057835 */ /* 0x001fd40000000013 */
[----:B------:R-:W0:Y:S02]  /*8230*/  ATOMS.CAST.SPIN R5, [R2], R4, R5 ;  /* 0x000000040205738d */ /* 0x000e240001800005 */
[----:B0-----:R-:W-:-:S13]  /*8240*/  ISETP.EQ.U32.AND P0, PT, R5, 0x1, PT ;  /* 0x000000010500780c */ /* 0x001fda0003f02070 */
[----:B------:R-:W-:Y:S05]  /*8250*/  @!P0 BRA `(.L_x_3287) ;  /* 0xffffffb000008947 */ /* 0x000fea000383ffff */
[----:B------:R-:W-:Y:S05]  /*8260*/  EXIT ;  /* 0x000000000000794d */ /* 0x000fea0003800000 */
.L_x_3286:
[----:B------:R-:W2:Y:S02]  /*8270*/  LD.E R0, [R2.64+0x4] ;  /* 0x0000040602007980 */ /* 0x000ea4000c101900 */
[----:B0-2---:R-:W-:-:S05]  /*8280*/  IMAD.IADD R5, R19, 0x1, R0 ;  /* 0x0000000113057824 */ /* 0x005fca00078e0200 */
[----:B------:R-:W-:Y:S01]  /*8290*/  ST.E [R2.64+0x4], R5 ;  /* 0x0000040502007985 */ /* 0x000fe2000c101906 */
[----:B------:R-:W-:Y:S05]  /*82a0*/  EXIT ;  /* 0x000000000000794d */ /* 0x000fea0003800000 */
.L_x_3288:
        /* <DEDUP_REMOVED lines=13> */
.L_x_4789:


//--------------------- .text._Z23gemm_half_q_half_kernelILi2ELi40ELb1ELb0ELi64EEvPK6__halfPKjS4_S2_PS0_iiiiPKtS7_iiiiiibS2_i --------------------------
	.section	.text._Z23gemm_half_q_half_kernelILi2ELi40ELb1ELb0ELi64EEvPK6__halfPKjS4_S2_PS0_iiiiPKtS7_iiiiiibS2_i,"ax",@progbits
	.sectioninfo	@"SHI_REGISTERS=60"
	.align	128
        .global         _Z23gemm_half_q_half_kernelILi2ELi40ELb1ELb0ELi64EEvPK6__halfPKjS4_S2_PS0_iiiiPKtS7_iiiiiibS2_i
        .type           _Z23gemm_half_q_half_kernelILi2ELi40ELb1ELb0ELi64EEvPK6__halfPKjS4_S2_PS0_iiiiPKtS7_iiiiiibS2_i,@function
        .size           _Z23gemm_half_q_half_kernelILi2ELi40ELb1ELb0ELi64EEvPK6__halfPKjS4_S2_PS0_iiiiPKtS7_iiiiiibS2_i,(.L_x_4790 - _Z23gemm_half_q_half_kernelILi2ELi40ELb1ELb0ELi64EEvPK6__halfPKjS4_S2_PS0_iiiiPKtS7_iiiiiibS2_i)
        .other          _Z23gemm_half_q_half_kernelILi2ELi40ELb1ELb0ELi64EEvPK6__halfPKjS4_S2_PS0_iiiiPKtS7_iiiiiibS2_i,@"STO_CUDA_ENTRY STV_DEFAULT"
_Z23gemm_half_q_half_kernelILi2ELi40ELb1ELb0ELi64EEvPK6__halfPKjS4_S2_PS0_iiiiPKtS7_iiiiiibS2_i:
.text._Z23gemm_half_q_half_kernelILi2ELi40ELb1ELb0ELi64EEvPK6__halfPKjS4_S2_PS0_iiiiPKtS7_iiiiiibS2_i:
        /* <DEDUP_REMOVED lines=25> */
.L_x_3289:
        /* <DEDUP_REMOVED lines=33> */
.L_x_3294:
        /* <DEDUP_REMOVED lines=17> */
.L_x_3293:
        /* <DEDUP_REMOVED lines=17> */
.L_x_3292:
        /* <DEDUP_REMOVED lines=13> */
.L_x_3296:
        /* <DEDUP_REMOVED lines=17> */
.L_x_3295:
        /* <DEDUP_REMOVED lines=15> */
.L_x_3291:
[----:B------:R-:W-:Y:S05]  /*0890*/  BSYNC B0 ;  /* 0x0000000000007941 */ /* 0x000fea0003800000 */
.L_x_3290:
        /* <DEDUP_REMOVED lines=9> */
[----:B------:R-:W-:-:S03]  /*0930*/  PLOP3.LUT P0, PT, PT, PT, PT, 0x80, 0x0 ;  /* 0x000000000000781c */ /* 0x000fc60003f0f070 */
[----:B------:R-:W-:Y:S02]  /*0940*/  IMAD R8, R7, 0x2, R8 ;  /* 0x0000000207087824 */ /* 0x000fe400078e0208 */
[----:B------:R-:W-:Y:S02]  /*0950*/  IMAD.MOV.U32 R7, RZ, RZ, 0x2 ;  /* 0x00000002ff077424 */ /* 0x000fe400078e00ff */
[----:B------:R-:W-:Y:S02]  /*0960*/  IMAD R8, R5, 0x4, R8 ;  /* 0x0000000405087824 */ /* 0x000fe400078e0208 */
[----:B------:R-:W-:Y:S02]  /*0970*/  IMAD.MOV.U32 R5, RZ, RZ, RZ ;  /* 0x000000ffff057224 */ /* 0x000fe400078e00ff */
[----:B------:R-:W-:Y:S01]  /*0980*/  IMAD.WIDE R8, R8, R7, c[0x0][0x180] ;  /* 0x0000600008087625 */ /* 0x000fe200078e0207 */
[----:B------:R-:W-:Y:S05]  /*0990*/  @!P2 BRA `(.L_x_3298) ;  /* 0x000000d00000a947 */ /* 0x000fea0003800000 */
[----:B------:R-:W-:Y:S02]  /*09a0*/  PLOP3.LUT P0, PT, PT, PT, PT, 0x8, 0x0 ;  /* 0x000000000000781c */ /* 0x000fe40003f0e170 */
[----:B------:R-:W-:-:S02]  /*09b0*/  IADD3 R18, R2, -0x3, RZ ;  /* 0xfffffffd02127810 */ /* 0x000fc40007ffe0ff */
.L_x_3299:
        /* <DEDUP_REMOVED lines=11> */
.L_x_3298:
        /* <DEDUP_REMOVED lines=10> */
.L_x_3297:
        /* <DEDUP_REMOVED lines=14> */
.L_x_3301:
        /* <DEDUP_REMOVED lines=43> */
.L_x_3300:
[----:B-1----:R-:W2:Y:S04]  /*0ea0*/  LDL.64 R10, [R1] ;  /* 0x00000000010a7983 */ /* 0x002ea80000100a00 */
[----:B------:R1:W3:Y:S01]  /*0eb0*/  LDG.E.U16.CONSTANT R21, [R8.64+0x2] ;  /* 0x0000020608157981 */ /* 0x0002e2000c1e9500 */
[C---:B------:R-:W-:Y:S01]  /*0ec0*/  ISETP.GT.AND P2, PT, R16.reuse, c[0x0][0x1a8], PT ;  /* 0x00006a0010007a0c */ /* 0x040fe20003f44270 */
[----:B------:R-:W-:Y:S01]  /*0ed0*/  UMOV UR4, URZ ;  /* 0x0000003f00047c82 */ /* 0x000fe20008000000 */
[C---:B------:R-:W-:Y:S01]  /*0ee0*/  ISETP.GT.AND P3, PT, R16.reuse, c[0x0][0x1ac], PT ;  /* 0x00006b0010007a0c */ /* 0x040fe20003f64270 */
[----:B------:R-:W-:Y:S01]  /*0ef0*/  IMAD.MOV.U32 R18, RZ, RZ, RZ ;  /* 0x000000ffff127224 */ /* 0x000fe200078e00ff */
        /* <DEDUP_REMOVED lines=56> */
[----:B--2---:R-:W-:Y:S02]  /*1280*/  PRMT R2, R10, 0x7610, R11 ;  /* 0x000076100a027816 */ /* 0x004fe4000000000b */
[----:B------:R-:W-:Y:S01]  /*1290*/  PRMT R0, R11, 0x7610, R10 ;  /* 0x000076100b007816 */ /* 0x000fe2000000000a */
[----:B---3--:R-:W-:Y:S01]  /*12a0*/  IMAD.IADD R21, R16, 0x1, R21 ;  /* 0x0000000110157824 */ /* 0x008fe200078e0215 */
[----:B------:R-:W-:Y:S05]  /*12b0*/  @P0 BRA `(.L_x_3302) ;  /* 0x00001f2000000947 */ /* 0x000fea0003800000 */
[----:B------:R-:W-:Y:S01]  /*12c0*/  PRMT R5, R54, 0x9910, RZ ;  /* 0x0000991036057816 */ /* 0x000fe200000000ff */
[----:B------:R-:W-:Y:S01]  /*12d0*/  IMAD.MOV.U32 R18, RZ, RZ, RZ ;  /* 0x000000ffff127224 */ /* 0x000fe200078e00ff */
[----:B------:R-:W-:Y:S01]  /*12e0*/  PRMT R22, R22, 0x5410, RZ ;  /* 0x0000541016167816 */ /* 0x000fe200000000ff */
[----:B------:R-:W-:Y:S01]  /*12f0*/  ULDC UR5, c[0x0][0x18c] ;  /* 0x0000630000057ab9 */ /* 0x000fe20000000800 */
[----:B------:R-:W-:Y:S01]  /*1300*/  ISETP.NE.AND P0, PT, R5, RZ, PT ;  /* 0x000000ff0500720c */ /* 0x000fe20003f05270 */
[----:B------:R-:W-:-:S02]  /*1310*/  USHF.R.S32.HI UR5, URZ, 0x1f, UR5 ;  /* 0x0000001f3f057899 */ /* 0x000fc40008011405 */
[----:B------:R-:W-:Y:S01]  /*1320*/  UMOV UR4, URZ ;  /* 0x0000003f00047c82 */ /* 0x000fe20008000000 */
[----:B------:R-:W-:Y:S02]  /*1330*/  ISETP.LT.OR P0, PT, R4, 0x2, !P0 ;  /* 0x000000020400780c */ /* 0x000fe40004701670 */
.L_x_3307:
[----:B------:R-:W-:-:S13]  /*1340*/  ISETP.NE.AND P2, PT, R16, R21, PT ;  /* 0x000000151000720c */ /* 0x000fda0003f45270 */
[----:B------:R-:W-:Y:S01]  /*1350*/  @!P2 IADD3 R18, R18, 0x1, RZ ;  /* 0x000000011212a810 */ /* 0x000fe20007ffe0ff */
[----:B------:R-:W-:Y:S02]  /*1360*/  @!P2 IMAD.SHL.U32 R8, R16, 0x2, RZ ;  /* 0x000000021008a824 */ /* 0x000fe400078e00ff */
[----:B------:R-:W-:Y:S02]  /*1370*/  @!P2 IMAD.MOV.U32 R9, RZ, RZ, 0x2 ;  /* 0x00000002ff09a424 */ /* 0x000fe400078e00ff */
[----:B------:R-:W-:Y:S02]  /*1380*/  @!P2 IMAD R10, R18, 0x8, R1 ;  /* 0x00000008120aa824 */ /* 0x000fe400078e0201 */
[----:B------:R-:W-:-:S04]  /*1390*/  @!P2 IMAD.WIDE R8, R8, R9, c[0x0][0x198] ;  /* 0x000066000808a625 */ /* 0x000fc800078e0209 */
[----:B------:R-:W2:Y:S01]  /*13a0*/  @!P2 LDL.64 R10, [R10] ;  /* 0x000000000a0aa983 */ /* 0x000ea20000100a00 */
[----:B------:R-:W-:Y:S02]  /*13b0*/  IMAD.MOV.U32 R56, RZ, RZ, R24 ;  /* 0x000000ffff387224 */ /* 0x000fe400078e0018 */
[----:B------:R-:W-:Y:S01]  /*13c0*/  IMAD.MOV.U32 R57, RZ, RZ, R25 ;  /* 0x000000ffff397224 */ /* 0x000fe200078e0019 */
[----:B------:R-:W3:Y:S04]  /*13d0*/  @!P2 LDG.E.U16.CONSTANT R9, [R8.64+0x2] ;  /* 0x000002060809a981 */ /* 0x000ee8000c1e9500 */
        /* <DEDUP_REMOVED lines=15> */
[----:B------:R-:W-:Y:S02]  /*14d0*/  LOP3.LUT R36, R36, 0xf000f, RZ, 0xc0, !PT ;  /* 0x000f000f24247812 */ /* 0x000fe400078ec0ff */
[----:B------:R-:W-:Y:S02]  /*14e0*/  LOP3.LUT R24, R4, 0x3f003f, RZ, 0xc0, !PT ;  /* 0x003f003f04187812 */ /* 0x000fe400078ec0ff */
[----:B------:R-:W-:Y:S02]  /*14f0*/  SHF.R.U32.HI R26, RZ, 0x6, R4 ;  /* 0x00000006ff1a7819 */ /* 0x000fe40000011604 */
[----:B------:R-:W-:Y:S02]  /*1500*/  PRMT R4, R3, 0x9910, RZ ;  /* 0x0000991003047816 */ /* 0x000fe400000000ff */
[----:B------:R-:W-:Y:S02]  /*1510*/  LOP3.LUT R28, R7, 0x3f003f, RZ, 0xc0, !PT ;  /* 0x003f003f071c7812 */ /* 0x000fe400078ec0ff */
[----:B------:R-:W-:-:S02]  /*1520*/  SHF.R.U32.HI R39, RZ, 0x6, R7 ;  /* 0x00000006ff277819 */ /* 0x000fc40000011607 */
[----:B------:R-:W-:Y:S02]  /*1530*/  SHF.R.U32.HI R30, RZ, 0xc, R5 ;  /* 0x0000000cff1e7819 */ /* 0x000fe40000011605 */
[----:B------:R-:W-:Y:S02]  /*1540*/  ISETP.NE.AND P2, PT, R4, RZ, PT ;  /* 0x000000ff0400720c */ /* 0x000fe40003f45270 */
[----:B------:R-:W-:Y:S02]  /*1550*/  LOP3.LUT R4, R29, 0xf000f, RZ, 0xc0, !PT ;  /* 0x000f000f1d047812 */ /* 0x000fe400078ec0ff */
[----:B------:R-:W-:Y:S02]  /*1560*/  LOP3.LUT R30, R30, 0xf000f, RZ, 0xc0, !PT ;  /* 0x000f000f1e1e7812 */ /* 0x000fe400078ec0ff */
[----:B------:R-:W-:Y:S02]  /*1570*/  LOP3.LUT R25, R5, 0x3f003f, RZ, 0xc0, !PT ;  /* 0x003f003f05197812 */ /* 0x000fe400078ec0ff */
[----:B------:R-:W-:-:S02]  /*1580*/  LOP3.LUT R27, R6, 0x3f003f, RZ, 0xc0, !PT ;  /* 0x003f003f061b7812 */ /* 0x000fc400078ec0ff */
[----:B------:R-:W-:Y:S02]  /*1590*/  SHF.R.U32.HI R5, RZ, 0x6, R5 ;  /* 0x00000006ff057819 */ /* 0x000fe40000011605 */
[----:B------:R-:W-:Y:S02]  /*15a0*/  SHF.R.U32.HI R6, RZ, 0x6, R6 ;  /* 0x00000006ff067819 */ /* 0x000fe40000011606 */
[----:B------:R-:W-:Y:S02]  /*15b0*/  LOP3.LUT R5, R5, 0x3f003f, RZ, 0xc0, !PT ;  /* 0x003f003f05057812 */ /* 0x000fe400078ec0ff */
[----:B------:R-:W-:Y:S02]  /*15c0*/  LOP3.LUT R6, R6, 0x3f003f, RZ, 0xc0, !PT ;  /* 0x003f003f06067812 */ /* 0x000fe400078ec0ff */
[--C-:B---3--:R-:W-:Y:S02]  /*15d0*/  SHF.R.U32.HI R41, RZ, 0x8, R8.reuse ;  /* 0x00000008ff297819 */ /* 0x108fe40000011608 */
[----:B------:R-:W-:-:S02]  /*15e0*/  SHF.R.U32.HI R48, RZ, 0xa, R8 ;  /* 0x0000000aff307819 */ /* 0x000fc40000011608 */
[----:B------:R-:W-:Y:S02]  /*15f0*/  LOP3.LUT R32, R8, 0x3f003f, RZ, 0xc0, !PT ;  /* 0x003f003f08207812 */ /* 0x000fe400078ec0ff */
[----:B------:R-:W-:Y:S02]  /*1600*/  SHF.R.U32.HI R40, RZ, 0x6, R8 ;  /* 0x00000006ff287819 */ /* 0x000fe40000011608 */
[----:B------:R-:W-:Y:S02]  /*1610*/  SHF.R.U32.HI R45, RZ, 0x8, R10 ;  /* 0x00000008ff2d7819 */ /* 0x000fe4000001160a */
[----:B------:R-:W-:Y:S02]  /*1620*/  SHF.R.U32.HI R47, RZ, 0x8, R11 ;  /* 0x00000008ff2f7819 */ /* 0x000fe4000001160b */
[----:B------:R-:W-:Y:S02]  /*1630*/  LOP3.LUT R8, R31, 0xf000f, RZ, 0xc0, !PT ;  /* 0x000f000f1f087812 */ /* 0x000fe400078ec0ff */
[----:B------:R-:W-:-:S02]  /*1640*/  LOP3.LUT R47, R36, 0x300030, R47, 0xf8, !PT ;  /* 0x00300030242f7812 */ /* 0x000fc400078ef82f */
[----:B------:R-:W-:Y:S02]  /*1650*/  LOP3.LUT R45, R8, 0x300030, R45, 0xf8, !PT ;  /* 0x00300030082d7812 */ /* 0x000fe400078ef82d */
[--C-:B--2---:R-:W-:Y:S02]  /*1660*/  SHF.R.U32.HI R8, RZ, 0xc, R12.reuse ;  /* 0x0000000cff087819 */ /* 0x104fe4000001160c */
[----:B------:R-:W-:Y:S02]  /*1670*/  LOP3.LUT R7, R12, 0x3f003f, RZ, 0xc0, !PT ;  /* 0x003f003f0c077812 */ /* 0x000fe400078ec0ff */
[----:B------:R-:W-:Y:S02]  /*1680*/  SHF.R.U32.HI R36, RZ, 0x6, R12 ;  /* 0x00000006ff247819 */ /* 0x000fe4000001160c */
[----:B------:R-:W-:Y:S02]  /*1690*/  SHF.R.U32.HI R12, RZ, 0xc, R15 ;  /* 0x0000000cff0c7819 */ /* 0x000fe4000001160f */
[----:B------:R-:W-:-:S02]  /*16a0*/  SHF.R.U32.HI R50, RZ, 0xa, R10 ;  /* 0x0000000aff327819 */ /* 0x000fc4000001160a */
[----:B------:R-:W-:Y:S02]  /*16b0*/  LOP3.LUT R34, R10, 0x3f003f, RZ, 0xc0, !PT ;  /* 0x003f003f0a227812 */ /* 0x000fe400078ec0ff */
[----:B------:R-:W-:Y:S02]  /*16c0*/  SHF.R.U32.HI R44, RZ, 0x6, R10 ;  /* 0x00000006ff2c7819 */ /* 0x000fe4000001160a */
[--C-:B------:R-:W-:Y:S02]  /*16d0*/  SHF.R.U32.HI R51, RZ, 0xa, R11.reuse ;  /* 0x0000000aff337819 */ /* 0x100fe4000001160b */
[----:B------:R-:W-:Y:S02]  /*16e0*/  LOP3.LUT R35, R11, 0x3f003f, RZ, 0xc0, !PT ;  /* 0x003f003f0b237812 */ /* 0x000fe400078ec0ff */
[----:B------:R-:W-:Y:S02]  /*16f0*/  SHF.R.U32.HI R46, RZ, 0x6, R11 ;  /* 0x00000006ff2e7819 */ /* 0x000fe4000001160b */
[----:B------:R-:W-:-:S02]  /*1700*/  SHF.R.U32.HI R10, RZ, 0xc, R13 ;  /* 0x0000000cff0a7819 */ /* 0x000fc4000001160d */
[----:B------:R-:W-:Y:S02]  /*1710*/  SHF.R.U32.HI R11, RZ, 0xc, R14 ;  /* 0x0000000cff0b7819 */ /* 0x000fe4000001160e */
[--C-:B------:R-:W-:Y:S02]  /*1720*/  SHF.R.U32.HI R43, RZ, 0x8, R9.reuse ;  /* 0x00000008ff2b7819 */ /* 0x100fe40000011609 */
[----:B------:R-:W-:Y:S02]  /*1730*/  LOP3.LUT R12, R12, 0xf000f, RZ, 0xc0, !PT ;  /* 0x000f000f0c0c7812 */ /* 0x000fe400078ec0ff */
[--C-:B------:R-:W-:Y:S02]  /*1740*/  SHF.R.U32.HI R49, RZ, 0xa, R9.reuse ;  /* 0x0000000aff317819 */ /* 0x100fe40000011609 */
[----:B------:R-:W-:Y:S02]  /*1750*/  LOP3.LUT R33, R9, 0x3f003f, RZ, 0xc0, !PT ;  /* 0x003f003f09217812 */ /* 0x000fe400078ec0ff */
[----:B------:R-:W-:-:S02]  /*1760*/  SHF.R.U32.HI R42, RZ, 0x6, R9 ;  /* 0x00000006ff2a7819 */ /* 0x000fc40000011609 */
[----:B------:R-:W-:Y:S02]  /*1770*/  LOP3.LUT R41, R4, 0x300030, R41, 0xf8, !PT ;  /* 0x0030003004297812 */ /* 0x000fe400078ef829 */
[----:B------:R-:W-:Y:S02]  /*1780*/  SHF.R.U32.HI R37, RZ, 0x6, R13 ;  /* 0x00000006ff257819 */ /* 0x000fe4000001160d */
[----:B------:R-:W-:Y:S02]  /*1790*/  SHF.R.U32.HI R38, RZ, 0x6, R14 ;  /* 0x00000006ff267819 */ /* 0x000fe4000001160e */
[----:B------:R-:W-:Y:S02]  /*17a0*/  SHF.R.U32.HI R4, RZ, 0x6, R15 ;  /* 0x00000006ff047819 */ /* 0x000fe4000001160f */
[----:B------:R-:W-:Y:S02]  /*17b0*/  LOP3.LUT R9, R8, 0xf000f, RZ, 0xc0, !PT ;  /* 0x000f000f08097812 */ /* 0x000fe400078ec0ff */
[----:B------:R-:W-:-:S02]  /*17c0*/  LOP3.LUT R10, R10, 0xf000f, RZ, 0xc0, !PT ;  /* 0x000f000f0a0a7812 */ /* 0x000fc400078ec0ff */
[----:B------:R-:W-:Y:S02]  /*17d0*/  LOP3.LUT R11, R11, 0xf000f, RZ, 0xc0, !PT ;  /* 0x000f000f0b0b7812 */ /* 0x000fe400078ec0ff */
[----:B------:R-:W-:Y:S02]  /*17e0*/  LOP3.LUT R43, R30, 0x300030, R43, 0xf8, !PT ;  /* 0x003000301e2b7812 */ /* 0x000fe400078ef82b */
        /* <DEDUP_REMOVED lines=102> */
[----:B------:R-:W-:Y:S02]  /*1e50*/  PRMT R53, R53, 0x5410, R55 ;  /* 0x0000541035357816 */ /* 0x000fe40000000037 */
        /* <DEDUP_REMOVED lines=23> */
.L_x_3304:
        /* <DEDUP_REMOVED lines=46> */
.L_x_3303:
        /* <DEDUP_REMOVED lines=15> */
[----:B------:R-:W-:-:S02]  /*23a0*/  LOP3.LUT R30, R30, 0xf000f, RZ, 0xc0, !PT ;  /* 0x000f000f1e1e7812 */ /* 0x000fc400078ec0ff */
[--C-:B----4-:R-:W-:Y:S02]  /*23b0*/  SHF.R.U32.HI R41, RZ, 0x8, R8.reuse ;  /* 0x00000008ff297819 */ /* 0x110fe40000011608 */
[--C-:B------:R-:W-:Y:S02]  /*23c0*/  SHF.R.U32.HI R48, RZ, 0xa, R8.reuse ;  /* 0x0000000aff307819 */ /* 0x100fe40000011608 */
        /* <DEDUP_REMOVED lines=9> */
[----:B------:R-:W-:-:S02]  /*2460*/  LOP3.LUT R43, R8, 0x300030, R43, 0xf8, !PT ;  /* 0x00300030082b7812 */ /* 0x000fc400078ef82b */
[----:B------:R-:W-:Y:S02]  /*2470*/  LOP3.LUT R47, R36, 0x300030, R47, 0xf8, !PT ;  /* 0x00300030242f7812 */ /* 0x000fe400078ef82f */
[--C-:B---3--:R-:W-:Y:S02]  /*2480*/  SHF.R.U32.HI R9, RZ, 0xc, R12.reuse ;  /* 0x0000000cff097819 */ /* 0x108fe4000001160c */
[----:B------:R-:W-:Y:S02]  /*2490*/  LOP3.LUT R8, R12, 0x3f003f, RZ, 0xc0, !PT ;  /* 0x003f003f0c087812 */ /* 0x000fe400078ec0ff */
[----:B------:R-:W-:Y:S02]  /*24a0*/  SHF.R.U32.HI R36, RZ, 0x6, R12 ;  /* 0x00000006ff247819 */ /* 0x000fe4000001160c */
[----:B------:R-:W-:Y:S02]  /*24b0*/  LOP3.LUT R45, R30, 0x300030, R45, 0xf8, !PT ;  /* 0x003000301e2d7812 */ /* 0x000fe400078ef82d */
        /* <DEDUP_REMOVED lines=16> */
[----:B------:R-:W-:Y:S02]  /*25c0*/  SHF.R.U32.HI R4, RZ, 0x6, R4 ;  /* 0x00000006ff047819 */ /* 0x000fe40000011604 */
[----:B------:R-:W-:Y:S02]  /*25d0*/  SHF.R.U32.HI R5, RZ, 0x6, R5 ;  /* 0x00000006ff057819 */ /* 0x000fe40000011605 */
[----:B------:R-:W-:-:S02]  /*25e0*/  SHF.R.U32.HI R6, RZ, 0x6, R6 ;  /* 0x00000006ff067819 */ /* 0x000fc40000011606 */
[----:B------:R-:W-:Y:S02]  /*25f0*/  SHF.R.U32.HI R7, RZ, 0x6, R7 ;  /* 0x00000006ff077819 */ /* 0x000fe40000011607 */
[----:B------:R-:W-:Y:S02]  /*2600*/  SHF.R.U32.HI R10, RZ, 0x6, R10 ;  /* 0x00000006ff0a7819 */ /* 0x000fe4000001160a */
[----:B------:R-:W-:Y:S02]  /*2610*/  SHF.R.U32.HI R11, RZ, 0x6, R11 ;  /* 0x00000006ff0b7819 */ /* 0x000fe4000001160b */
[----:B------:R-:W-:Y:S02]  /*2620*/  LOP3.LUT R28, R28, 0xf000f, RZ, 0xc0, !PT ;  /* 0x000f000f1c1c7812 */ /* 0x000fe400078ec0ff */
[----:B------:R-:W-:Y:S02]  /*2630*/  SHF.R.U32.HI R39, RZ, 0x6, R15 ;  /* 0x00000006ff277819 */ /* 0x000fe4000001160f */
[----:B------:R-:W-:-:S02]  /*2640*/  LOP3.LUT R9, R9, 0xf000f, RZ, 0xc0, !PT ;  /* 0x000f000f09097812 */ /* 0x000fc400078ec0ff */
[----:B------:R-:W-:Y:S02]  /*2650*/  LOP3.LUT R12, R12, 0xf000f, RZ, 0xc0, !PT ;  /* 0x000f000f0c0c7812 */ /* 0x000fe400078ec0ff */
[----:B------:R-:W-:Y:S02]  /*2660*/  LOP3.LUT R13, R13, 0xf000f, RZ, 0xc0, !PT ;  /* 0x000f000f0d0d7812 */ /* 0x000fe400078ec0ff */
[----:B------:R-:W-:Y:S02]  /*2670*/  LOP3.LUT R14, R14, 0xf000f, RZ, 0xc0, !PT ;  /* 0x000f000f0e0e7812 */ /* 0x000fe400078ec0ff */
[----:B------:R-:W-:Y:S02]  /*2680*/  LOP3.LUT R41, R28, 0x300030, R41, 0xf8, !PT ;  /* 0x003000301c297812 */ /* 0x000fe400078ef829 */
        /* <DEDUP_REMOVED lines=126> */
.L_x_3306:
        /* <DEDUP_REMOVED lines=46> */
.L_x_3305:
        /* <DEDUP_REMOVED lines=9> */
.L_x_3302:
[----:B------:R-:W-:-:S04]  /*31e0*/  ISETP.GE.AND P0, PT, R16, R17, PT ;  /* 0x000000111000720c */ /* 0x000fc80003f06270 */
[----:B------:R-:W-:-:S13]  /*31f0*/  ISETP.GE.OR P0, PT, R16, c[0x0][0x1b4], P0 ;  /* 0x00006d0010007a0c */ /* 0x000fda0000706670 */
[----:B------:R-:W-:Y:S05]  /*3200*/  @P0 BRA `(.L_x_3308) ;  /* 0x00003ce000000947 */ /* 0x000fea0003800000 */
[----:B-----5:R-:W0:Y:S01]  /*3210*/  S2R R4, SR_CTAID.Y ;  /* 0x0000000000047919 */ /* 0x020e220000002600 */
[----:B------:R-:W-:Y:S01]  /*3220*/  IMAD.MOV.U32 R5, RZ, RZ, -0x2 ;  /* 0xfffffffeff057424 */ /* 0x000fe200078e00ff */
[----:B------:R-:W-:-:S04]  /*3230*/  PRMT R6, R54, 0x9910, RZ ;  /* 0x0000991036067816 */ /* 0x000fc800000000ff */
[----:B------:R-:W-:Y:S01]  /*3240*/  ISETP.NE.AND P0, PT, R6, RZ, PT ;  /* 0x000000ff0600720c */ /* 0x000fe20003f05270 */
[----:B0-----:R-:W-:-:S05]  /*3250*/  IMAD R4, R4, R5, c[0x0][0x188] ;  /* 0x0000620004047624 */ /* 0x001fca00078e0205 */
[----:B------:R-:W-:Y:S02]  /*3260*/  ISETP.LT.OR P0, PT, R4, 0x2, !P0 ;  /* 0x000000020400780c */ /* 0x000fe40004701670 */
.L_x_3317:
        /* <DEDUP_REMOVED lines=15> */
[----:B------:R-:W-:Y:S01]  /*3360*/  IMAD.MOV.U32 R41, RZ, RZ, c[0x0][0x18c] ;  /* 0x00006300ff297624 */ /* 0x000fe200078e00ff */
[----:B------:R-:W-:-:S03]  /*3370*/  PRMT R12, R3, 0x9910, RZ ;  /* 0x00009910030c7816 */ /* 0x000fc600000000ff */
[----:B------:R-:W-:Y:S01]  /*3380*/  IMAD.WIDE R28, R41, 0x4, R24 ;  /* 0x00000004291c7825 */ /* 0x000fe200078e0218 */
[----:B------:R-:W-:-:S04]  /*3390*/  ISETP.NE.AND P2, PT, R12, RZ, PT ;  /* 0x000000ff0c00720c */ /* 0x000fc80003f45270 */
[----:B------:R0:W5:Y:S01]  /*33a0*/  LDG.E.128.CONSTANT R4, [R28.64] ;  /* 0x000000061c047981 */ /* 0x000162000c1e9d00 */
[----:B------:R-:W-:Y:S02]  /*33b0*/  IMAD.MOV.U32 R26, RZ, RZ, 0x2c00 ;  /* 0x00002c00ff1a7424 */ /* 0x000fe400078e00ff */
[----:B0-----:R-:W-:Y:S01]  /*33c0*/  IMAD.WIDE R28, R41, 0x4, R28 ;  /* 0x00000004291c7825 */ /* 0x001fe200078e021c */
[C---:B--2---:R-:W-:Y:S02]  /*33d0*/  LOP3.LUT R12, R8.reuse, 0xf000f, RZ, 0xc0, !PT ;  /* 0x000f000f080c7812 */ /* 0x044fe400078ec0ff */
        /* <DEDUP_REMOVED lines=17> */
[C---:B------:R-:W-:Y:S02]  /*34f0*/  LOP3.LUT R35, R37.reuse, 0xf000f, RZ, 0xc0, !PT ;  /* 0x000f000f25237812 */ /* 0x040fe400078ec0ff */
[----:B------:R-:W-:Y:S02]  /*3500*/  LOP3.LUT R8, R8, 0xf000f0, RZ, 0xc0, !PT ;  /* 0x00f000f008087812 */ /* 0x000fe400078ec0ff */
[----:B------:R-:W-:Y:S02]  /*3510*/  LOP3.LUT R34, R34, 0xf000f0, RZ, 0xc0, !PT ;  /* 0x00f000f022227812 */ /* 0x000fe400078ec0ff */
[----:B------:R-:W-:Y:S02]  /*3520*/  LOP3.LUT R37, R37, 0xf000f0, RZ, 0xc0, !PT ;  /* 0x00f000f025257812 */ /* 0x000fe400078ec0ff */
[----:B------:R-:W-:Y:S02]  /*3530*/  LOP3.LUT R32, R12, 0x64006400, RZ, 0xfc, !PT ;  /* 0x640064000c207812 */ /* 0x000fe400078efcff */
[----:B------:R-:W-:Y:S01]  /*3540*/  LOP3.LUT R33, R13, 0x64006400, RZ, 0xfc, !PT ;  /* 0x640064000d217812 */ /* 0x000fe200078efcff */
[----:B------:R-:W-:Y:S01]  /*3550*/  IMAD.WIDE R12, R41, 0x4, R28 ;  /* 0x00000004290c7825 */ /* 0x000fe200078e021c */
        /* <DEDUP_REMOVED lines=33> */
[----:B------:R-:W-:Y:S02]  /*3770*/  HADD2.F32 R31, -RZ, R32.H1_H1 ;  /* 0x30000020ff1f7230 */ /* 0x000fe40000004100 */
[----:B------:R-:W-:Y:S02]  /*3780*/  HADD2.F32 R49, -RZ, R34.H1_H1 ;  /* 0x30000022ff317230 */ /* 0x000fe40000004100 */
        /* <DEDUP_REMOVED lines=13> */
[----:B------:R-:W-:-:S02]  /*3860*/  FFMA.FTZ R51, R30, R51, RZ ;  /* 0x000000331e337223 */ /* 0x000fc400000100ff */
        /* <DEDUP_REMOVED lines=19> */
[----:B------:R-:W-:Y:S01]  /*39a0*/  HADD2.F32 R10, -RZ, R10.H1_H1 ;  /* 0x3000000aff0a7230 */ /* 0x000fe20000004100 */
[----:B------:R-:W-:Y:S01]  /*39b0*/  FFMA.FTZ R51, R9, R50, R47 ;  /* 0x0000003209337223 */ /* 0x000fe2000001002f */
[----:B------:R-:W-:-:S02]  /*39c0*/  HADD2.F32 R9, -RZ, R40.H0_H0 ;  /* 0x20000028ff097230 */ /* 0x000fc40000004100 */
[----:B------:R-:W-:Y:S02]  /*39d0*/  HADD2.F32 R47, -RZ, R42.H0_H0 ;  /* 0x2000002aff2f7230 */ /* 0x000fe40000004100 */
        /* <DEDUP_REMOVED lines=29> */
[----:B------:R-:W-:Y:S01]  /*3bb0*/  HADD2.F32 R8, -RZ, R2.H0_H0 ;  /* 0x20000002ff087230 */ /* 0x000fe20000004100 */
[C---:B------:R-:W-:Y:S01]  /*3bc0*/  FFMA.FTZ R30, R11.reuse, R48, R30 ;  /* 0x000000300b1e7223 */ /* 0x040fe2000001001e */
[--C-:B------:R-:W-:Y:S01]  /*3bd0*/  HADD2.F32 R15, -RZ, R0.reuse.H1_H1 ;  /* 0x30000000ff0f7230 */ /* 0x100fe20000004100 */
[----:B------:R-:W-:Y:S01]  /*3be0*/  FFMA.FTZ R10, R11, R10, R47 ;  /* 0x0000000a0b0a7223 */ /* 0x000fe2000001002f */
[----:B------:R-:W-:Y:S01]  /*3bf0*/  HADD2.F32 R31, -RZ, R0.H0_H0 ;  /* 0x20000000ff1f7230 */ /* 0x000fe20000004100 */
        /* <DEDUP_REMOVED lines=13> */
.L_x_3310:
[----:B------:R0:W5:Y:S04]  /*3cd0*/  LDG.E.128.CONSTANT R8, [R28.64] ;  /* 0x000000061c087981 */ /* 0x000168000c1e9d00 */
[----:B------:R-:W5:Y:S01]  /*3ce0*/  LDG.E.128.CONSTANT R12, [R12.64] ;  /* 0x000000060c0c7981 */ /* 0x000f62000c1e9d00 */
[----:B------:R-:W-:Y:S05]  /*3cf0*/  @P0 BRA `(.L_x_3311) ;  /* 0x000005a000000947 */ /* 0x000fea0003800000 */
[----:B0-----:R-:W0:Y:S01]  /*3d00*/  LDS.64 R28, [UR4+0x80] ;  /* 0x00008004ff1c7984 */ /* 0x001e220008000a00 */
[----:B------:R-:W-:Y:S02]  /*3d10*/  HADD2.F32 R49, -RZ, R32.H0_H0 ;  /* 0x20000020ff317230 */ /* 0x000fe40000004100 */
[----:B------:R-:W-:Y:S01]  /*3d20*/  HADD2.F32 R53, -RZ, R34.H0_H0 ;  /* 0x20000022ff357230 */ /* 0x000fe20000004100 */
[----:B------:R-:W1:Y:S01]  /*3d30*/  LDS.64 R30, [UR4+0x88] ;  /* 0x00008804ff1e7984 */ /* 0x000e620008000a00 */
[----:B------:R-:W-:-:S02]  /*3d40*/  HADD2.F32 R51, -RZ, R32.H1_H1 ;  /* 0x30000020ff337230 */ /* 0x000fc40000004100 */
[----:B------:R-:W-:Y:S02]  /*3d50*/  HADD2.F32 R55, -RZ, R36.H0_H0 ;  /* 0x20000024ff377230 */ /* 0x000fe40000004100 */
[----:B------:R-:W-:Y:S02]  /*3d60*/  HADD2.F32 R52, -RZ, R34.H1_H1 ;  /* 0x30000022ff347230 */ /* 0x000fe40000004100 */
[----:B------:R-:W-:Y:S02]  /*3d70*/  HADD2.F32 R57, -RZ, R38.H0_H0 ;  /* 0x20000026ff397230 */ /* 0x000fe40000004100 */
        /* <DEDUP_REMOVED lines=10> */
[----:B------:R-:W-:Y:S01]  /*3e20*/  HADD2.F32 R34, -RZ, R33.H0_H0 ;  /* 0x20000021ff227230 */ /* 0x000fe20000004100 */
[-C--:B------:R-:W-:Y:S01]  /*3e30*/  FFMA.FTZ R51, R52, R47.reuse, R50 ;  /* 0x0000002f34337223 */ /* 0x080fe20000010032 */
[----:B------:R-:W-:Y:S01]  /*3e40*/  HADD2.F32 R50, -RZ, R38.H1_H1 ;  /* 0x30000026ff327230 */ /* 0x000fe20000004100 */
[-C--:B------:R-:W-:Y:S01]  /*3e50*/  FFMA.FTZ R53, R53, R47.reuse, R32 ;  /* 0x0000002f35357223 */ /* 0x080fe20000010020 */
[----:B------:R-:W-:Y:S01]  /*3e60*/  HADD2.F32 R38, -RZ, R37.H0_H0 ;  /* 0x20000025ff267230 */ /* 0x000fe20000004100 */
[----:B------:R-:W-:Y:S01]  /*3e70*/  FFMA.FTZ R48, R57, R48, RZ ;  /* 0x0000003039307223 */ /* 0x000fe200000100ff */
        /* <DEDUP_REMOVED lines=47> */
[----:B------:R-:W-:Y:S01]  /*4170*/  HADD2.F32 R27, -RZ, R2.H0_H0 ;  /* 0x20000002ff1b7230 */ /* 0x000fe20000004100 */
[-C--:B------:R-:W-:Y:S01]  /*4180*/  FFMA.FTZ R32, R43, R31.reuse, R32 ;  /* 0x0000001f2b207223 */ /* 0x080fe20000010020 */
[--C-:B------:R-:W-:Y:S01]  /*4190*/  HADD2.F32 R29, -RZ, R0.reuse.H1_H1 ;  /* 0x30000000ff1d7230 */ /* 0x100fe20000004100 */
[-C--:B------:R-:W-:Y:S01]  /*41a0*/  FFMA.FTZ R34, R45, R31.reuse, R34 ;  /* 0x0000001f2d227223 */ /* 0x080fe20000010022 */
[----:B------:R-:W-:Y:S01]  /*41b0*/  HADD2.F32 R33, -RZ, R0.H0_H0 ;  /* 0x20000000ff217230 */ /* 0x000fe20000004100 */
        /* <DEDUP_REMOVED lines=14> */
.L_x_3311:
[C---:B-----5:R-:W-:Y:S02]  /*42a0*/  LOP3.LUT R27, R4.reuse, 0xf000f, RZ, 0xc0, !PT ;  /* 0x000f000f041b7812 */ /* 0x060fe400078ec0ff */
[----:B0-----:R-:W-:Y:S02]  /*42b0*/  LOP3.LUT R28, R4, 0xf000f0, RZ, 0xc0, !PT ;  /* 0x00f000f0041c7812 */ /* 0x001fe400078ec0ff */
[----:B------:R-:W-:Y:S02]  /*42c0*/  LOP3.LUT R30, R5, 0xf000f0, RZ, 0xc0, !PT ;  /* 0x00f000f0051e7812 */ /* 0x000fe400078ec0ff */
[----:B------:R-:W-:Y:S02]  /*42d0*/  SHF.R.U32.HI R4, RZ, 0x8, R4 ;  /* 0x00000008ff047819 */ /* 0x000fe40000011604 */
[----:B------:R-:W-:Y:S02]  /*42e0*/  SHF.R.U32.HI R34, RZ, 0x8, R6 ;  /* 0x00000008ff227819 */ /* 0x000fe40000011606 */
[----:B------:R-:W-:-:S02]  /*42f0*/  LOP3.LUT R36, R7, 0xf000f0, RZ, 0xc0, !PT ;  /* 0x00f000f007247812 */ /* 0x000fc400078ec0ff */
[----:B------:R-:W-:Y:S02]  /*4300*/  SHF.R.U32.HI R31, RZ, 0x8, R5 ;  /* 0x00000008ff1f7819 */ /* 0x000fe40000011605 */
[----:B------:R-:W-:Y:S02]  /*4310*/  SHF.R.U32.HI R38, RZ, 0x8, R7 ;  /* 0x00000008ff267819 */ /* 0x000fe40000011607 */
[----:B------:R-:W-:Y:S02]  /*4320*/  LOP3.LUT R29, R5, 0xf000f, RZ, 0xc0, !PT ;  /* 0x000f000f051d7812 */ /* 0x000fe400078ec0ff */
        /* <DEDUP_REMOVED lines=11> */
[C---:B------:R-:W-:Y:S01]  /*43e0*/  LOP3.LUT R28, R31.reuse, 0xf000f0, RZ, 0xc0, !PT ;  /* 0x00f000f01f1c7812 */ /* 0x040fe200078ec0ff */
[----:B------:R-:W-:Y:S01]  /*43f0*/  HFMA2 R37, R37, R26.H0_H0, -72, -72 ;  /* 0xd480d48025257431 */ /* 0x000fe2000004001a */
[----:B------:R-:W-:Y:S02]  /*4400*/  LOP3.LUT R34, R34, 0xf000f0, RZ, 0xc0, !PT ;  /* 0x00f000f022227812 */ /* 0x000fe400078ec0ff */
[C---:B------:R-:W-:Y:S02]  /*4410*/  LOP3.LUT R36, R38.reuse, 0xf000f, RZ, 0xc0, !PT ;  /* 0x000f000f26247812 */ /* 0x040fe400078ec0ff */
        /* <DEDUP_REMOVED lines=8> */
[----:B------:R-:W-:Y:S02]  /*44a0*/  LOP3.LUT R35, R28, 0x64006400, RZ, 0xfc, !PT ;  /* 0x640064001c237812 */ /* 0x000fe400078efcff */
        /* <DEDUP_REMOVED lines=30> */
[----:B------:R-:W-:Y:S02]  /*4690*/  HADD2.F32 R52, -RZ, R38.H0_H0 ;  /* 0x20000026ff347230 */ /* 0x000fe40000004100 */
[----:B0-----:R-:W-:-:S02]  /*46a0*/  HADD2.F32 R46, -RZ, R4.H0_H0 ;  /* 0x20000004ff2e7230 */ /* 0x001fc40000004100 */
[----:B------:R-:W-:Y:S02]  /*46b0*/  HADD2.F32 R44, -RZ, R4.H1_H1 ;  /* 0x30000004ff2c7230 */ /* 0x000fe40000004100 */
[--C-:B------:R-:W-:Y:S01]  /*46c0*/  HADD2.F32 R4, -RZ, R5.reuse.H0_H0 ;  /* 0x20000005ff047230 */ /* 0x100fe20000004100 */
[----:B------:R-:W-:Y:S01]  /*46d0*/  FFMA.FTZ R48, R45, R46, RZ ;  /* 0x0000002e2d307223 */ /* 0x000fe200000100ff */
[----:B------:R-:W-:Y:S01]  /*46e0*/  HADD2.F32 R5, -RZ, R5.H1_H1 ;  /* 0x30000005ff057230 */ /* 0x000fe20000004100 */
[C---:B------:R-:W-:Y:S02]  /*46f0*/  FFMA.FTZ R49, R46.reuse, R49, RZ ;  /* 0x000000312e317223 */ /* 0x040fe400000100ff */
[C---:B------:R-:W-:Y:S01]  /*4700*/  FFMA.FTZ R45, R46.reuse, R53, RZ ;  /* 0x000000352e2d7223 */ /* 0x040fe200000100ff */
[----:B------:R-:W-:Y:S01]  /*4710*/  HADD2.F32 R53, -RZ, R41.H1_H1 ;  /* 0x30000029ff357230 */ /* 0x000fe20000004100 */
[----:B------:R-:W-:Y:S01]  /*4720*/  FFMA.FTZ R55, R46, R55, RZ ;  /* 0x000000372e377223 */ /* 0x000fe200000100ff */
[----:B------:R-:W-:Y:S01]  /*4730*/  HADD2.F32 R46, -RZ, R40.H0_H0 ;  /* 0x20000028ff2e7230 */ /* 0x000fe20000004100 */
[----:B------:R-:W-:Y:S01]  /*4740*/  FFMA.FTZ R47, R47, R44, R48 ;  /* 0x0000002c2f2f7223 */ /* 0x000fe20000010030 */
[----:B------:R-:W-:Y:S01]  /*4750*/  HADD2.F32 R48, -RZ, R39.H0_H0 ;  /* 0x20000027ff307230 */ /* 0x000fe20000004100 */
[----:B------:R-:W-:-:S02]  /*4760*/  FFMA.FTZ R49, R44, R51, R49 ;  /* 0x000000332c317223 */ /* 0x000fc40000010031 */
        /* <DEDUP_REMOVED lines=11> */
[----:B------:R-:W-:Y:S01]  /*4820*/  HADD2.F32 R49, -RZ, R36.H0_H0 ;  /* 0x20000024ff317230 */ /* 0x000fe20000004100 */
[----:B------:R-:W-:Y:S01]  /*4830*/  FFMA.FTZ R44, R44, R5, R46 ;  /* 0x000000052c2c7223 */ /* 0x000fe2000001002e */
[----:B-1----:R-:W-:Y:S01]  /*4840*/  HADD2.F32 R4, -RZ, R7.H0_H0 ;  /* 0x20000007ff047230 */ /* 0x002fe20000004100 */
[C---:B------:R-:W-:Y:S01]  /*4850*/  FFMA.FTZ R45, R5.reuse, R48, R45 ;  /* 0x00000030052d7223 */ /* 0x040fe2000001002d */
[--C-:B------:R-:W-:Y:S01]  /*4860*/  HADD2.F32 R48, -RZ, R6.reuse.H0_H0 ;  /* 0x20000006ff307230 */ /* 0x100fe20000004100 */
[C---:B------:R-:W-:Y:S01]  /*4870*/  FFMA.FTZ R46, R5.reuse, R50, R51 ;  /* 0x00000032052e7223 */ /* 0x040fe20000010033 */
[----:B------:R-:W-:Y:S01]  /*4880*/  HADD2.F32 R51, -RZ, R35.H0_H0 ;  /* 0x20000023ff337230 */ /* 0x000fe20000004100 */
[----:B------:R-:W-:Y:S01]  /*4890*/  FFMA.FTZ R53, R5, R52, R47 ;  /* 0x0000003405357223 */ /* 0x000fe2000001002f */
[--C-:B------:R-:W-:Y:S01]  /*48a0*/  HADD2.F32 R5, -RZ, R33.reuse.H0_H0 ;  /* 0x20000021ff057230 */ /* 0x100fe20000004100 */
[C---:B------:R-:W-:Y:S01]  /*48b0*/  FFMA.FTZ R49, R48.reuse, R49, R45 ;  /* 0x0000003130317223 */ /* 0x040fe2000001002d */
[----:B------:R-:W-:Y:S01]  /*48c0*/  HADD2.F32 R6, -RZ, R6.H1_H1 ;  /* 0x30000006ff067230 */ /* 0x000fe20000004100 */
[----:B------:R-:W-:Y:S01]  /*48d0*/  FFMA.FTZ R51, R48, R51, R46 ;  /* 0x0000003330337223 */ /* 0x000fe2000001002e */
[----:B------:R-:W-:Y:S01]  /*48e0*/  HADD2.F32 R50, -RZ, R34.H0_H0 ;  /* 0x20000022ff327230 */ /* 0x000fe20000004100 */
[----:B------:R-:W-:Y:S01]  /*48f0*/  FFMA.FTZ R5, R5, R48, R44 ;  /* 0x0000003005057223 */ /* 0x000fe2000001002c */
[----:B------:R-:W-:-:S02]  /*4900*/  HADD2.F32 R47, -RZ, R33.H1_H1 ;  /* 0x30000021ff2f7230 */ /* 0x000fc40000004100 */
[----:B------:R-:W-:Y:S01]  /*4910*/  HADD2.F32 R45, -RZ, R36.H1_H1 ;  /* 0x30000024ff2d7230 */ /* 0x000fe20000004100 */
[----:B------:R-:W-:Y:S01]  /*4920*/  FFMA.FTZ R50, R48, R50, R53 ;  /* 0x0000003230327223 */ /* 0x000fe20000010035 */
[----:B------:R-:W-:Y:S01]  /*4930*/  HADD2.F32 R46, -RZ, R30.H0_H0 ;  /* 0x2000001eff2e7230 */ /* 0x000fe20000004100 */
[----:B------:R-:W-:Y:S01]  /*4940*/  FFMA.FTZ R5, R47, R6, R5 ;  /* 0x000000062f057223 */ /* 0x000fe20000010005 */
[----:B------:R-:W-:Y:S01]  /*4950*/  HADD2.F32 R47, -RZ, R35.H1_H1 ;  /* 0x30000023ff2f7230 */ /* 0x000fe20000004100 */
[----:B------:R-:W-:Y:S01]  /*4960*/  FFMA.FTZ R45, R6, R45, R49 ;  /* 0x0000002d062d7223 */ /* 0x000fe20000010031 */
[----:B------:R-:W-:Y:S02]  /*4970*/  HADD2.F32 R53, -RZ, R34.H1_H1 ;  /* 0x30000022ff357230 */ /* 0x000fe40000004100 */
        /* <DEDUP_REMOVED lines=34> */
.L_x_3312:
[----:B------:R-:W-:Y:S05]  /*4ba0*/  @P0 BRA `(.L_x_3313) ;  /* 0x000005a000000947 */ /* 0x000fea0003800000 */
[----:B------:R-:W0:Y:S01]  /*4bb0*/  LDS.64 R4, [UR4+0x90] ;  /* 0x00009004ff047984 */ /* 0x000e220008000a00 */
[----:B------:R-:W-:Y:S02]  /*4bc0*/  HADD2.F32 R46, -RZ, R42.H0_H0 ;  /* 0x2000002aff2e7230 */ /* 0x000fe40000004100 */
[----:B------:R-:W-:Y:S01]  /*4bd0*/  HADD2.F32 R52, -RZ, R32.H0_H0 ;  /* 0x20000020ff347230 */ /* 0x000fe20000004100 */
[----:B------:R-:W1:Y:S01]  /*4be0*/  LDS.64 R6, [UR4+0x98] ;  /* 0x00009804ff067984 */ /* 0x000e620008000a00 */
[--C-:B------:R-:W-:Y:S02]  /*4bf0*/  HADD2.F32 R48, -RZ, R43.reuse.H0_H0 ;  /* 0x2000002bff307230 */ /* 0x100fe40000004100 */
[----:B------:R-:W-:Y:S02]  /*4c00*/  HADD2.F32 R50, -RZ, R43.H1_H1 ;  /* 0x3000002bff327230 */ /* 0x000fe40000004100 */
        /* <DEDUP_REMOVED lines=12> */
[--C-:B------:R-:W-:Y:S01]  /*4cd0*/  HADD2.F32 R41, -RZ, R38.reuse.H0_H0 ;  /* 0x20000026ff297230 */ /* 0x100fe20000004100 */
        /* <DEDUP_REMOVED lines=23> */
[----:B-1----:R-:W-:-:S02]  /*4e50*/  HADD2.F32 R5, -RZ, R6.H0_H0 ;  /* 0x20000006ff057230 */ /* 0x002fc40000004100 */
[----:B------:R-:W-:Y:S02]  /*4e60*/  HADD2.F32 R37, -RZ, R33.H0_H0 ;  /* 0x20000021ff257230 */ /* 0x000fe40000004100 */
        /* <DEDUP_REMOVED lines=24> */
[--C-:B------:R-:W-:Y:S01]  /*4ff0*/  HADD2.F32 R33, -RZ, R2.reuse.H1_H1 ;  /* 0x30000002ff217230 */ /* 0x100fe20000004100 */
        /* <DEDUP_REMOVED lines=21> */
.L_x_3313:
        /* <DEDUP_REMOVED lines=20> */
[C---:B------:R-:W-:Y:S01]  /*5290*/  LOP3.LUT R4, R8.reuse, 0xf000f, RZ, 0xc0, !PT ;  /* 0x000f000f08047812 */ /* 0x040fe200078ec0ff */
        /* <DEDUP_REMOVED lines=23> */
[C---:B------:R-:W-:Y:S01]  /*5410*/  LOP3.LUT R8, R12.reuse, 0xf000f, RZ, 0xc0, !PT ;  /* 0x000f000f0c087812 */ /* 0x040fe200078ec0ff */
[----:B------:R-:W-:Y:S01]  /*5420*/  HADD2 R37, R38, -1032, -1032 ;  /* 0xe408e40826257430 */ /* 0x000fe20000000000 */
        /* <DEDUP_REMOVED lines=14> */
[----:B------:R-:W-:Y:S02]  /*5510*/  HADD2.F32 R50, -RZ, R30.H0_H0 ;  /* 0x2000001eff327230 */ /* 0x000fe40000004100 */
[----:B------:R-:W-:Y:S02]  /*5520*/  HADD2.F32 R44, -RZ, R10.H1_H1 ;  /* 0x3000000aff2c7230 */ /* 0x000fe40000004100 */
[----:B0-----:R-:W-:-:S02]  /*5530*/  HADD2.F32 R43, -RZ, R4.H0_H0 ;  /* 0x20000004ff2b7230 */ /* 0x001fc40000004100 */
[----:B------:R-:W-:Y:S02]  /*5540*/  HADD2.F32 R41, -RZ, R4.H1_H1 ;  /* 0x30000004ff297230 */ /* 0x000fe40000004100 */
[--C-:B------:R-:W-:Y:S01]  /*5550*/  HADD2.F32 R4, -RZ, R5.reuse.H0_H0 ;  /* 0x20000005ff047230 */ /* 0x100fe20000004100 */
[C---:B------:R-:W-:Y:S01]  /*5560*/  FFMA.FTZ R46, R43.reuse, R46, RZ ;  /* 0x0000002e2b2e7223 */ /* 0x040fe200000100ff */
[----:B------:R-:W-:Y:S01]  /*5570*/  HADD2.F32 R5, -RZ, R5.H1_H1 ;  /* 0x30000005ff057230 */ /* 0x000fe20000004100 */
[----:B------:R-:W-:Y:S02]  /*5580*/  FFMA.FTZ R42, R42, R43, RZ ;  /* 0x0000002b2a2a7223 */ /* 0x000fe400000100ff */
[----:B------:R-:W-:Y:S01]  /*5590*/  FFMA.FTZ R49, R43, R52, RZ ;  /* 0x000000342b317223 */ /* 0x000fe200000100ff */
[----:B------:R-:W-:Y:S01]  /*55a0*/  HADD2.F32 R52, -RZ, R33.H1_H1 ;  /* 0x30000021ff347230 */ /* 0x000fe20000004100 */
[----:B------:R-:W-:Y:S01]  /*55b0*/  FFMA.FTZ R45, R41, R48, R46 ;  /* 0x00000030292d7223 */ /* 0x000fe2000001002e */
        /* <DEDUP_REMOVED lines=32> */
[----:B------:R-:W-:-:S02]  /*57c0*/  HADD2.F32 R43, -RZ, R35.H1_H1 ;  /* 0x30000023ff2b7230 */ /* 0x000fc40000004100 */
[----:B------:R-:W-:Y:S01]  /*57d0*/  HADD2.F32 R4, -RZ, R7.H0_H0 ;  /* 0x20000007ff047230 */ /* 0x000fe20000004100 */
[----:B------:R-:W-:Y:S01]  /*57e0*/  FFMA.FTZ R5, R41, R6, R5 ;  /* 0x0000000629057223 */ /* 0x000fe20000010005 */
[----:B------:R-:W-:Y:S01]  /*57f0*/  HADD2.F32 R45, -RZ, R37.H1_H1 ;  /* 0x30000025ff2d7230 */ /* 0x000fe20000004100 */
[C---:B------:R-:W-:Y:S01]  /*5800*/  FFMA.FTZ R43, R6.reuse, R43, R44 ;  /* 0x0000002b062b7223 */ /* 0x040fe2000001002c */
[----:B------:R-:W-:Y:S02]  /*5810*/  HADD2.F32 R41, -RZ, R31.H0_H0 ;  /* 0x2000001fff297230 */ /* 0x000fe40000004100 */
        /* <DEDUP_REMOVED lines=35> */
.L_x_3314:
        /* <DEDUP_REMOVED lines=16> */
[-C--:B------:R-:W-:Y:S01]  /*5b50*/  FFMA.FTZ R27, R45, R41.reuse, R10 ;  /* 0x000000292d1b7223 */ /* 0x080fe2000001000a */
[--C-:B------:R-:W-:Y:S01]  /*5b60*/  HADD2.F32 R10, -RZ, R11.reuse.H0_H0 ;  /* 0x2000000bff0a7230 */ /* 0x100fe20000004100 */
[-C--:B------:R-:W-:Y:S01]  /*5b70*/  FFMA.FTZ R43, R48, R41.reuse, R44 ;  /* 0x00000029302b7223 */ /* 0x080fe2000001002c */
        /* <DEDUP_REMOVED lines=72> */
.L_x_3315:
        /* <DEDUP_REMOVED lines=16> */
[----:B------:R-:W-:Y:S02]  /*6100*/  SHF.R.U32.HI R32, RZ, 0x8, R15 ;  /* 0x00000008ff207819 */ /* 0x000fe4000001160f */
        /* <DEDUP_REMOVED lines=124> */
.L_x_3316:
        /* <DEDUP_REMOVED lines=91> */
.L_x_3309:
[----:B------:R-:W-:Y:S01]  /*6e80*/  IADD3 R16, R16, 0x20, RZ ;  /* 0x0000002010107810 */ /* 0x000fe20007ffe0ff */
[----:B------:R-:W-:Y:S01]  /*6e90*/  IMAD.MOV.U32 R5, RZ, RZ, c[0x0][0x18c] ;  /* 0x00006300ff057624 */ /* 0x000fe200078e00ff */
[----:B------:R-:W-:Y:S02]  /*6ea0*/  UIADD3 UR4, UR4, 0x40, URZ ;  /* 0x0000004004047890 */ /* 0x000fe4000fffe03f */
[C---:B------:R-:W-:Y:S01]  /*6eb0*/  ISETP.GE.AND P2, PT, R16.reuse, c[0x0][0x1b4], PT ;  /* 0x00006d0010007a0c */ /* 0x040fe20003f46270 */
[----:B------:R-:W-:Y:S01]  /*6ec0*/  IMAD.WIDE R24, R5, 0x10, R24 ;  /* 0x0000001005187825 */ /* 0x000fe200078e0218 */
[----:B------:R-:W-:-:S13]  /*6ed0*/  ISETP.LT.AND P3, PT, R16, R17, PT ;  /* 0x000000111000720c */ /* 0x000fda0003f61270 */
[----:B------:R-:W-:Y:S05]  /*6ee0*/  @!P2 BRA P3, `(.L_x_3317) ;  /* 0xffffc3800000a947 */ /* 0x000fea000183ffff */
.L_x_3308:
[----:B------:R-:W-:Y:S05]  /*6ef0*/  @!P1 EXIT ;  /* 0x000000000000994d */ /* 0x000fea0003800000 */
[----:B------:R-:W0:Y:S01]  /*6f00*/  S2R R0, SR_CTAID.X ;  /* 0x0000000000007919 */ /* 0x000e220000002500 */
[----:B------:R-:W-:-:S03]  /*6f10*/  IMAD.MOV.U32 R9, RZ, RZ, 0x2 ;  /* 0x00000002ff097424 */ /* 0x000fc600078e00ff */
[----:B------:R-:W0:Y:S04]  /*6f20*/  S2R R3, SR_TID.X ;  /* 0x0000000000037919 */ /* 0x000e280000002100 */
[----:B-----5:R-:W1:Y:S01]  /*6f30*/  S2R R5, SR_CTAID.Y ;  /* 0x0000000000057919 */ /* 0x020e620000002600 */
        /* <DEDUP_REMOVED lines=13> */
.L_x_3321:
[----:B------:R-:W0:Y:S02]  /*7010*/  LDS R6, [R4] ;  /* 0x0000000004067984 */ /* 0x000e240000000800 */
[----:B0-----:R-:W-:-:S10]  /*7020*/  HFMA2.MMA R7, R6, 1, 1, R20 ;  /* 0x3c003c0006077835 */ /* 0x001fd40000000014 */
[----:B------:R-:W0:Y:S02]  /*7030*/  ATOMS.CAST.SPIN R7, [R4], R6, R7 ;  /* 0x000000060407738d */ /* 0x000e240001800007 */
[----:B0-----:R-:W-:-:S13]  /*7040*/  ISETP.EQ.U32.AND P0, PT, R7, 0x1, PT ;  /* 0x000000010700780c */ /* 0x001fda0003f02070 */
[----:B------:R-:W-:Y:S05]  /*7050*/  @!P0 BRA `(.L_x_3321) ;  /* 0xffffffb000008947 */ /* 0x000fea000383ffff */
[----:B------:R-:W-:Y:S05]  /*7060*/  BRA `(.L_x_3319) ;  /* 0x0000003000007947 */ /* 0x000fea0003800000 */
.L_x_3320:
[----:B------:R-:W2:Y:S02]  /*7070*/  LD.E R4, [R2.64] ;  /* 0x0000000602047980 */ /* 0x000ea4000c101900 */
[----:B--2---:R-:W-:-:S05]  /*7080*/  IMAD.IADD R7, R20, 0x1, R4 ;  /* 0x0000000114077824 */ /* 0x004fca00078e0204 */
[----:B------:R0:W-:Y:S02]  /*7090*/  ST.E [R2.64], R7 ;  /* 0x0000000702007985 */ /* 0x0001e4000c101906 */
.L_x_3319:
[----:B------:R-:W-:Y:S05]  /*70a0*/  BSYNC B0 ;  /* 0x0000000000007941 */ /* 0x000fea0003800000 */
.L_x_3318:
[----:B------:R-:W2:Y:S01]  /*70b0*/  ATOM.E.ADD.F16x2.RN.STRONG.GPU P0, RZ, [R2.64+0x4], R19 ;  /* 0x0000041302ff798a */ /* 0x000ea2000810e9c6 */
[----:B------:R-:W-:Y:S01]  /*70c0*/  BSSY B0, `(.L_x_3322) ;  /* 0x000000f000007945 */ /* 0x000fe20003800000 */
[----:B--2---:R-:W-:Y:S05]  /*70d0*/  @P0 BRA `(.L_x_3323) ;  /* 0x000000d000000947 */ /* 0x004fea0003800000 */
[----:B------:R-:W1:Y:S02]  /*70e0*/  QSPC.E.S P0, RZ, [R2+0x4] ;  /* 0x0000040002ff73aa */ /* 0x000e640000000500 */
[----:B-1----:R-:W-:Y:S05]  /*70f0*/  @!P0 BRA `(.L_x_3324) ;  /* 0x0000008000008947 */ /* 0x002fea0003800000 */
[----:B0-----:R-:W-:-:S04]  /*7100*/  IADD3 R2, R2, 0x4, RZ ;  /* 0x0000000402027810 */ /* 0x001fc80007ffe0ff */
[----:B------:R-:W-:-:S05]  /*7110*/  LOP3.LUT R2, R2, 0xffffff, RZ, 0xc0, !PT ;  /* 0x00ffffff02027812 */ /* 0x000fca00078ec0ff */
.L_x_3325:
[----:B------:R-:W0:Y:S02]  /*7120*/  LDS R6, [R2] ;  /* 0x0000000002067984 */ /* 0x000e240000000800 */
[----:B0-----:R-:W-:-:S06]  /*7130*/  HADD2 R7, R6, R19 ;  /* 0x0000001306077230 */ /* 0x001fcc0000000000 */
[----:B------:R-:W0:Y:S02]  /*7140*/  ATOMS.CAST.SPIN R7, [R2], R6, R7 ;  /* 0x000000060207738d */ /* 0x000e240001800007 */
[----:B0-----:R-:W-:-:S13]  /*7150*/  ISETP.EQ.U32.AND P0, PT, R7, 0x1, PT ;  /* 0x000000010700780c */ /* 0x001fda0003f02070 */
[----:B------:R-:W-:Y:S05]  /*7160*/  @!P0 BRA `(.L_x_3325) ;  /* 0xffffffb000008947 */ /* 0x000fea000383ffff */
[----:B------:R-:W-:Y:S05]  /*7170*/  BRA `(.L_x_3323) ;  /* 0x0000003000007947 */ /* 0x000fea0003800000 */
.L_x_3324:
[----:B------:R-:W2:Y:S02]  /*7180*/  LD.E R4, [R2.64+0x4] ;  /* 0x0000040602047980 */ /* 0x000ea4000c101900 */
[----:B0-2---:R-:W-:-:S05]  /*7190*/  IMAD.IADD R7, R19, 0x1, R4 ;  /* 0x0000000113077824 */ /* 0x005fca00078e0204 */
[----:B------:R0:W-:Y:S02]  /*71a0*/  ST.E [R2.64+0x4], R7 ;  /* 0x0000040702007985 */ /* 0x0001e4000c101906 */
.L_x_3323:
[----:B------:R-:W-:Y:S05]  /*71b0*/  BSYNC B0 ;  /* 0x0000000000007941 */ /* 0x000fea0003800000 */
.L_x_3322:
        /* <DEDUP_REMOVED lines=10> */
.L_x_3329:
[----:B------:R-:W0:Y:S02]  /*7260*/  LDS R4, [R0] ;  /* 0x0000000000047984 */ /* 0x000e240000000800 */
[----:B0-----:R-:W-:-:S10]  /*7270*/  HFMA2.MMA R5, R4, 1, 1, R23 ;  /* 0x3c003c0004057835 */ /* 0x001fd40000000017 */
[----:B------:R-:W0:Y:S02]  /*7280*/  ATOMS.CAST.SPIN R5, [R0], R4, R5 ;  /* 0x000000040005738d */ /* 0x000e240001800005 */
[----:B0-----:R-:W-:-:S13]  /*7290*/  ISETP.EQ.U32.AND P0, PT, R5, 0x1, PT ;  /* 0x000000010500780c */ /* 0x001fda0003f02070 */
[----:B------:R-:W-:Y:S05]  /*72a0*/  @!P0 BRA `(.L_x_3329) ;  /* 0xffffffb000008947 */ /* 0x000fea000383ffff */
[----:B------:R-:W-:Y:S05]  /*72b0*/  BRA `(.L_x_3327) ;  /* 0x0000003000007947 */ /* 0x000fea0003800000 */
.L_x_3328:
[----:B------:R-:W2:Y:S02]  /*72c0*/  LD.E R0, [R2.64] ;  /* 0x0000000602007980 */ /* 0x000ea4000c101900 */
[----:B--2---:R-:W-:-:S05]  /*72d0*/  IMAD.IADD R5, R23, 0x1, R0 ;  /* 0x0000000117057824 */ /* 0x004fca00078e0200 */
[----:B------:R0:W-:Y:S02]  /*72e0*/  ST.E [R2.64], R5 ;  /* 0x0000000502007985 */ /* 0x0001e4000c101906 */
.L_x_3327:
[----:B------:R-:W-:Y:S05]  /*72f0*/  BSYNC B0 ;  /* 0x0000000000007941 */ /* 0x000fea0003800000 */
.L_x_3326:
[----:B------:R-:W2:Y:S02]  /*7300*/  ATOM.E.ADD.F16x2.RN.STRONG.GPU P0, RZ, [R2.64+0x4], R22 ;  /* 0x0000041602ff798a */ /* 0x000ea4000810e9c6 */
[----:B--2---:R-:W-:Y:S05]  /*7310*/  @P0 EXIT ;  /* 0x000000000000094d */ /* 0x004fea0003800000 */
[----:B------:R-:W1:Y:S02]  /*7320*/  QSPC.E.S P0, RZ, [R2+0x4] ;  /* 0x0000040002ff73aa */ /* 0x000e640000000500 */
[----:B-1----:R-:W-:Y:S05]  /*7330*/  @!P0 BRA `(.L_x_3330) ;  /* 0x0000008000008947 */ /* 0x002fea0003800000 */
[----:B0-----:R-:W-:-:S04]  /*7340*/  IADD3 R2, R2, 0x4, RZ ;  /* 0x0000000402027810 */ /* 0x001fc80007ffe0ff */
[----:B------:R-:W-:-:S05]  /*7350*/  LOP3.LUT R2, R2, 0xffffff, RZ, 0xc0, !PT ;  /* 0x00ffffff02027812 */ /* 0x000fca00078ec0ff */
.L_x_3331:
[----:B------:R-:W0:Y:S02]  /*7360*/  LDS R4, [R2] ;  /* 0x0000000002047984 */ /* 0x000e240000000800 */
[----:B0-----:R-:W-:-:S06]  /*7370*/  HADD2 R5, R4, R22 ;  /* 0x0000001604057230 */ /* 0x001fcc0000000000 */
[----:B------:R-:W0:Y:S02]  /*7380*/  ATOMS.CAST.SPIN R5, [R2], R4, R5 ;  /* 0x000000040205738d */ /* 0x000e240001800005 */
[----:B0-----:R-:W-:-:S13]  /*7390*/  ISETP.EQ.U32.AND P0, PT, R5, 0x1, PT ;  /* 0x000000010500780c */ /* 0x001fda0003f02070 */
[----:B------:R-:W-:Y:S05]  /*73a0*/  @!P0 BRA `(.L_x_3331) ;  /* 0xffffffb000008947 */ /* 0x000fea000383ffff */
[----:B------:R-:W-:Y:S05]  /*73b0*/  EXIT ;  /* 0x000000000000794d */ /* 0x000fea0003800000 */
.L_x_3330:
[----:B------:R-:W2:Y:S02]  /*73c0*/  LD.E R0, [R2.64+0x4] ;  /* 0x0000040602007980 */ /* 0x000ea4000c101900 */
[----:B0-2---:R-:W-:-:S05]  /*73d0*/  IMAD.IADD R5, R22, 0x1, R0 ;  /* 0x0000000116057824 */ /* 0x005fca00078e0200 */
[----:B------:R-:W-:Y:S01]  /*73e0*/  ST.E [R2.64+0x4], R5 ;  /* 0x0000040502007985 */ /* 0x000fe2000c101906 */
[----:B------:R-:W-:Y:S05]  /*73f0*/  EXIT ;  /* 0x000000000000794d */ /* 0x000fea0003800000 */
.L_x_3332:
        /* <DEDUP_REMOVED lines=16> */
.L_x_4790:


//--------------------- .text._Z23gemm_half_q_half_kernelILi2ELi10ELb1ELb0ELi64EEvPK6__halfPKjS4_S2_PS0_iiiiPKtS7_iiiiiibS2_i --------------------------
	.section	.text._Z23gemm_half_q_half_kernelILi2ELi10ELb1ELb0ELi64EEvPK6__halfPKjS4_S2_PS0_iiiiPKtS7_iiiiiibS2_i,"ax",@progbits
	.sectioninfo	@"SHI_REGISTERS=60"
	.align	128
        .global         _Z23gemm_half_q_half_kernelILi2ELi10ELb1ELb0ELi64EEvPK6__halfPKjS4_S2_PS0_iiiiPKtS7_iiiiiibS2_i
        .type           _Z23gemm_half_q_half_kernelILi2ELi10ELb1ELb0ELi64EEvPK6__halfPKjS4_S2_PS0_iiiiPKtS7_iiiiiibS2_i,@function
        .size           _Z23gemm_half_q_half_kernelILi2ELi10ELb1ELb0ELi64EEvPK6__halfPKjS4_S2_PS0_iiiiPKtS7_iiiiiibS2_i,(.L_x_4791 - _Z23gemm_half_q_half_kernelILi2ELi10ELb1ELb0ELi64EEvPK6__halfPKjS4_S2_PS0_iiiiPKtS7_iiiiiibS2_i)
        .other          _Z23gemm_half_q_half_kernelILi2ELi10ELb1ELb0ELi64EEvPK6__halfPKjS4_S2_PS0_iiiiPKtS7_iiiiiibS2_i,@"STO_CUDA_ENTRY STV_DEFAULT"
_Z23gemm_half_q_half_kernelILi2ELi10ELb1ELb0ELi64EEvPK6__halfPKjS4_S2_PS0_iiiiPKtS7_iiiiiibS2_i:
.text._Z23gemm_half_q_half_kernelILi2ELi10ELb1ELb0ELi64EEvPK6__halfPKjS4_S2_PS0_iiiiPKtS7_iiiiiibS2_i:
        /* <DEDUP_REMOVED lines=25> */
.L_x_3333:
        /* <DEDUP_REMOVED lines=22> */
[----:B------:R-:W-:-:S05]  /*02f0*/  IMAD.SHL.U32 R7, R7, 0x2, RZ ;  /* 0x0000000207077824 */ /* 0x000fca00078e00ff */
        /* <DEDUP_REMOVED lines=10> */
.L_x_3338:
        /* <DEDUP_REMOVED lines=17> */
.L_x_3337:
        /* <DEDUP_REMOVED lines=17> */
.L_x_3336:
[----:B------:R-:W-:Y:S01]  /*05c0*/  IMAD R7, R6, c[0x0][0x190], RZ ;  /* 0x0000640006077a24 */ /* 0x000fe200078e02ff */
[----:B------:R-:W-:-:S03]  /*05d0*/  ISETP.GT.AND P2, PT, R2, 0x3, PT ;  /* 0x000000030200780c */ /* 0x000fc60003f44270 */
[----:B------:R-:W-:-:S05]  /*05e0*/  IMAD.SHL.U32 R12, R7, 0x2, RZ ;  /* 0x00000002070c7824 */ /* 0x000fca00078e00ff */
[----:B------:R-:W-:-:S04]  /*05f0*/  IADD3 R7, P0, R10, R12, RZ ;  /* 0x0000000c0a077210 */ /* 0x000fc80007f1e0ff */
[----:B------:R-:W-:Y:S01]  /*0600*/  LEA.HI.X.SX32 R12, R12, R9, 0x1, P0 ;  /* 0x000000090c0c7211 */ /* 0x000fe200000f0eff */
[----:B------:R-:W-:Y:S01]  /*0610*/  IMAD.MOV.U32 R9, RZ, RZ, RZ ;  /* 0x000000ffff097224 */ /* 0x000fe200078e00ff */
[----:B------:R-:W-:-:S04]  /*0620*/  LEA R10, P0, R7, c[0x0][0x160], 0x1 ;  /* 0x00005800070a7a11 */ /* 0x000fc800078008ff */
[----:B------:R-:W-:Y:S01]  /*0630*/  LEA.HI.X R11, R7, c[0x0][0x164], R12, 0x1, P0 ;  /* 0x00005900070b7a11 */ /* 0x000fe200000f0c0c */
[----:B------:R-:W-:Y:S01]  /*0640*/  IMAD.SHL.U32 R7, R3, 0x2, RZ ;  /* 0x0000000203077824 */ /* 0x000fe200078e00ff */
[----:B------:R-:W-:Y:S01]  /*0650*/  PLOP3.LUT P0, PT, PT, PT, PT, 0x80, 0x0 ;  /* 0x000000000000781c */ /* 0x000fe20003f0f070 */
[----:B------:R-:W-:Y:S05]  /*0660*/  @!P2 BRA `(.L_x_3339) ;  /* 0x000001300000a947 */ /* 0x000fea0003800000 */
[----:B------:R-:W-:Y:S02]  /*0670*/  PLOP3.LUT P0, PT, PT, PT, PT, 0x8, 0x0 ;  /* 0x000000000000781c */ /* 0x000fe40003f0e170 */
[----:B------:R-:W-:-:S05]  /*0680*/  IADD3 R24, R2, -0x3, RZ ;  /* 0xfffffffd02187810 */ /* 0x000fca0007ffe0ff */
.L_x_3340:
        /* <DEDUP_REMOVED lines=17> */
.L_x_3339:
        /* <DEDUP_REMOVED lines=15> */
.L_x_3335:
[----:B------:R-:W-:Y:S05]  /*0890*/  BSYNC B0 ;  /* 0x0000000000007941 */ /* 0x000fea0003800000 */
.L_x_3334:
        /* <DEDUP_REMOVED lines=8> */
[----:B------:R-:W-:Y:S01]  /*0920*/  ISETP.GT.AND P2, PT, R2, 0x3, PT ;  /* 0x000000030200780c */ /* 0x000fe20003f44270 */
[----:B------:R-:W-:Y:S01]  /*0930*/  IMAD.MOV.U32 R15, RZ, RZ, 0x2 ;  /* 0x00000002ff0f7424 */ /* 0x000fe200078e00ff */
[----:B------:R-:W-:Y:S01]  /*0940*/  PLOP3.LUT P0, PT, PT, PT, PT, 0x80, 0x0 ;  /* 0x000000000000781c */ /* 0x000fe20003f0f070 */
[----:B------:R-:W-:-:S04]  /*0950*/  IMAD R8, R8, 0x80, R7 ;  /* 0x0000008008087824 */ /* 0x000fc800078e0207 */
[----:B------:R-:W-:Y:S02]  /*0960*/  IMAD R6, R3, 0x2, R8 ;  /* 0x0000000203067824 */ /* 0x000fe400078e0208 */
[----:B------:R-:W-:Y:S02]  /*0970*/  IMAD.MOV.U32 R3, RZ, RZ, RZ ;  /* 0x000000ffff037224 */ /* 0x000fe400078e00ff */
[----:B------:R-:W-:-:S04]  /*0980*/  IMAD.SHL.U32 R6, R6, 0x2, RZ ;  /* 0x0000000206067824 */ /* 0x000fc800078e00ff */
[----:B------:R-:W-:Y:S01]  /*0990*/  IMAD.WIDE R6, R6, R15, c[0x0][0x180] ;  /* 0x0000600006067625 */ /* 0x000fe200078e020f */
[----:B------:R-:W-:Y:S05]  /*09a0*/  @!P2 BRA `(.L_x_3342) ;  /* 0x000000d00000a947 */ /* 0x000fea0003800000 */
[----:B------:R-:W-:Y:S02]  /*09b0*/  PLOP3.LUT P0, PT, PT, PT, PT, 0x8, 0x0 ;  /* 0x000000000000781c */ /* 0x000fe40003f0e170 */
[----:B------:R-:W-:Y:S02]  /*09c0*/  IADD3 R14, R2, -0x3, RZ ;  /* 0xfffffffd020e7810 */ /* 0x000fe40007ffe0ff */
.L_x_3343:
        /* <DEDUP_REMOVED lines=11> */
.L_x_3342:
[----:B-1----:R-:W-:-:S05]  /*0a80*/  IMAD.IADD R8, R2, 0x1, -R3 ;  /* 0x0000000102087824 */ /* 0x002fca00078e0a03 */
[----:B------:R-:W-:-:S13]  /*0a90*/  ISETP.GT.AND P2, PT, R8, 0x1, PT ;  /* 0x000000010800780c */ /* 0x000fda0003f44270 */
[----:B------:R-:W-:Y:S01]  /*0aa0*/  @P2 PLOP3.LUT P0, PT, PT, PT, PT, 0x8, 0x0 ;  /* 0x000000000000281c */ /* 0x000fe20003f0e170 */
[----:B------:R0:W-:Y:S01]  /*0ab0*/  @P2 STG.E.64 [R6.64], RZ ;  /* 0x000000ff06002986 */ /* 0x0001e2000c101b06 */
[----:B------:R-:W-:-:S11]  /*0ac0*/  @P2 IADD3 R3, R3, 0x2, RZ ;  /* 0x0000000203032810 */ /* 0x000fd60007ffe0ff */
[----:B------:R-:W-:Y:S01]  /*0ad0*/  ISETP.LT.OR P0, PT, R3, R2, P0 ;  /* 0x000000020300720c */ /* 0x000fe20000701670 */
[----:B------:R-:W-:-:S05]  /*0ae0*/  @P2 IMAD.WIDE R2, R15, c[0x0][0x18c], R6 ;  /* 0x000063000f022a25 */ /* 0x000fca00078e0206 */
[----:B------:R1:W-:Y:S01]  /*0af0*/  @P2 STG.E.64 [R2.64], RZ ;  /* 0x000000ff02002986 */ /* 0x0003e2000c101b06 */
[----:B0-----:R-:W-:-:S06]  /*0b00*/  @P2 IMAD.WIDE R6, R15, c[0x0][0x18c], R2 ;  /* 0x000063000f062a25 */ /* 0x001fcc00078e0202 */
[----:B------:R1:W-:Y:S02]  /*0b10*/  @P0 STG.E.64 [R6.64], RZ ;  /* 0x000000ff06000986 */ /* 0x0003e4000c101b06 */
.L_x_3341:
        /* <DEDUP_REMOVED lines=14> */
.L_x_3345:
        /* <DEDUP_REMOVED lines=43> */
.L_x_3344:
        /* <DEDUP_REMOVED lines=55> */
[----:B------:R-:W-:-:S03]  /*1220*/  SHF.R.S32.HI R3, RZ, 0x1f, R5 ;  /* 0x0000001fff037819 */ /* 0x000fc60000011405 */
[----:B------:R-:W-:-:S05]  /*1230*/  IMAD R0, R0, c[0x0][0x18c], RZ ;  /* 0x0000630000007a24 */ /* 0x000fca00078e02ff */
[----:B------:R-:W-:-:S04]  /*1240*/  IADD3 R5, P0, R5, R0, RZ ;  /* 0x0000000005057210 */ /* 0x000fc80007f1e0ff */
[----:B------:R-:W-:Y:S02]  /*1250*/  LEA.HI.X.SX32 R0, R0, R3, 0x1, P0 ;  /* 0x0000000300007211 */ /* 0x000fe400000f0eff */
        /* <DEDUP_REMOVED lines=8> */
[----:B------:R-:W-:Y:S01]  /*12e0*/  PRMT R0, R16, 0x9910, RZ ;  /* 0x0000991010007816 */ /* 0x000fe200000000ff */
[----:B------:R-:W-:Y:S01]  /*12f0*/  IMAD.MOV.U32 R46, RZ, RZ, RZ ;  /* 0x000000ffff2e7224 */ /* 0x000fe200078e00ff */
[----:B------:R-:W-:Y:S01]  /*1300*/  PRMT R47, RZ, 0x7610, R47 ;  /* 0x00007610ff2f7816 */ /* 0x000fe2000000002f */
[----:B------:R-:W-:Y:S01]  /*1310*/  UMOV UR4, URZ ;  /* 0x0000003f00047c82 */ /* 0x000fe20008000000 */
[----:B------:R-:W-:-:S04]  /*1320*/  ISETP.NE.AND P0, PT, R0, RZ, PT ;  /* 0x000000ff0000720c */ /* 0x000fc80003f05270 */
[----:B------:R-:W-:Y:S02]  /*1330*/  ISETP.LT.OR P0, PT, R4, 0x2, !P0 ;  /* 0x000000020400780c */ /* 0x000fe40004701670 */
.L_x_3355:
        /* <DEDUP_REMOVED lines=16> */
[----:B------:R-:W-:-:S03]  /*1440*/  PRMT R12, R41, 0x9910, RZ ;  /* 0x00009910290c7816 */ /* 0x000fc600000000ff */
[----:B------:R-:W-:Y:S01]  /*1450*/  IMAD.WIDE R2, R13, c[0x0][0x18c], R44 ;  /* 0x000063000d027a25 */ /* 0x000fe200078e022c */
[----:B------:R-:W-:-:S04]  /*1460*/  ISETP.NE.AND P2, PT, R12, RZ, PT ;  /* 0x000000ff0c00720c */ /* 0x000fc80003f45270 */
[----:B------:R0:W5:Y:S01]  /*1470*/  LDG.E.128.CONSTANT R4, [R2.64] ;  /* 0x0000000602047981 */ /* 0x000162000c1e9d00 */
[----:B------:R-:W-:Y:S01]  /*1480*/  IMAD.MOV.U32 R0, RZ, RZ, 0x2c00 ;  /* 0x00002c00ff007424 */ /* 0x000fe200078e00ff */
[C---:B--2---:R-:W-:Y:S02]  /*1490*/  LOP3.LUT R17, R8.reuse, 0xf000f, RZ, 0xc0, !PT ;  /* 0x000f000f08117812 */ /* 0x044fe400078ec0ff */
[----:B------:R-:W-:Y:S02]  /*14a0*/  LOP3.LUT R21, R8, 0xf000f0, RZ, 0xc0, !PT ;  /* 0x00f000f008157812 */ /* 0x000fe400078ec0ff */
[C---:B------:R-:W-:Y:S02]  /*14b0*/  LOP3.LUT R12, R9.reuse, 0xf000f, RZ, 0xc0, !PT ;  /* 0x000f000f090c7812 */ /* 0x040fe400078ec0ff */
[----:B------:R-:W-:Y:S02]  /*14c0*/  LOP3.LUT R14, R9, 0xf000f0, RZ, 0xc0, !PT ;  /* 0x00f000f0090e7812 */ /* 0x000fe400078ec0ff */
        /* <DEDUP_REMOVED lines=8> */
[----:B------:R-:W-:Y:S01]  /*1550*/  IMAD.WIDE R10, R13, c[0x0][0x18c], R2 ;  /* 0x000063000d0a7a25 */ /* 0x000fe200078e0202 */
[----:B------:R-:W-:Y:S02]  /*1560*/  LOP3.LUT R23, R14, 0x64006400, RZ, 0xfc, !PT ;  /* 0x640064000e177812 */ /* 0x000fe400078efcff */
[----:B------:R-:W-:Y:S02]  /*1570*/  LOP3.LUT R25, R18, 0x64006400, RZ, 0xfc, !PT ;  /* 0x6400640012197812 */ /* 0x000fe400078efcff */
[----:B0-----:R-:W-:Y:S01]  /*1580*/  LOP3.LUT R2, R8, 0xf000f, RZ, 0xc0, !PT ;  /* 0x000f000f08027812 */ /* 0x001fe200078ec0ff */
        /* <DEDUP_REMOVED lines=13> */
[----:B------:R-:W-:Y:S01]  /*1660*/  IMAD.WIDE R12, R13, c[0x0][0x18c], R10 ;  /* 0x000063000d0c7a25 */ /* 0x000fe200078e020a */
        /* <DEDUP_REMOVED lines=21> */
[-C--:B------:R-:W-:Y:S02]  /*17c0*/  HFMA2 R33, R19, R0.reuse.H0_H0, -72, -72 ;  /* 0xd480d48013217431 */ /* 0x080fe40000040000 */
[----:B------:R-:W-:Y:S02]  /*17d0*/  HADD2 R34, R18, -1032, -1032 ;  /* 0xe408e40812227430 */ /* 0x000fe40000000000 */
[----:B------:R-:W-:Y:S01]  /*17e0*/  HFMA2 R20, R35, R0.H0_H0, -72, -72 ;  /* 0xd480d48023147431 */ /* 0x000fe20000040000 */
        /* <DEDUP_REMOVED lines=11> */
[----:B------:R-:W-:-:S02]  /*18a0*/  HADD2.F32 R40, -RZ, R27.H1_H1 ;  /* 0x3000001bff287230 */ /* 0x000fc40000004100 */
[--C-:B0-----:R-:W-:Y:S02]  /*18b0*/  HADD2.F32 R18, -RZ, R2.reuse.H0_H0 ;  /* 0x20000002ff127230 */ /* 0x101fe40000004100 */
        /* <DEDUP_REMOVED lines=21> */
[--C-:B-1----:R-:W-:Y:S01]  /*1a10*/  HADD2.F32 R35, -RZ, R8.reuse.H0_H0 ;  /* 0x20000008ff237230 */ /* 0x102fe20000004100 */
[----:B------:R-:W-:Y:S01]  /*1a20*/  FFMA.FTZ R19, R2, R19, R53 ;  /* 0x0000001302137223 */ /* 0x000fe20000010035 */
        /* <DEDUP_REMOVED lines=13> */
[----:B------:R-:W-:Y:S01]  /*1b00*/  FFMA.FTZ R3, R3, R35, R14 ;  /* 0x0000002303037223 */ /* 0x000fe2000001000e */
[----:B------:R-:W-:Y:S01]  /*1b10*/  HADD2.F32 R2, -RZ, R9.H0_H0 ;  /* 0x20000009ff027230 */ /* 0x000fe20000004100 */
        /* <DEDUP_REMOVED lines=14> */
[--C-:B------:R-:W-:Y:S01]  /*1c00*/  HADD2.F32 R37, -RZ, R20.reuse.H0_H0 ;  /* 0x20000014ff257230 */ /* 0x100fe20000004100 */
        /* <DEDUP_REMOVED lines=25> */
.L_x_3348:
[----:B------:R-:W5:Y:S04]  /*1da0*/  LDG.E.128.CONSTANT R8, [R10.64] ;  /* 0x000000060a087981 */ /* 0x000f68000c1e9d00 */
[----:B------:R-:W5:Y:S01]  /*1db0*/  LDG.E.128.CONSTANT R12, [R12.64] ;  /* 0x000000060c0c7981 */ /* 0x000f62000c1e9d00 */
[----:B------:R-:W-:Y:S05]  /*1dc0*/  @P0 BRA `(.L_x_3349) ;  /* 0x000005a000000947 */ /* 0x000fea0003800000 */
[----:B------:R-:W0:Y:S01]  /*1dd0*/  LDS.64 R2, [UR4+0x80] ;  /* 0x00008004ff027984 */ /* 0x000e220008000a00 */
[----:B------:R-:W-:Y:S02]  /*1de0*/  HADD2.F32 R37, -RZ, R17.H0_H0 ;  /* 0x20000011ff257230 */ /* 0x000fe40000004100 */
[----:B------:R-:W-:Y:S01]  /*1df0*/  HADD2.F32 R39, -RZ, R22.H0_H0 ;  /* 0x20000016ff277230 */ /* 0x000fe20000004100 */
[----:B------:R-:W1:Y:S01]  /*1e00*/  LDS.64 R18, [UR4+0x88] ;  /* 0x00008804ff127984 */ /* 0x000e620008000a00 */
[----:B------:R-:W-:-:S02]  /*1e10*/  HADD2.F32 R53, -RZ, R24.H0_H0 ;  /* 0x20000018ff357230 */ /* 0x000fc40000004100 */
[----:B------:R-:W-:Y:S02]  /*1e20*/  HADD2.F32 R17, -RZ, R17.H1_H1 ;  /* 0x30000011ff117230 */ /* 0x000fe40000004100 */
        /* <DEDUP_REMOVED lines=15> */
[----:B------:R-:W-:Y:S01]  /*1f20*/  FFMA.FTZ R36, R57, R36, RZ ;  /* 0x0000002439247223 */ /* 0x000fe200000100ff */
[----:B------:R-:W-:Y:S01]  /*1f30*/  HADD2.F32 R26, -RZ, R23.H0_H0 ;  /* 0x20000017ff1a7230 */ /* 0x000fe20000004100 */
        /* <DEDUP_REMOVED lines=67> */
.L_x_3349:
[C---:B-----5:R-:W-:Y:S02]  /*2370*/  LOP3.LUT R2, R4.reuse, 0xf000f, RZ, 0xc0, !PT ;  /* 0x000f000f04027812 */ /* 0x060fe400078ec0ff */
[----:B------:R-:W-:Y:S02]  /*2380*/  LOP3.LUT R3, R4, 0xf000f0, RZ, 0xc0, !PT ;  /* 0x00f000f004037812 */ /* 0x000fe400078ec0ff */
[----:B------:R-:W-:Y:S02]  /*2390*/  SHF.R.U32.HI R4, RZ, 0x8, R4 ;  /* 0x00000008ff047819 */ /* 0x000fe40000011604 */
[----:B------:R-:W-:Y:S02]  /*23a0*/  SHF.R.U32.HI R20, RZ, 0x8, R5 ;  /* 0x00000008ff147819 */ /* 0x000fe40000011605 */
[----:B------:R-:W-:Y:S02]  /*23b0*/  LOP3.LUT R22, R6, 0xf000f0, RZ, 0xc0, !PT ;  /* 0x00f000f006167812 */ /* 0x000fe400078ec0ff */
[----:B------:R-:W-:-:S02]  /*23c0*/  SHF.R.U32.HI R23, RZ, 0x8, R6 ;  /* 0x00000008ff177819 */ /* 0x000fc40000011606 */
[C---:B------:R-:W-:Y:S02]  /*23d0*/  LOP3.LUT R24, R7.reuse, 0xf000f, RZ, 0xc0, !PT ;  /* 0x000f000f07187812 */ /* 0x040fe400078ec0ff */
[----:B------:R-:W-:Y:S02]  /*23e0*/  LOP3.LUT R26, R7, 0xf000f0, RZ, 0xc0, !PT ;  /* 0x00f000f0071a7812 */ /* 0x000fe400078ec0ff */
        /* <DEDUP_REMOVED lines=35> */
[----:B------:R-:W-:Y:S01]  /*2620*/  LOP3.LUT R35, R27, 0x64006400, RZ, 0xfc, !PT ;  /* 0x640064001b237812 */ /* 0x000fe200078efcff */
[----:B------:R-:W-:-:S02]  /*2630*/  HADD2 R19, R18, -1032, -1032 ;  /* 0xe408e40812137430 */ /* 0x000fc40000000000 */
[-C--:B------:R-:W-:Y:S02]  /*2640*/  HFMA2 R18, R7, R0.reuse.H0_H0, -72, -72 ;  /* 0xd480d48007127431 */ /* 0x080fe40000040000 */
[-C--:B------:R-:W-:Y:S02]  /*2650*/  HFMA2 R27, R3, R0.reuse.H0_H0, -72, -72 ;  /* 0xd480d480031b7431 */ /* 0x080fe40000040000 */
[----:B------:R-:W-:Y:S02]  /*2660*/  HADD2 R20, R5, -1032, -1032 ;  /* 0xe408e40805147430 */ /* 0x000fe40000000000 */
[----:B------:R-:W-:Y:S02]  /*2670*/  HADD2 R22, R22, -1032, -1032 ;  /* 0xe408e40816167430 */ /* 0x000fe40000000000 */
[----:B------:R-:W-:Y:S02]  /*2680*/  HFMA2 R6, R31, R0.H0_H0, -72, -72 ;  /* 0xd480d4801f067431 */ /* 0x000fe40000040000 */
[----:B------:R-:W-:-:S02]  /*2690*/  HADD2 R21, R4, -1032, -1032 ;  /* 0xe408e40804157430 */ /* 0x000fc40000000000 */
[----:B------:R-:W-:Y:S01]  /*26a0*/  HFMA2 R7, R35, R0.H0_H0, -72, -72 ;  /* 0xd480d48023077431 */ /* 0x000fe20000040000 */
[----:B------:R-:W-:Y:S05]  /*26b0*/  @!P2 BRA `(.L_x_3350) ;  /* 0x000005a00000a947 */ /* 0x000fea0003800000 */
        /* <DEDUP_REMOVED lines=8> */
[--C-:B0-----:R-:W-:Y:S02]  /*2740*/  HADD2.F32 R33, -RZ, R2.reuse.H0_H0 ;  /* 0x20000002ff217230 */ /* 0x101fe40000004100 */
        /* <DEDUP_REMOVED lines=32> */
[----:B------:R-:W-:-:S02]  /*2950*/  HADD2.F32 R38, -RZ, R22.H0_H0 ;  /* 0x20000016ff267230 */ /* 0x000fc40000004100 */
[----:B------:R-:W-:Y:S01]  /*2960*/  HADD2.F32 R4, -RZ, R4.H1_H1 ;  /* 0x30000004ff047230 */ /* 0x000fe20000004100 */
[----:B------:R-:W-:Y:S01]  /*2970*/  FFMA.FTZ R31, R34, R35, R31 ;  /* 0x00000023221f7223 */ /* 0x000fe2000001001f */
[----:B------:R-:W-:Y:S01]  /*2980*/  HADD2.F32 R3, -RZ, R20.H1_H1 ;  /* 0x30000014ff037230 */ /* 0x000fe20000004100 */
        /* <DEDUP_REMOVED lines=44> */
[----:B------:R-:W-:-:S03]  /*2c50*/  HADD2 R48, R31, R48 ;  /* 0x000000301f307230 */ /* 0x000fc60000000000 */
.L_x_3350:
[----:B------:R-:W-:Y:S01]  /*2c60*/  LOP3.LUT R31, R8, 0xf000f, RZ, 0xc0, !PT ;  /* 0x000f000f081f7812 */ /* 0x000fe200078ec0ff */
[----:B------:R-:W-:Y:S06]  /*2c70*/  @P0 BRA `(.L_x_3351) ;  /* 0x000005a000000947 */ /* 0x000fec0003800000 */
        /* <DEDUP_REMOVED lines=90> */
.L_x_3351:
        /* <DEDUP_REMOVED lines=15> */
[C---:B------:R-:W-:Y:S02]  /*3310*/  LOP3.LUT R7, R10.reuse, 0xf000f, RZ, 0xc0, !PT ;  /* 0x000f000f0a077812 */ /* 0x040fe400078ec0ff */
        /* <DEDUP_REMOVED lines=33> */
[----:B------:R-:W-:Y:S01]  /*3530*/  HFMA2 R17, R3, R0.H0_H0, -72, -72 ;  /* 0xd480d48003117431 */ /* 0x000fe20000040000 */
[----:B------:R-:W-:Y:S01]  /*3540*/  LOP3.LUT R7, R12, 0xf000f0, RZ, 0xc0, !PT ;  /* 0x00f000f00c077812 */ /* 0x000fe200078ec0ff */
        /* <DEDUP_REMOVED lines=19> */
[----:B------:R-:W-:Y:S01]  /*3680*/  HADD2.F32 R40, -RZ, R19.H1_H1 ;  /* 0x30000013ff287230 */ /* 0x000fe20000004100 */
[C---:B------:R-:W-:Y:S01]  /*3690*/  FFMA.FTZ R33, R29.reuse, R36, R34 ;  /* 0x000000241d217223 */ /* 0x040fe20000010022 */
[----:B------:R-:W-:Y:S01]  /*36a0*/  HADD2.F32 R34, -RZ, R21.H1_H1 ;  /* 0x30000015ff227230 */ /* 0x000fe20000004100 */
[----:B------:R-:W-:Y:S01]  /*36b0*/  FFMA.FTZ R31, R32, R29, R30 ;  /* 0x0000001d201f7223 */ /* 0x000fe2000001001e */
[--C-:B------:R-:W-:Y:S01]  /*36c0*/  HADD2.F32 R30, -RZ, R9.reuse.H0_H0 ;  /* 0x20000009ff1e7230 */ /* 0x100fe20000004100 */
[C---:B------:R-:W-:Y:S01]  /*36d0*/  FFMA.FTZ R37, R29.reuse, R40, R37 ;  /* 0x000000281d257223 */ /* 0x040fe20000010025 */
[----:B------:R-:W-:Y:S01]  /*36e0*/  HADD2.F32 R36, -RZ, R20.H0_H0 ;  /* 0x20000014ff247230 */ /* 0x000fe20000004100 */
        /* <DEDUP_REMOVED lines=67> */
.L_x_3352:
        /* <DEDUP_REMOVED lines=17> */
[----:B------:R-:W-:Y:S01]  /*3c30*/  HADD2.F32 R8, -RZ, R9.H0_H0 ;  /* 0x20000009ff087230 */ /* 0x000fe20000004100 */
        /* <DEDUP_REMOVED lines=73> */
.L_x_3353:
[----:B------:R-:W-:Y:S02]  /*40d0*/  LOP3.LUT R3, R13, 0xf000f0, RZ, 0xc0, !PT ;  /* 0x00f000f00d037812 */ /* 0x000fe400078ec0ff */
[----:B------:R-:W-:Y:S02]  /*40e0*/  SHF.R.U32.HI R2, RZ, 0x8, R12 ;  /* 0x00000008ff027819 */ /* 0x000fe4000001160c */
[C---:B------:R-:W-:Y:S02]  /*40f0*/  LOP3.LUT R18, R14.reuse, 0xf000f, RZ, 0xc0, !PT ;  /* 0x000f000f0e127812 */ /* 0x040fe400078ec0ff */
        /* <DEDUP_REMOVED lines=8> */
[----:B------:R-:W-:Y:S01]  /*4180*/  HFMA2 R9, R9, R0.H0_H0, -72, -72 ;  /* 0xd480d48009097431 */ /* 0x000fe20000040000 */
[----:B------:R-:W-:-:S02]  /*4190*/  SHF.R.U32.HI R20, RZ, 0x8, R15 ;  /* 0x00000008ff147819 */ /* 0x000fc4000001160f */
        /* <DEDUP_REMOVED lines=128> */
.L_x_3354:
        /* <DEDUP_REMOVED lines=16> */
[-C--:B------:R-:W-:Y:S01]  /*4aa0*/  FFMA.FTZ R25, R26, R23.reuse, R6 ;  /* 0x000000171a197223 */ /* 0x080fe20000010006 */
[----:B------:R-:W-:Y:S01]  /*4ab0*/  HADD2.F32 R26, -RZ, R17.H1_H1 ;  /* 0x30000011ff1a7230 */ /* 0x000fe20000004100 */
[-C--:B------:R-:W-:Y:S01]  /*4ac0*/  FFMA.FTZ R14, R27, R22.reuse, RZ ;  /* 0x000000161b0e7223 */ /* 0x080fe200000100ff */
[----:B------:R-:W-:Y:S01]  /*4ad0*/  HADD2.F32 R17, -RZ, R9.H0_H0 ;  /* 0x20000009ff117230 */ /* 0x000fe20000004100 */
        /* <DEDUP_REMOVED lines=71> */
.L_x_3347:
[----:B------:R-:W-:Y:S01]  /*4f50*/  IADD3 R42, R42, 0x20, RZ ;  /* 0x000000202a2a7810 */ /* 0x000fe20007ffe0ff */
[----:B------:R-:W-:Y:S01]  /*4f60*/  IMAD.MOV.U32 R3, RZ, RZ, c[0x0][0x18c] ;  /* 0x00006300ff037624 */ /* 0x000fe200078e00ff */
[----:B------:R-:W-:Y:S02]  /*4f70*/  UIADD3 UR4, UR4, 0x40, URZ ;  /* 0x0000004004047890 */ /* 0x000fe4000fffe03f */
[C---:B------:R-:W-:Y:S01]  /*4f80*/  ISETP.GE.AND P2, PT, R42.reuse, c[0x0][0x1b4], PT ;  /* 0x00006d002a007a0c */ /* 0x040fe20003f46270 */
[----:B------:R-:W-:Y:S01]  /*4f90*/  IMAD.WIDE R44, R3, 0x10, R44 ;  /* 0x00000010032c7825 */ /* 0x000fe200078e022c */
[----:B------:R-:W-:-:S13]  /*4fa0*/  ISETP.LT.AND P3, PT, R42, R43, PT ;  /* 0x0000002b2a00720c */ /* 0x000fda0003f61270 */
[----:B------:R-:W-:Y:S05]  /*4fb0*/  @!P2 BRA P3, `(.L_x_3355) ;  /* 0xffffc3800000a947 */ /* 0x000fea000183ffff */
.L_x_3346:
[----:B------:R-:W-:-:S04]  /*4fc0*/  ISETP.GE.AND P0, PT, R42, R43, PT ;  /* 0x0000002b2a00720c */ /* 0x000fc80003f06270 */
[----:B------:R-:W-:-:S13]  /*4fd0*/  ISETP.GE.OR P0, PT, R42, c[0x0][0x1bc], P0 ;  /* 0x00006f002a007a0c */ /* 0x000fda0000706670 */
[----:B------:R-:W-:Y:S05]  /*4fe0*/  @P0 BRA `(.L_x_3356) ;  /* 0x00000df000000947 */ /* 0x000fea0003800000 */
[----:B------:R-:W0:Y:S01]  /*4ff0*/  S2R R0, SR_CTAID.Y ;  /* 0x0000000000007919 */ /* 0x000e220000002600 */
[----:B------:R-:W-:Y:S01]  /*5000*/  IMAD.MOV.U32 R3, RZ, RZ, -0x2 ;  /* 0xfffffffeff037424 */ /* 0x000fe200078e00ff */
[----:B------:R-:W-:Y:S01]  /*5010*/  PRMT R2, R16, 0x9910, RZ ;  /* 0x0000991010027816 */ /* 0x000fe200000000ff */
[----:B------:R-:W-:-:S03]  /*5020*/  IMAD.MOV.U32 R53, RZ, RZ, c[0x0][0x18c] ;  /* 0x00006300ff357624 */ /* 0x000fc600078e00ff */
[----:B------:R-:W-:Y:S02]  /*5030*/  ISETP.NE.AND P0, PT, R2, RZ, PT ;  /* 0x000000ff0200720c */ /* 0x000fe40003f05270 */
[----:B------:R-:W-:-:S04]  /*5040*/  SHF.R.S32.HI R52, RZ, 0x1f, R53 ;  /* 0x0000001fff347819 */ /* 0x000fc80000011435 */
[----:B------:R-:W-:Y:S01]  /*5050*/  SHF.L.U64.HI R52, R53, 0x2, R52 ;  /* 0x0000000235347819 */ /* 0x000fe20000010234 */
[----:B0-----:R-:W-:-:S05]  /*5060*/  IMAD R0, R0, R3, c[0x0][0x188] ;  /* 0x0000620000007624 */ /* 0x001fca00078e0203 */
[----:B------:R-:W-:Y:S02]  /*5070*/  ISETP.LT.OR P0, PT, R0, 0x2, !P0 ;  /* 0x000000020000780c */ /* 0x000fe40004701670 */
.L_x_3359:
        /* <DEDUP_REMOVED lines=16> */
[----:B------:R-:W-:-:S02]  /*5180*/  IMAD.MOV.U32 R8, RZ, RZ, 0x3400 ;  /* 0x00003400ff087424 */ /* 0x000fc400078e00ff */
[----:B------:R-:W-:Y:S01]  /*5190*/  IMAD.MOV.U32 R24, RZ, RZ, 0x2c00 ;  /* 0x00002c00ff187424 */ /* 0x000fe200078e00ff */
[----:B------:R-:W-:Y:S01]  /*51a0*/  ISETP.NE.AND P2, PT, R0, RZ, PT ;  /* 0x000000ff0000720c */ /* 0x000fe20003f45270 */
[----:B------:R-:W-:Y:S01]  /*51b0*/  IMAD.MOV.U32 R32, RZ, RZ, 0x2400 ;  /* 0x00002400ff207424 */ /* 0x000fe200078e00ff */
[C---:B--2---:R-:W-:Y:S02]  /*51c0*/  LOP3.LUT R0, R4.reuse, 0xc000c, RZ, 0xc0, !PT ;  /* 0x000c000c04007812 */ /* 0x044fe400078ec0ff */
[----:B------:R-:W-:Y:S02]  /*51d0*/  SHF.R.U32.HI R16, RZ, 0x8, R4 ;  /* 0x00000008ff107819 */ /* 0x000fe40000011604 */
[C---:B------:R-:W-:Y:S02]  /*51e0*/  LOP3.LUT R10, R4.reuse, 0x300030, RZ, 0xc0, !PT ;  /* 0x00300030040a7812 */ /* 0x040fe400078ec0ff */
[C---:B------:R-:W-:Y:S02]  /*51f0*/  LOP3.LUT R26, R4.reuse, 0xc000c0, RZ, 0xc0, !PT ;  /* 0x00c000c0041a7812 */ /* 0x040fe400078ec0ff */
[----:B------:R-:W-:-:S02]  /*5200*/  LOP3.LUT R17, R4, 0x30003, RZ, 0xc0, !PT ;  /* 0x0003000304117812 */ /* 0x000fc400078ec0ff */
[----:B------:R-:W-:Y:S02]  /*5210*/  LOP3.LUT R4, R6, 0xc000c, RZ, 0xc0, !PT ;  /* 0x000c000c06047812 */ /* 0x000fe400078ec0ff */
[----:B------:R-:W-:Y:S02]  /*5220*/  SHF.R.U32.HI R20, RZ, 0x8, R6 ;  /* 0x00000008ff147819 */ /* 0x000fe40000011606 */
[C---:B------:R-:W-:Y:S02]  /*5230*/  LOP3.LUT R2, R5.reuse, 0xc000c, RZ, 0xc0, !PT ;  /* 0x000c000c05027812 */ /* 0x040fe400078ec0ff */
[----:B------:R-:W-:Y:S02]  /*5240*/  SHF.R.U32.HI R18, RZ, 0x8, R5 ;  /* 0x00000008ff127819 */ /* 0x000fe40000011605 */
[----:B------:R-:W-:Y:S02]  /*5250*/  LOP3.LUT R15, R4, 0x64006400, RZ, 0xfc, !PT ;  /* 0x64006400040f7812 */ /* 0x000fe400078efcff */
[----:B------:R-:W-:-:S02]  /*5260*/  LOP3.LUT R9, R5, 0x300030, RZ, 0xc0, !PT ;  /* 0x0030003005097812 */ /* 0x000fc400078ec0ff */
[C---:B------:R-:W-:Y:S02]  /*5270*/  LOP3.LUT R25, R5.reuse, 0xc000c0, RZ, 0xc0, !PT ;  /* 0x00c000c005197812 */ /* 0x040fe400078ec0ff */
[----:B------:R-:W-:Y:S02]  /*5280*/  LOP3.LUT R19, R5, 0x30003, RZ, 0xc0, !PT ;  /* 0x0003000305137812 */ /* 0x000fe400078ec0ff */
[----:B------:R-:W-:Y:S02]  /*5290*/  LOP3.LUT R4, R20, 0xc000c, RZ, 0xc0, !PT ;  /* 0x000c000c14047812 */ /* 0x000fe400078ec0ff */
[C---:B------:R-:W-:Y:S02]  /*52a0*/  LOP3.LUT R5, R7.reuse, 0xc000c, RZ, 0xc0, !PT ;  /* 0x000c000c07057812 */ /* 0x040fe400078ec0ff */
        /* <DEDUP_REMOVED lines=128> */
.L_x_3358:
        /* <DEDUP_REMOVED lines=44> */
.L_x_3357:
[----:B------:R-:W-:Y:S01]  /*5d70*/  IADD3 R42, R42, 0x10, RZ ;  /* 0x000000102a2a7810 */ /* 0x000fe20007ffe0ff */
[----:B------:R-:W-:Y:S01]  /*5d80*/  UIADD3 UR4, UR4, 0x20, URZ ;  /* 0x0000002004047890 */ /* 0x000fe2000fffe03f */
[----:B------:R-:W-:Y:S02]  /*5d90*/  LEA R44, P3, R53, R44, 0x2 ;  /* 0x0000002c352c7211 */ /* 0x000fe400078610ff */
[C---:B------:R-:W-:Y:S02]  /*5da0*/  ISETP.GE.AND P2, PT, R42.reuse, c[0x0][0x1bc], PT ;  /* 0x00006f002a007a0c */ /* 0x040fe40003f46270 */
[----:B------:R-:W-:Y:S01]  /*5db0*/  ISETP.LT.AND P4, PT, R42, R43, PT ;  /* 0x0000002b2a00720c */ /* 0x000fe20003f81270 */
[----:B------:R-:W-:-:S12]  /*5dc0*/  IMAD.X R45, R45, 0x1, R52, P3 ;  /* 0x000000012d2d7824 */ /* 0x000fd800018e0634 */
[----:B------:R-:W-:Y:S05]  /*5dd0*/  @!P2 BRA P4, `(.L_x_3359) ;  /* 0xfffff2a00000a947 */ /* 0x000fea000203ffff */
.L_x_3356:
        /* <DEDUP_REMOVED lines=18> */
.L_x_3363:
[----:B------:R-:W0:Y:S02]  /*5f00*/  LDS R6, [R5] ;  /* 0x0000000005067984 */ /* 0x000e240000000800 */
[----:B0-----:R-:W-:-:S06]  /*5f10*/  HADD2 R7, R6, R47 ;  /* 0x0000002f06077230 */ /* 0x001fcc0000000000 */
[----:B------:R-:W0:Y:S02]  /*5f20*/  ATOMS.CAST.SPIN R7, [R5], R6, R7 ;  /* 0x000000060507738d */ /* 0x000e240001800007 */
[----:B0-----:R-:W-:-:S13]  /*5f30*/  ISETP.EQ.U32.AND P0, PT, R7, 0x1, PT ;  /* 0x000000010700780c */ /* 0x001fda0003f02070 */
[----:B------:R-:W-:Y:S05]  /*5f40*/  @!P0 BRA `(.L_x_3363) ;  /* 0xffffffb000008947 */ /* 0x000fea000383ffff */
[----:B------:R-:W-:Y:S05]  /*5f50*/  BRA `(.L_x_3361) ;  /* 0x0000003000007947 */ /* 0x000fea0003800000 */
.L_x_3362:
[----:B------:R-:W2:Y:S02]  /*5f60*/  LD.E R5, [R2.64] ;  /* 0x0000000602057980 */ /* 0x000ea4000c101900 */
[----:B--2---:R-:W-:-:S05]  /*5f70*/  IMAD.IADD R5, R47, 0x1, R5 ;  /* 0x000000012f057824 */ /* 0x004fca00078e0205 */
[----:B------:R0:W-:Y:S02]  /*5f80*/  ST.E [R2.64], R5 ;  /* 0x0000000502007985 */ /* 0x0001e4000c101906 */
.L_x_3361:
[----:B------:R-:W-:Y:S05]  /*5f90*/  BSYNC B0 ;  /* 0x0000000000007941 */ /* 0x000fea0003800000 */
.L_x_3360:
[----:B------:R-:W2:Y:S01]  /*5fa0*/  ATOM.E.ADD.F16x2.RN.STRONG.GPU P0, RZ, [R2.64+0x4], R48 ;  /* 0x0000043002ff798a */ /* 0x000ea2000810e9c6 */
[----:B------:R-:W-:Y:S01]  /*5fb0*/  BSSY B0, `(.L_x_3364) ;  /* 0x000000f000007945 */ /* 0x000fe20003800000 */
[----:B--2---:R-:W-:Y:S05]  /*5fc0*/  @P0 BRA `(.L_x_3365) ;  /* 0x000000d000000947 */ /* 0x004fea0003800000 */
[----:B------:R-:W1:Y:S02]  /*5fd0*/  QSPC.E.S P0, RZ, [R2+0x4] ;  /* 0x0000040002ff73aa */ /* 0x000e640000000500 */
[----:B-1----:R-:W-:Y:S05]  /*5fe0*/  @!P0 BRA `(.L_x_3366) ;  /* 0x0000008000008947 */ /* 0x002fea0003800000 */
[----:B0-----:R-:W-:-:S04]  /*5ff0*/  IADD3 R2, R2, 0x4, RZ ;  /* 0x0000000402027810 */ /* 0x001fc80007ffe0ff */
[----:B------:R-:W-:-:S05]  /*6000*/  LOP3.LUT R2, R2, 0xffffff, RZ, 0xc0, !PT ;  /* 0x00ffffff02027812 */ /* 0x000fca00078ec0ff */
.L_x_3367:
[----:B------:R-:W0:Y:S02]  /*6010*/  LDS R6, [R2] ;  /* 0x0000000002067984 */ /* 0x000e240000000800 */
[----:B0-----:R-:W-:-:S10]  /*6020*/  HFMA2.MMA R7, R6, 1, 1, R48 ;  /* 0x3c003c0006077835 */ /* 0x001fd40000000030 */
[----:B------:R-:W0:Y:S02]  /*6030*/  ATOMS.CAST.SPIN R7, [R2], R6, R7 ;  /* 0x000000060207738d */ /* 0x000e240001800007 */
[----:B0-----:R-:W-:-:S13]  /*6040*/  ISETP.EQ.U32.AND P0, PT, R7, 0x1, PT ;  /* 0x000000010700780c */ /* 0x001fda0003f02070 */
[----:B------:R-:W-:Y:S05]  /*6050*/  @!P0 BRA `(.L_x_3367) ;  /* 0xffffffb000008947 */ /* 0x000fea000383ffff */
[----:B------:R-:W-:Y:S05]  /*6060*/  BRA `(.L_x_3365) ;  /* 0x0000003000007947 */ /* 0x000fea0003800000 */
.L_x_3366:
[----:B0-----:R-:W2:Y:S02]  /*6070*/  LD.E R5, [R2.64+0x4] ;  /* 0x0000040602057980 */ /* 0x001ea4000c101900 */
[----:B--2---:R-:W-:-:S05]  /*6080*/  IMAD.IADD R5, R48, 0x1, R5 ;  /* 0x0000000130057824 */ /* 0x004fca00078e0205 */
[----:B------:R0:W-:Y:S02]  /*6090*/  ST.E [R2.64+0x4], R5 ;  /* 0x0000040502007985 */ /* 0x0001e4000c101906 */
.L_x_3365:
[----:B------:R-:W-:Y:S05]  /*60a0*/  BSYNC B0 ;  /* 0x0000000000007941 */ /* 0x000fea0003800000 */
.L_x_3364:
        /* <DEDUP_REMOVED lines=10> */
.L_x_3371:
[----:B------:R-:W0:Y:S02]  /*6150*/  LDS R4, [R0] ;  /* 0x0000000000047984 */ /* 0x000e240000000800 */
[----:B0-----:R-:W-:-:S06]  /*6160*/  HADD2 R5, R4, R49 ;  /* 0x0000003104057230 */ /* 0x001fcc0000000000 */
[----:B------:R-:W0:Y:S02]  /*6170*/  ATOMS.CAST.SPIN R5, [R0], R4, R5 ;  /* 0x000000040005738d */ /* 0x000e240001800005 */
[----:B0-----:R-:W-:-:S13]  /*6180*/  ISETP.EQ.U32.AND P0, PT, R5, 0x1, PT ;  /* 0x000000010500780c */ /* 0x001fda0003f02070 */
[----:B------:R-:W-:Y:S05]  /*6190*/  @!P0 BRA `(.L_x_3371) ;  /* 0xffffffb000008947 */ /* 0x000fea000383ffff */
[----:B------:R-:W-:Y:S05]  /*61a0*/  BRA `(.L_x_3369) ;  /* 0x0000003000007947 */ /* 0x000fea0003800000 */
.L_x_3370:
[----:B------:R-:W2:Y:S02]  /*61b0*/  LD.E R0, [R2.64] ;  /* 0x0000000602007980 */ /* 0x000ea4000c101900 */
[----:B--2---:R-:W-:-:S05]  /*61c0*/  IMAD.IADD R5, R49, 0x1, R0 ;  /* 0x0000000131057824 */ /* 0x004fca00078e0200 */
[----:B------:R0:W-:Y:S02]  /*61d0*/  ST.E [R2.64], R5 ;  /* 0x0000000502007985 */ /* 0x0001e4000c101906 */
.L_x_3369:
[----:B------:R-:W-:Y:S05]  /*61e0*/  BSYNC B0 ;  /* 0x0000000000007941 */ /* 0x000fea0003800000 */
.L_x_3368:
[----:B------:R-:W2:Y:S02]  /*61f0*/  ATOM.E.ADD.F16x2.RN.STRONG.GPU P0, RZ, [R2.64+0x4], R50 ;  /* 0x0000043202ff798a */ /* 0x000ea4000810e9c6 */
[----:B--2---:R-:W-:Y:S05]  /*6200*/  @P0 EXIT ;  /* 0x000000000000094d */ /* 0x004fea0003800000 */
[----:B------:R-:W1:Y:S02]  /*6210*/  QSPC.E.S P0, RZ, [R2+0x4] ;  /* 0x0000040002ff73aa */ /* 0x000e640000000500 */
[----:B-1----:R-:W-:Y:S05]  /*6220*/  @!P0 BRA `(.L_x_3372) ;  /* 0x0000008000008947 */ /* 0x002fea0003800000 */
[----:B0-----:R-:W-:-:S04]  /*6230*/  IADD3 R2, R2, 0x4, RZ ;  /* 0x0000000402027810 */ /* 0x001fc80007ffe0ff */
[----:B------:R-:W-:-:S05]  /*6240*/  LOP3.LUT R2, R2, 0xffffff, RZ, 0xc0, !PT ;  /* 0x00ffffff02027812 */ /* 0x000fca00078ec0ff */
.L_x_3373:
[----:B------:R-:W0:Y:S02]  /*6250*/  LDS R4, [R2] ;  /* 0x0000000002047984 */ /* 0x000e240000000800 */
[----:B0-----:R-:W-:-:S10]  /*6260*/  HFMA2.MMA R5, R4, 1, 1, R50 ;  /* 0x3c003c0004057835 */ /* 0x001fd40000000032 */
[----:B------:R-:W0:Y:S02]  /*6270*/  ATOMS.CAST.SPIN R5, [R2], R4, R5 ;  /* 0x000000040205738d */ /* 0x000e240001800005 */
[----:B0-----:R-:W-:-:S13]  /*6280*/  ISETP.EQ.U32.AND P0, PT, R5, 0x1, PT ;  /* 0x000000010500780c */ /* 0x001fda0003f02070 */
[----:B------:R-:W-:Y:S05]  /*6290*/  @!P0 BRA `(.L_x_3373) ;  /* 0xffffffb000008947 */ /* 0x000fea000383ffff */
[----:B------:R-:W-:Y:S05]  /*62a0*/  EXIT ;  /* 0x000000000000794d */ /* 0x000fea0003800000 */
.L_x_3372:
[----:B------:R-:W2:Y:S02]  /*62b0*/  LD.E R0, [R2.64+0x4] ;  /* 0x0000040602007980 */ /* 0x000ea4000c101900 */
[----:B0-2---:R-:W-:-:S05]  /*62c0*/  IMAD.IADD R5, R50, 0x1, R0 ;  /* 0x0000000132057824 */ /* 0x005fca00078e0200 */
[----:B------:R-:W-:Y:S01]  /*62d0*/  ST.E [R2.64+0x4], R5 ;  /* 0x0000040502007985 */ /* 0x000fe2000c101906 */
[----:B------:R-:W-:Y:S05]  /*62e0*/  EXIT ;  /* 0x000000000000794d */ /* 0x000fea0003800000 */
.L_x_3374:
        /* <DEDUP_REMOVED lines=9> */
.L_x_4791:


//--------------------- .text._Z23gemm_half_q_half_kernelILi2ELi172ELb1ELb0ELi64EEvPK6__halfPKjS4_S2_PS0_iiiiPKtS7_iiiiiibS2_i --------------------------
	.section	.text._Z23gemm_half_q_half_kernelILi2ELi172ELb1ELb0ELi64EEvPK6__halfPKjS4_S2_PS0_iiiiPKtS7_iiiiiibS2_i,"ax",@progbits
	.sectioninfo	@"SHI_REGISTERS=94"
	.align	128
        .global         _Z23gemm_half_q_half_kernelILi2ELi172ELb1ELb0ELi64EEvPK6__halfPKjS4_S2_PS0_iiiiPKtS7_iiiiiibS2_i
        .type           _Z23gemm_half_q_half_kernelILi2ELi172ELb1ELb0ELi64EEvPK6__halfPKjS4_S2_PS0_iiiiPKtS7_iiiiiibS2_i,@function
        .size           _Z23gemm_half_q_half_kernelILi2ELi172ELb1ELb0ELi64EEvPK6__halfPKjS4_S2_PS0_iiiiPKtS7_iiiiiibS2_i,(.L_x_4792 - _Z23gemm_half_q_half_kernelILi2ELi172ELb1ELb0ELi64EEvPK6__halfPKjS4_S2_PS0_iiiiPKtS7_iiiiiibS2_i)
        .other          _Z23gemm_half_q_half_kernelILi2ELi172ELb1ELb0ELi64EEvPK6__halfPKjS4_S2_PS0_iiiiPKtS7_iiiiiibS2_i,@"STO_CUDA_ENTRY STV_DEFAULT"
_Z23gemm_half_q_half_kernelILi2ELi172ELb1ELb0ELi64EEvPK6__halfPKjS4_S2_PS0_iiiiPKtS7_iiiiiibS2_i:
.text._Z23gemm_half_q_half_kernelILi2ELi172ELb1ELb0ELi64EEvPK6__halfPKjS4_S2_PS0_iiiiPKtS7_iiiiiibS2_i:
        /* <DEDUP_REMOVED lines=25> */
.L_x_3375:
        /* <DEDUP_REMOVED lines=27> */
.L_x_3380:
        /* <DEDUP_REMOVED lines=36> */
.L_x_3379:
        /* <DEDUP_REMOVED lines=10> */
[----:B------:R-:W-:Y:S02]  /*0620*/  LEA R6, P0, R13, c[0x0][0x160], 0x1 ;  /* 0x000058000d067a11 */ /* 0x000fe400078008ff */
[----:B------:R-:W-:Y:S02]  /*0630*/  LEA.HI.X.SX32 R14, R7, RZ, 0x1, P2 ;  /* 0x000000ff070e7211 */ /* 0x000fe400010f0eff */
        /* <DEDUP_REMOVED lines=10> */
.L_x_3381:
        /* <DEDUP_REMOVED lines=12> */
.L_x_3378:
[----:B------:R-:W-:Y:S01]  /*07a0*/  ISETP.GT.AND P2, PT, R2, 0x3, PT ;  /* 0x000000030200780c */ /* 0x000fe20003f44270 */
[----:B------:R-:W-:Y:S01]  /*07b0*/  IMAD.SHL.U32 R28, R12, 0x2, RZ ;  /* 0x000000020c1c7824 */ /* 0x000fe200078e00ff */
[----:B------:R-:W-:Y:S01]  /*07c0*/  PLOP3.LUT P0, PT, PT, PT, PT, 0x80, 0x0 ;  /* 0x000000000000781c */ /* 0x000fe20003f0f070 */
[----:B------:R-:W-:-:S10]  /*07d0*/  IMAD.MOV.U32 R3, RZ, RZ, RZ ;  /* 0x000000ffff037224 */ /* 0x000fd400078e00ff */
[----:B------:R-:W-:Y:S05]  /*07e0*/  @!P2 BRA `(.L_x_3382) ;  /* 0x000002600000a947 */ /* 0x000fea0003800000 */
[----:B------:R-:W-:Y:S02]  /*07f0*/  PLOP3.LUT P0, PT, PT, PT, PT, 0x8, 0x0 ;  /* 0x000000000000781c */ /* 0x000fe40003f0e170 */
[----:B------:R-:W-:Y:S02]  /*0800*/  IADD3 R30, R2, -0x3, RZ ;  /* 0xfffffffd021e7810 */ /* 0x000fe40007ffe0ff */
.L_x_3383:
        /* <DEDUP_REMOVED lines=36> */
.L_x_3382:
        /* <DEDUP_REMOVED lines=22> */
.L_x_3384:
        /* <DEDUP_REMOVED lines=11> */
.L_x_3377:
[----:B------:R-:W-:Y:S05]  /*0c60*/  BSYNC B0 ;  /* 0x0000000000007941 */ /* 0x000fea0003800000 */
.L_x_3376:
        /* <DEDUP_REMOVED lines=14> */
.L_x_3387:
        /* <DEDUP_REMOVED lines=19> */
.L_x_3386:
        /* <DEDUP_REMOVED lines=14> */
.L_x_3388:
[----:B------:R-:W-:-:S13]  /*0f60*/  ISETP.LT.OR P0, PT, R3, R2, P0 ;  /* 0x000000020300720c */ /* 0x000fda0000701670 */
[----:B------:R-:W-:Y:S02]  /*0f70*/  @P0 IMAD R3, R0, 0x2, R3 ;  /* 0x0000000200030824 */ /* 0x000fe400078e0203 */
[----:B------:R-:W-:Y:S02]  /*0f80*/  @P0 IMAD.MOV.U32 R2, RZ, RZ, 0x2 ;  /* 0x00000002ff020424 */ /* 0x000fe400078e00ff */
[----:B------:R-:W-:-:S04]  /*0f90*/  @P0 IMAD R3, R3, c[0x0][0x18c], R4 ;  /* 0x0000630003030a24 */ /* 0x000fc800078e0204 */
[----:B------:R-:W-:-:S05]  /*0fa0*/  @P0 IMAD.WIDE R2, R3, R2, c[0x0][0x180] ;  /* 0x0000600003020625 */ /* 0x000fca00078e0202 */
[----:B------:R1:W-:Y:S02]  /*0fb0*/  @P0 STG.E.64 [R2.64], RZ ;  /* 0x000000ff02000986 */ /* 0x0003e4000c101b06 */
.L_x_3385:
[----:B------:R-:W-:Y:S01]  /*0fc0*/  BAR.SYNC.DEFER_BLOCKING 0x0 ;  /* 0x0000000000007b1d */ /* 0x000fe20000010000 */
[----:B------:R-:W-:Y:S01]  /*0fd0*/  ISETP.GE.AND P0, PT, R85, R86, PT ;  /* 0x000000565500720c */ /* 0x000fe20003f06270 */
[----:B------:R-:W-:Y:S02]  /*0fe0*/  IMAD.SHL.U32 R82, R10, 0x80, RZ ;  /* 0x000000800a527824 */ /* 0x000fe400078e00ff */
[----:B------:R-:W-:-:S04]  /*0ff0*/  IMAD.MOV.U32 R19, RZ, RZ, 0x2 ;  /* 0x00000002ff137424 */ /* 0x000fc800078e00ff */
[----:B------:R-:W-:-:S06]  /*1000*/  IMAD.WIDE R82, R82, R19, c[0x0][0x198] ;  /* 0x0000660052527625 */ /* 0x000fcc00078e0213 */
[----:B------:R-:W-:Y:S05]  /*1010*/  @P0 BRA `(.L_x_3389) ;  /* 0x0000033000000947 */ /* 0x000fea0003800000 */
[----:B------:R2:W5:Y:S01]  /*1020*/  LDG.E.U16.CONSTANT R0, [R82.64] ;  /* 0x0000000652007981 */ /* 0x000562000c1e9500 */
[----:B-1----:R-:W-:Y:S01]  /*1030*/  SHF.R.S32.HI R3, RZ, 0x1f, R4 ;  /* 0x0000001fff037819 */ /* 0x002fe20000011404 */
[----:B------:R-:W-:Y:S02]  /*1040*/  IMAD.SHL.U32 R2, R4, 0x4, RZ ;  /* 0x0000000404027824 */ /* 0x000fe400078e00ff */
[----:B0-----:R-:W-:Y:S01]  /*1050*/  IMAD.MOV.U32 R14, RZ, RZ, RZ ;  /* 0x000000ffff0e7224 */ /* 0x001fe200078e00ff */
[----:B------:R-:W-:Y:S01]  /*1060*/  LEA.HI R3, R3, R4, RZ, 0x3 ;  /* 0x0000000403037211 */ /* 0x000fe200078f18ff */
[----:B------:R-:W-:Y:S01]  /*1070*/  IMAD.MOV.U32 R15, RZ, RZ, R85 ;  /* 0x000000ffff0f7224 */ /* 0x000fe200078e0055 */
[----:B------:R-:W-:Y:S02]  /*1080*/  LOP3.LUT R5, R2, 0x10, RZ, 0xc0, !PT ;  /* 0x0000001002057812 */ /* 0x000fe400078ec0ff */
[----:B------:R-:W-:Y:S02]  /*1090*/  SHF.R.S32.HI R11, RZ, 0x3, R3 ;  /* 0x00000003ff0b7819 */ /* 0x000fe40000011403 */
.L_x_3390:
[----:B0----5:R-:W-:-:S04]  /*10a0*/  IMAD.IADD R6, R0, 0x1, R14 ;  /* 0x0000000100067824 */ /* 0x021fc800078e020e */
[----:B------:R-:W-:-:S05]  /*10b0*/  IMAD R2, R6, c[0x0][0x18c], RZ ;  /* 0x0000630006027a24 */ /* 0x000fca00078e02ff */
[----:B------:R-:W-:-:S04]  /*10c0*/  SHF.R.S32.HI R3, RZ, 0x1f, R2 ;  /* 0x0000001fff037819 */ /* 0x000fc80000011402 */
[----:B------:R-:W-:Y:S01]  /*10d0*/  LEA.HI R2, R3, R2, RZ, 0x3 ;  /* 0x0000000203027211 */ /* 0x000fe200078f18ff */
[----:B------:R-:W-:-:S03]  /*10e0*/  IMAD.MOV.U32 R3, RZ, RZ, 0x4 ;  /* 0x00000004ff037424 */ /* 0x000fc600078e00ff */
[----:B------:R-:W-:-:S05]  /*10f0*/  LEA.HI.SX32 R2, R2, R11, 0x1d ;  /* 0x0000000b02027211 */ /* 0x000fca00078feaff */
[----:B------:R-:W-:-:S06]  /*1100*/  IMAD.WIDE R2, R2, R3, c[0x0][0x170] ;  /* 0x00005c0002027625 */ /* 0x000fcc00078e0203 */
[----:B------:R-:W3:Y:S01]  /*1110*/  LDG.E.CONSTANT R2, [R2.64] ;  /* 0x0000000602027981 */ /* 0x000ee2000c1e9900 */
[----:B------:R-:W-:Y:S01]  /*1120*/  IMAD.WIDE R6, R6, R19, c[0x0][0x178] ;  /* 0x00005e0006067625 */ /* 0x000fe200078e0213 */
[----:B------:R-:W-:-:S05]  /*1130*/  LEA R12, R15, 0x1, 0x1 ;  /* 0x000000010f0c7811 */ /* 0x000fca00078e08ff */
[----:B------:R0:W4:Y:S01]  /*1140*/  LDG.E.U16.CONSTANT R6, [R6.64] ;  /* 0x0000000606067981 */ /* 0x000122000c1e9500 */
[----:B------:R-:W-:-:S06]  /*1150*/  IMAD.WIDE R12, R12, R19, c[0x0][0x198] ;  /* 0x000066000c0c7625 */ /* 0x000fcc00078e0213 */
[----:B--2---:R-:W2:Y:S01]  /*1160*/  LDG.E.U16.CONSTANT R12, [R12.64] ;  /* 0x000000060c0c7981 */ /* 0x004ea2000c1e9500 */
[----:B---3--:R-:W-:-:S04]  /*1170*/  SHF.R.U32.HI R16, RZ, R5, R2 ;  /* 0x00000005ff107219 */ /* 0x008fc80000011602 */
[----:B------:R-:W-:Y:S02]  /*1180*/  LOP3.LUT R17, R16, 0xf, RZ, 0xc0, !PT ;  /* 0x0000000f10117812 */ /* 0x000fe400078ec0ff */
[--C-:B------:R-:W-:Y:S02]  /*1190*/  SHF.R.U32.HI R18, RZ, 0x4, R16.reuse ;  /* 0x00000004ff127819 */ /* 0x100fe40000011610 */
[--C-:B------:R-:W-:Y:S02]  /*11a0*/  SHF.R.U32.HI R2, RZ, 0xc, R16.reuse ;  /* 0x0000000cff027819 */ /* 0x100fe40000011610 */
[----:B------:R-:W-:Y:S02]  /*11b0*/  SHF.R.U32.HI R16, RZ, 0x8, R16 ;  /* 0x00000008ff107819 */ /* 0x000fe40000011610 */
[----:B------:R-:W-:Y:S02]  /*11c0*/  LOP3.LUT R18, R18, 0xf, RZ, 0xc0, !PT ;  /* 0x0000000f12127812 */ /* 0x000fe400078ec0ff */
[----:B------:R-:W-:Y:S01]  /*11d0*/  LOP3.LUT R2, R2, 0xf, RZ, 0xc0, !PT ;  /* 0x0000000f02027812 */ /* 0x000fe200078ec0ff */
[----:B--2---:R-:W-:Y:S01]  /*11e0*/  IMAD.IADD R15, R12, 0x1, R15 ;  /* 0x000000010c0f7824 */ /* 0x004fe200078e020f */
        /* <DEDUP_REMOVED lines=13> */
[----:B------:R-:W1:Y:S01]  /*12c0*/  I2F.F16 R16, R16 ;  /* 0x0000001000107306 */ /* 0x000e620000200c00 */
[----:B0-----:R-:W-:-:S05]  /*12d0*/  PRMT R17, R17, 0x5410, R18 ;  /* 0x0000541011117816 */ /* 0x001fca0000000012 */
[----:B----4-:R-:W-:Y:S01]  /*12e0*/  HMUL2 R2, R17, R6.H0_H0 ;  /* 0x2000000611027232 */ /* 0x010fe20000000000 */
[----:B-1----:R-:W-:-:S05]  /*12f0*/  PRMT R3, R16, 0x5410, R7 ;  /* 0x0000541010037816 */ /* 0x002fca0000000007 */
[----:B------:R-:W-:Y:S01]  /*1300*/  HMUL2 R3, R3, R6.H0_H0 ;  /* 0x2000000603037232 */ /* 0x000fe20000000000 */
[C---:B------:R-:W-:Y:S01]  /*1310*/  IMAD R6, R14.reuse, 0x8, R1 ;  /* 0x000000080e067824 */ /* 0x040fe200078e0201 */
[----:B------:R-:W-:-:S04]  /*1320*/  IADD3 R14, R14, 0x1, RZ ;  /* 0x000000010e0e7810 */ /* 0x000fc80007ffe0ff */
[----:B------:R0:W-:Y:S01]  /*1330*/  STL.64 [R6], R2 ;  /* 0x0000000206007387 */ /* 0x0001e20000100a00 */
[----:B------:R-:W-:Y:S05]  /*1340*/  @!P0 BRA `(.L_x_3390) ;  /* 0xfffffd5000008947 */ /* 0x000fea000383ffff */
.L_x_3389:
[----:B0-----:R-:W2:Y:S04]  /*1350*/  LDL.64 R6, [R1] ;  /* 0x0000000001067983 */ /* 0x001ea80000100a00 */
[----:B------:R0:W3:Y:S01]  /*1360*/  LDG.E.U16.CONSTANT R82, [R82.64+0x2] ;  /* 0x0000020652527981 */ /* 0x0000e2000c1e9500 */
[C---:B------:R-:W-:Y:S01]  /*1370*/  ISETP.GT.AND P0, PT, R85.reuse, c[0x0][0x1a8], PT ;  /* 0x00006a0055007a0c */ /* 0x040fe20003f04270 */
[----:B------:R-:W-:Y:S01]  /*1380*/  UMOV UR4, URZ ;  /* 0x0000003f00047c82 */ /* 0x000fe20008000000 */
[C---:B------:R-:W-:Y:S02]  /*1390*/  ISETP.GT.AND P2, PT, R85.reuse, c[0x0][0x1ac], PT ;  /* 0x00006b0055007a0c */ /* 0x040fe40003f44270 */
[----:B------:R-:W-:-:S02]  /*13a0*/  ISETP.GT.AND P3, PT, R85, c[0x0][0x1b0], PT ;  /* 0x00006c0055007a0c */ /* 0x000fc40003f64270 */
[C---:B------:R-:W-:Y:S02]  /*13b0*/  ISETP.GT.AND P4, PT, R85.reuse, c[0x0][0x1b4], PT ;  /* 0x00006d0055007a0c */ /* 0x040fe40003f84270 */
[C---:B-1----:R-:W-:Y:S01]  /*13c0*/  IMNMX R2, R85.reuse, c[0x0][0x1a8], PT ;  /* 0x00006a0055027a17 */ /* 0x042fe20003800200 */
[----:B0-----:R-:W-:Y:S01]  /*13d0*/  IMAD.MOV.U32 R83, RZ, RZ, RZ ;  /* 0x000000ffff537224 */ /* 0x001fe200078e00ff */
[C---:B------:R-:W-:Y:S02]  /*13e0*/  ISETP.GT.AND P5, PT, R85.reuse, c[0x0][0x1b8], PT ;  /* 0x00006e0055007a0c */ /* 0x040fe40003fa4270 */
[----:B------:R-:W-:Y:S02]  /*13f0*/  SHF.R.S32.HI R3, RZ, 0x1f, R2 ;  /* 0x0000001fff037819 */ /* 0x000fe40000011402 */
[----:B------:R-:W-:Y:S02]  /*1400*/  @P0 IMNMX R0, R85, c[0x0][0x1ac], PT ;  /* 0x00006b0055000a17 */ /* 0x000fe40003800200 */
[----:B------:R-:W-:-:S02]  /*1410*/  LEA.HI R17, R3, R2, RZ, 0x5 ;  /* 0x0000000203117211 */ /* 0x000fc400078f28ff */
[----:B------:R-:W-:Y:S02]  /*1420*/  @P0 IADD3 R0, R0, -c[0x0][0x1a8], RZ ;  /* 0x80006a0000000a10 */ /* 0x000fe40007ffe0ff */
[C---:B------:R-:W-:Y:S02]  /*1430*/  @P2 IMNMX R2, R85.reuse, c[0x0][0x1b0], PT ;  /* 0x00006c0055022a17 */ /* 0x040fe40003800200 */
[C---:B------:R-:W-:Y:S02]  /*1440*/  @P3 IMNMX R5, R85.reuse, c[0x0][0x1b4], PT ;  /* 0x00006d0055053a17 */ /* 0x040fe40003800200 */
        /* <DEDUP_REMOVED lines=11> */
[----:B------:R-:W-:Y:S01]  /*1500*/  @P2 LEA.HI R5, R5, R2, RZ, 0x5 ;  /* 0x0000000205052211 */ /* 0x000fe200078f28ff */
[----:B------:R-:W-:Y:S01]  /*1510*/  IMAD.MOV.U32 R2, RZ, RZ, RZ ;  /* 0x000000ffff027224 */ /* 0x000fe200078e00ff */
[----:B------:R-:W-:Y:S01]  /*1520*/  @P3 LEA.HI R12, R0, R11, RZ, 0x5 ;  /* 0x0000000b000c3211 */ /* 0x000fe200078f28ff */
[----:B------:R-:W-:Y:S01]  /*1530*/  IMAD.MOV.U32 R0, RZ, RZ, RZ ;  /* 0x000000ffff007224 */ /* 0x000fe200078e00ff */
[----:B------:R-:W-:Y:S01]  /*1540*/  @P5 SHF.R.S32.HI R16, RZ, 0x1f, R15 ;  /* 0x0000001fff105819 */ /* 0x000fe2000001140f */
[----:B------:R-:W-:Y:S01]  /*1550*/  IMAD.MOV.U32 R11, RZ, RZ, RZ ;  /* 0x000000ffff0b7224 */ /* 0x000fe200078e00ff */
[----:B------:R-:W-:-:S02]  /*1560*/  @P0 SHF.R.S32.HI R3, RZ, 0x5, R3 ;  /* 0x00000005ff030819 */ /* 0x000fc40000011403 */
[----:B------:R-:W-:Y:S02]  /*1570*/  @P4 LEA.HI R14, R14, R13, RZ, 0x5 ;  /* 0x0000000d0e0e4211 */ /* 0x000fe400078f28ff */
[----:B------:R-:W-:Y:S01]  /*1580*/  @P2 SHF.R.S32.HI R5, RZ, 0x5, R5 ;  /* 0x00000005ff052819 */ /* 0x000fe20000011405 */
[----:B------:R-:W-:Y:S01]  /*1590*/  @P0 IMAD R2, R3, 0x6, RZ ;  /* 0x0000000603020824 */ /* 0x000fe200078e02ff */
[----:B------:R-:W-:Y:S01]  /*15a0*/  @P3 SHF.R.S32.HI R12, RZ, 0x5, R12 ;  /* 0x00000005ff0c3819 */ /* 0x000fe2000001140c */
[----:B------:R-:W-:Y:S01]  /*15b0*/  IMAD.MOV.U32 R3, RZ, RZ, RZ ;  /* 0x000000ffff037224 */ /* 0x000fe200078e00ff */
        /* <DEDUP_REMOVED lines=9> */
[----:B------:R-:W-:Y:S01]  /*1650*/  @P4 IMAD R3, R14, 0x3, RZ ;  /* 0x000000030e034824 */ /* 0x000fe200078e02ff */
[----:B------:R-:W-:Y:S01]  /*1660*/  PRMT R36, RZ, 0x5410, RZ ;  /* 0x00005410ff247816 */ /* 0x000fe200000000ff */
[----:B------:R-:W-:Y:S01]  /*1670*/  @P5 IMAD.SHL.U32 R12, R16, 0x2, RZ ;  /* 0x00000002100c5824 */ /* 0x000fe200078e00ff */
[----:B------:R-:W-:-:S02]  /*1680*/  IADD3 R0, R11, R2, R0 ;  /* 0x000000020b007210 */ /* 0x000fc40007ffe000 */
[----:B------:R-:W-:Y:S02]  /*1690*/  PRMT R35, RZ, 0x5410, RZ ;  /* 0x00005410ff237816 */ /* 0x000fe400000000ff */
[----:B------:R-:W-:Y:S02]  /*16a0*/  IADD3 R0, R12, R0, R3 ;  /* 0x000000000c007210 */ /* 0x000fe40007ffe003 */
[----:B------:R-:W-:-:S03]  /*16b0*/  PRMT R34, RZ, 0x5410, RZ ;  /* 0x00005410ff227816 */ /* 0x000fc600000000ff */
[----:B------:R-:W-:Y:S01]  /*16c0*/  IMAD R5, R0, c[0x0][0x18c], RZ ;  /* 0x0000630000057a24 */ /* 0x000fe200078e02ff */
[----:B------:R-:W-:-:S04]  /*16d0*/  SHF.R.S32.HI R0, RZ, 0x1f, R4 ;  /* 0x0000001fff007819 */ /* 0x000fc80000011404 */
        /* <DEDUP_REMOVED lines=20> */
.L_x_3400:
        /* <DEDUP_REMOVED lines=17> */
[----:B------:R-:W-:-:S04]  /*1930*/  ISETP.NE.AND P0, PT, R47, RZ, PT ;  /* 0x000000ff2f00720c */ /* 0x000fc80003f05270 */
[----:B------:R-:W-:Y:S02]  /*1940*/  ISETP.LT.OR P0, PT, R8, 0x2, !P0 ;  /* 0x000000020800780c */ /* 0x000fe40004701670 */
[C---:B--2---:R-:W-:Y:S02]  /*1950*/  LEA.HI R0, R4.reuse, 0xffffff80, RZ, 0x8 ;  /* 0xffffff8004007811 */ /* 0x044fe400078f40ff */
[----:B------:R-:W-:Y:S02]  /*1960*/  LOP3.LUT R24, R4, 0xff, RZ, 0xc0, !PT ;  /* 0x000000ff04187812 */ /* 0x000fe400078ec0ff */
[--C-:B------:R-:W-:Y:S02]  /*1970*/  SHF.R.U32.HI R31, RZ, 0x8, R4.reuse ;  /* 0x00000008ff1f7819 */ /* 0x100fe40000011604 */
[----:B------:R-:W-:Y:S01]  /*1980*/  SHF.R.U32.HI R4, RZ, 0x10, R4 ;  /* 0x00000010ff047819 */ /* 0x000fe20000011604 */
[----:B------:R-:W0:Y:S01]  /*1990*/  I2F.F16 R0, R0 ;  /* 0x0000000000007306 */ /* 0x000e220000200c00 */
[----:B------:R-:W-:-:S02]  /*19a0*/  SHF.R.U32.HI R33, RZ, 0x8, R5 ;  /* 0x00000008ff217819 */ /* 0x000fc40000011605 */
[----:B------:R-:W-:Y:S02]  /*19b0*/  LOP3.LUT R4, R4, 0xff, RZ, 0xc0, !PT ;  /* 0x000000ff04047812 */ /* 0x000fe400078ec0ff */
[----:B---3--:R-:W-:Y:S02]  /*19c0*/  LOP3.LUT R32, R15, 0xff, RZ, 0xc0, !PT ;  /* 0x000000ff0f207812 */ /* 0x008fe400078ec0ff */
[----:B------:R-:W-:Y:S02]  /*19d0*/  IADD3 R4, R4, -0x80, RZ ;  /* 0xffffff8004047810 */ /* 0x000fe40007ffe0ff */
[----:B------:R-:W-:Y:S02]  /*19e0*/  LOP3.LUT R38, R33, 0xff, RZ, 0xc0, !PT ;  /* 0x000000ff21267812 */ /* 0x000fe400078ec0ff */
[----:B------:R-:W-:Y:S01]  /*19f0*/  IADD3 R39, R32, -0x80, RZ ;  /* 0xffffff8020277810 */ /* 0x000fe20007ffe0ff */
[----:B------:R1:W2:Y:S01]  /*1a00*/  I2F.F16 R33, R4 ;  /* 0x0000000400217306 */ /* 0x0002a20000200c00 */
[----:B------:R-:W-:-:S02]  /*1a10*/  LOP3.LUT R32, R31, 0xff, RZ, 0xc0, !PT ;  /* 0x000000ff1f207812 */ /* 0x000fc400078ec0ff */
[C---:B------:R-:W-:Y:S02]  /*1a20*/  LEA.HI R18, R6.reuse, 0xffffff80, RZ, 0x8 ;  /* 0xffffff8006127811 */ /* 0x040fe400078f40ff */
[----:B-----5:R-:W-:Y:S02]  /*1a30*/  LOP3.LUT R26, R6, 0xff, RZ, 0xc0, !PT ;  /* 0x000000ff061a7812 */ /* 0x020fe400078ec0ff */
[C---:B------:R-:W-:Y:S01]  /*1a40*/  LEA.HI R11, R5.reuse, 0xffffff80, RZ, 0x8 ;  /* 0xffffff80050b7811 */ /* 0x040fe200078f40ff */
[----:B------:R3:W4:Y:S01]  /*1a50*/  I2F.F16 R31, R39 ;  /* 0x00000027001f7306 */ /* 0x0007220000200c00 */
[----:B-1----:R-:W-:Y:S02]  /*1a60*/  SHF.R.U32.HI R4, RZ, 0x8, R7 ;  /* 0x00000008ff047819 */ /* 0x002fe40000011607 */
[----:B------:R-:W-:Y:S02]  /*1a70*/  LOP3.LUT R25, R5, 0xff, RZ, 0xc0, !PT ;  /* 0x000000ff05197812 */ /* 0x000fe400078ec0ff */
[----:B------:R-:W-:-:S02]  /*1a80*/  LOP3.LUT R4, R4, 0xff, RZ, 0xc0, !PT ;  /* 0x000000ff04047812 */ /* 0x000fc400078ec0ff */
[----:B------:R-:W-:Y:S01]  /*1a90*/  SHF.R.U32.HI R5, RZ, 0x10, R5 ;  /* 0x00000010ff057819 */ /* 0x000fe20000011605 */
[----:B------:R-:W1:Y:S01]  /*1aa0*/  I2F.F16 R11, R11 ;  /* 0x0000000b000b7306 */ /* 0x000e620000200c00 */
[--C-:B---3--:R-:W-:Y:S02]  /*1ab0*/  SHF.R.U32.HI R39, RZ, 0x8, R6.reuse ;  /* 0x00000008ff277819 */ /* 0x108fe40000011606 */
[----:B------:R-:W-:Y:S02]  /*1ac0*/  SHF.R.U32.HI R6, RZ, 0x10, R6 ;  /* 0x00000010ff067819 */ /* 0x000fe40000011606 */
[----:B------:R-:W-:Y:S02]  /*1ad0*/  IADD3 R42, R4, -0x80, RZ ;  /* 0xffffff80042a7810 */ /* 0x000fe40007ffe0ff */
[C---:B------:R-:W-:Y:S01]  /*1ae0*/  LEA.HI R19, R7.reuse, 0xffffff80, RZ, 0x8 ;  /* 0xffffff8007137811 */ /* 0x040fe200078f40ff */
[----:B------:R-:W3:Y:S01]  /*1af0*/  I2F.F16 R18, R18 ;  /* 0x0000001200127306 */ /* 0x000ee20000200c00 */
[----:B------:R-:W-:-:S02]  /*1b00*/  LOP3.LUT R27, R7, 0xff, RZ, 0xc0, !PT ;  /* 0x000000ff071b7812 */ /* 0x000fc400078ec0ff */
[----:B------:R-:W-:Y:S02]  /*1b10*/  LOP3.LUT R6, R6, 0xff, RZ, 0xc0, !PT ;  /* 0x000000ff06067812 */ /* 0x000fe400078ec0ff */
[----:B------:R-:W-:Y:S02]  /*1b20*/  SHF.R.U32.HI R4, RZ, 0x8, R12 ;  /* 0x00000008ff047819 */ /* 0x000fe4000001160c */
[----:B------:R-:W-:Y:S01]  /*1b30*/  SHF.R.U32.HI R7, RZ, 0x10, R7 ;  /* 0x00000010ff077819 */ /* 0x000fe20000011607 */
[----:B------:R-:W0:Y:S01]  /*1b40*/  I2F.F16 R19, R19 ;  /* 0x0000001300137306 */ /* 0x000e220000200c00 */
[----:B------:R-:W-:Y:S02]  /*1b50*/  LOP3.LUT R5, R5, 0xff, RZ, 0xc0, !PT ;  /* 0x000000ff05057812 */ /* 0x000fe400078ec0ff */
[----:B------:R-:W-:Y:S02]  /*1b60*/  IADD3 R6, R6, -0x80, RZ ;  /* 0xffffff8006067810 */ /* 0x000fe40007ffe0ff */
[----:B------:R-:W-:-:S02]  /*1b70*/  LOP3.LUT R4, R4, 0xff, RZ, 0xc0, !PT ;  /* 0x000000ff04047812 */ /* 0x000fc400078ec0ff */
[C---:B------:R-:W-:Y:S01]  /*1b80*/  LEA.HI R20, R12.reuse, 0xffffff80, RZ, 0x8 ;  /* 0xffffff800c147811 */ /* 0x040fe200078f40ff */
[----:B------:R0:W0:Y:S01]  /*1b90*/  I2F.F16 R41, R6 ;  /* 0x0000000600297306 */ /* 0x0000220000200c00 */
[----:B------:R-:W-:Y:S02]  /*1ba0*/  LOP3.LUT R28, R12, 0xff, RZ, 0xc0, !PT ;  /* 0x000000ff0c1c7812 */ /* 0x000fe400078ec0ff */
[----:B------:R-:W-:Y:S02]  /*1bb0*/  LOP3.LUT R7, R7, 0xff, RZ, 0xc0, !PT ;  /* 0x000000ff07077812 */ /* 0x000fe400078ec0ff */
[----:B------:R-:W-:Y:S02]  /*1bc0*/  IADD3 R5, R5, -0x80, RZ ;  /* 0xffffff8005057810 */ /* 0x000fe40007ffe0ff */
[----:B------:R-:W-:Y:S01]  /*1bd0*/  SHF.R.U32.HI R12, RZ, 0x10, R12 ;  /* 0x00000010ff0c7819 */ /* 0x000fe2000001160c */
[----:B------:R-:W1:Y:S01]  /*1be0*/  I2F.F16 R20, R20 ;  /* 0x0000001400147306 */ /* 0x000e620000200c00 */
[----:B------:R-:W-:-:S02]  /*1bf0*/  IADD3 R4, R4, -0x80, RZ ;  /* 0xffffff8004047810 */ /* 0x000fc40007ffe0ff */
[C---:B------:R-:W-:Y:S02]  /*1c00*/  LEA.HI R21, R13.reuse, 0xffffff80, RZ, 0x8 ;  /* 0xffffff800d157811 */ /* 0x040fe400078f40ff */
[----:B------:R-:W-:Y:S02]  /*1c10*/  LOP3.LUT R29, R13, 0xff, RZ, 0xc0, !PT ;  /* 0x000000ff0d1d7812 */ /* 0x000fe400078ec0ff */
[----:B------:R-:W-:Y:S01]  /*1c20*/  LOP3.LUT R40, R39, 0xff, RZ, 0xc0, !PT ;  /* 0x000000ff27287812 */ /* 0x000fe200078ec0ff */
[----:B------:R-:W1:Y:S01]  /*1c30*/  I2F.F16 R42, R42 ;  /* 0x0000002a002a7306 */ /* 0x000e620000200c00 */
[----:B------:R-:W-:Y:S02]  /*1c40*/  IADD3 R7, R7, -0x80, RZ ;  /* 0xffffff8007077810 */ /* 0x000fe40007ffe0ff */
[----:B0-----:R-:W-:Y:S02]  /*1c50*/  SHF.R.U32.HI R6, RZ, 0x8, R13 ;  /* 0x00000008ff067819 */ /* 0x001fe4000001160d */
[----:B------:R-:W-:-:S02]  /*1c60*/  SHF.R.U32.HI R45, RZ, 0x8, R14 ;  /* 0x00000008ff2d7819 */ /* 0x000fc4000001160e */
[----:B------:R-:W-:Y:S01]  /*1c70*/  SHF.R.U32.HI R13, RZ, 0x10, R13 ;  /* 0x00000010ff0d7819 */ /* 0x000fe2000001160d */
[----:B------:R0:W1:Y:S01]  /*1c80*/  I2F.F16 R39, R5 ;  /* 0x0000000500277306 */ /* 0x0000620000200c00 */
[----:B------:R-:W-:Y:S02]  /*1c90*/  LOP3.LUT R6, R6, 0xff, RZ, 0xc0, !PT ;  /* 0x000000ff06067812 */ /* 0x000fe400078ec0ff */
[C---:B------:R-:W-:Y:S02]  /*1ca0*/  LEA.HI R22, R14.reuse, 0xffffff80, RZ, 0x8 ;  /* 0xffffff800e167811 */ /* 0x040fe400078f40ff */
[----:B------:R-:W-:Y:S02]  /*1cb0*/  LOP3.LUT R30, R14, 0xff, RZ, 0xc0, !PT ;  /* 0x000000ff0e1e7812 */ /* 0x000fe400078ec0ff */
[----:B------:R-:W-:Y:S01]  /*1cc0*/  SHF.R.U32.HI R14, RZ, 0x10, R14 ;  /* 0x00000010ff0e7819 */ /* 0x000fe2000001160e */
[----:B------:R1:W2:Y:S01]  /*1cd0*/  I2F.F16 R43, R7 ;  /* 0x00000007002b7306 */ /* 0x0002a20000200c00 */
[----:B0-----:R-:W-:-:S02]  /*1ce0*/  LOP3.LUT R5, R12, 0xff, RZ, 0xc0, !PT ;  /* 0x000000ff0c057812 */ /* 0x001fc400078ec0ff */
[----:B------:R-:W-:Y:S02]  /*1cf0*/  LEA.HI R23, R15, 0xffffff80, RZ, 0x8 ;  /* 0xffffff800f177811 */ /* 0x000fe400078f40ff */
[----:B------:R-:W-:Y:S02]  /*1d00*/  IADD3 R5, R5, -0x80, RZ ;  /* 0xffffff8005057810 */ /* 0x000fe40007ffe0ff */
[----:B------:R-:W-:Y:S01]  /*1d10*/  IADD3 R6, R6, -0x80, RZ ;  /* 0xffffff8006067810 */ /* 0x000fe20007ffe0ff */
[----:B------:R0:W2:Y:S01]  /*1d20*/  I2F.F16 R12, R4 ;  /* 0x00000004000c7306 */ /* 0x0000a20000200c00 */
[----:B-1----:R-:W-:Y:S02]  /*1d30*/  LOP3.LUT R7, R13, 0xff, RZ, 0xc0, !PT ;  /* 0x000000ff0d077812 */ /* 0x002fe400078ec0ff */
[----:B------:R-:W-:Y:S02]  /*1d40*/  SHF.R.U32.HI R46, RZ, 0x8, R15 ;  /* 0x00000008ff2e7819 */ /* 0x000fe4000001160f */
[----:B------:R-:W-:-:S02]  /*1d50*/  IADD3 R7, R7, -0x80, RZ ;  /* 0xffffff8007077810 */ /* 0x000fc40007ffe0ff */
[----:B------:R-:W-:Y:S01]  /*1d60*/  SHF.R.U32.HI R15, RZ, 0x10, R15 ;  /* 0x00000010ff0f7819 */ /* 0x000fe2000001160f */
[----:B------:R1:W2:Y:S01]  /*1d70*/  I2F.F16 R44, R5 ;  /* 0x00000005002c7306 */ /* 0x0002a20000200c00 */
[----:B0-----:R-:W-:Y:S02]  /*1d80*/  LOP3.LUT R4, R45, 0xff, RZ, 0xc0, !PT ;  /* 0x000000ff2d047812 */ /* 0x001fe400078ec0ff */
[----:B------:R-:W-:Y:S02]  /*1d90*/  IADD3 R24, R24, -0x80, RZ ;  /* 0xffffff8018187810 */ /* 0x000fe40007ffe0ff */
[----:B------:R-:W-:Y:S02]  /*1da0*/  IADD3 R4, R4, -0x80, RZ ;  /* 0xffffff8004047810 */ /* 0x000fe40007ffe0ff */
[----:B------:R-:W-:Y:S01]  /*1db0*/  IADD3 R25, R25, -0x80, RZ ;  /* 0xffffff8019197810 */ /* 0x000fe20007ffe0ff */
[----:B------:R0:W2:Y:S01]  /*1dc0*/  I2F.F16 R13, R6 ;  /* 0x00000006000d7306 */ /* 0x0000a20000200c00 */
[----:B-1----:R-:W-:-:S02]  /*1dd0*/  LOP3.LUT R5, R14, 0xff, RZ, 0xc0, !PT ;  /* 0x000000ff0e057812 */ /* 0x002fc400078ec0ff */
[----:B------:R-:W-:Y:S02]  /*1de0*/  IADD3 R26, R26, -0x80, RZ ;  /* 0xffffff801a1a7810 */ /* 0x000fe40007ffe0ff */
[----:B------:R-:W-:Y:S02]  /*1df0*/  IADD3 R27, R27, -0x80, RZ ;  /* 0xffffff801b1b7810 */ /* 0x000fe40007ffe0ff */
[----:B------:R-:W-:Y:S01]  /*1e00*/  IADD3 R28, R28, -0x80, RZ ;  /* 0xffffff801c1c7810 */ /* 0x000fe20007ffe0ff */
[----:B------:R1:W2:Y:S01]  /*1e10*/  I2F.F16 R14, R4 ;  /* 0x00000004000e7306 */ /* 0x0002a20000200c00 */
[----:B0-----:R-:W-:Y:S02]  /*1e20*/  LOP3.LUT R6, R46, 0xff, RZ, 0xc0, !PT ;  /* 0x000000ff2e067812 */ /* 0x001fe400078ec0ff */
[----:B------:R-:W-:Y:S02]  /*1e30*/  IADD3 R29, R29, -0x80, RZ ;  /* 0xffffff801d1d7810 */ /* 0x000fe40007ffe0ff */
[----:B------:R-:W-:-:S02]  /*1e40*/  IADD3 R30, R30, -0x80, RZ ;  /* 0xffffff801e1e7810 */ /* 0x000fc40007ffe0ff */
[----:B------:R-:W-:Y:S01]  /*1e50*/  IADD3 R32, R32, -0x80, RZ ;  /* 0xffffff8020207810 */ /* 0x000fe20007ffe0ff */
[----:B------:R0:W2:Y:S01]  /*1e60*/  I2F.F16 R45, R7 ;  /* 0x00000007002d7306 */ /* 0x0000a20000200c00 */
[----:B-1----:R-:W-:Y:S02]  /*1e70*/  LOP3.LUT R4, R15, 0xff, RZ, 0xc0, !PT ;  /* 0x000000ff0f047812 */ /* 0x002fe400078ec0ff */
[----:B------:R-:W-:Y:S02]  /*1e80*/  IADD3 R38, R38, -0x80, RZ ;  /* 0xffffff8026267810 */ /* 0x000fe40007ffe0ff */
[----:B------:R-:W-:Y:S02]  /*1e90*/  IADD3 R40, R40, -0x80, RZ ;  /* 0xffffff8028287810 */ /* 0x000fe40007ffe0ff */
[----:B------:R-:W-:Y:S01]  /*1ea0*/  IADD3 R5, R5, -0x80, RZ ;  /* 0xffffff8005057810 */ /* 0x000fe20007ffe0ff */
[----:B------:R-:W1:Y:S01]  /*1eb0*/  I2F.F16 R21, R21 ;  /* 0x0000001500157306 */ /* 0x000e620000200c00 */
[----:B0-----:R-:W-:-:S02]  /*1ec0*/  PRMT R7, R84, 0x9910, RZ ;  /* 0x0000991054077816 */ /* 0x001fc400000000ff */
[----:B------:R-:W-:Y:S02]  /*1ed0*/  IADD3 R6, R6, -0x80, RZ ;  /* 0xffffff8006067810 */ /* 0x000fe40007ffe0ff */
[----:B------:R-:W-:Y:S02]  /*1ee0*/  IADD3 R4, R4, -0x80, RZ ;  /* 0xffffff8004047810 */ /* 0x000fe40007ffe0ff */
        /* <DEDUP_REMOVED lines=51> */
[----:B-1----:R-:W-:Y:S01]  /*2220*/  HADD2.F32 R50, -RZ, R7.H0_H0 ;  /* 0x20000007ff327230 */ /* 0x002fe20000004100 */
[----:B------:R-:W-:Y:S01]  /*2230*/  FFMA.FTZ R4, R4, R51, R5 ;  /* 0x0000003304047223 */ /* 0x000fe20000010005 */
[----:B------:R-:W-:Y:S01]  /*2240*/  HADD2.F32 R5, -RZ, R28.H0_H0 ;  /* 0x2000001cff057230 */ /* 0x000fe20000004100 */
[C---:B------:R-:W-:Y:S01]  /*2250*/  FFMA.FTZ R53, R51.reuse, R48, R49 ;  /* 0x0000003033357223 */ /* 0x040fe20000010031 */
[--C-:B------:R-:W-:Y:S01]  /*2260*/  HADD2.F32 R48, -RZ, R6.reuse.H0_H0 ;  /* 0x20000006ff307230 */ /* 0x100fe20000004100 */
[C---:B------:R-:W-:Y:S01]  /*2270*/  FFMA.FTZ R55, R51.reuse, R52, R55 ;  /* 0x0000003433377223 */ /* 0x040fe20000010037 */
[----:B------:R-:W-:Y:S01]  /*2280*/  HADD2.F32 R49, -RZ, R6.H1_H1 ;  /* 0x30000006ff317230 */ /* 0x000fe20000004100 */
[----:B------:R-:W-:Y:S01]  /*2290*/  FFMA.FTZ R57, R51, R54, R57 ;  /* 0x0000003633397223 */ /* 0x000fe20000010039 */
[----:B------:R-:W-:Y:S01]  /*22a0*/  HADD2.F32 R52, -RZ, R30.H0_H0 ;  /* 0x2000001eff347230 */ /* 0x000fe20000004100 */
        /* <DEDUP_REMOVED lines=28> */
[C---:B------:R-:W-:Y:S01]  /*2470*/  FFMA.FTZ R52, R7.reuse, R52, R49 ;  /* 0x0000003407347223 */ /* 0x040fe20000010031 */
[--C-:B------:R-:W-:Y:S01]  /*2480*/  HADD2.F32 R5, -RZ, R87.reuse.H0_H0 ;  /* 0x20000057ff057230 */ /* 0x100fe20000004100 */
[----:B------:R-:W-:Y:S01]  /*2490*/  FFMA.FTZ R57, R50, R51, R57 ;  /* 0x0000003332397223 */ /* 0x000fe20000010039 */
[----:B------:R-:W-:Y:S02]  /*24a0*/  HADD2.F32 R49, -RZ, R87.H1_H1 ;  /* 0x30000057ff317230 */ /* 0x000fe40000004100 */
        /* <DEDUP_REMOVED lines=15> */
.L_x_3393:
[----:B-1234-:R-:W-:Y:S05]  /*25a0*/  @P0 BRA `(.L_x_3392) ;  /* 0x000005a000000947 */ /* 0x01efea0003800000 */
[----:B0-----:R-:W0:Y:S01]  /*25b0*/  LDS.64 R4, [UR4+0x80] ;  /* 0x00008004ff047984 */ /* 0x001e220008000a00 */
        /* <DEDUP_REMOVED lines=41> */
[----:B-1----:R-:W-:Y:S01]  /*2850*/  HADD2.F32 R5, -RZ, R6.H0_H0 ;  /* 0x20000006ff057230 */ /* 0x002fe20000004100 */
[-C--:B------:R-:W-:Y:S01]  /*2860*/  FFMA.FTZ R24, R24, R50.reuse, R25 ;  /* 0x0000003218187223 */ /* 0x080fe20000010019 */
[----:B------:R-:W-:Y:S01]  /*2870*/  HADD2.F32 R25, -RZ, R30.H0_H0 ;  /* 0x2000001eff197230 */ /* 0x000fe20000004100 */
[-C--:B------:R-:W-:Y:S01]  /*2880*/  FFMA.FTZ R26, R26, R50.reuse, R27 ;  /* 0x000000321a1a7223 */ /* 0x080fe2000001001b */
[----:B------:R-:W-:Y:S01]  /*2890*/  HADD2.F32 R6, -RZ, R6.H1_H1 ;  /* 0x30000006ff067230 */ /* 0x000fe20000004100 */
[----:B------:R-:W-:Y:S02]  /*28a0*/  FFMA.FTZ R50, R43, R50, R51 ;  /* 0x000000322b327223 */ /* 0x000fe40000010033 */
        /* <DEDUP_REMOVED lines=42> */
.L_x_3392:
        /* <DEDUP_REMOVED lines=8> */
[----:B------:R-:W-:Y:S02]  /*2bd0*/  SHF.R.U32.HI R28, RZ, 0x8, R4 ;  /* 0x00000008ff1c7819 */ /* 0x000fe40000011604 */
[--C-:B------:R-:W-:Y:S01]  /*2be0*/  SHF.R.U32.HI R30, RZ, 0x8, R5.reuse ;  /* 0x00000008ff1e7819 */ /* 0x100fe20000011605 */
[----:B------:R-:W1:Y:S01]  /*2bf0*/  I2F.F16 R18, R18 ;  /* 0x0000001200127306 */ /* 0x000e620000200c00 */
[----:B------:R-:W-:-:S02]  /*2c00*/  SHF.R.U32.HI R5, RZ, 0x10, R5 ;  /* 0x00000010ff057819 */ /* 0x000fc40000011605 */
[C---:B------:R-:W-:Y:S02]  /*2c10*/  LEA.HI R0, R4.reuse, 0xffffff80, RZ, 0x8 ;  /* 0xffffff8004007811 */ /* 0x040fe400078f40ff */
[----:B------:R-:W-:Y:S02]  /*2c20*/  LOP3.LUT R21, R4, 0xff, RZ, 0xc0, !PT ;  /* 0x000000ff04157812 */ /* 0x000fe400078ec0ff */
[----:B------:R-:W-:Y:S02]  /*2c30*/  SHF.R.U32.HI R4, RZ, 0x10, R4 ;  /* 0x00000010ff047819 */ /* 0x000fe40000011604 */
[----:B------:R-:W-:Y:S01]  /*2c40*/  LOP3.LUT R29, R28, 0xff, RZ, 0xc0, !PT ;  /* 0x000000ff1c1d7812 */ /* 0x000fe200078ec0ff */
[----:B------:R-:W3:Y:S01]  /*2c50*/  I2F.F16 R0, R0 ;  /* 0x0000000000007306 */ /* 0x000ee20000200c00 */
[----:B------:R-:W-:Y:S02]  /*2c60*/  LOP3.LUT R5, R5, 0xff, RZ, 0xc0, !PT ;  /* 0x000000ff05057812 */ /* 0x000fe400078ec0ff */
[----:B------:R-:W-:-:S02]  /*2c70*/  LOP3.LUT R4, R4, 0xff, RZ, 0xc0, !PT ;  /* 0x000000ff04047812 */ /* 0x000fc400078ec0ff */
[----:B------:R-:W-:Y:S02]  /*2c80*/  IADD3 R5, R5, -0x80, RZ ;  /* 0xffffff8005057810 */ /* 0x000fe40007ffe0ff */
[----:B------:R-:W-:Y:S02]  /*2c90*/  IADD3 R4, R4, -0x80, RZ ;  /* 0xffffff8004047810 */ /* 0x000fe40007ffe0ff */
[C---:B------:R-:W-:Y:S02]  /*2ca0*/  LEA.HI R19, R6.reuse, 0xffffff80, RZ, 0x8 ;  /* 0xffffff8006137811 */ /* 0x040fe400078f40ff */
[----:B------:R-:W-:Y:S02]  /*2cb0*/  LOP3.LUT R23, R6, 0xff, RZ, 0xc0, !PT ;  /* 0x000000ff06177812 */ /* 0x000fe400078ec0ff */
[----:B------:R-:W-:Y:S02]  /*2cc0*/  LOP3.LUT R31, R30, 0xff, RZ, 0xc0, !PT ;  /* 0x000000ff1e1f7812 */ /* 0x000fe400078ec0ff */
[----:B------:R4:W0:Y:S01]  /*2cd0*/  I2F.F16 R30, R4 ;  /* 0x00000004001e7306 */ /* 0x0008220000200c00 */
[----:B------:R-:W-:-:S02]  /*2ce0*/  LEA.HI R20, R7, 0xffffff80, RZ, 0x8 ;  /* 0xffffff8007147811 */ /* 0x000fc400078f40ff */
[----:B------:R-:W-:Y:S02]  /*2cf0*/  LOP3.LUT R24, R7, 0xff, RZ, 0xc0, !PT ;  /* 0x000000ff07187812 */ /* 0x000fe400078ec0ff */
[----:B------:R-:W-:Y:S02]  /*2d00*/  IADD3 R21, R21, -0x80, RZ ;  /* 0xffffff8015157810 */ /* 0x000fe40007ffe0ff */
[----:B------:R-:W-:Y:S01]  /*2d10*/  IADD3 R22, R22, -0x80, RZ ;  /* 0xffffff8016167810 */ /* 0x000fe20007ffe0ff */
[----:B------:R-:W0:Y:S01]  /*2d20*/  I2F.F16 R19, R19 ;  /* 0x0000001300137306 */ /* 0x000e220000200c00 */
[--C-:B----4-:R-:W-:Y:S02]  /*2d30*/  SHF.R.U32.HI R4, RZ, 0x8, R7.reuse ;  /* 0x00000008ff047819 */ /* 0x110fe40000011607 */
[----:B------:R-:W-:Y:S02]  /*2d40*/  SHF.R.U32.HI R7, RZ, 0x10, R7 ;  /* 0x00000010ff077819 */ /* 0x000fe40000011607 */
[----:B------:R-:W-:-:S02]  /*2d50*/  LOP3.LUT R4, R4, 0xff, RZ, 0xc0, !PT ;  /* 0x000000ff04047812 */ /* 0x000fc400078ec0ff */
[----:B------:R-:W-:Y:S01]  /*2d60*/  LOP3.LUT R7, R7, 0xff, RZ, 0xc0, !PT ;  /* 0x000000ff07077812 */ /* 0x000fe200078ec0ff */
[----:B------:R-:W4:Y:S01]  /*2d70*/  I2F.F16 R20, R20 ;  /* 0x0000001400147306 */ /* 0x000f220000200c00 */
[----:B------:R-:W-:Y:S02]  /*2d80*/  IADD3 R39, R4, -0x80, RZ ;  /* 0xffffff8004277810 */ /* 0x000fe40007ffe0ff */
[----:B------:R-:W-:Y:S02]  /*2d90*/  IADD3 R7, R7, -0x80, RZ ;  /* 0xffffff8007077810 */ /* 0x000fe40007ffe0ff */
[----:B------:R-:W-:Y:S02]  /*2da0*/  IADD3 R23, R23, -0x80, RZ ;  /* 0xffffff8017177810 */ /* 0x000fe40007ffe0ff */
[----:B------:R-:W-:Y:S01]  /*2db0*/  IADD3 R24, R24, -0x80, RZ ;  /* 0xffffff8018187810 */ /* 0x000fe20007ffe0ff */
[----:B------:R-:W0:Y:S01]  /*2dc0*/  I2F.F16 R40, R7 ;  /* 0x0000000700287306 */ /* 0x000e220000200c00 */
[----:B------:R-:W-:-:S02]  /*2dd0*/  IADD3 R29, R29, -0x80, RZ ;  /* 0xffffff801d1d7810 */ /* 0x000fc40007ffe0ff */
[----:B------:R-:W-:Y:S02]  /*2de0*/  IADD3 R31, R31, -0x80, RZ ;  /* 0xffffff801f1f7810 */ /* 0x000fe40007ffe0ff */
[----:B------:R-:W-:-:S03]  /*2df0*/  PRMT R48, R9, 0x9910, RZ ;  /* 0x0000991009307816 */ /* 0x000fc600000000ff */
[----:B------:R-:W0:Y:S01]  /*2e00*/  I2F.F16 R21, R21 ;  /* 0x0000001500157306 */ /* 0x000e220000200c00 */
[----:B------:R-:W-:-:S04]  /*2e10*/  ISETP.NE.AND P0, PT, R48, RZ, PT ;  /* 0x000000ff3000720c */ /* 0x000fc80003f05270 */
[----:B------:R-:W-:-:S03]  /*2e20*/  ISETP.LT.OR P0, PT, R8, 0x2, !P0 ;  /* 0x000000020800780c */ /* 0x000fc60004701670 */
        /* <DEDUP_REMOVED lines=11> */
[----:B------:R-:W-:Y:S02]  /*2ee0*/  LEA.HI R26, R13, 0xffffff80, RZ, 0x8 ;  /* 0xffffff800d1a7811 */ /* 0x000fe400078f40ff */
        /* <DEDUP_REMOVED lines=15> */
[----:B------:R-:W2:Y:S01]  /*2fe0*/  I2F.F16 R25, R25 ;  /* 0x0000001900197306 */ /* 0x000ea20000200c00 */
[----:B0-----:R-:W-:Y:S02]  /*2ff0*/  LOP3.LUT R6, R15, 0xff, RZ, 0xc0, !PT ;  /* 0x000000ff0f067812 */ /* 0x001fe400078ec0ff */
[----:B------:R-:W-:Y:S02]  /*3000*/  IADD3 R43, R5, -0x80, RZ ;  /* 0xffffff80052b7810 */ /* 0x000fe40007ffe0ff */
[--C-:B------:R-:W-:Y:S02]  /*3010*/  SHF.R.U32.HI R5, RZ, 0x8, R12.reuse ;  /* 0x00000008ff057819 */ /* 0x100fe4000001160c */
[----:B------:R-:W-:Y:S01]  /*3020*/  SHF.R.U32.HI R12, RZ, 0x10, R12 ;  /* 0x00000010ff0c7819 */ /* 0x000fe2000001160c */
[----:B------:R-:W0:Y:S01]  /*3030*/  I2F.F16 R26, R26 ;  /* 0x0000001a001a7306 */ /* 0x000e220000200c00 */
[----:B------:R-:W-:-:S02]  /*3040*/  LOP3.LUT R5, R5, 0xff, RZ, 0xc0, !PT ;  /* 0x000000ff05057812 */ /* 0x000fc400078ec0ff */
[----:B------:R-:W-:Y:S02]  /*3050*/  IADD3 R44, R6, -0x80, RZ ;  /* 0xffffff80062c7810 */ /* 0x000fe40007ffe0ff */
[----:B------:R-:W-:Y:S02]  /*3060*/  IADD3 R5, R5, -0x80, RZ ;  /* 0xffffff8005057810 */ /* 0x000fe40007ffe0ff */
[--C-:B------:R-:W-:Y:S01]  /*3070*/  SHF.R.U32.HI R6, RZ, 0x8, R13.reuse ;  /* 0x00000008ff067819 */ /* 0x100fe2000001160d */
[----:B------:R-:W0:Y:S01]  /*3080*/  I2F.F16 R27, R27 ;  /* 0x0000001b001b7306 */ /* 0x000e220000200c00 */
[----:B------:R-:W-:Y:S02]  /*3090*/  SHF.R.U32.HI R13, RZ, 0x10, R13 ;  /* 0x00000010ff0d7819 */ /* 0x000fe4000001160d */
[----:B------:R-:W-:Y:S02]  /*30a0*/  LOP3.LUT R4, R12, 0xff, RZ, 0xc0, !PT ;  /* 0x000000ff0c047812 */ /* 0x000fe400078ec0ff */
[----:B------:R-:W-:-:S02]  /*30b0*/  LOP3.LUT R6, R6, 0xff, RZ, 0xc0, !PT ;  /* 0x000000ff06067812 */ /* 0x000fc400078ec0ff */
[----:B------:R-:W-:Y:S01]  /*30c0*/  LOP3.LUT R7, R13, 0xff, RZ, 0xc0, !PT ;  /* 0x000000ff0d077812 */ /* 0x000fe200078ec0ff */
[----:B------:R0:W1:Y:S01]  /*30d0*/  I2F.F16 R12, R5 ;  /* 0x00000005000c7306 */ /* 0x0000620000200c00 */
[----:B------:R-:W-:Y:S02]  /*30e0*/  IADD3 R4, R4, -0x80, RZ ;  /* 0xffffff8004047810 */ /* 0x000fe40007ffe0ff */
[----:B------:R-:W-:Y:S02]  /*30f0*/  SHF.R.U32.HI R14, RZ, 0x10, R14 ;  /* 0x00000010ff0e7819 */ /* 0x000fe4000001160e */
[----:B------:R-:W-:Y:S02]  /*3100*/  IADD3 R6, R6, -0x80, RZ ;  /* 0xffffff8006067810 */ /* 0x000fe40007ffe0ff */
[----:B------:R-:W-:Y:S01]  /*3110*/  IADD3 R7, R7, -0x80, RZ ;  /* 0xffffff8007077810 */ /* 0x000fe20007ffe0ff */
[----:B------:R1:W2:Y:S01]  /*3120*/  I2F.F16 R45, R4 ;  /* 0x00000004002d7306 */ /* 0x0002a20000200c00 */
[----:B0-----:R-:W-:-:S02]  /*3130*/  LOP3.LUT R5, R46, 0xff, RZ, 0xc0, !PT ;  /* 0x000000ff2e057812 */ /* 0x001fc400078ec0ff */
[----:B------:R-:W-:Y:S02]  /*3140*/  SHF.R.U32.HI R15, RZ, 0x10, R15 ;  /* 0x00000010ff0f7819 */ /* 0x000fe4000001160f */
[----:B------:R-:W-:-:S03]  /*3150*/  IADD3 R5, R5, -0x80, RZ ;  /* 0xffffff8005057810 */ /* 0x000fc60007ffe0ff */
        /* <DEDUP_REMOVED lines=109> */
.L_x_3395:
        /* <DEDUP_REMOVED lines=45> */
[----:B------:R-:W-:Y:S01]  /*3b00*/  HADD2.F32 R21, -RZ, R43.H0_H0 ;  /* 0x2000002bff157230 */ /* 0x000fe20000004100 */
        /* <DEDUP_REMOVED lines=45> */
.L_x_3394:
[----:B0-----:R-:W-:-:S05]  /*3de0*/  IMAD.WIDE R2, R11, 0x8, R2 ;  /* 0x000000080b027825 */ /* 0x001fca00078e0202 */
[----:B-----5:R0:W5:Y:S01]  /*3df0*/  LDG.E.128.CONSTANT R4, [R2.64] ;  /* 0x0000000602047981 */ /* 0x020162000c1e9d00 */
        /* <DEDUP_REMOVED lines=203> */
.L_x_3397:
        /* <DEDUP_REMOVED lines=91> */
.L_x_3396:
        /* <DEDUP_REMOVED lines=205> */
.L_x_3399:
        /* <DEDUP_REMOVED lines=91> */
.L_x_3398:
        /* <DEDUP_REMOVED lines=9> */
.L_x_3391:
        /* <DEDUP_REMOVED lines=8> */
.L_x_3406:
        /* <DEDUP_REMOVED lines=62> */
[----:B------:R-:W-:Y:S02]  /*67d0*/  LOP3.LUT R14, R14, 0x300030, R17, 0xf8, !PT ;  /* 0x003000300e0e7812 */ /* 0x000fe400078ef811 */
[----:B------:R-:W-:Y:S02]  /*67e0*/  LOP3.LUT R15, R15, 0x300030, R12, 0xf8, !PT ;  /* 0x003000300f0f7812 */ /* 0x000fe400078ef80c */
[----:B------:R-:W-:Y:S02]  /*67f0*/  LOP3.LUT R12, R38, 0x300030, R13, 0xf8, !PT ;  /* 0x00300030260c7812 */ /* 0x000fe400078ef80d */
[----:B--2---:R-:W-:Y:S02]  /*6800*/  SHF.R.U32.HI R17, RZ, 0xc, R4 ;  /* 0x0000000cff117819 */ /* 0x004fe40000011604 */
[----:B------:R-:W-:-:S02]  /*6810*/  LOP3.LUT R13, R20, 0x300030, R41, 0xf8, !PT ;  /* 0x00300030140d7812 */ /* 0x000fc400078ef829 */
[----:B------:R-:W-:Y:S02]  /*6820*/  LOP3.LUT R20, R4, 0x3f003f, RZ, 0xc0, !PT ;  /* 0x003f003f04147812 */ /* 0x000fe400078ec0ff */
[----:B------:R-:W-:Y:S02]  /*6830*/  SHF.R.U32.HI R21, RZ, 0x6, R4 ;  /* 0x00000006ff157819 */ /* 0x000fe40000011604 */
[--C-:B------:R-:W-:Y:S02]  /*6840*/  SHF.R.U32.HI R4, RZ, 0xc, R5.reuse ;  /* 0x0000000cff047819 */ /* 0x100fe40000011605 */
[----:B------:R-:W-:Y:S02]  /*6850*/  LOP3.LUT R38, R5, 0x3f003f, RZ, 0xc0, !PT ;  /* 0x003f003f05267812 */ /* 0x000fe400078ec0ff */
[----:B------:R-:W-:Y:S02]  /*6860*/  SHF.R.U32.HI R39, RZ, 0x6, R5 ;  /* 0x00000006ff277819 */ /* 0x000fe40000011605 */
[----:B------:R-:W-:-:S02]  /*6870*/  SHF.R.U32.HI R5, RZ, 0xc, R6 ;  /* 0x0000000cff057819 */ /* 0x000fc40000011606 */
[----:B------:R-:W-:Y:S02]  /*6880*/  LOP3.LUT R17, R17, 0xf000f, RZ, 0xc0, !PT ;  /* 0x000f000f11117812 */ /* 0x000fe400078ec0ff */
[----:B------:R-:W-:Y:S02]  /*6890*/  LOP3.LUT R41, R6, 0x3f003f, RZ, 0xc0, !PT ;  /* 0x003f003f06297812 */ /* 0x000fe400078ec0ff */
[----:B------:R-:W-:Y:S02]  /*68a0*/  SHF.R.U32.HI R43, RZ, 0x6, R6 ;  /* 0x00000006ff2b7819 */ /* 0x000fe40000011606 */
[--C-:B------:R-:W-:Y:S02]  /*68b0*/  SHF.R.U32.HI R46, RZ, 0xc, R7.reuse ;  /* 0x0000000cff2e7819 */ /* 0x100fe40000011607 */
[----:B------:R-:W-:Y:S02]  /*68c0*/  LOP3.LUT R45, R7, 0x3f003f, RZ, 0xc0, !PT ;  /* 0x003f003f072d7812 */ /* 0x000fe400078ec0ff */
[----:B------:R-:W-:-:S02]  /*68d0*/  SHF.R.U32.HI R47, RZ, 0x6, R7 ;  /* 0x00000006ff2f7819 */ /* 0x000fc40000011607 */
        /* <DEDUP_REMOVED lines=8> */
[----:B------:R-:W-:Y:S02]  /*6960*/  LOP3.LUT R5, R6, 0x300030, R19, 0xf8, !PT ;  /* 0x0030003006057812 */ /* 0x000fe400078ef813 */
[----:B------:R-:W-:Y:S02]  /*6970*/  LOP3.LUT R7, R7, 0x300030, R40, 0xf8, !PT ;  /* 0x0030003007077812 */ /* 0x000fe400078ef828 */
        /* <DEDUP_REMOVED lines=13> */
[----:B------:R-:W-:Y:S01]  /*6a50*/  LOP3.LUT R32, R32, 0x64006400, RZ, 0xfc, !PT ;  /* 0x6400640020207812 */ /* 0x000fe200078efcff */
[----:B------:R-:W-:Y:S01]  /*6a60*/  HADD2 R20, R44, -1056, -1056 ;  /* 0xe420e4202c147430 */ /* 0x000fe20000000000 */
[----:B------:R-:W-:Y:S02]  /*6a70*/  LOP3.LUT R6, R49, 0x300030, R48, 0xf8, !PT ;  /* 0x0030003031067812 */ /* 0x000fe400078ef830 */
        /* <DEDUP_REMOVED lines=92> */
.L_x_3403:
        /* <DEDUP_REMOVED lines=43> */
.L_x_3402:
        /* <DEDUP_REMOVED lines=12> */
[--C-:B------:R-:W-:Y:S02]  /*73b0*/  SHF.R.U32.HI R32, RZ, 0xc, R18.reuse ;  /* 0x0000000cff207819 */ /* 0x100fe40000011612 */
        /* <DEDUP_REMOVED lines=31> */
[----:B------:R-:W-:Y:S02]  /*75b0*/  LOP3.LUT R13, R18, 0x300030, R39, 0xf8, !PT ;  /* 0x00300030120d7812 */ /* 0x000fe400078ef827 */
[----:B---3--:R-:W-:-:S02]  /*75c0*/  SHF.R.U32.HI R27, RZ, 0xc, R4 ;  /* 0x0000000cff1b7819 */ /* 0x008fc40000011604 */
        /* <DEDUP_REMOVED lines=18> */
[----:B------:R-:W-:Y:S02]  /*76f0*/  LOP3.LUT R5, R6, 0x300030, R33, 0xf8, !PT ;  /* 0x0030003006057812 */ /* 0x000fe400078ef821 */
        /* <DEDUP_REMOVED lines=121> */
.L_x_3405:
        /* <DEDUP_REMOVED lines=44> */
.L_x_3404:
        /* <DEDUP_REMOVED lines=8> */
.L_x_3401:
        /* <DEDUP_REMOVED lines=8> */
.L_x_3416:
        /* <DEDUP_REMOVED lines=14> */
[----:B------:R-:W-:Y:S01]  /*8330*/  IMAD.MOV.U32 R17, RZ, RZ, c[0x0][0x18c] ;  /* 0x00006300ff117624 */ /* 0x000fe200078e00ff */
[----:B------:R-:W2:Y:S03]  /*8340*/  LDG.E.128.CONSTANT R20, [R2.64] ;  /* 0x0000000602147981 */ /* 0x000ea6000c1e9d00 */
        /* <DEDUP_REMOVED lines=45> */
[-C--:B------:R-:W-:Y:S02]  /*8620*/  HFMA2 R26, R27, R0.reuse.H0_H0, -72, -72 ;  /* 0xd480d4801b1a7431 */ /* 0x080fe40000040000 */
[----:B------:R-:W-:Y:S02]  /*8630*/  HADD2 R27, R29, -1032, -1032 ;  /* 0xe408e4081d1b7430 */ /* 0x000fe40000000000 */
[-C--:B------:R-:W-:Y:S02]  /*8640*/  HFMA2 R40, R41, R0.reuse.H0_H0, -72, -72 ;  /* 0xd480d48029287431 */ /* 0x080fe40000040000 */
[-C--:B------:R-:W-:Y:S02]  /*8650*/  HFMA2 R28, R31, R0.reuse.H0_H0, -72, -72 ;  /* 0xd480d4801f1c7431 */ /* 0x080fe40000040000 */
[----:B------:R-:W-:Y:S02]  /*8660*/  HADD2 R29, R30, -1032, -1032 ;  /* 0xe408e4081e1d7430 */ /* 0x000fe40000000000 */
[----:B------:R-:W-:-:S02]  /*8670*/  HFMA2 R38, R39, R0.H0_H0, -72, -72 ;  /* 0xd480d48027267431 */ /* 0x000fc40000040000 */
[----:B------:R-:W-:Y:S02]  /*8680*/  HADD2 R41, R42, -1032, -1032 ;  /* 0xe408e4082a297430 */ /* 0x000fe40000000000 */
[----:B------:R-:W-:Y:S02]  /*8690*/  HADD2 R11, R11, -1032, -1032 ;  /* 0xe408e4080b0b7430 */ /* 0x000fe40000000000 */
[-C--:B------:R-:W-:Y:S02]  /*86a0*/  HFMA2 R24, R21, R0.reuse.H0_H0, -72, -72 ;  /* 0xd480d48015187431 */ /* 0x080fe40000040000 */
[----:B------:R-:W-:Y:S02]  /*86b0*/  HADD2 R25, R25, -1032, -1032 ;  /* 0xe408e40819197430 */ /* 0x000fe40000000000 */
[----:B------:R-:W-:Y:S02]  /*86c0*/  HFMA2 R30, R43, R0.H0_H0, -72, -72 ;  /* 0xd480d4802b1e7431 */ /* 0x000fe40000040000 */
[----:B------:R-:W-:-:S02]  /*86d0*/  HADD2 R31, R22, -1032, -1032 ;  /* 0xe408e408161f7430 */ /* 0x000fc40000000000 */
[-C--:B------:R-:W-:Y:S02]  /*86e0*/  HFMA2 R32, R23, R0.reuse.H0_H0, -72, -72 ;  /* 0xd480d48017207431 */ /* 0x080fe40000040000 */
[----:B------:R-:W-:Y:S02]  /*86f0*/  HADD2 R33, R33, -1032, -1032 ;  /* 0xe408e40821217430 */ /* 0x000fe40000000000 */
        /* <DEDUP_REMOVED lines=93> */
.L_x_3409:
        /* <DEDUP_REMOVED lines=91> */
.L_x_3410:
[C---:B-----5:R-:W-:Y:S02]  /*9280*/  LOP3.LUT R11, R4.reuse, 0xf000f, RZ, 0xc0, !PT ;  /* 0x000f000f040b7812 */ /* 0x060fe400078ec0ff */
[----:B------:R-:W-:Y:S02]  /*9290*/  LOP3.LUT R20, R4, 0xf000f0, RZ, 0xc0, !PT ;  /* 0x00f000f004147812 */ /* 0x000fe400078ec0ff */
[C---:B------:R-:W-:Y:S02]  /*92a0*/  LOP3.LUT R21, R5.reuse, 0xf000f, RZ, 0xc0, !PT ;  /* 0x000f000f05157812 */ /* 0x040fe400078ec0ff */
[----:B------:R-:W-:Y:S02]  /*92b0*/  LOP3.LUT R22, R5, 0xf000f0, RZ, 0xc0, !PT ;  /* 0x00f000f005167812 */ /* 0x000fe400078ec0ff */
[C---:B------:R-:W-:Y:S02]  /*92c0*/  LOP3.LUT R27, R7.reuse, 0xf000f, RZ, 0xc0, !PT ;  /* 0x000f000f071b7812 */ /* 0x040fe400078ec0ff */
[----:B------:R-:W-:-:S02]  /*92d0*/  LOP3.LUT R28, R7, 0xf000f0, RZ, 0xc0, !PT ;  /* 0x00f000f0071c7812 */ /* 0x000fc400078ec0ff */
[----:B------:R-:W-:Y:S02]  /*92e0*/  SHF.R.U32.HI R29, RZ, 0x8, R7 ;  /* 0x00000008ff1d7819 */ /* 0x000fe40000011607 */
[----:B------:R-:W-:Y:S02]  /*92f0*/  SHF.R.U32.HI R4, RZ, 0x8, R4 ;  /* 0x00000008ff047819 */ /* 0x000fe40000011604 */
[----:B------:R-:W-:Y:S02]  /*9300*/  SHF.R.U32.HI R23, RZ, 0x8, R5 ;  /* 0x00000008ff177819 */ /* 0x000fe40000011605 */
[C---:B------:R-:W-:Y:S02]  /*9310*/  LOP3.LUT R24, R6.reuse, 0xf000f, RZ, 0xc0, !PT ;  /* 0x000f000f06187812 */ /* 0x040fe400078ec0ff */
[----:B------:R-:W-:Y:S02]  /*9320*/  LOP3.LUT R25, R6, 0xf000f0, RZ, 0xc0, !PT ;  /* 0x00f000f006197812 */ /* 0x000fe400078ec0ff */
[----:B------:R-:W-:-:S02]  /*9330*/  LOP3.LUT R7, R11, 0x64006400, RZ, 0xfc, !PT ;  /* 0x640064000b077812 */ /* 0x000fc400078efcff */
[----:B------:R-:W-:Y:S02]  /*9340*/  SHF.R.U32.HI R6, RZ, 0x8, R6 ;  /* 0x00000008ff067819 */ /* 0x000fe40000011606 */
        /* <DEDUP_REMOVED lines=131> */
.L_x_3411:
[----:B------:R-:W-:Y:S05]  /*9b80*/  @P0 BRA `(.L_x_3412) ;  /* 0x000005a000000947 */ /* 0x000fea0003800000 */
[----:B------:R-:W0:Y:S01]  /*9b90*/  LDS.64 R38, [UR4+0x90] ;  /* 0x00009004ff267984 */ /* 0x000e220008000a00 */
[--C-:B------:R-:W-:Y:S02]  /*9ba0*/  HADD2.F32 R41, -RZ, R7.reuse.H0_H0 ;  /* 0x20000007ff297230 */ /* 0x100fe40000004100 */
        /* <DEDUP_REMOVED lines=88> */
.L_x_3412:
[----:B------:R-:W-:Y:S02]  /*a130*/  LOP3.LUT R4, R12, 0xf000f0, RZ, 0xc0, !PT ;  /* 0x00f000f00c047812 */ /* 0x000fe400078ec0ff */
[----:B------:R-:W-:Y:S02]  /*a140*/  SHF.R.U32.HI R12, RZ, 0x8, R12 ;  /* 0x00000008ff0c7819 */ /* 0x000fe4000001160c */
[----:B------:R-:W-:Y:S02]  /*a150*/  SHF.R.U32.HI R21, RZ, 0x8, R13 ;  /* 0x00000008ff157819 */ /* 0x000fe4000001160d */
[----:B------:R-:W-:Y:S02]  /*a160*/  LOP3.LUT R20, R13, 0xf000f0, RZ, 0xc0, !PT ;  /* 0x00f000f00d147812 */ /* 0x000fe400078ec0ff */
[----:B------:R-:W-:Y:S02]  /*a170*/  LOP3.LUT R5, R4, 0x64006400, RZ, 0xfc, !PT ;  /* 0x6400640004057812 */ /* 0x000fe400078efcff */
[----:B------:R-:W-:-:S02]  /*a180*/  SHF.R.U32.HI R24, RZ, 0x8, R14 ;  /* 0x00000008ff187819 */ /* 0x000fc4000001160e */
[C---:B------:R-:W-:Y:S02]  /*a190*/  LOP3.LUT R25, R15.reuse, 0xf000f, RZ, 0xc0, !PT ;  /* 0x000f000f0f197812 */ /* 0x040fe400078ec0ff */
[----:B------:R-:W-:Y:S02]  /*a1a0*/  LOP3.LUT R4, R12, 0xf000f, RZ, 0xc0, !PT ;  /* 0x000f000f0c047812 */ /* 0x000fe400078ec0ff */
[C---:B------:R-:W-:Y:S02]  /*a1b0*/  LOP3.LUT R22, R14.reuse, 0xf000f, RZ, 0xc0, !PT ;  /* 0x000f000f0e167812 */ /* 0x040fe400078ec0ff */
[----:B------:R-:W-:Y:S02]  /*a1c0*/  LOP3.LUT R23, R14, 0xf000f0, RZ, 0xc0, !PT ;  /* 0x00f000f00e177812 */ /* 0x000fe400078ec0ff */
        /* <DEDUP_REMOVED lines=15> */
[----:B------:R-:W-:Y:S01]  /*a2c0*/  LOP3.LUT R26, R14, 0x64006400, RZ, 0xfc, !PT ;  /* 0x640064000e1a7812 */ /* 0x000fe200078efcff */
[-C--:B------:R-:W-:Y:S01]  /*a2d0*/  HFMA2 R14, R15, R0.reuse.H0_H0, -72, -72 ;  /* 0xd480d4800f0e7431 */ /* 0x080fe20000040000 */
[----:B------:R-:W-:Y:S01]  /*a2e0*/  LOP3.LUT R27, R21, 0x64006400, RZ, 0xfc, !PT ;  /* 0x64006400151b7812 */ /* 0x000fe200078efcff */
[----:B------:R-:W-:Y:S01]  /*a2f0*/  HADD2 R21, R30, -1032, -1032 ;  /* 0xe408e4081e157430 */ /* 0x000fe20000000000 */
        /* <DEDUP_REMOVED lines=19> */
[----:B------:R-:W-:Y:S02]  /*a430*/  HADD2 R13, R13, -1032, -1032 ;  /* 0xe408e4080d0d7430 */ /* 0x000fe40000000000 */
[-C--:B------:R-:W-:Y:S02]  /*a440*/  HFMA2 R22, R31, R0.reuse.H0_H0, -72, -72 ;  /* 0xd480d4801f167431 */ /* 0x080fe40000040000 */
[----:B------:R-:W-:Y:S02]  /*a450*/  HADD2 R23, R4, -1032, -1032 ;  /* 0xe408e40804177430 */ /* 0x000fe40000000000 */
[----:B------:R-:W-:Y:S02]  /*a460*/  HADD2 R29, R32, -1032, -1032 ;  /* 0xe408e408201d7430 */ /* 0x000fe40000000000 */
        /* <DEDUP_REMOVED lines=92> */
.L_x_3413:
        /* <DEDUP_REMOVED lines=91> */
.L_x_3414:
        /* <DEDUP_REMOVED lines=141> */
.L_x_3415:
        /* <DEDUP_REMOVED lines=91> */
.L_x_3408:
[----:B------:R-:W-:Y:S01]  /*be60*/  IADD3 R85, R85, 0x20, RZ ;  /* 0x0000002055557810 */ /* 0x000fe20007ffe0ff */
[----:B------:R-:W-:Y:S01]  /*be70*/  IMAD.MOV.U32 R5, RZ, RZ, c[0x0][0x18c] ;  /* 0x00006300ff057624 */ /* 0x000fe200078e00ff */
[----:B------:R-:W-:Y:S02]  /*be80*/  UIADD3 UR4, UR4, 0x40, URZ ;  /* 0x0000004004047890 */ /* 0x000fe4000fffe03f */
[----:B------:R-:W-:Y:S01]  /*be90*/  ISETP.GE.AND P2, PT, R85, c[0x0][0x1b4], PT ;  /* 0x00006d0055007a0c */ /* 0x000fe20003f46270 */
[----:B------:R-:W-:Y:S01]  /*bea0*/  IMAD.WIDE R2, R5, 0x10, R2 ;  /* 0x0000001005027825 */ /* 0x000fe200078e0202 */
[----:B------:R-:W-:-:S13]  /*beb0*/  ISETP.LT.AND P3, PT, R85, R86, PT ;  /* 0x000000565500720c */ /* 0x000fda0003f61270 */
[----:B------:R-:W-:Y:S05]  /*bec0*/  @!P2 BRA P3, `(.L_x_3416) ;  /* 0xffffc3800000a947 */ /* 0x000fea000183ffff */
.L_x_3407:
[----:B------:R-:W-:-:S04]  /*bed0*/  ISETP.GE.AND P0, PT, R85, R10, PT ;  /* 0x0000000a5500720c */ /* 0x000fc80003f06270 */
[----:B------:R-:W-:-:S13]  /*bee0*/  ISETP.GE.OR P0, PT, R85, c[0x0][0x1b8], P0 ;  /* 0x00006e0055007a0c */ /* 0x000fda0000706670 */
[----:B------:R-:W-:Y:S05]  /*bef0*/  @P0 BRA `(.L_x_3417) ;  /* 0x000019c000000947 */ /* 0x000fea0003800000 */
[----:B------:R-:W-:-:S04]  /*bf00*/  PRMT R0, R9, 0x9910, RZ ;  /* 0x0000991009007816 */ /* 0x000fc800000000ff */
[----:B------:R-:W-:-:S04]  /*bf10*/  ISETP.NE.AND P0, PT, R0, RZ, PT ;  /* 0x000000ff0000720c */ /* 0x000fc80003f05270 */
[----:B------:R-:W-:Y:S02]  /*bf20*/  ISETP.LT.OR P0, PT, R8, 0x2, !P0 ;  /* 0x000000020800780c */ /* 0x000fe40004701670 */
.L_x_3420:
        /* <DEDUP_REMOVED lines=34> */
[----:B------:R-:W-:Y:S02]  /*c150*/  SHF.R.U32.HI R21, RZ, 0xe, R9 ;  /* 0x0000000eff157819 */ /* 0x000fe40000011609 */
[----:B------:R-:W-:Y:S02]  /*c160*/  SHF.R.U32.HI R25, RZ, 0xe, R11 ;  /* 0x0000000eff197819 */ /* 0x000fe4000001160b */
[----:B------:R-:W-:Y:S02]  /*c170*/  LOP3.LUT R12, R12, 0x10001, RZ, 0xc0, !PT ;  /* 0x000100010c0c7812 */ /* 0x000fe400078ec0ff */
[----:B------:R-:W-:-:S02]  /*c180*/  LOP3.LUT R14, R14, 0x10001, RZ, 0xc0, !PT ;  /* 0x000100010e0e7812 */ /* 0x000fc400078ec0ff */
        /* <DEDUP_REMOVED lines=12> */
[C---:B------:R-:W-:Y:S02]  /*c250*/  LOP3.LUT R8, R11.reuse, 0x380038, RZ, 0xc0, !PT ;  /* 0x003800380b087812 */ /* 0x040fe400078ec0ff */
[----:B------:R-:W-:Y:S02]  /*c260*/  SHF.R.U32.HI R45, RZ, 0x6, R11 ;  /* 0x00000006ff2d7819 */ /* 0x000fe4000001160b */
[----:B------:R-:W-:Y:S02]  /*c270*/  LOP3.LUT R53, R11, 0x70007, RZ, 0xc0, !PT ;  /* 0x000700070b357812 */ /* 0x000fe400078ec0ff */
[----:B------:R-:W-:Y:S02]  /*c280*/  PRMT R0, R20, 0x7610, R0 ;  /* 0x0000761014007816 */ /* 0x000fe40000000000 */
[----:B------:R-:W-:Y:S02]  /*c290*/  LOP3.LUT R16, R16, 0x10001, RZ, 0xc0, !PT ;  /* 0x0001000110107812 */ /* 0x000fe400078ec0ff */
[----:B------:R-:W-:-:S02]  /*c2a0*/  LOP3.LUT R20, R12, 0x20002, R21, 0xf8, !PT ;  /* 0x000200020c147812 */ /* 0x000fc400078ef815 */
[----:B------:R-:W-:Y:S02]  /*c2b0*/  LOP3.LUT R11, R14, 0x20002, R25, 0xf8, !PT ;  /* 0x000200020e0b7812 */ /* 0x000fe400078ef819 */
[----:B------:R-:W-:Y:S02]  /*c2c0*/  LOP3.LUT R46, R16, 0x20002, R23, 0xf8, !PT ;  /* 0x00020002102e7812 */ /* 0x000fe400078ef817 */
[----:B------:R-:W-:Y:S02]  /*c2d0*/  LOP3.LUT R19, R10, 0x20002, R19, 0xf8, !PT ;  /* 0x000200020a137812 */ /* 0x000fe400078ef813 */
[C---:B------:R-:W-:Y:S02]  /*c2e0*/  LOP3.LUT R32, R9.reuse, 0x380038, RZ, 0xc0, !PT ;  /* 0x0038003809207812 */ /* 0x040fe400078ec0ff */
[----:B------:R-:W-:Y:S02]  /*c2f0*/  SHF.R.U32.HI R39, RZ, 0x6, R9 ;  /* 0x00000006ff277819 */ /* 0x000fe40000011609 */
[----:B------:R-:W-:Y:S01]  /*c300*/  LOP3.LUT R55, R9, 0x70007, RZ, 0xc0, !PT ;  /* 0x0007000709377812 */ /* 0x000fe200078ec0ff */
[----:B------:R-:W-:Y:S01]  /*c310*/  IMAD.MOV.U32 R9, RZ, RZ, 0x3000 ;  /* 0x00003000ff097424 */ /* 0x000fe200078e00ff */
[----:B------:R-:W-:-:S02]  /*c320*/  PRMT R10, R84, 0x9910, RZ ;  /* 0x00009910540a7816 */ /* 0x000fc400000000ff */
[----:B------:R-:W-:Y:S02]  /*c330*/  LOP3.LUT R50, R2, 0x64006400, RZ, 0xfc, !PT ;  /* 0x6400640002327812 */ /* 0x000fe400078efcff */
[----:B------:R-:W-:Y:S02]  /*c340*/  LOP3.LUT R2, R29, 0x380038, RZ, 0xc0, !PT ;  /* 0x003800381d027812 */ /* 0x000fe400078ec0ff */
[----:B------:R-:W-:Y:S01]  /*c350*/  LOP3.LUT R52, R8, 0x64006400, RZ, 0xfc, !PT ;  /* 0x6400640008347812 */ /* 0x000fe200078efcff */
[-C--:B------:R-:W-:Y:S01]  /*c360*/  HFMA2 R71, R50, R9.reuse.H0_H0, -132, -132 ;  /* 0xd820d82032477431 */ /* 0x080fe20000040009 */
[----:B------:R-:W-:Y:S02]  /*c370*/  ISETP.NE.AND P2, PT, R10, RZ, PT ;  /* 0x000000ff0a00720c */ /* 0x000fe40003f45270 */
        /* <DEDUP_REMOVED lines=51> */
[----:B------:R-:W-:Y:S01]  /*c6b0*/  HADD2 R80, R80, -1028, -1028 ;  /* 0xe404e40450507430 */ /* 0x000fe20000000000 */
[--C-:B--2---:R-:W-:Y:S02]  /*c6c0*/  SHF.R.U32.HI R21, RZ, 0xd, R6.reuse ;  /* 0x0000000dff157819 */ /* 0x104fe40000011606 */
[C---:B------:R-:W-:Y:S02]  /*c6d0*/  LOP3.LUT R14, R6.reuse, 0x380038, RZ, 0xc0, !PT ;  /* 0x00380038060e7812 */ /* 0x040fe400078ec0ff */
[----:B------:R-:W-:Y:S02]  /*c6e0*/  SHF.R.U32.HI R26, RZ, 0x6, R6 ;  /* 0x00000006ff1a7819 */ /* 0x000fe40000011606 */
[----:B------:R-:W-:Y:S02]  /*c6f0*/  LOP3.LUT R43, R6, 0x70007, RZ, 0xc0, !PT ;  /* 0x00070007062b7812 */ /* 0x000fe400078ec0ff */
[----:B------:R-:W-:-:S02]  /*c700*/  LOP3.LUT R6, R31, 0x380038, RZ, 0xc0, !PT ;  /* 0x003800381f067812 */ /* 0x000fc400078ec0ff */
[--C-:B------:R-:W-:Y:S02]  /*c710*/  SHF.R.U32.HI R22, RZ, 0xd, R4.reuse ;  /* 0x0000000dff167819 */ /* 0x100fe40000011604 */
[C---:B------:R-:W-:Y:S02]  /*c720*/  LOP3.LUT R16, R4.reuse, 0x380038, RZ, 0xc0, !PT ;  /* 0x0038003804107812 */ /* 0x040fe400078ec0ff */
[----:B------:R-:W-:Y:S02]  /*c730*/  SHF.R.U32.HI R24, RZ, 0x6, R4 ;  /* 0x00000006ff187819 */ /* 0x000fe40000011604 */
[----:B------:R-:W-:Y:S02]  /*c740*/  LOP3.LUT R41, R4, 0x70007, RZ, 0xc0, !PT ;  /* 0x0007000704297812 */ /* 0x000fe400078ec0ff */
[----:B------:R-:W-:Y:S02]  /*c750*/  SHF.R.U32.HI R23, RZ, 0xd, R5 ;  /* 0x0000000dff177819 */ /* 0x000fe40000011605 */
[----:B------:R-:W-:-:S02]  /*c760*/  SHF.R.U32.HI R4, RZ, 0xd, R7 ;  /* 0x0000000dff047819 */ /* 0x000fc40000011607 */
[----:B------:R-:W-:Y:S02]  /*c770*/  LOP3.LUT R6, R6, 0x64006400, RZ, 0xfc, !PT ;  /* 0x6400640006067812 */ /* 0x000fe400078efcff */
[----:B------:R-:W-:Y:S02]  /*c780*/  SHF.R.U32.HI R25, RZ, 0x6, R5 ;  /* 0x00000006ff197819 */ /* 0x000fe40000011605 */
[----:B------:R-:W-:Y:S01]  /*c790*/  LOP3.LUT R21, R46, 0x40004, R21, 0xf8, !PT ;  /* 0x000400042e157812 */ /* 0x000fe200078ef815 */
[-C--:B------:R-:W-:Y:S01]  /*c7a0*/  HFMA2 R61, R6, R9.reuse.H0_H0, -132, -132 ;  /* 0xd820d820063d7431 */ /* 0x080fe20000040009 */
[----:B------:R-:W-:Y:S02]  /*c7b0*/  LOP3.LUT R23, R20, 0x40004, R23, 0xf8, !PT ;  /* 0x0004000414177812 */ /* 0x000fe400078ef817 */
[----:B------:R-:W-:Y:S01]  /*c7c0*/  LOP3.LUT R46, R17, 0x64006400, RZ, 0xfc, !PT ;  /* 0x64006400112e7812 */ /* 0x000fe200078efcff */
[----:B------:R-:W-:Y:S01]  /*c7d0*/  HFMA2 R17, R8, R9.H0_H0, -132, -132 ;  /* 0xd820d82008117431 */ /* 0x000fe20000040009 */
[----:B------:R-:W-:-:S02]  /*c7e0*/  LOP3.LUT R12, R7, 0x380038, RZ, 0xc0, !PT ;  /* 0x00380038070c7812 */ /* 0x000fc400078ec0ff */
[----:B------:R-:W-:Y:S01]  /*c7f0*/  LOP3.LUT R20, R11, 0x40004, R4, 0xf8, !PT ;  /* 0x000400040b147812 */ /* 0x000fe200078ef804 */
[----:B------:R-:W-:Y:S01]  /*c800*/  HFMA2 R69, R46, R9.H0_H0, -132, -132 ;  /* 0xd820d8202e457431 */ /* 0x000fe20000040009 */
        /* <DEDUP_REMOVED lines=16> */
[----:B------:R-:W-:Y:S01]  /*c910*/  LOP3.LUT R22, R19, 0x40004, R22, 0xf8, !PT ;  /* 0x0004000413167812 */ /* 0x000fe200078ef816 */
        /* <DEDUP_REMOVED lines=27> */
[C---:B------:R-:W-:Y:S02]  /*cad0*/  LOP3.LUT R7, R39.reuse, 0x1c001c0, RZ, 0xc0, !PT ;  /* 0x01c001c027077812 */ /* 0x040fe400078ec0ff */
        /* <DEDUP_REMOVED lines=82> */
[----:B------:R-:W-:Y:S02]  /*d000*/  HFMA2.MMA R28, R62, R31, R28 ;  /* 0x0000001f3e1c7235 */ /* 0x000fe4000000001c */
[----:B------:R-:W0:Y:S01]  /*d010*/  LDS.128 R24, [UR4+0x20] ;  /* 0x00002004ff187984 */ /* 0x000e220008000c00 */
[-C--:B------:R-:W-:Y:S01]  /*d020*/  HFMA2 R89, R53, R21.reuse, R89 ;  /* 0x0000001535597231 */ /* 0x080fe20000000059 */
[-C--:B------:R-:W-:Y:S02]  /*d030*/  HFMA2.MMA R30, R60, R20.reuse, R30 ;  /* 0x000000143c1e7235 */ /* 0x080fe4000000001e */
[----:B------:R-:W-:Y:S01]  /*d040*/  HFMA2.MMA R28, R58, R20, R28 ;  /* 0x000000143a1c7235 */ /* 0x000fe2000000001c */
[----:B------:R-:W-:-:S03]  /*d050*/  HFMA2 R20, R55, R21, R29 ;  /* 0x0000001537147231 */ /* 0x000fc6000000001d */
[-C--:B------:R-:W-:Y:S01]  /*d060*/  HFMA2.MMA R30, R56, R21.reuse, R30 ;  /* 0x00000015381e7235 */ /* 0x080fe2000000001e */
[----:B------:R-:W-:Y:S01]  /*d070*/  HFMA2 R20, R65, R22, R20 ;  /* 0x0000001641147231 */ /* 0x000fe20000000014 */
[----:B------:R-:W-:-:S03]  /*d080*/  HFMA2.MMA R28, R54, R21, R28 ;  /* 0x00000015361c7235 */ /* 0x000fc6000000001c */
[----:B------:R-:W-:Y:S01]  /*d090*/  HFMA2 R20, R38, R23, R20 ;  /* 0x0000001726147231 */ /* 0x000fe20000000014 */
[-C--:B------:R-:W-:Y:S02]  /*d0a0*/  HFMA2.MMA R30, R66, R22.reuse, R30 ;  /* 0x00000016421e7235 */ /* 0x080fe4000000001e */
        /* <DEDUP_REMOVED lines=46> */
.L_x_3419:
        /* <DEDUP_REMOVED lines=12> */
[-C--:B------:R-:W-:Y:S02]  /*d450*/  HFMA2.MMA R29, R80, R30.reuse, R24 ;  /* 0x0000001e501d7235 */ /* 0x080fe40000000018 */
[----:B------:R-:W-:Y:S01]  /*d460*/  HFMA2.MMA R68, R78, R30, R68 ;  /* 0x0000001e4e447235 */ /* 0x000fe20000000044 */
[----:B------:R-:W-:Y:S02]  /*d470*/  HFMA2 R30, R81, R30, R25 ;  /* 0x0000001e511e7231 */ /* 0x000fe40000000019 */
[----:B------:R-:W0:Y:S01]  /*d480*/  LDS.128 R24, [UR4+0xa0] ;  /* 0x0000a004ff187984 */ /* 0x000e220008000c00 */
        /* <DEDUP_REMOVED lines=12> */
[----:B------:R-:W-:-:S03]  /*d550*/  HFMA2.MMA R68, R56, R21, R68 ;  /* 0x0000001538447235 */ /* 0x000fc60000000044 */
[-C--:B------:R-:W-:Y:S01]  /*d560*/  HFMA2 R20, R38, R23.reuse, R20 ;  /* 0x0000001726147231 */ /* 0x080fe20000000014 */
[-C--:B------:R-:W-:Y:S02]  /*d570*/  HFMA2.MMA R21, R64, R22.reuse, R29 ;  /* 0x0000001640157235 */ /* 0x080fe4000000001d */
[----:B------:R-:W-:Y:S01]  /*d580*/  HFMA2.MMA R68, R66, R22, R68 ;  /* 0x0000001642447235 */ /* 0x000fe20000000044 */
[----:B------:R-:W-:Y:S02]  /*d590*/  HFMA2 R22, R63, R22, R30 ;  /* 0x000000163f167231 */ /* 0x000fe4000000001e */
[----:B------:R-:W1:Y:S01]  /*d5a0*/  LDS.128 R28, [UR4+0xb0] ;  /* 0x0000b004ff1c7984 */ /* 0x000e620008000c00 */
[-C--:B------:R-:W-:Y:S01]  /*d5b0*/  HFMA2.MMA R21, R39, R23.reuse, R21 ;  /* 0x0000001727157235 */ /* 0x080fe20000000015 */
[----:B------:R-:W-:Y:S01]  /*d5c0*/  HFMA2 R22, R40, R23, R22 ;  /* 0x0000001728167231 */ /* 0x000fe20000000016 */
[----:B------:R-:W-:-:S06]  /*d5d0*/  HFMA2.MMA R68, R67, R23, R68 ;  /* 0x0000001743447235 */ /* 0x000fcc0000000044 */
        /* <DEDUP_REMOVED lines=40> */
.L_x_3418:
[----:B0-----:R-:W-:Y:S01]  /*d860*/  IADD3 R85, R85, 0x20, RZ ;  /* 0x0000002055557810 */ /* 0x001fe20007ffe0ff */
[----:B------:R-:W-:Y:S01]  /*d870*/  UIADD3 UR4, UR4, 0x40, URZ ;  /* 0x0000004004047890 */ /* 0x000fe2000fffe03f */
[----:B------:R-:W-:Y:S02]  /*d880*/  IMAD.WIDE R2, R33, 0x4, R90 ;  /* 0x0000000421027825 */ /* 0x000fe400078e025a */
[C---:B------:R-:W-:Y:S02]  /*d890*/  ISETP.GE.AND P2, PT, R85.reuse, c[0x0][0x1b8], PT ;  /* 0x00006e0055007a0c */ /* 0x040fe40003f46270 */
[----:B------:R-:W-:-:S13]  /*d8a0*/  ISETP.LT.AND P3, PT, R85, R86, PT ;  /* 0x000000565500720c */ /* 0x000fda0003f61270 */
[----:B------:R-:W-:Y:S05]  /*d8b0*/  @!P2 BRA P3, `(.L_x_3420) ;  /* 0xffffe6700000a947 */ /* 0x000fea000183ffff */
.L_x_3417:
        /* <DEDUP_REMOVED lines=18> */
.L_x_3424:
[----:B------:R-:W0:Y:S02]  /*d9e0*/  LDS R6, [R5] ;  /* 0x0000000005067984 */ /* 0x000e240000000800 */
[----:B0-----:R-:W-:-:S06]  /*d9f0*/  HADD2 R7, R6, R37 ;  /* 0x0000002506077230 */ /* 0x001fcc0000000000 */
[----:B------:R-:W0:Y:S02]  /*da00*/  ATOMS.CAST.SPIN R7, [R5], R6, R7 ;  /* 0x000000060507738d */ /* 0x000e240001800007 */
[----:B0-----:R-:W-:-:S13]  /*da10*/  ISETP.EQ.U32.AND P0, PT, R7, 0x1, PT ;  /* 0x000000010700780c */ /* 0x001fda0003f02070 */
[----:B------:R-:W-:Y:S05]  /*da20*/  @!P0 BRA `(.L_x_3424) ;  /* 0xffffffb000008947 */ /* 0x000fea000383ffff */
[----:B------:R-:W-:Y:S05]  /*da30*/  BRA `(.L_x_3422) ;  /* 0x0000003000007947 */ /* 0x000fea0003800000 */
.L_x_3423:
[----:B------:R-:W2:Y:S02]  /*da40*/  LD.E R5, [R2.64] ;  /* 0x0000000602057980 */ /* 0x000ea4000c101900 */
[----:B--2---:R-:W-:-:S05]  /*da50*/  IMAD.IADD R5, R37, 0x1, R5 ;  /* 0x0000000125057824 */ /* 0x004fca00078e0205 */
[----:B------:R0:W-:Y:S02]  /*da60*/  ST.E [R2.64], R5 ;  /* 0x0000000502007985 */ /* 0x0001e4000c101906 */
.L_x_3422:
[----:B------:R-:W-:Y:S05]  /*da70*/  BSYNC B0 ;  /* 0x0000000000007941 */ /* 0x000fea0003800000 */
.L_x_3421:
[----:B------:R-:W2:Y:S01]  /*da80*/  ATOM.E.ADD.F16x2.RN.STRONG.GPU P0, RZ, [R2.64+0x4], R36 ;  /* 0x0000042402ff798a */ /* 0x000ea2000810e9c6 */
[----:B------:R-:W-:Y:S01]  /*da90*/  BSSY B0, `(.L_x_3425) ;  /* 0x000000f000007945 */ /* 0x000fe20003800000 */
[----:B--2---:R-:W-:Y:S05]  /*daa0*/  @P0 BRA `(.L_x_3426) ;  /* 0x000000d000000947 */ /* 0x004fea0003800000 */
[----:B------:R-:W1:Y:S02]  /*dab0*/  QSPC.E.S P0, RZ, [R2+0x4] ;  /* 0x0000040002ff73aa */ /* 0x000e640000000500 */
[----:B-1----:R-:W-:Y:S05]  /*dac0*/  @!P0 BRA `(.L_x_3427) ;  /* 0x0000008000008947 */ /* 0x002fea0003800000 */
[----:B0-----:R-:W-:-:S04]  /*dad0*/  IADD3 R2, R2, 0x4, RZ ;  /* 0x0000000402027810 */ /* 0x001fc80007ffe0ff */
[----:B------:R-:W-:-:S05]  /*dae0*/  LOP3.LUT R2, R2, 0xffffff, RZ, 0xc0, !PT ;  /* 0x00ffffff02027812 */ /* 0x000fca00078ec0ff */
.L_x_3428:
[----:B------:R-:W0:Y:S02]  /*daf0*/  LDS R6, [R2] ;  /* 0x0000000002067984 */ /* 0x000e240000000800 */
[----:B0-----:R-:W-:-:S10]  /*db00*/  HFMA2.MMA R7, R6, 1, 1, R36 ;  /* 0x3c003c0006077835 */ /* 0x001fd40000000024 */
[----:B------:R-:W0:Y:S02]  /*db10*/  ATOMS.CAST.SPIN R7, [R2], R6, R7 ;  /* 0x000000060207738d */ /* 0x000e240001800007 */
[----:B0-----:R-:W-:-:S13]  /*db20*/  ISETP.EQ.U32.AND P0, PT, R7, 0x1, PT ;  /* 0x000000010700780c */ /* 0x001fda0003f02070 */
[----:B------:R-:W-:Y:S05]  /*db30*/  @!P0 BRA `(.L_x_3428) ;  /* 0xffffffb000008947 */ /* 0x000fea000383ffff */
[----:B------:R-:W-:Y:S05]  /*db40*/  BRA `(.L_x_3426) ;  /* 0x0000003000007947 */ /* 0x000fea0003800000 */
.L_x_3427:
[----:B0-----:R-:W2:Y:S02]  /*db50*/  LD.E R5, [R2.64+0x4] ;  /* 0x0000040602057980 */ /* 0x001ea4000c101900 */
[----:B--2---:R-:W-:-:S05]  /*db60*/  IMAD.IADD R5, R36, 0x1, R5 ;  /* 0x0000000124057824 */ /* 0x004fca00078e0205 */
[----:B------:R0:W-:Y:S02]  /*db70*/  ST.E [R2.64+0x4], R5 ;  /* 0x0000040502007985 */ /* 0x0001e4000c101906 */
.L_x_3426:
[----:B------:R-:W-:Y:S05]  /*db80*/  BSYNC B0 ;  /* 0x0000000000007941 */ /* 0x000fea0003800000 */
.L_x_3425:
        /* <DEDUP_REMOVED lines=10> */
.L_x_3432:
[----:B------:R-:W0:Y:S02]  /*dc30*/  LDS R4, [R0] ;  /* 0x0000000000047984 */ /* 0x000e240000000800 */
[----:B0-----:R-:W-:-:S06]  /*dc40*/  HADD2 R5, R4, R35 ;  /* 0x0000002304057230 */ /* 0x001fcc0000000000 */
[----:B------:R-:W0:Y:S02]  /*dc50*/  ATOMS.CAST.SPIN R5, [R0], R4, R5 ;  /* 0x000000040005738d */ /* 0x000e240001800005 */
[----:B0-----:R-:W-:-:S13]  /*dc60*/  ISETP.EQ.U32.AND P0, PT, R5, 0x1, PT ;  /* 0x000000010500780c */ /* 0x001fda0003f02070 */
[----:B------:R-:W-:Y:S05]  /*dc70*/  @!P0 BRA `(.L_x_3432) ;  /* 0xffffffb000008947 */ /* 0x000fea000383ffff */
[----:B------:R-:W-:Y:S05]  /*dc80*/  BRA `(.L_x_3430) ;  /* 0x0000003000007947 */ /* 0x000fea0003800000 */
.L_x_3431:
[----:B------:R-:W2:Y:S02]  /*dc90*/  LD.E R0, [R2.64] ;  /* 0x0000000602007980 */ /* 0x000ea4000c101900 */
[----:B--2---:R-:W-:-:S05]  /*dca0*/  IMAD.IADD R5, R35, 0x1, R0 ;  /* 0x0000000123057824 */ /* 0x004fca00078e0200 */
[----:B------:R0:W-:Y:S02]  /*dcb0*/  ST.E [R2.64], R5 ;  /* 0x0000000502007985 */ /* 0x0001e4000c101906 */
.L_x_3430:
[----:B------:R-:W-:Y:S05]  /*dcc0*/  BSYNC B0 ;  /* 0x0000000000007941 */ /* 0x000fea0003800000 */
.L_x_3429:
[----:B------:R-:W2:Y:S02]  /*dcd0*/  ATOM.E.ADD.F16x2.RN.STRONG.GPU P0, RZ, [R2.64+0x4], R34 ;  /* 0x0000042202ff798a */ /* 0x000ea4000810e9c6 */
[----:B--2---:R-:W-:Y:S05]  /*dce0*/  @P0 EXIT ;  /* 0x000000000000094d */ /* 0x004fea0003800000 */
[----:B------:R-:W1:Y:S02]  /*dcf0*/  QSPC.E.S P0, RZ, [R2+0x4] ;  /* 0x0000040002ff73aa */ /* 0x000e640000000500 */
[----:B-1----:R-:W-:Y:S05]  /*dd00*/  @!P0 BRA `(.L_x_3433) ;  /* 0x0000008000008947 */ /* 0x002fea0003800000 */
[----:B0-----:R-:W-:-:S04]  /*dd10*/  IADD3 R2, R2, 0x4, RZ ;  /* 0x0000000402027810 */ /* 0x001fc80007ffe0ff */
[----:B------:R-:W-:-:S05]  /*dd20*/  LOP3.LUT R2, R2, 0xffffff, RZ, 0xc0, !PT ;  /* 0x00ffffff02027812 */ /* 0x000fca00078ec0ff */
.L_x_3434:
[----:B------:R-:W0:Y:S02]  /*dd30*/  LDS R4, [R2] ;  /* 0x0000000002047984 */ /* 0x000e240000000800 */
[----:B0-----:R-:W-:-:S10]  /*dd40*/  HFMA2.MMA R5, R4, 1, 1, R34 ;  /* 0x3c003c0004057835 */ /* 0x001fd40000000022 */
[----:B------:R-:W0:Y:S02]  /*dd50*/  ATOMS.CAST.SPIN R5, [R2], R4, R5 ;  /* 0x000000040205738d */ /* 0x000e240001800005 */
[----:B0-----:R-:W-:-:S13]  /*dd60*/  ISETP.EQ.U32.AND P0, PT, R5, 0x1, PT ;  /* 0x000000010500780c */ /* 0x001fda0003f02070 */
[----:B------:R-:W-:Y:S05]  /*dd70*/  @!P0 BRA `(.L_x_3434) ;  /* 0xffffffb000008947 */ /* 0x000fea000383ffff */
[----:B------:R-:W-:Y:S05]  /*dd80*/  EXIT ;  /* 0x000000000000794d */ /* 0x000fea0003800000 */
.L_x_3433:
[----:B------:R-:W2:Y:S02]  /*dd90*/  LD.E R0, [R2.64+0x4] ;  /* 0x0000040602007980 */ /* 0x000ea4000c101900 */
[----:B0-2---:R-:W-:-:S05]  /*dda0*/  IMAD.IADD R5, R34, 0x1, R0 ;  /* 0x0000000122057824 */ /* 0x005fca00078e0200 */
[----:B------:R-:W-:Y:S01]  /*ddb0*/  ST.E [R2.64+0x4], R5 ;  /* 0x0000040502007985 */ /* 0x000fe2000c101906 */
[----:B------:R-:W-:Y:S05]  /*ddc0*/  EXIT ;  /* 0x000000000000794d */ /* 0x000fea0003800000 */
.L_x_3435:
        /* <DEDUP_REMOVED lines=11> */
.L_x_4792:


//--------------------- .text._Z23gemm_half_q_half_kernelILi2ELi176ELb1ELb0ELi64EEvPK6__halfPKjS4_S2_PS0_iiiiPKtS7_iiiiiibS2_i --------------------------
	.section	.text._Z23gemm_half_q_half_kernelILi2ELi176ELb1ELb0ELi64EEvPK6__halfPKjS4_S2_PS0_iiiiPKtS7_iiiiiibS2_i,"ax",@progbits
	.sectioninfo	@"SHI_REGISTERS=94"
	.align	128
        .global         _Z23gemm_half_q_half_kernelILi2ELi176ELb1ELb0ELi64EEvPK6__halfPKjS4_S2_PS0_iiiiPKtS7_iiiiiibS2_i
        .type           _Z23gemm_half_q_half_kernelILi2ELi176ELb1ELb0ELi64EEvPK6__halfPKjS4_S2_PS0_iiiiPKtS7_iiiiiibS2_i,@function
        .size           _Z23gemm_half_q_half_kernelILi2ELi176ELb1ELb0ELi64EEvPK6__halfPKjS4_S2_PS0_iiiiPKtS7_iiiiiibS2_i,(.L_x_4793 - _Z23gemm_half_q_half_kernelILi2ELi176ELb1ELb0ELi64EEvPK6__halfPKjS4_S2_PS0_iiiiPKtS7_iiiiiibS2_i)
        .other          _Z23gemm_half_q_half_kernelILi2ELi176ELb1ELb0ELi64EEvPK6__halfPKjS4_S2_PS0_iiiiPKtS7_iiiiiibS2_i,@"STO_CUDA_ENTRY STV_DEFAULT"
_Z23gemm_half_q_half_kernelILi2ELi176ELb1ELb0ELi64EEvPK6__halfPKjS4_S2_PS0_iiiiPKtS7_iiiiiibS2_i:
.text._Z23gemm_half_q_half_kernelILi2ELi176ELb1ELb0ELi64EEvPK6__halfPKjS4_S2_PS0_iiiiPKtS7_iiiiiibS2_i:
        /* <DEDUP_REMOVED lines=25> */
.L_x_3436:
        /* <DEDUP_REMOVED lines=27> */
.L_x_3441:
        /* <DEDUP_REMOVED lines=36> */
.L_x_3440:
        /* <DEDUP_REMOVED lines=22> */
.L_x_3442:
        /* <DEDUP_REMOVED lines=12> */
.L_x_3439:
[----:B------:R-:W-:Y:S01]  /*07a0*/  ISETP.GT.AND P2, PT, R2, 0x3, PT ;  /* 0x000000030200780c */ /* 0x000fe20003f44270 */
[----:B------:R-:W-:Y:S01]  /*07b0*/  IMAD.SHL.U32 R28, R12, 0x2, RZ ;  /* 0x000000020c1c7824 */ /* 0x000fe200078e00ff */
[----:B------:R-:W-:Y:S01]  /*07c0*/  PLOP3.LUT P0, PT, PT, PT, PT, 0x80, 0x0 ;  /* 0x000000000000781c */ /* 0x000fe20003f0f070 */
[----:B------:R-:W-:-:S10]  /*07d0*/  IMAD.MOV.U32 R3, RZ, RZ, RZ ;  /* 0x000000ffff037224 */ /* 0x000fd400078e00ff */
[----:B------:R-:W-:Y:S05]  /*07e0*/  @!P2 BRA `(.L_x_3443) ;  /* 0x000002600000a947 */ /* 0x000fea0003800000 */
[----:B------:R-:W-:Y:S02]  /*07f0*/  PLOP3.LUT P0, PT, PT, PT, PT, 0x8, 0x0 ;  /* 0x000000000000781c */ /* 0x000fe40003f0e170 */
[----:B------:R-:W-:Y:S02]  /*0800*/  IADD3 R30, R2, -0x3, RZ ;  /* 0xfffffffd021e7810 */ /* 0x000fe40007ffe0ff */
.L_x_3444:
        /* <DEDUP_REMOVED lines=36> */
.L_x_3443:
        /* <DEDUP_REMOVED lines=22> */
.L_x_3445:
        /* <DEDUP_REMOVED lines=11> */
.L_x_3438:
[----:B------:R-:W-:Y:S05]  /*0c60*/  BSYNC B0 ;  /* 0x0000000000007941 */ /* 0x000fea0003800000 */
.L_x_3437:
        /* <DEDUP_REMOVED lines=14> */
.L_x_3448:
        /* <DEDUP_REMOVED lines=19> */
.L_x_3447:
        /* <DEDUP_REMOVED lines=14> */
.L_x_3449:
[----:B------:R-:W-:-:S13]  /*0f60*/  ISETP.LT.OR P0, PT, R3, R2, P0 ;  /* 0x000000020300720c */ /* 0x000fda0000701670 */
[----:B------:R-:W-:Y:S02]  /*0f70*/  @P0 IMAD R3, R0, 0x2, R3 ;  /* 0x0000000200030824 */ /* 0x000fe400078e0203 */
[----:B------:R-:W-:Y:S02]  /*0f80*/  @P0 IMAD.MOV.U32 R2, RZ, RZ, 0x2 ;  /* 0x00000002ff020424 */ /* 0x000fe400078e00ff */
[----:B------:R-:W-:-:S04]  /*0f90*/  @P0 IMAD R3, R3, c[0x0][0x18c], R4 ;  /* 0x0000630003030a24 */ /* 0x000fc800078e0204 */
[----:B------:R-:W-:-:S05]  /*0fa0*/  @P0 IMAD.WIDE R2, R3, R2, c[0x0][0x180] ;  /* 0x0000600003020625 */ /* 0x000fca00078e0202 */
[----:B------:R1:W-:Y:S02]  /*0fb0*/  @P0 STG.E.64 [R2.64], RZ ;  /* 0x000000ff02000986 */ /* 0x0003e4000c101b06 */
.L_x_3446:
        /* <DEDUP_REMOVED lines=14> */
.L_x_3451:
        /* <DEDUP_REMOVED lines=43> */
.L_x_3450:
        /* <DEDUP_REMOVED lines=77> */
.L_x_3461:
[----:B------:R-:W-:-:S13]  /*1820*/  ISETP.NE.AND P0, PT, R85, R82, PT ;  /* 0x000000525500720c */ /* 0x000fda0003f05270 */
[----:B------:R-:W-:Y:S01]  /*1830*/  @!P0 IADD3 R83, R83, 0x1, RZ ;  /* 0x0000000153538810 */ /* 0x000fe20007ffe0ff */
[----:B------:R-:W-:Y:S02]  /*1840*/  @!P0 IMAD.SHL.U32 R2, R85, 0x2, RZ ;  /* 0x0000000255028824 */ /* 0x000fe400078e00ff */
[----:B------:R-:W-:Y:S02]  /*1850*/  @!P0 IMAD.MOV.U32 R3, RZ, RZ, 0x2 ;  /* 0x00000002ff038424 */ /* 0x000fe400078e00ff */
[----:B------:R-:W-:Y:S02]  /*1860*/  @!P0 IMAD R0, R83, 0x8, R1 ;  /* 0x0000000853008824 */ /* 0x000fe400078e0201 */
[----:B------:R-:W-:-:S03]  /*1870*/  @!P0 IMAD.WIDE R2, R2, R3, c[0x0][0x198] ;  /* 0x0000660002028625 */ /* 0x000fc600078e0203 */
[----:B------:R-:W2:Y:S04]  /*1880*/  @!P0 LDL.64 R4, [R0] ;  /* 0x0000000000048983 */ /* 0x000ea80000100a00 */
[----:B------:R0:W3:Y:S01]  /*1890*/  @!P0 LDG.E.U16.CONSTANT R2, [R2.64+0x2] ;  /* 0x0000020602028981 */ /* 0x0000e2000c1e9500 */
[----:B------:R-:W-:Y:S02]  /*18a0*/  IMAD.MOV.U32 R13, RZ, RZ, R29 ;  /* 0x000000ffff0d7224 */ /* 0x000fe400078e001d */
        /* <DEDUP_REMOVED lines=27> */
[----:B------:R-:W-:Y:S02]  /*1a60*/  LOP3.LUT R30, R6, 0xff, RZ, 0xc0, !PT ;  /* 0x000000ff061e7812 */ /* 0x000fe400078ec0ff */
        /* <DEDUP_REMOVED lines=38> */
[C---:B-----5:R-:W-:Y:S02]  /*1cd0*/  LEA.HI R26, R22.reuse, 0xffffff80, RZ, 0x8 ;  /* 0xffffff80161a7811 */ /* 0x060fe400078f40ff */
        /* <DEDUP_REMOVED lines=143> */
.L_x_3454:
        /* <DEDUP_REMOVED lines=61> */
[-C--:B------:R-:W-:Y:S02]  /*29a0*/  FFMA.FTZ R29, R29, R5.reuse, R30 ;  /* 0x000000051d1d7223 */ /* 0x080fe4000001001e */
[----:B------:R-:W-:Y:S02]  /*29b0*/  FFMA.FTZ R5, R35, R5, R50 ;  /* 0x0000000523057223 */ /* 0x000fe40000010032 */
[-C--:B------:R-:W-:Y:S02]  /*29c0*/  FFMA.FTZ R7, R20, R6.reuse, R7 ;  /* 0x0000000614077223 */ /* 0x080fe40000010007 */
[-C--:B------:R-:W-:Y:S01]  /*29d0*/  FFMA.FTZ R19, R21, R6.reuse, R19 ;  /* 0x0000000615137223 */ /* 0x080fe20000010013 */
[----:B------:R-:W-:Y:S01]  /*29e0*/  HADD2.F32 R21, -RZ, R88.H1_H1 ;  /* 0x30000058ff157230 */ /* 0x000fe20000004100 */
[----:B------:R-:W-:-:S02]  /*29f0*/  FFMA.FTZ R29, R22, R6, R29 ;  /* 0x00000006161d7223 */ /* 0x000fc4000001001d */
[----:B------:R-:W-:Y:S02]  /*2a00*/  FFMA.FTZ R5, R23, R6, R5 ;  /* 0x0000000617057223 */ /* 0x000fe40000010005 */
        /* <DEDUP_REMOVED lines=23> */
.L_x_3453:
        /* <DEDUP_REMOVED lines=206> */
.L_x_3456:
        /* <DEDUP_REMOVED lines=91> */
.L_x_3455:
        /* <DEDUP_REMOVED lines=205> */
.L_x_3458:
        /* <DEDUP_REMOVED lines=91> */
.L_x_3457:
        /* <DEDUP_REMOVED lines=205> */
.L_x_3460:
        /* <DEDUP_REMOVED lines=91> */
.L_x_3459:
        /* <DEDUP_REMOVED lines=9> */
[----:B------:R-:W-:Y:S02]  /*63a0*/  IMAD.MOV.U32 R7, RZ, RZ, R3 ;  /* 0x000000ffff077224 */ /* 0x000fe400078e0003 */
[----:B------:R-:W-:-:S08]  /*63b0*/  IMAD.MOV.U32 R29, RZ, RZ, R13 ;  /* 0x000000ffff1d7224 */ /* 0x000fd000078e000d */
[----:B------:R-:W-:Y:S05]  /*63c0*/  @!P0 BRA P2, `(.L_x_3461) ;  /* 0xffffb45000008947 */ /* 0x000fea000103ffff */
.L_x_3452:
        /* <DEDUP_REMOVED lines=8> */
.L_x_3467:
        /* <DEDUP_REMOVED lines=64> */
[----:B------:R-:W-:-:S02]  /*6850*/  LOP3.LUT R23, R23, 0x300030, R20, 0xf8, !PT ;  /* 0x0030003017177812 */ /* 0x000fc400078ef814 */
[----:B------:R-:W-:Y:S02]  /*6860*/  LOP3.LUT R22, R12, 0x300030, R13, 0xf8, !PT ;  /* 0x003000300c167812 */ /* 0x000fe400078ef80d */
[----:B------:R-:W-:Y:S02]  /*6870*/  LOP3.LUT R20, R26, 0x300030, R21, 0xf8, !PT ;  /* 0x003000301a147812 */ /* 0x000fe400078ef815 */
[--C-:B--2---:R-:W-:Y:S02]  /*6880*/  SHF.R.U32.HI R12, RZ, 0xc, R4.reuse ;  /* 0x0000000cff0c7819 */ /* 0x104fe40000011604 */
[----:B------:R-:W-:Y:S02]  /*6890*/  LOP3.LUT R25, R4, 0x3f003f, RZ, 0xc0, !PT ;  /* 0x003f003f04197812 */ /* 0x000fe400078ec0ff */
[----:B------:R-:W-:Y:S02]  /*68a0*/  SHF.R.U32.HI R26, RZ, 0x6, R4 ;  /* 0x00000006ff1a7819 */ /* 0x000fe40000011604 */
[----:B------:R-:W-:-:S02]  /*68b0*/  SHF.R.U32.HI R4, RZ, 0xc, R5 ;  /* 0x0000000cff047819 */ /* 0x000fc40000011605 */
[----:B------:R-:W-:Y:S02]  /*68c0*/  LOP3.LUT R21, R37, 0x300030, R38, 0xf8, !PT ;  /* 0x0030003025157812 */ /* 0x000fe400078ef826 */
[----:B------:R-:W-:Y:S02]  /*68d0*/  SHF.R.U32.HI R36, RZ, 0xc, R7 ;  /* 0x0000000cff247819 */ /* 0x000fe40000011607 */
        /* <DEDUP_REMOVED lines=8> */
[----:B------:R-:W-:Y:S02]  /*6960*/  LOP3.LUT R47, R7, 0x3f003f, RZ, 0xc0, !PT ;  /* 0x003f003f072f7812 */ /* 0x000fe400078ec0ff */
[----:B------:R-:W-:-:S02]  /*6970*/  LOP3.LUT R4, R5, 0x300030, R18, 0xf8, !PT ;  /* 0x0030003005047812 */ /* 0x000fc400078ef812 */
[----:B------:R-:W-:Y:S02]  /*6980*/  LOP3.LUT R12, R19, 0x64006400, RZ, 0xfc, !PT ;  /* 0x64006400130c7812 */ /* 0x000fe400078efcff */
[----:B------:R-:W-:Y:S02]  /*6990*/  SHF.R.U32.HI R48, RZ, 0x6, R7 ;  /* 0x00000006ff307819 */ /* 0x000fe40000011607 */
[----:B------:R-:W-:Y:S02]  /*69a0*/  LOP3.LUT R5, R6, 0x300030, R39, 0xf8, !PT ;  /* 0x0030003006057812 */ /* 0x000fe400078ef827 */
[----:B------:R-:W-:Y:S02]  /*69b0*/  LOP3.LUT R19, R24, 0x64006400, RZ, 0xfc, !PT ;  /* 0x6400640018137812 */ /* 0x000fe400078efcff */
[----:B------:R-:W-:Y:S02]  /*69c0*/  LOP3.LUT R7, R13, 0xf000f, RZ, 0xc0, !PT ;  /* 0x000f000f0d077812 */ /* 0x000fe400078ec0ff */
        /* <DEDUP_REMOVED lines=13> */
[----:B------:R-:W-:Y:S02]  /*6aa0*/  LOP3.LUT R7, R7, 0x300030, R44, 0xf8, !PT ;  /* 0x0030003007077812 */ /* 0x000fe400078ef82c */
[----:B------:R-:W-:Y:S02]  /*6ab0*/  LOP3.LUT R37, R37, 0x64006400, RZ, 0xfc, !PT ;  /* 0x6400640025257812 */ /* 0x000fe400078efcff */
[----:B------:R-:W-:-:S02]  /*6ac0*/  LOP3.LUT R33, R33, 0x3f003f, RZ, 0xc0, !PT ;  /* 0x003f003f21217812 */ /* 0x000fc400078ec0ff */
[----:B------:R-:W-:Y:S01]  /*6ad0*/  LOP3.LUT R41, R29, 0x3f003f, RZ, 0xc0, !PT ;  /* 0x003f003f1d297812 */ /* 0x000fe200078ec0ff */
        /* <DEDUP_REMOVED lines=94> */
.L_x_3464:
        /* <DEDUP_REMOVED lines=43> */
.L_x_3463:
        /* <DEDUP_REMOVED lines=14> */
[----:B------:R-:W-:Y:S02]  /*7450*/  SHF.R.U32.HI R31, RZ, 0xc, R26 ;  /* 0x0000000cff1f7819 */ /* 0x000fe4000001161a */
        /* <DEDUP_REMOVED lines=10> */
[----:B------:R-:W-:Y:S02]  /*7500*/  SHF.R.U32.HI R35, RZ, 0x6, R25 ;  /* 0x00000006ff237819 */ /* 0x000fe40000011619 */
[----:B------:R-:W-:Y:S02]  /*7510*/  LOP3.LUT R37, R26, 0x3f003f, RZ, 0xc0, !PT ;  /* 0x003f003f1a257812 */ /* 0x000fe400078ec0ff */
[----:B------:R-:W-:-:S02]  /*7520*/  SHF.R.U32.HI R38, RZ, 0x6, R26 ;  /* 0x00000006ff267819 */ /* 0x000fc4000001161a */
[--C-:B------:R-:W-:Y:S02]  /*7530*/  SHF.R.U32.HI R36, RZ, 0x8, R22.reuse ;  /* 0x00000008ff247819 */ /* 0x100fe40000011616 */
[----:B------:R-:W-:Y:S02]  /*7540*/  LOP3.LUT R31, R31, 0xf000f, RZ, 0xc0, !PT ;  /* 0x000f000f1f1f7812 */ /* 0x000fe400078ec0ff */
[----:B------:R-:W-:Y:S02]  /*7550*/  LOP3.LUT R43, R27, 0x3f003f, RZ, 0xc0, !PT ;  /* 0x003f003f1b2b7812 */ /* 0x000fe400078ec0ff */
[----:B------:R-:W-:Y:S02]  /*7560*/  SHF.R.U32.HI R46, RZ, 0x6, R27 ;  /* 0x00000006ff2e7819 */ /* 0x000fe4000001161b */
[----:B------:R-:W-:Y:S02]  /*7570*/  SHF.R.U32.HI R42, RZ, 0xa, R22 ;  /* 0x0000000aff2a7819 */ /* 0x000fe40000011616 */
[----:B------:R-:W-:-:S02]  /*7580*/  LOP3.LUT R25, R22, 0x3f003f, RZ, 0xc0, !PT ;  /* 0x003f003f16197812 */ /* 0x000fc400078ec0ff */
[----:B------:R-:W-:Y:S02]  /*7590*/  SHF.R.U32.HI R26, RZ, 0x6, R22 ;  /* 0x00000006ff1a7819 */ /* 0x000fe40000011616 */
[--C-:B------:R-:W-:Y:S02]  /*75a0*/  SHF.R.U32.HI R34, RZ, 0xa, R21.reuse ;  /* 0x0000000aff227819 */ /* 0x100fe40000011615 */
        /* <DEDUP_REMOVED lines=10> */
[----:B------:R-:W-:Y:S02]  /*7650*/  LOP3.LUT R12, R4, 0x3f003f, RZ, 0xc0, !PT ;  /* 0x003f003f040c7812 */ /* 0x000fe400078ec0ff */
[----:B------:R-:W-:Y:S02]  /*7660*/  SHF.R.U32.HI R13, RZ, 0x6, R4 ;  /* 0x00000006ff0d7819 */ /* 0x000fe40000011604 */
[----:B------:R-:W-:Y:S02]  /*7670*/  SHF.R.U32.HI R6, RZ, 0xc, R7 ;  /* 0x0000000cff067819 */ /* 0x000fe40000011607 */
        /* <DEDUP_REMOVED lines=16> */
[----:B------:R-:W-:Y:S02]  /*7780*/  LOP3.LUT R5, R5, 0x300030, R34, 0xf8, !PT ;  /* 0x0030003005057812 */ /* 0x000fe400078ef822 */
[----:B------:R-:W-:Y:S02]  /*7790*/  LOP3.LUT R45, R43, 0x64006400, RZ, 0xfc, !PT ;  /* 0x640064002b2d7812 */ /* 0x000fe400078efcff */
[----:B------:R-:W-:Y:S02]  /*77a0*/  SHF.R.U32.HI R23, RZ, 0x6, R23 ;  /* 0x00000006ff177819 */ /* 0x000fe40000011617 */
        /* <DEDUP_REMOVED lines=118> */
.L_x_3466:
        /* <DEDUP_REMOVED lines=44> */
.L_x_3465:
        /* <DEDUP_REMOVED lines=9> */
.L_x_3462:
        /* <DEDUP_REMOVED lines=8> */
.L_x_3471:
[----:B------:R-:W-:Y:S01]  /*82e0*/  ISETP.NE.AND P2, PT, R85, R82, PT ;  /* 0x000000525500720c */ /* 0x000fe20003f45270 */
[----:B------:R-:W-:Y:S02]  /*82f0*/  IMAD.MOV.U32 R13, RZ, RZ, c[0x0][0x18c] ;  /* 0x00006300ff0d7624 */ /* 0x000fe400078e00ff */
[----:B------:R-:W-:-:S04]  /*8300*/  IMAD.MOV.U32 R28, RZ, RZ, R12 ;  /* 0x000000ffff1c7224 */ /* 0x000fc800078e000c */
[----:B-----5:R-:W-:Y:S02]  /*8310*/  IMAD.WIDE R24, R13, 0x4, R28 ;  /* 0x000000040d187825 */ /* 0x020fe400078e021c */
[----:B------:R-:W5:Y:S04]  /*8320*/  LDG.E.128.CONSTANT R28, [R28.64] ;  /* 0x000000061c1c7981 */ /* 0x000f68000c1e9d00 */
        /* <DEDUP_REMOVED lines=65> */
[----:B------:R-:W-:-:S02]  /*8740*/  LOP3.LUT R48, R32, 0x10001, RZ, 0xc0, !PT ;  /* 0x0001000120307812 */ /* 0x000fc400078ec0ff */
        /* <DEDUP_REMOVED lines=20> */
[----:B------:R-:W-:Y:S02]  /*8890*/  LOP3.LUT R52, R29, 0x10001, RZ, 0xc0, !PT ;  /* 0x000100011d347812 */ /* 0x000fe400078ec0ff */
[----:B------:R-:W-:Y:S02]  /*88a0*/  LOP3.LUT R48, R48, 0x20002, R31, 0xf8, !PT ;  /* 0x0002000230307812 */ /* 0x000fe400078ef81f */
[----:B------:R-:W-:Y:S02]  /*88b0*/  LOP3.LUT R41, R41, 0x10001, RZ, 0xc0, !PT ;  /* 0x0001000129297812 */ /* 0x000fe400078ec0ff */
[----:B------:R-:W-:-:S02]  /*88c0*/  LOP3.LUT R11, R30, 0x10001, RZ, 0xc0, !PT ;  /* 0x000100011e0b7812 */ /* 0x000fc400078ec0ff */
[----:B------:R-:W-:Y:S02]  /*88d0*/  PRMT R31, R84, 0x9910, RZ ;  /* 0x00009910541f7816 */ /* 0x000fe400000000ff */
[----:B------:R-:W-:Y:S02]  /*88e0*/  LOP3.LUT R52, R52, 0x20002, R43, 0xf8, !PT ;  /* 0x0002000234347812 */ /* 0x000fe400078ef82b */
[----:B------:R-:W-:Y:S01]  /*88f0*/  LOP3.LUT R41, R41, 0x20002, R42, 0xf8, !PT ;  /* 0x0002000229297812 */ /* 0x000fe200078ef82a */
[----:B------:R-:W-:Y:S01]  /*8900*/  IMAD.MOV.U32 R29, RZ, RZ, R31 ;  /* 0x000000ffff1d7224 */ /* 0x000fe200078e001f */
[----:B------:R-:W-:Y:S02]  /*8910*/  LOP3.LUT R11, R11, 0x20002, R44, 0xf8, !PT ;  /* 0x000200020b0b7812 */ /* 0x000fe400078ef82c */
[----:B------:R-:W-:Y:S02]  /*8920*/  LOP3.LUT R52, R52, 0x40004, R21, 0xf8, !PT ;  /* 0x0004000434347812 */ /* 0x000fe400078ef815 */
[----:B------:R-:W-:-:S02]  /*8930*/  LOP3.LUT R45, R48, 0x40004, R45, 0xf8, !PT ;  /* 0x00040004302d7812 */ /* 0x000fc400078ef82d */
[----:B------:R-:W-:Y:S02]  /*8940*/  LOP3.LUT R20, R41, 0x40004, R20, 0xf8, !PT ;  /* 0x0004000429147812 */ /* 0x000fe400078ef814 */
[----:B------:R-:W-:Y:S02]  /*8950*/  LOP3.LUT R11, R11, 0x40004, R22, 0xf8, !PT ;  /* 0x000400040b0b7812 */ /* 0x000fe400078ef816 */
[----:B------:R-:W-:Y:S02]  /*8960*/  ISETP.NE.AND P2, PT, R29, RZ, PT ;  /* 0x000000ff1d00720c */ /* 0x000fe40003f45270 */
[----:B------:R-:W-:Y:S02]  /*8970*/  LOP3.LUT R9, R52, 0x80008, R9, 0xf8, !PT ;  /* 0x0008000834097812 */ /* 0x000fe400078ef809 */
[----:B------:R-:W-:Y:S02]  /*8980*/  LOP3.LUT R21, R45, 0x80008, R46, 0xf8, !PT ;  /* 0x000800082d157812 */ /* 0x000fe400078ef82e */
        /* <DEDUP_REMOVED lines=105> */
[----:B------:R-:W-:Y:S02]  /*9020*/  SHF.R.U32.HI R45, RZ, 0xa, R4 ;  /* 0x0000000aff2d7819 */ /* 0x000fe40000011604 */
[--C-:B------:R-:W-:Y:S02]  /*9030*/  SHF.R.U32.HI R11, RZ, 0xb, R5.reuse ;  /* 0x0000000bff0b7819 */ /* 0x100fe40000011605 */
[----:B------:R-:W-:Y:S02]  /*9040*/  SHF.R.U32.HI R46, RZ, 0xa, R5 ;  /* 0x0000000aff2e7819 */ /* 0x000fe40000011605 */
[----:B------:R-:W-:-:S02]  /*9050*/  SHF.R.U32.HI R20, RZ, 0xb, R6 ;  /* 0x0000000bff147819 */ /* 0x000fc40000011606 */
[----:B------:R-:W-:Y:S02]  /*9060*/  SHF.R.U32.HI R47, RZ, 0xa, R6 ;  /* 0x0000000aff2f7819 */ /* 0x000fe40000011606 */
[--C-:B------:R-:W-:Y:S02]  /*9070*/  SHF.R.U32.HI R23, RZ, 0xb, R7.reuse ;  /* 0x0000000bff177819 */ /* 0x100fe40000011607 */
        /* <DEDUP_REMOVED lines=136> */
.L_x_3470:
        /* <DEDUP_REMOVED lines=77> */
.L_x_3469:
[----:B0-----:R-:W-:Y:S01]  /*9dd0*/  IADD3 R85, R85, 0x20, RZ ;  /* 0x0000002055557810 */ /* 0x001fe20007ffe0ff */
[----:B------:R-:W-:Y:S01]  /*9de0*/  IMAD.WIDE R90, R13, 0x4, R90 ;  /* 0x000000040d5a7825 */ /* 0x000fe200078e025a */
[----:B------:R-:W-:Y:S02]  /*9df0*/  UIADD3 UR4, UR4, 0x40, URZ ;  /* 0x0000004004047890 */ /* 0x000fe4000fffe03f */
[C---:B------:R-:W-:Y:S01]  /*9e00*/  ISETP.GE.AND P2, PT, R85.reuse, c[0x0][0x1b0], PT ;  /* 0x00006c0055007a0c */ /* 0x040fe20003f46270 */
[----:B------:R-:W-:Y:S01]  /*9e10*/  IMAD.MOV.U32 R12, RZ, RZ, R90 ;  /* 0x000000ffff0c7224 */ /* 0x000fe200078e005a */
[----:B------:R-:W-:Y:S01]  /*9e20*/  ISETP.LT.AND P3, PT, R85, R86, PT ;  /* 0x000000565500720c */ /* 0x000fe20003f61270 */
[----:B-----5:R-:W-:-:S12]  /*9e30*/  IMAD.MOV.U32 R29, RZ, RZ, R91 ;  /* 0x000000ffff1d7224 */ /* 0x020fd800078e005b */
[----:B------:R-:W-:Y:S05]  /*9e40*/  @!P2 BRA P3, `(.L_x_3471) ;  /* 0xffffe4900000a947 */ /* 0x000fea000183ffff */
.L_x_3468:
        /* <DEDUP_REMOVED lines=18> */
.L_x_3475:
[----:B------:R-:W0:Y:S02]  /*9f70*/  LDS R6, [R5] ;  /* 0x0000000005067984 */ /* 0x000e240000000800 */
[----:B0-----:R-:W-:-:S06]  /*9f80*/  HADD2 R7, R6, R17 ;  /* 0x0000001106077230 */ /* 0x001fcc0000000000 */
[----:B------:R-:W0:Y:S02]  /*9f90*/  ATOMS.CAST.SPIN R7, [R5], R6, R7 ;  /* 0x000000060507738d */ /* 0x000e240001800007 */
[----:B0-----:R-:W-:-:S13]  /*9fa0*/  ISETP.EQ.U32.AND P0, PT, R7, 0x1, PT ;  /* 0x000000010700780c */ /* 0x001fda0003f02070 */
[----:B------:R-:W-:Y:S05]  /*9fb0*/  @!P0 BRA `(.L_x_3475) ;  /* 0xffffffb000008947 */ /* 0x000fea000383ffff */
[----:B------:R-:W-:Y:S05]  /*9fc0*/  BRA `(.L_x_3473) ;  /* 0x0000003000007947 */ /* 0x000fea0003800000 */
.L_x_3474:
[----:B------:R-:W2:Y:S02]  /*9fd0*/  LD.E R5, [R2.64] ;  /* 0x0000000602057980 */ /* 0x000ea4000c101900 */
[----:B--2---:R-:W-:-:S05]  /*9fe0*/  IMAD.IADD R5, R17, 0x1, R5 ;  /* 0x0000000111057824 */ /* 0x004fca00078e0205 */
[----:B------:R0:W-:Y:S02]  /*9ff0*/  ST.E [R2.64], R5 ;  /* 0x0000000502007985 */ /* 0x0001e4000c101906 */
.L_x_3473:
[----:B------:R-:W-:Y:S05]  /*a000*/  BSYNC B0 ;  /* 0x0000000000007941 */ /* 0x000fea0003800000 */
.L_x_3472:
[----:B------:R-:W2:Y:S01]  /*a010*/  ATOM.E.ADD.F16x2.RN.STRONG.GPU P0, RZ, [R2.64+0x4], R16 ;  /* 0x0000041002ff798a */ /* 0x000ea2000810e9c6 */
[----:B------:R-:W-:Y:S01]  /*a020*/  BSSY B0, `(.L_x_3476) ;  /* 0x000000f000007945 */ /* 0x000fe20003800000 */
[----:B--2---:R-:W-:Y:S05]  /*a030*/  @P0 BRA `(.L_x_3477) ;  /* 0x000000d000000947 */ /* 0x004fea0003800000 */
[----:B------:R-:W1:Y:S02]  /*a040*/  QSPC.E.S P0, RZ, [R2+0x4] ;  /* 0x0000040002ff73aa */ /* 0x000e640000000500 */
[----:B-1----:R-:W-:Y:S05]  /*a050*/  @!P0 BRA `(.L_x_3478) ;  /* 0x0000008000008947 */ /* 0x002fea0003800000 */
[----:B0-----:R-:W-:-:S04]  /*a060*/  IADD3 R2, R2, 0x4, RZ ;  /* 0x0000000402027810 */ /* 0x001fc80007ffe0ff */
[----:B------:R-:W-:-:S05]  /*a070*/  LOP3.LUT R2, R2, 0xffffff, RZ, 0xc0, !PT ;  /* 0x00ffffff02027812 */ /* 0x000fca00078ec0ff */
.L_x_3479:
[----:B------:R-:W0:Y:S02]  /*a080*/  LDS R6, [R2] ;  /* 0x0000000002067984 */ /* 0x000e240000000800 */
[----:B0-----:R-:W-:-:S10]  /*a090*/  HFMA2.MMA R7, R6, 1, 1, R16 ;  /* 0x3c003c0006077835 */ /* 0x001fd40000000010 */
[----:B------:R-:W0:Y:S02]  /*a0a0*/  ATOMS.CAST.SPIN R7, [R2], R6, R7 ;  /* 0x000000060207738d */ /* 0x000e240001800007 */
[----:B0-----:R-:W-:-:S13]  /*a0b0*/  ISETP.EQ.U32.AND P0, PT, R7, 0x1, PT ;  /* 0x000000010700780c */ /* 0x001fda0003f02070 */
[----:B------:R-:W-:Y:S05]  /*a0c0*/  @!P0 BRA `(.L_x_3479) ;  /* 0xffffffb000008947 */ /* 0x000fea000383ffff */
[----:B------:R-:W-:Y:S05]  /*a0d0*/  BRA `(.L_x_3477) ;  /* 0x0000003000007947 */ /* 0x000fea0003800000 */
.L_x_3478:
[----:B0-----:R-:W2:Y:S02]  /*a0e0*/  LD.E R5, [R2.64+0x4] ;  /* 0x0000040602057980 */ /* 0x001ea4000c101900 */
[----:B--2---:R-:W-:-:S05]  /*a0f0*/  IMAD.IADD R5, R16, 0x1, R5 ;  /* 0x0000000110057824 */ /* 0x004fca00078e0205 */
[----:B------:R0:W-:Y:S02]  /*a100*/  ST.E [R2.64+0x4], R5 ;  /* 0x0000040502007985 */ /* 0x0001e4000c101906 */
.L_x_3477:
[----:B------:R-:W-:Y:S05]  /*a110*/  BSYNC B0 ;  /* 0x0000000000007941 */ /* 0x000fea0003800000 */
.L_x_3476:
        /* <DEDUP_REMOVED lines=10> */
.L_x_3483:
[----:B------:R-:W0:Y:S02]  /*a1c0*/  LDS R4, [R0] ;  /* 0x0000000000047984 */ /* 0x000e240000000800 */
[----:B0-----:R-:W-:-:S06]  /*a1d0*/  HADD2 R5, R4, R15 ;  /* 0x0000000f04057230 */ /* 0x001fcc0000000000 */
[----:B------:R-:W0:Y:S02]  /*a1e0*/  ATOMS.CAST.SPIN R5, [R0], R4, R5 ;  /* 0x000000040005738d */ /* 0x000e240001800005 */
[----:B0-----:R-:W-:-:S13]  /*a1f0*/  ISETP.EQ.U32.AND P0, PT, R5, 0x1, PT ;  /* 0x000000010500780c */ /* 0x001fda0003f02070 */
[----:B------:R-:W-:Y:S05]  /*a200*/  @!P0 BRA `(.L_x_3483) ;  /* 0xffffffb000008947 */ /* 0x000fea000383ffff */
[----:B------:R-:W-:Y:S05]  /*a210*/  BRA `(.L_x_3481) ;  /* 0x0000003000007947 */ /* 0x000fea0003800000 */
.L_x_3482:
[----:B------:R-:W2:Y:S02]  /*a220*/  LD.E R0, [R2.64] ;  /* 0x0000000602007980 */ /* 0x000ea4000c101900 */
[----:B--2---:R-:W-:-:S05]  /*a230*/  IMAD.IADD R5, R15, 0x1, R0 ;  /* 0x000000010f057824 */ /* 0x004fca00078e0200 */
[----:B------:R0:W-:Y:S02]  /*a240*/  ST.E [R2.64], R5 ;  /* 0x0000000502007985 */ /* 0x0001e4000c101906 */
.L_x_3481:
[----:B------:R-:W-:Y:S05]  /*a250*/  BSYNC B0 ;  /* 0x0000000000007941 */ /* 0x000fea0003800000 */
.L_x_3480:
[----:B------:R-:W2:Y:S02]  /*a260*/  ATOM.E.ADD.F16x2.RN.STRONG.GPU P0, RZ, [R2.64+0x4], R14 ;  /* 0x0000040e02ff798a */ /* 0x000ea4000810e9c6 */
[----:B--2---:R-:W-:Y:S05]  /*a270*/  @P0 EXIT ;  /* 0x000000000000094d */ /* 0x004fea0003800000 */
[----:B------:R-:W1:Y:S02]  /*a280*/  QSPC.E.S P0, RZ, [R2+0x4] ;  /* 0x0000040002ff73aa */ /* 0x000e640000000500 */
[----:B-1----:R-:W-:Y:S05]  /*a290*/  @!P0 BRA `(.L_x_3484) ;  /* 0x0000008000008947 */ /* 0x002fea0003800000 */
[----:B0-----:R-:W-:-:S04]  /*a2a0*/  IADD3 R2, R2, 0x4, RZ ;  /* 0x0000000402027810 */ /* 0x001fc80007ffe0ff */
[----:B------:R-:W-:-:S05]  /*a2b0*/  LOP3.LUT R2, R2, 0xffffff, RZ, 0xc0, !PT ;  /* 0x00ffffff02027812 */ /* 0x000fca00078ec0ff */
.L_x_3485:
[----:B------:R-:W0:Y:S02]  /*a2c0*/  LDS R4, [R2] ;  /* 0x0000000002047984 */ /* 0x000e240000000800 */
[----:B0-----:R-:W-:-:S10]  /*a2d0*/  HFMA2.MMA R5, R4, 1, 1, R14 ;  /* 0x3c003c0004057835 */ /* 0x001fd4000000000e */
[----:B------:R-:W0:Y:S02]  /*a2e0*/  ATOMS.CAST.SPIN R5, [R2], R4, R5 ;  /* 0x000000040205738d */ /* 0x000e240001800005 */
[----:B0-----:R-:W-:-:S13]  /*a2f0*/  ISETP.EQ.U32.AND P0, PT, R5, 0x1, PT ;  /* 0x000000010500780c */ /* 0x001fda0003f02070 */
[----:B------:R-:W-:Y:S05]  /*a300*/  @!P0 BRA `(.L_x_3485) ;  /* 0xffffffb000008947 */ /* 0x000fea000383ffff */
[----:B------:R-:W-:Y:S05]  /*a310*/  EXIT ;  /* 0x000000000000794d */ /* 0x000fea0003800000 */
.L_x_3484:
[----:B------:R-:W2:Y:S02]  /*a320*/  LD.E R0, [R2.64+0x4] ;  /* 0x0000040602007980 */ /* 0x000ea4000c101900 */
[----:B0-2---:R-:W-:-:S05]  /*a330*/  IMAD.IADD R5, R14, 0x1, R0 ;  /* 0x000000010e057824 */ /* 0x005fca00078e0200 */
[----:B------:R-:W-:Y:S01]  /*a340*/  ST.E [R2.64+0x4], R5 ;  /* 0x0000040502007985 */ /* 0x000fe2000c101906 */
[----:B------:R-:W-:Y:S05]  /*a350*/  EXIT ;  /* 0x000000000000794d */ /* 0x000fea0003800000 */
.L_x_3486:
        /* <DEDUP_REMOVED lines=10> */
.L_x_4793:


//--------------------- .text._Z23gemm_half_q_half_kernelILi2ELi152ELb1ELb0ELi64EEvPK6__halfPKjS4_S2_PS0_iiiiPKtS7_iiiiiibS2_i --------------------------
	.section	.text._Z23gemm_half_q_half_kernelILi2ELi152ELb1ELb0ELi64EEvPK6__halfPKjS4_S2_PS0_iiiiPKtS7_iiiiiibS2_i,"ax",@progbits
	.sectioninfo	@"SHI_REGISTERS=108"
	.align	128
        .global         _Z23gemm_half_q_half_kernelILi2ELi152ELb1ELb0ELi64EEvPK6__halfPKjS4_S2_PS0_iiiiPKtS7_iiiiiibS2_i
        .type           _Z23gemm_half_q_half_kernelILi2ELi152ELb1ELb0ELi64EEvPK6__halfPKjS4_S2_PS0_iiiiPKtS7_iiiiiibS2_i,@function
        .size           _Z23gemm_half_q_half_kernelILi2ELi152ELb1ELb0ELi64EEvPK6__halfPKjS4_S2_PS0_iiiiPKtS7_iiiiiibS2_i,(.L_x_4794 - _Z23gemm_half_q_half_kernelILi2ELi152ELb1ELb0ELi64EEvPK6__halfPKjS4_S2_PS0_iiiiPKtS7_iiiiiibS2_i)
        .other          _Z23gemm_half_q_half_kernelILi2ELi152ELb1ELb0ELi64EEvPK6__halfPKjS4_S2_PS0_iiiiPKtS7_iiiiiibS2_i,@"STO_CUDA_ENTRY STV_DEFAULT"
_Z23gemm_half_q_half_kernelILi2ELi152ELb1ELb0ELi64EEvPK6__halfPKjS4_S2_PS0_iiiiPKtS7_iiiiiibS2_i:
.text._Z23gemm_half_q_half_kernelILi2ELi152ELb1ELb0ELi64EEvPK6__halfPKjS4_S2_PS0_iiiiPKtS7_iiiiiibS2_i:
        /* <DEDUP_REMOVED lines=25> */
.L_x_3487:
        /* <DEDUP_REMOVED lines=27> */
.L_x_3492:
        /* <DEDUP_REMOVED lines=36> */
.L_x_3491:
        /* <DEDUP_REMOVED lines=22> */
.L_x_3493:
        /* <DEDUP_REMOVED lines=12> */
.L_x_3490:
[----:B------:R-:W-:Y:S01]  /*07a0*/  ISETP.GT.AND P2, PT, R3, 0x3, PT ;  /* 0x000000030300780c */ /* 0x000fe20003f44270 */
[----:B------:R-:W-:Y:S01]  /*07b0*/  IMAD.SHL.U32 R24, R12, 0x2, RZ ;  /* 0x000000020c187824 */ /* 0x000fe200078e00ff */
[----:B------:R-:W-:Y:S01]  /*07c0*/  PLOP3.LUT P0, PT, PT, PT, PT, 0x80, 0x0 ;  /* 0x000000000000781c */ /* 0x000fe20003f0f070 */
[----:B------:R-:W-:-:S10]  /*07d0*/  IMAD.MOV.U32 R7, RZ, RZ, RZ ;  /* 0x000000ffff077224 */ /* 0x000fd400078e00ff */
[----:B------:R-:W-:Y:S05]  /*07e0*/  @!P2 BRA `(.L_x_3494) ;  /* 0x000002600000a947 */ /* 0x000fea0003800000 */
[----:B------:R-:W-:Y:S02]  /*07f0*/  PLOP3.LUT P0, PT, PT, PT, PT, 0x8, 0x0 ;  /* 0x000000000000781c */ /* 0x000fe40003f0e170 */
[----:B------:R-:W-:Y:S02]  /*0800*/  IADD3 R26, R3, -0x3, RZ ;  /* 0xfffffffd031a7810 */ /* 0x000fe40007ffe0ff */
.L_x_3495:
        /* <DEDUP_REMOVED lines=36> */
.L_x_3494:
        /* <DEDUP_REMOVED lines=22> */
.L_x_3496:
        /* <DEDUP_REMOVED lines=11> */
.L_x_3489:
[----:B------:R-:W-:Y:S05]  /*0c60*/  BSYNC B0 ;  /* 0x0000000000007941 */ /* 0x000fea0003800000 */
.L_x_3488:
        /* <DEDUP_REMOVED lines=14> */
.L_x_3499:
        /* <DEDUP_REMOVED lines=19> */
.L_x_3498:
        /* <DEDUP_REMOVED lines=14> */
.L_x_3500:
[----:B------:R-:W-:-:S13]  /*0f60*/  ISETP.LT.OR P0, PT, R7, R3, P0 ;  /* 0x000000030700720c */ /* 0x000fda0000701670 */
[----:B------:R-:W-:Y:S02]  /*0f70*/  @P0 IMAD R7, R2, 0x2, R7 ;  /* 0x0000000202070824 */ /* 0x000fe400078e0207 */
[----:B------:R-:W-:Y:S02]  /*0f80*/  @P0 IMAD.MOV.U32 R3, RZ, RZ, 0x2 ;  /* 0x00000002ff030424 */ /* 0x000fe400078e00ff */
[----:B------:R-:W-:-:S04]  /*0f90*/  @P0 IMAD R2, R7, c[0x0][0x18c], R6 ;  /* 0x0000630007020a24 */ /* 0x000fc800078e0206 */
[----:B------:R-:W-:-:S05]  /*0fa0*/  @P0 IMAD.WIDE R2, R2, R3, c[0x0][0x180] ;  /* 0x0000600002020625 */ /* 0x000fca00078e0203 */
[----:B------:R1:W-:Y:S02]  /*0fb0*/  @P0 STG.E.64 [R2.64], RZ ;  /* 0x000000ff02000986 */ /* 0x0003e4000c101b06 */
.L_x_3497:
        /* <DEDUP_REMOVED lines=14> */
.L_x_3502:
        /* <DEDUP_REMOVED lines=43> */
.L_x_3501:
        /* <DEDUP_REMOVED lines=52> */
[----:B------:R-:W-:-:S02]  /*1690*/  PRMT R21, RZ, 0x5410, RZ ;  /* 0x00005410ff157816 */ /* 0x000fc400000000ff */
[----:B------:R-:W-:Y:S02]  /*16a0*/  PRMT R20, RZ, 0x5410, RZ ;  /* 0x00005410ff147816 */ /* 0x000fe400000000ff */
[----:B------:R-:W-:-:S05]  /*16b0*/  IADD3 R0, R8, R0, R3 ;  /* 0x0000000008007210 */ /* 0x000fca0007ffe003 */
        /* <DEDUP_REMOVED lines=24> */
[----:B------:R-:W-:Y:S02]  /*1840*/  PRMT R22, RZ, 0x7610, R22 ;  /* 0x00007610ff167816 */ /* 0x000fe40000000016 */
.L_x_3512:
        /* <DEDUP_REMOVED lines=213> */
.L_x_3505:
        /* <DEDUP_REMOVED lines=41> */
[--C-:B0-----:R-:W-:Y:S01]  /*2830*/  HADD2.F32 R7, -RZ, R4.reuse.H0_H0 ;  /* 0x20000004ff077230 */ /* 0x101fe20000004100 */
[-C--:B------:R-:W-:Y:S01]  /*2840*/  FFMA.FTZ R6, R6, R54.reuse, R33 ;  /* 0x0000003606067223 */ /* 0x080fe20000010021 */
[----:B------:R-:W-:Y:S01]  /*2850*/  HADD2.F32 R4, -RZ, R4.H1_H1 ;  /* 0x30000004ff047230 */ /* 0x000fe20000004100 */
[-C--:B------:R-:W-:Y:S01]  /*2860*/  FFMA.FTZ R34, R34, R54.reuse, R35 ;  /* 0x0000003622227223 */ /* 0x080fe20000010023 */
[----:B------:R-:W-:Y:S01]  /*2870*/  HADD2.F32 R32, -RZ, R32.H0_H0 ;  /* 0x20000020ff207230 */ /* 0x000fe20000004100 */
[----:B------:R-:W-:-:S02]  /*2880*/  FFMA.FTZ R36, R45, R54, R41 ;  /* 0x000000362d247223 */ /* 0x000fc40000010029 */
        /* <DEDUP_REMOVED lines=23> */
[----:B------:R-:W-:Y:S01]  /*2a00*/  HADD2.F32 R5, -RZ, R2.H0_H0 ;  /* 0x20000002ff057230 */ /* 0x000fe20000004100 */
[----:B------:R-:W-:-:S02]  /*2a10*/  FFMA.FTZ R6, R6, R14, R23 ;  /* 0x0000000e06067223 */ /* 0x000fc40000010017 */
[-C--:B------:R-:W-:Y:S02]  /*2a20*/  FFMA.FTZ R8, R8, R14.reuse, R25 ;  /* 0x0000000e08087223 */ /* 0x080fe40000010019 */
[----:B------:R-:W-:Y:S01]  /*2a30*/  FFMA.FTZ R14, R50, R14, R7 ;  /* 0x0000000e320e7223 */ /* 0x000fe20000010007 */
[----:B------:R-:W-:Y:S01]  /*2a40*/  HADD2.F32 R7, -RZ, R2.H1_H1 ;  /* 0x30000002ff077230 */ /* 0x000fe20000004100 */
        /* <DEDUP_REMOVED lines=16> */
.L_x_3504:
        /* <DEDUP_REMOVED lines=203> */
.L_x_3507:
        /* <DEDUP_REMOVED lines=43> */
[--C-:B0-----:R-:W-:Y:S01]  /*3ab0*/  HADD2.F32 R5, -RZ, R6.reuse.H0_H0 ;  /* 0x20000006ff057230 */ /* 0x101fe20000004100 */
[-C--:B------:R-:W-:Y:S01]  /*3ac0*/  FFMA.FTZ R30, R30, R56.reuse, R31 ;  /* 0x000000381e1e7223 */ /* 0x080fe2000001001f */
[----:B------:R-:W-:Y:S01]  /*3ad0*/  HADD2.F32 R6, -RZ, R6.H1_H1 ;  /* 0x30000006ff067230 */ /* 0x000fe20000004100 */
        /* <DEDUP_REMOVED lines=45> */
.L_x_3506:
        /* <DEDUP_REMOVED lines=202> */
.L_x_3509:
        /* <DEDUP_REMOVED lines=91> */
.L_x_3508:
        /* <DEDUP_REMOVED lines=202> */
.L_x_3511:
        /* <DEDUP_REMOVED lines=91> */
.L_x_3510:
[----:B------:R-:W-:Y:S01]  /*6250*/  IADD3 R17, R17, 0x20, RZ ;  /* 0x0000002011117810 */ /* 0x000fe20007ffe0ff */
[----:B------:R-:W-:Y:S01]  /*6260*/  UIADD3 UR4, UR4, 0x40, URZ ;  /* 0x0000004004047890 */ /* 0x000fe2000fffe03f */
[----:B------:R-:W-:Y:S02]  /*6270*/  IMAD.WIDE R26, R15, 0x8, R26 ;  /* 0x000000080f1a7825 */ /* 0x000fe400078e021a */
[C---:B------:R-:W-:Y:S02]  /*6280*/  ISETP.GE.AND P2, PT, R17.reuse, c[0x0][0x1a8], PT ;  /* 0x00006a0011007a0c */ /* 0x040fe40003f46270 */
[----:B------:R-:W-:Y:S01]  /*6290*/  ISETP.LT.AND P3, PT, R17, R16, PT ;  /* 0x000000101100720c */ /* 0x000fe20003f61270 */
[----:B0-----:R-:W-:-:S12]  /*62a0*/  IMAD.WIDE R12, R15, 0x8, R12 ;  /* 0x000000080f0c7825 */ /* 0x001fd800078e020c */
[----:B------:R-:W-:Y:S05]  /*62b0*/  @!P2 BRA P3, `(.L_x_3512) ;  /* 0xffffb5900000a947 */ /* 0x000fea000183ffff */
.L_x_3503:
        /* <DEDUP_REMOVED lines=9> */
.L_x_3516:
[----:B------:R-:W-:Y:S01]  /*6350*/  ISETP.NE.AND P2, PT, R17, R28, PT ;  /* 0x0000001c1100720c */ /* 0x000fe20003f45270 */
[----:B------:R-:W-:-:S04]  /*6360*/  IMAD.MOV.U32 R23, RZ, RZ, c[0x0][0x18c] ;  /* 0x00006300ff177624 */ /* 0x000fc800078e00ff */
        /* <DEDUP_REMOVED lines=15> */
[----:B------:R-:W-:-:S02]  /*6460*/  @!P2 PRMT R0, R27, 0x7610, R0 ;  /* 0x000076101b00a816 */ /* 0x000fc40000000000 */
[----:B------:R-:W-:Y:S01]  /*6470*/  @!P2 PRMT R2, R2, 0x7610, R26 ;  /* 0x000076100202a816 */ /* 0x000fe2000000001a */
[----:B---3--:R-:W-:Y:S01]  /*6480*/  @!P2 IMAD.IADD R28, R4, 0x1, R17 ;  /* 0x00000001041ca824 */ /* 0x008fe200078e0211 */
[----:B------:R-:W-:Y:S01]  /*6490*/  @!P2 PRMT R0, R0, 0x7610, R27 ;  /* 0x000076100000a816 */ /* 0x000fe2000000001b */
[----:B------:R-:W-:Y:S01]  /*64a0*/  IMAD.WIDE R26, R23, 0x4, R6 ;  /* 0x00000004171a7825 */ /* 0x000fe200078e0206 */
[----:B------:R-:W-:Y:S05]  /*64b0*/  @!P1 BRA `(.L_x_3514) ;  /* 0x0000196000009947 */ /* 0x000fea0003800000 */
[----:B0-----:R-:W2:Y:S01]  /*64c0*/  LDG.E.128.CONSTANT R4, [R26.64] ;  /* 0x000000061a047981 */ /* 0x001ea2000c1e9d00 */
[----:B-----5:R-:W-:Y:S02]  /*64d0*/  SHF.R.U32.HI R73, RZ, 0xf, R14 ;  /* 0x0000000fff497819 */ /* 0x020fe4000001160e */
[----:B------:R-:W-:Y:S02]  /*64e0*/  SHF.R.U32.HI R65, RZ, 0xf, R13 ;  /* 0x0000000fff417819 */ /* 0x000fe4000001160d */
[----:B------:R-:W-:Y:S02]  /*64f0*/  SHF.R.U32.HI R80, RZ, 0xf, R15 ;  /* 0x0000000fff507819 */ /* 0x000fe4000001160f */
[----:B------:R-:W-:-:S02]  /*6500*/  SHF.R.U32.HI R45, RZ, 0xf, R12 ;  /* 0x0000000fff2d7819 */ /* 0x000fc4000001160c */
        /* <DEDUP_REMOVED lines=10> */
[----:B------:R-:W-:Y:S02]  /*65b0*/  SHF.R.U32.HI R71, RZ, 0xd, R33 ;  /* 0x0000000dff477819 */ /* 0x000fe40000011621 */
[----:B------:R-:W-:-:S02]  /*65c0*/  LOP3.LUT R66, R65, 0x20002, R66, 0xf8, !PT ;  /* 0x0002000241427812 */ /* 0x000fc400078ef842 */
[----:B------:R-:W-:Y:S02]  /*65d0*/  SHF.R.U32.HI R82, RZ, 0xd, R35 ;  /* 0x0000000dff527819 */ /* 0x000fe40000011623 */
[----:B------:R-:W-:Y:S02]  /*65e0*/  LOP3.LUT R83, R80, 0x20002, R83, 0xf8, !PT ;  /* 0x0002000250537812 */ /* 0x000fe400078ef853 */
        /* <DEDUP_REMOVED lines=10> */
[----:B------:R-:W-:Y:S02]  /*6690*/  LOP3.LUT R86, R76, 0x80008, R81, 0xf8, !PT ;  /* 0x000800084c567812 */ /* 0x000fe400078ef851 */
[C---:B------:R-:W-:Y:S02]  /*66a0*/  LOP3.LUT R42, R36.reuse, 0x3e003e0, RZ, 0xc0, !PT ;  /* 0x03e003e0242a7812 */ /* 0x040fe400078ec0ff */
[----:B------:R-:W-:Y:S02]  /*66b0*/  LOP3.LUT R67, R36, 0x1f001f, RZ, 0xc0, !PT ;  /* 0x001f001f24437812 */ /* 0x000fe400078ec0ff */
[----:B------:R-:W-:Y:S02]  /*66c0*/  SHF.R.U32.HI R68, RZ, 0xa, R36 ;  /* 0x0000000aff447819 */ /* 0x000fe40000011624 */
[----:B------:R-:W-:Y:S02]  /*66d0*/  PRMT R45, R18, 0x9910, RZ ;  /* 0x00009910122d7816 */ /* 0x000fe400000000ff */
[----:B------:R-:W-:-:S02]  /*66e0*/  LOP3.LUT R82, R71, 0x80008, R72, 0xf8, !PT ;  /* 0x0008000847527812 */ /* 0x000fc400078ef848 */
[----:B------:R-:W-:Y:S02]  /*66f0*/  LOP3.LUT R36, R38, 0x3e003e0, RZ, 0xc0, !PT ;  /* 0x03e003e026247812 */ /* 0x000fe400078ec0ff */
[----:B------:R-:W-:Y:S02]  /*6700*/  LOP3.LUT R44, R8, 0x3e003e0, RZ, 0xc0, !PT ;  /* 0x03e003e0082c7812 */ /* 0x000fe400078ec0ff */
[----:B------:R-:W-:Y:S02]  /*6710*/  LOP3.LUT R90, R83, 0x80008, R84, 0xf8, !PT ;  /* 0x00080008535a7812 */ /* 0x000fe400078ef854 */
[----:B------:R-:W-:Y:S02]  /*6720*/  LOP3.LUT R41, R12, 0x3e003e0, RZ, 0xc0, !PT ;  /* 0x03e003e00c297812 */ /* 0x000fe400078ec0ff */
[C---:B------:R-:W-:Y:S02]  /*6730*/  LOP3.LUT R40, R37.reuse, 0x3e003e0, RZ, 0xc0, !PT ;  /* 0x03e003e025287812 */ /* 0x040fe400078ec0ff */
[----:B------:R-:W-:-:S02]  /*6740*/  LOP3.LUT R55, R37, 0x1f001f, RZ, 0xc0, !PT ;  /* 0x001f001f25377812 */ /* 0x000fc400078ec0ff */
[----:B------:R-:W-:Y:S02]  /*6750*/  SHF.R.U32.HI R56, RZ, 0xa, R37 ;  /* 0x0000000aff387819 */ /* 0x000fe40000011625 */
[----:B------:R-:W-:Y:S02]  /*6760*/  LOP3.LUT R80, R47, 0x80008, R64, 0xf8, !PT ;  /* 0x000800082f507812 */ /* 0x000fe400078ef840 */
[----:B------:R-:W-:Y:S02]  /*6770*/  LOP3.LUT R37, R33, 0x3e003e0, RZ, 0xc0, !PT ;  /* 0x03e003e021257812 */ /* 0x000fe400078ec0ff */
[----:B------:R-:W-:Y:S02]  /*6780*/  LOP3.LUT R52, R38, 0x1f001f, RZ, 0xc0, !PT ;  /* 0x001f001f26347812 */ /* 0x000fe400078ec0ff */
[----:B------:R-:W-:Y:S01]  /*6790*/  SHF.R.U32.HI R51, RZ, 0xa, R38 ;  /* 0x0000000aff337819 */ /* 0x000fe20000011626 */
[----:B------:R-:W-:Y:S01]  /*67a0*/  IMAD.MOV.U32 R38, RZ, RZ, 0x2800 ;  /* 0x00002800ff267424 */ /* 0x000fe200078e00ff */
[----:B------:R-:W-:-:S02]  /*67b0*/  LOP3.LUT R30, R39, 0x3e003e0, RZ, 0xc0, !PT ;  /* 0x03e003e0271e7812 */ /* 0x000fc400078ec0ff */
[----:B------:R-:W-:Y:S02]  /*67c0*/  LOP3.LUT R48, R39, 0x1f001f, RZ, 0xc0, !PT ;  /* 0x001f001f27307812 */ /* 0x000fe400078ec0ff */
[----:B------:R-:W-:Y:S02]  /*67d0*/  SHF.R.U32.HI R49, RZ, 0xa, R39 ;  /* 0x0000000aff317819 */ /* 0x000fe40000011627 */
[----:B------:R-:W-:Y:S02]  /*67e0*/  ISETP.NE.AND P2, PT, R45, RZ, PT ;  /* 0x000000ff2d00720c */ /* 0x000fe40003f45270 */
[----:B------:R-:W-:Y:S02]  /*67f0*/  LOP3.LUT R29, R15, 0x3e003e0, RZ, 0xc0, !PT ;  /* 0x03e003e00f1d7812 */ /* 0x000fe400078ec0ff */
[C---:B------:R-:W-:Y:S02]  /*6800*/  LOP3.LUT R39, R32.reuse, 0x3e003e0, RZ, 0xc0, !PT ;  /* 0x03e003e020277812 */ /* 0x040fe400078ec0ff */
[----:B------:R-:W-:-:S02]  /*6810*/  LOP3.LUT R77, R32, 0x1f001f, RZ, 0xc0, !PT ;  /* 0x001f001f204d7812 */ /* 0x000fc400078ec0ff */
[----:B------:R-:W-:Y:S02]  /*6820*/  SHF.R.U32.HI R75, RZ, 0xa, R32 ;  /* 0x0000000aff4b7819 */ /* 0x000fe40000011620 */
[----:B------:R-:W-:Y:S02]  /*6830*/  LOP3.LUT R91, R36, 0x64006400, RZ, 0xfc, !PT ;  /* 0x64006400245b7812 */ /* 0x000fe400078efcff */
[C---:B------:R-:W-:Y:S02]  /*6840*/  LOP3.LUT R32, R35.reuse, 0x3e003e0, RZ, 0xc0, !PT ;  /* 0x03e003e023207812 */ /* 0x040fe400078ec0ff */
[----:B------:R-:W-:Y:S02]  /*6850*/  LOP3.LUT R54, R35, 0x1f001f, RZ, 0xc0, !PT ;  /* 0x001f001f23367812 */ /* 0x000fe400078ec0ff */
        /* <DEDUP_REMOVED lines=14> */
[----:B------:R-:W-:Y:S02]  /*6940*/  SHF.R.U32.HI R60, RZ, 0xa, R12 ;  /* 0x0000000aff3c7819 */ /* 0x000fe4000001160c */
[----:B------:R-:W-:Y:S02]  /*6950*/  LOP3.LUT R13, R14, 0x1f001f, RZ, 0xc0, !PT ;  /* 0x001f001f0e0d7812 */ /* 0x000fe400078ec0ff */
[C---:B------:R-:W-:Y:S02]  /*6960*/  LOP3.LUT R33, R34.reuse, 0x3e003e0, RZ, 0xc0, !PT ;  /* 0x03e003e022217812 */ /* 0x040fe400078ec0ff */
[----:B------:R-:W-:Y:S02]  /*6970*/  LOP3.LUT R57, R34, 0x1f001f, RZ, 0xc0, !PT ;  /* 0x001f001f22397812 */ /* 0x000fe400078ec0ff */
[----:B------:R-:W-:Y:S02]  /*6980*/  SHF.R.U32.HI R58, RZ, 0xa, R34 ;  /* 0x0000000aff3a7819 */ /* 0x000fe40000011622 */
[----:B------:R-:W-:-:S02]  /*6990*/  LOP3.LUT R78, R8, 0x1f001f, RZ, 0xc0, !PT ;  /* 0x001f001f084e7812 */ /* 0x000fc400078ec0ff */
[----:B------:R-:W-:Y:S02]  /*69a0*/  SHF.R.U32.HI R79, RZ, 0xa, R8 ;  /* 0x0000000aff4f7819 */ /* 0x000fe40000011608 */
[----:B------:R-:W-:Y:S02]  /*69b0*/  SHF.R.U32.HI R11, RZ, 0xa, R11 ;  /* 0x0000000aff0b7819 */ /* 0x000fe4000001160b */
[----:B------:R-:W-:Y:S02]  /*69c0*/  SHF.R.U32.HI R14, RZ, 0xa, R14 ;  /* 0x0000000aff0e7819 */ /* 0x000fe4000001160e */
[----:B------:R-:W-:Y:S02]  /*69d0*/  LOP3.LUT R12, R15, 0x1f001f, RZ, 0xc0, !PT ;  /* 0x001f001f0f0c7812 */ /* 0x000fe400078ec0ff */
        /* <DEDUP_REMOVED lines=37> */
[----:B--2---:R-:W-:Y:S02]  /*6c30*/  SHF.R.U32.HI R81, RZ, 0xb, R5 ;  /* 0x0000000bff517819 */ /* 0x004fe40000011605 */
[----:B------:R-:W-:Y:S02]  /*6c40*/  SHF.R.U32.HI R83, RZ, 0xb, R6 ;  /* 0x0000000bff537819 */ /* 0x000fe40000011606 */
[----:B------:R-:W-:Y:S02]  /*6c50*/  SHF.R.U32.HI R85, RZ, 0xb, R7 ;  /* 0x0000000bff557819 */ /* 0x000fe40000011607 */
[C---:B------:R-:W-:Y:S02]  /*6c60*/  LOP3.LUT R47, R5.reuse, 0x3e003e0, RZ, 0xc0, !PT ;  /* 0x03e003e0052f7812 */ /* 0x040fe400078ec0ff */
[----:B------:R-:W-:-:S02]  /*6c70*/  LOP3.LUT R65, R5, 0x1f001f, RZ, 0xc0, !PT ;  /* 0x001f001f05417812 */ /* 0x000fc400078ec0ff */
[----:B------:R-:W-:Y:S02]  /*6c80*/  SHF.R.U32.HI R71, RZ, 0xa, R5 ;  /* 0x0000000aff477819 */ /* 0x000fe40000011605 */
[----:B------:R-:W-:Y:S02]  /*6c90*/  LOP3.LUT R5, R82, 0x100010, R81, 0xf8, !PT ;  /* 0x0010001052057812 */ /* 0x000fe400078ef851 */
[----:B------:R-:W-:Y:S02]  /*6ca0*/  SHF.R.U32.HI R45, RZ, 0xb, R4 ;  /* 0x0000000bff2d7819 */ /* 0x000fe40000011604 */
[C---:B------:R-:W-:Y:S02]  /*6cb0*/  LOP3.LUT R84, R6.reuse, 0x3e003e0, RZ, 0xc0, !PT ;  /* 0x03e003e006547812 */ /* 0x040fe400078ec0ff */
[----:B------:R-:W-:Y:S02]  /*6cc0*/  LOP3.LUT R72, R6, 0x1f001f, RZ, 0xc0, !PT ;  /* 0x001f001f06487812 */ /* 0x000fe400078ec0ff */
[----:B------:R-:W-:-:S02]  /*6cd0*/  SHF.R.U32.HI R73, RZ, 0xa, R6 ;  /* 0x0000000aff497819 */ /* 0x000fc40000011606 */
[C---:B------:R-:W-:Y:S02]  /*6ce0*/  LOP3.LUT R88, R7.reuse, 0x3e003e0, RZ, 0xc0, !PT ;  /* 0x03e003e007587812 */ /* 0x040fe400078ec0ff */
[----:B------:R-:W-:Y:S02]  /*6cf0*/  LOP3.LUT R74, R7, 0x1f001f, RZ, 0xc0, !PT ;  /* 0x001f001f074a7812 */ /* 0x000fe400078ec0ff */
[----:B------:R-:W-:Y:S02]  /*6d00*/  SHF.R.U32.HI R76, RZ, 0xa, R7 ;  /* 0x0000000aff4c7819 */ /* 0x000fe40000011607 */
[----:B------:R-:W-:Y:S01]  /*6d10*/  LOP3.LUT R81, R44, 0x64006400, RZ, 0xfc, !PT ;  /* 0x640064002c517812 */ /* 0x000fe200078efcff */
[----:B------:R-:W-:Y:S01]  /*6d20*/  HFMA2 R44, R97, R38.H0_H0, -48, -48 ;  /* 0xd200d200612c7431 */ /* 0x000fe20000040026 */
[----:B------:R-:W-:Y:S02]  /*6d30*/  LOP3.LUT R6, R86, 0x100010, R83, 0xf8, !PT ;  /* 0x0010001056067812 */ /* 0x000fe400078ef853 */
[----:B------:R-:W-:-:S02]  /*6d40*/  LOP3.LUT R7, R90, 0x100010, R85, 0xf8, !PT ;  /* 0x001000105a077812 */ /* 0x000fc400078ef855 */
[----:B------:R-:W-:Y:S01]  /*6d50*/  LOP3.LUT R83, R40, 0x64006400, RZ, 0xfc, !PT ;  /* 0x6400640028537812 */ /* 0x000fe200078efcff */
[-C--:B------:R-:W-:Y:S01]  /*6d60*/  HFMA2 R40, R91, R38.reuse.H0_H0, -48, -48 ;  /* 0xd200d2005b287431 */ /* 0x080fe20000040026 */
[----:B------:R-:W-:Y:S01]  /*6d70*/  LOP3.LUT R85, R37, 0x64006400, RZ, 0xfc, !PT ;  /* 0x6400640025557812 */ /* 0x000fe200078efcff */
[-C--:B------:R-:W-:Y:S01]  /*6d80*/  HFMA2 R37, R81, R38.reuse.H0_H0, -48, -48 ;  /* 0xd200d20051257431 */ /* 0x080fe20000040026 */
[C---:B------:R-:W-:Y:S02]  /*6d90*/  LOP3.LUT R46, R4.reuse, 0x3e003e0, RZ, 0xc0, !PT ;  /* 0x03e003e0042e7812 */ /* 0x040fe400078ec0ff */
[----:B------:R-:W-:Y:S01]  /*6da0*/  LOP3.LUT R64, R4, 0x1f001f, RZ, 0xc0, !PT ;  /* 0x001f001f04407812 */ /* 0x000fe200078ec0ff */
[----:B------:R-:W-:Y:S01]  /*6db0*/  HFMA2 R36, R85, R38.H0_H0, -48, -48 ;  /* 0xd200d20055247431 */ /* 0x000fe20000040026 */
[----:B------:R-:W-:Y:S02]  /*6dc0*/  SHF.R.U32.HI R66, RZ, 0xa, R4 ;  /* 0x0000000aff427819 */ /* 0x000fe40000011604 */
[----:B------:R-:W-:-:S02]  /*6dd0*/  LOP3.LUT R4, R80, 0x100010, R45, 0xf8, !PT ;  /* 0x0010001050047812 */ /* 0x000fc400078ef82d */
        /* <DEDUP_REMOVED lines=183> */
.L_x_3515:
        /* <DEDUP_REMOVED lines=77> */
.L_x_3514:
[----:B0-----:R-:W-:Y:S01]  /*7e20*/  IADD3 R17, R17, 0x20, RZ ;  /* 0x0000002011117810 */ /* 0x001fe20007ffe0ff */
[----:B------:R-:W-:Y:S01]  /*7e30*/  UIADD3 UR4, UR4, 0x40, URZ ;  /* 0x0000004004047890 */ /* 0x000fe2000fffe03f */
[----:B-----5:R-:W-:Y:S02]  /*7e40*/  IMAD.WIDE R12, R23, 0x4, R26 ;  /* 0x00000004170c7825 */ /* 0x020fe400078e021a */
[C---:B------:R-:W-:Y:S02]  /*7e50*/  ISETP.GE.AND P2, PT, R17.reuse, c[0x0][0x1b0], PT ;  /* 0x00006c0011007a0c */ /* 0x040fe40003f46270 */
[----:B------:R-:W-:-:S13]  /*7e60*/  ISETP.LT.AND P3, PT, R17, R16, PT ;  /* 0x000000101100720c */ /* 0x000fda0003f61270 */
[----:B------:R-:W-:Y:S05]  /*7e70*/  @!P2 BRA P3, `(.L_x_3516) ;  /* 0xffffe4d00000a947 */ /* 0x000fea000183ffff */
.L_x_3513:
        /* <DEDUP_REMOVED lines=9> */
.L_x_3526:
        /* <DEDUP_REMOVED lines=28> */
[C---:B------:R-:W-:Y:S02]  /*80d0*/  LOP3.LUT R27, R38.reuse, 0xf000f, RZ, 0xc0, !PT ;  /* 0x000f000f261b7812 */ /* 0x040fe400078ec0ff */
        /* <DEDUP_REMOVED lines=33> */
[-C--:B------:R-:W-:Y:S02]  /*82f0*/  HFMA2 R25, R29, R14.reuse.H0_H0, -72, -72 ;  /* 0xd480d4801d197431 */ /* 0x080fe4000004000e */
[-C--:B------:R-:W-:Y:S02]  /*8300*/  HFMA2 R40, R41, R14.reuse.H0_H0, -72, -72 ;  /* 0xd480d48029287431 */ /* 0x080fe4000004000e */
[----:B------:R-:W-:Y:S02]  /*8310*/  HADD2 R29, R31, -1032, -1032 ;  /* 0xe408e4081f1d7430 */ /* 0x000fe40000000000 */
[----:B------:R-:W-:Y:S02]  /*8320*/  HADD2 R41, R42, -1032, -1032 ;  /* 0xe408e4082a297430 */ /* 0x000fe40000000000 */
[----:B------:R-:W-:Y:S02]  /*8330*/  HFMA2 R30, R39, R14.H0_H0, -72, -72 ;  /* 0xd480d480271e7431 */ /* 0x000fe4000004000e */
[----:B------:R-:W-:-:S02]  /*8340*/  HADD2 R31, R44, -1032, -1032 ;  /* 0xe408e4082c1f7430 */ /* 0x000fc40000000000 */
        /* <DEDUP_REMOVED lines=8> */
[----:B------:R-:W-:Y:S01]  /*83d0*/  HFMA2 R44, R47, R14.H0_H0, -72, -72 ;  /* 0xd480d4802f2c7431 */ /* 0x000fe2000004000e */
[----:B------:R-:W-:Y:S05]  /*83e0*/  @!P2 BRA `(.L_x_3519) ;  /* 0x000005a00000a947 */ /* 0x000fea0003800000 */
[----:B------:R-:W0:Y:S01]  /*83f0*/  LDS.64 R46, [UR4] ;  /* 0x00000004ff2e7984 */ /* 0x000e220008000a00 */
        /* <DEDUP_REMOVED lines=89> */
.L_x_3519:
        /* <DEDUP_REMOVED lines=91> */
.L_x_3520:
[C---:B-----5:R-:W-:Y:S02]  /*8f40*/  LOP3.LUT R15, R32.reuse, 0xf000f, RZ, 0xc0, !PT ;  /* 0x000f000f200f7812 */ /* 0x060fe400078ec0ff */
[----:B------:R-:W-:Y:S02]  /*8f50*/  LOP3.LUT R23, R32, 0xf000f0, RZ, 0xc0, !PT ;  /* 0x00f000f020177812 */ /* 0x000fe400078ec0ff */
[C---:B------:R-:W-:Y:S02]  /*8f60*/  LOP3.LUT R26, R33.reuse, 0xf000f, RZ, 0xc0, !PT ;  /* 0x000f000f211a7812 */ /* 0x040fe400078ec0ff */
[----:B------:R-:W-:Y:S02]  /*8f70*/  LOP3.LUT R27, R33, 0xf000f0, RZ, 0xc0, !PT ;  /* 0x00f000f0211b7812 */ /* 0x000fe400078ec0ff */
[----:B------:R-:W-:Y:S02]  /*8f80*/  SHF.R.U32.HI R32, RZ, 0x8, R32 ;  /* 0x00000008ff207819 */ /* 0x000fe40000011620 */
[----:B------:R-:W-:-:S02]  /*8f90*/  SHF.R.U32.HI R33, RZ, 0x8, R33 ;  /* 0x00000008ff217819 */ /* 0x000fc40000011621 */
[C---:B------:R-:W-:Y:S02]  /*8fa0*/  LOP3.LUT R30, R34.reuse, 0xf000f, RZ, 0xc0, !PT ;  /* 0x000f000f221e7812 */ /* 0x040fe400078ec0ff */
[----:B------:R-:W-:Y:S02]  /*8fb0*/  LOP3.LUT R31, R34, 0xf000f0, RZ, 0xc0, !PT ;  /* 0x00f000f0221f7812 */ /* 0x000fe400078ec0ff */
[C---:B------:R-:W-:Y:S02]  /*8fc0*/  LOP3.LUT R36, R35.reuse, 0xf000f, RZ, 0xc0, !PT ;  /* 0x000f000f23247812 */ /* 0x040fe400078ec0ff */
[----:B------:R-:W-:Y:S02]  /*8fd0*/  LOP3.LUT R37, R35, 0xf000f0, RZ, 0xc0, !PT ;  /* 0x00f000f023257812 */ /* 0x000fe400078ec0ff */
[----:B------:R-:W-:Y:S02]  /*8fe0*/  SHF.R.U32.HI R34, RZ, 0x8, R34 ;  /* 0x00000008ff227819 */ /* 0x000fe40000011622 */
[----:B------:R-:W-:-:S02]  /*8ff0*/  SHF.R.U32.HI R35, RZ, 0x8, R35 ;  /* 0x00000008ff237819 */ /* 0x000fc40000011623 */
[C---:B------:R-:W-:Y:S02]  /*9000*/  LOP3.LUT R25, R32.reuse, 0xf000f, RZ, 0xc0, !PT ;  /* 0x000f000f20197812 */ /* 0x040fe400078ec0ff */
[C---:B------:R-:W-:Y:S02]  /*9010*/  LOP3.LUT R29, R33.reuse, 0xf000f, RZ, 0xc0, !PT ;  /* 0x000f000f211d7812 */ /* 0x040fe400078ec0ff */
[----:B------:R-:W-:Y:S02]  /*9020*/  LOP3.LUT R32, R32, 0xf000f0, RZ, 0xc0, !PT ;  /* 0x00f000f020207812 */ /* 0x000fe400078ec0ff */
[----:B------:R-:W-:Y:S02]  /*9030*/  LOP3.LUT R33, R33, 0xf000f0, RZ, 0xc0, !PT ;  /* 0x00f000f021217812 */ /* 0x000fe400078ec0ff */
[C---:B------:R-:W-:Y:S02]  /*9040*/  LOP3.LUT R38, R34.reuse, 0xf000f, RZ, 0xc0, !PT ;  /* 0x000f000f22267812 */ /* 0x040fe400078ec0ff */
[----:B------:R-:W-:-:S02]  /*9050*/  LOP3.LUT R39, R34, 0xf000f0, RZ, 0xc0, !PT ;  /* 0x00f000f022277812 */ /* 0x000fc400078ec0ff */
[C---:B------:R-:W-:Y:S02]  /*9060*/  LOP3.LUT R42, R35.reuse, 0xf000f, RZ, 0xc0, !PT ;  /* 0x000f000f232a7812 */ /* 0x040fe400078ec0ff */
        /* <DEDUP_REMOVED lines=125> */
.L_x_3521:
        /* <DEDUP_REMOVED lines=91> */
.L_x_3522:
[----:B------:R-:W-:Y:S02]  /*9df0*/  SHF.R.U32.HI R26, RZ, 0x8, R9 ;  /* 0x00000008ff1a7819 */ /* 0x000fe40000011609 */
[C---:B------:R-:W-:Y:S02]  /*9e00*/  LOP3.LUT R29, R10.reuse, 0xf000f, RZ, 0xc0, !PT ;  /* 0x000f000f0a1d7812 */ /* 0x040fe400078ec0ff */
[----:B------:R-:W-:Y:S02]  /*9e10*/  LOP3.LUT R30, R10, 0xf000f0, RZ, 0xc0, !PT ;  /* 0x00f000f00a1e7812 */ /* 0x000fe400078ec0ff */
        /* <DEDUP_REMOVED lines=44> */
[C---:B------:R-:W-:Y:S01]  /*a0e0*/  LOP3.LUT R10, R4.reuse, 0xf000f, RZ, 0xc0, !PT ;  /* 0x000f000f040a7812 */ /* 0x040fe200078ec0ff */
[----:B------:R-:W-:Y:S01]  /*a0f0*/  HFMA2 R30, R39, R14.H0_H0, -72, -72 ;  /* 0xd480d480271e7431 */ /* 0x000fe2000004000e */
[----:B------:R-:W-:Y:S01]  /*a100*/  LOP3.LUT R11, R4, 0xf000f0, RZ, 0xc0, !PT ;  /* 0x00f000f0040b7812 */ /* 0x000fe200078ec0ff */
        /* <DEDUP_REMOVED lines=94> */
.L_x_3523:
        /* <DEDUP_REMOVED lines=20> */
[----:B------:R-:W-:Y:S01]  /*a830*/  FFMA.FTZ R39, R50, R39, RZ ;  /* 0x0000002732277223 */ /* 0x000fe200000100ff */
        /* <DEDUP_REMOVED lines=14> */
[----:B-1----:R-:W-:Y:S01]  /*a920*/  HADD2.F32 R15, -RZ, R8.H0_H0 ;  /* 0x20000008ff0f7230 */ /* 0x002fe20000004100 */
[-C--:B------:R-:W-:Y:S01]  /*a930*/  FFMA.FTZ R26, R19, R41.reuse, R26 ;  /* 0x00000029131a7223 */ /* 0x080fe2000001001a */
[--C-:B------:R-:W-:Y:S01]  /*a940*/  HADD2.F32 R19, -RZ, R9.reuse.H1_H1 ;  /* 0x30000009ff137230 */ /* 0x100fe20000004100 */
        /* <DEDUP_REMOVED lines=53> */
.L_x_3524:
[C---:B------:R-:W-:Y:S02]  /*aca0*/  LOP3.LUT R23, R5.reuse, 0xf000f, RZ, 0xc0, !PT ;  /* 0x000f000f05177812 */ /* 0x040fe400078ec0ff */
[----:B------:R-:W-:Y:S02]  /*acb0*/  LOP3.LUT R8, R5, 0xf000f0, RZ, 0xc0, !PT ;  /* 0x00f000f005087812 */ /* 0x000fe400078ec0ff */
[----:B------:R-:W-:Y:S02]  /*acc0*/  SHF.R.U32.HI R25, RZ, 0x8, R5 ;  /* 0x00000008ff197819 */ /* 0x000fe40000011605 */
[C---:B------:R-:W-:Y:S02]  /*acd0*/  LOP3.LUT R5, R6.reuse, 0xf000f0, RZ, 0xc0, !PT ;  /* 0x00f000f006057812 */ /* 0x040fe400078ec0ff */
[----:B------:R-:W-:Y:S02]  /*ace0*/  SHF.R.U32.HI R4, RZ, 0x8, R4 ;  /* 0x00000008ff047819 */ /* 0x000fe40000011604 */
        /* <DEDUP_REMOVED lines=91> */
[--C-:B------:R-:W-:Y:S01]  /*b2a0*/  HADD2.F32 R39, -RZ, R30.reuse.H0_H0 ;  /* 0x2000001eff277230 */ /* 0x100fe20000004100 */
        /* <DEDUP_REMOVED lines=44> */
.L_x_3525:
        /* <DEDUP_REMOVED lines=15> */
[----:B------:R-:W-:-:S02]  /*b660*/  FFMA.FTZ R35, R37, R34, RZ ;  /* 0x0000002225237223 */ /* 0x000fc400000100ff */
[----:B------:R-:W-:Y:S02]  /*b670*/  FFMA.FTZ R37, R39, R34, RZ ;  /* 0x0000002227257223 */ /* 0x000fe400000100ff */
[-C--:B------:R-:W-:Y:S01]  /*b680*/  FFMA.FTZ R23, R10, R32.reuse, R23 ;  /* 0x000000200a177223 */ /* 0x080fe20000010017 */
[----:B------:R-:W-:Y:S01]  /*b690*/  HADD2.F32 R10, -RZ, R6.H0_H0 ;  /* 0x20000006ff0a7230 */ /* 0x000fe20000004100 */
[----:B------:R-:W-:Y:S01]  /*b6a0*/  FFMA.FTZ R35, R38, R32, R35 ;  /* 0x0000002026237223 */ /* 0x000fe20000010023 */
[----:B------:R-:W-:Y:S01]  /*b6b0*/  HADD2.F32 R38, -RZ, R26.H1_H1 ;  /* 0x3000001aff267230 */ /* 0x000fe20000004100 */
[----:B------:R-:W-:Y:S01]  /*b6c0*/  FFMA.FTZ R39, R41, R34, RZ ;  /* 0x0000002229277223 */ /* 0x000fe200000100ff */
        /* <DEDUP_REMOVED lines=69> */
.L_x_3518:
[----:B------:R-:W-:Y:S01]  /*bb20*/  IADD3 R17, R17, 0x20, RZ ;  /* 0x0000002011117810 */ /* 0x000fe20007ffe0ff */
[----:B------:R-:W-:Y:S01]  /*bb30*/  IMAD.MOV.U32 R5, RZ, RZ, c[0x0][0x18c] ;  /* 0x00006300ff057624 */ /* 0x000fe200078e00ff */
[----:B------:R-:W-:Y:S02]  /*bb40*/  UIADD3 UR4, UR4, 0x40, URZ ;  /* 0x0000004004047890 */ /* 0x000fe4000fffe03f */
[----:B------:R-:W-:Y:S01]  /*bb50*/  ISETP.GE.AND P2, PT, R17, c[0x0][0x1b4], PT ;  /* 0x00006d0011007a0c */ /* 0x000fe20003f46270 */
[----:B------:R-:W-:Y:S01]  /*bb60*/  IMAD.WIDE R12, R5, 0x10, R12 ;  /* 0x00000010050c7825 */ /* 0x000fe200078e020c */
[----:B------:R-:W-:-:S13]  /*bb70*/  ISETP.LT.AND P3, PT, R17, R16, PT ;  /* 0x000000101100720c */ /* 0x000fda0003f61270 */
[----:B------:R-:W-:Y:S05]  /*bb80*/  @!P2 BRA P3, `(.L_x_3526) ;  /* 0xffffc3800000a947 */ /* 0x000fea000183ffff */
.L_x_3517:
[----:B------:R-:W-:Y:S05]  /*bb90*/  @!P1 EXIT ;  /* 0x000000000000994d */ /* 0x000fea0003800000 */
[----:B------:R-:W0:Y:S01]  /*bba0*/  S2R R0, SR_CTAID.X ;  /* 0x0000000000007919 */ /* 0x000e220000002500 */
[----:B------:R-:W-:-:S03]  /*bbb0*/  IMAD.MOV.U32 R11, RZ, RZ, 0x2 ;  /* 0x00000002ff0b7424 */ /* 0x000fc600078e00ff */
[----:B-----5:R-:W0:Y:S04]  /*bbc0*/  S2R R5, SR_TID.X ;  /* 0x0000000000057919 */ /* 0x020e280000002100 */
        /* <DEDUP_REMOVED lines=14> */
.L_x_3530:
[----:B------:R-:W0:Y:S02]  /*bcb0*/  LDS R8, [R6] ;  /* 0x0000000006087984 */ /* 0x000e240000000800 */
[----:B0-----:R-:W-:-:S10]  /*bcc0*/  HFMA2.MMA R9, R8, 1, 1, R22 ;  /* 0x3c003c0008097835 */ /* 0x001fd40000000016 */
[----:B------:R-:W0:Y:S02]  /*bcd0*/  ATOMS.CAST.SPIN R9, [R6], R8, R9 ;  /* 0x000000080609738d */ /* 0x000e240001800009 */
[----:B0-----:R-:W-:-:S13]  /*bce0*/  ISETP.EQ.U32.AND P0, PT, R9, 0x1, PT ;  /* 0x000000010900780c */ /* 0x001fda0003f02070 */
[----:B------:R-:W-:Y:S05]  /*bcf0*/  @!P0 BRA `(.L_x_3530) ;  /* 0xffffffb000008947 */ /* 0x000fea000383ffff */
[----:B------:R-:W-:Y:S05]  /*bd00*/  BRA `(.L_x_3528) ;  /* 0x0000003000007947 */ /* 0x000fea0003800000 */
.L_x_3529:
[----:B------:R-:W2:Y:S02]  /*bd10*/  LD.E R6, [R4.64] ;  /* 0x0000000604067980 */ /* 0x000ea4000c101900 */
[----:B--2---:R-:W-:-:S05]  /*bd20*/  IMAD.IADD R7, R22, 0x1, R6 ;  /* 0x0000000116077824 */ /* 0x004fca00078e0206 */
[----:B------:R0:W-:Y:S02]  /*bd30*/  ST.E [R4.64], R7 ;  /* 0x0000000704007985 */ /* 0x0001e4000c101906 */
.L_x_3528:
[----:B------:R-:W-:Y:S05]  /*bd40*/  BSYNC B0 ;  /* 0x0000000000007941 */ /* 0x000fea0003800000 */
.L_x_3527:
[----:B------:R-:W2:Y:S01]  /*bd50*/  ATOM.E.ADD.F16x2.RN.STRONG.GPU P0, RZ, [R4.64+0x4], R21 ;  /* 0x0000041504ff798a */ /* 0x000ea2000810e9c6 */
[----:B------:R-:W-:Y:S01]  /*bd60*/  BSSY B0, `(.L_x_3531) ;  /* 0x000000f000007945 */ /* 0x000fe20003800000 */
[----:B--2---:R-:W-:Y:S05]  /*bd70*/  @P0 BRA `(.L_x_3532) ;  /* 0x000000d000000947 */ /* 0x004fea0003800000 */
[----:B------:R-:W1:Y:S02]  /*bd80*/  QSPC.E.S P0, RZ, [R4+0x4] ;  /* 0x0000040004ff73aa */ /* 0x000e640000000500 */
[----:B-1----:R-:W-:Y:S05]  /*bd90*/  @!P0 BRA `(.L_x_3533) ;  /* 0x0000008000008947 */ /* 0x002fea0003800000 */
[----:B0-----:R-:W-:-:S04]  /*bda0*/  IADD3 R4, R4, 0x4, RZ ;  /* 0x0000000404047810 */ /* 0x001fc80007ffe0ff */
[----:B------:R-:W-:-:S05]  /*bdb0*/  LOP3.LUT R4, R4, 0xffffff, RZ, 0xc0, !PT ;  /* 0x00ffffff04047812 */ /* 0x000fca00078ec0ff */
.L_x_3534:
[----:B------:R-:W0:Y:S02]  /*bdc0*/  LDS R6, [R4] ;  /* 0x0000000004067984 */ /* 0x000e240000000800 */
[----:B0-----:R-:W-:-:S06]  /*bdd0*/  HADD2 R7, R6, R21 ;  /* 0x0000001506077230 */ /* 0x001fcc0000000000 */
[----:B------:R-:W0:Y:S02]  /*bde0*/  ATOMS.CAST.SPIN R7, [R4], R6, R7 ;  /* 0x000000060407738d */ /* 0x000e240001800007 */
[----:B0-----:R-:W-:-:S13]  /*bdf0*/  ISETP.EQ.U32.AND P0, PT, R7, 0x1, PT ;  /* 0x000000010700780c */ /* 0x001fda0003f02070 */
[----:B------:R-:W-:Y:S05]  /*be00*/  @!P0 BRA `(.L_x_3534) ;  /* 0xffffffb000008947 */ /* 0x000fea000383ffff */
[----:B------:R-:W-:Y:S05]  /*be10*/  BRA `(.L_x_3532) ;  /* 0x0000003000007947 */ /* 0x000fea0003800000 */
.L_x_3533:
[----:B------:R-:W2:Y:S02]  /*be20*/  LD.E R6, [R4.64+0x4] ;  /* 0x0000040604067980 */ /* 0x000ea4000c101900 */
[----:B0-2---:R-:W-:-:S05]  /*be30*/  IMAD.IADD R7, R21, 0x1, R6 ;  /* 0x0000000115077824 */ /* 0x005fca00078e0206 */
[----:B------:R0:W-:Y:S02]  /*be40*/  ST.E [R4.64+0x4], R7 ;  /* 0x0000040704007985 */ /* 0x0001e4000c101906 */
.L_x_3532:
[----:B------:R-:W-:Y:S05]  /*be50*/  BSYNC B0 ;  /* 0x0000000000007941 */ /* 0x000fea0003800000 */
.L_x_3531:
        /* <DEDUP_REMOVED lines=10> */
.L_x_3538:
[----:B------:R-:W0:Y:S02]  /*bf00*/  LDS R6, [R0] ;  /* 0x0000000000067984 */ /* 0x000e240000000800 */
[----:B0-----:R-:W-:-:S10]  /*bf10*/  HFMA2.MMA R7, R6, 1, 1, R20 ;  /* 0x3c003c0006077835 */ /* 0x001fd40000000014 */
[----:B------:R-:W0:Y:S02]  /*bf20*/  ATOMS.CAST.SPIN R7, [R0], R6, R7 ;  /* 0x000000060007738d */ /* 0x000e240001800007 */
[----:B0-----:R-:W-:-:S13]  /*bf30*/  ISETP.EQ.U32.AND P0, PT, R7, 0x1, PT ;  /* 0x000000010700780c */ /* 0x001fda0003f02070 */
[----:B------:R-:W-:Y:S05]  /*bf40*/  @!P0 BRA `(.L_x_3538) ;  /* 0xffffffb000008947 */ /* 0x000fea000383ffff */
[----:B------:R-:W-:Y:S05]  /*bf50*/  BRA `(.L_x_3536) ;  /* 0x0000003000007947 */ /* 0x000fea0003800000 */
.L_x_3537:
[----:B------:R-:W2:Y:S02]  /*bf60*/  LD.E R0, [R4.64] ;  /* 0x0000000604007980 */ /* 0x000ea4000c101900 */
[----:B--2---:R-:W-:-:S05]  /*bf70*/  IMAD.IADD R7, R20, 0x1, R0 ;  /* 0x0000000114077824 */ /* 0x004fca00078e0200 */
[----:B------:R0:W-:Y:S02]  /*bf80*/  ST.E [R4.64], R7 ;  /* 0x0000000704007985 */ /* 0x0001e4000c101906 */
.L_x_3536:
[----:B------:R-:W-:Y:S05]  /*bf90*/  BSYNC B0 ;  /* 0x0000000000007941 */ /* 0x000fea0003800000 */
.L_x_3535:
[----:B------:R-:W2:Y:S02]  /*bfa0*/  ATOM.E.ADD.F16x2.RN.STRONG.GPU P0, RZ, [R4.64+0x4], R3 ;  /* 0x0000040304ff798a */ /* 0x000ea4000810e9c6 */
[----:B--2---:R-:W-:Y:S05]  /*bfb0*/  @P0 EXIT ;  /* 0x000000000000094d */ /* 0x004fea0003800000 */
[----:B------:R-:W1:Y:S02]  /*bfc0*/  QSPC.E.S P0, RZ, [R4+0x4] ;  /* 0x0000040004ff73aa */ /* 0x000e640000000500 */
[----:B-1----:R-:W-:Y:S05]  /*bfd0*/  @!P0 BRA `(.L_x_3539) ;  /* 0x0000009000008947 */ /* 0x002fea0003800000 */
[----:B0-----:R-:W-:Y:S01]  /*bfe0*/  IADD3 R4, R4, 0x4, RZ ;  /* 0x0000000404047810 */ /* 0x001fe20007ffe0ff */
[----:B------:R-:W-:-:S03]  /*bff0*/  IMAD.MOV.U32 R5, RZ, RZ, R3 ;  /* 0x000000ffff057224 */ /* 0x000fc600078e0003 */
[----:B------:R-:W-:-:S05]  /*c000*/  LOP3.LUT R4, R4, 0xffffff, RZ, 0xc0, !PT ;  /* 0x00ffffff04047812 */ /* 0x000fca00078ec0ff */
.L_x_3540:
[----:B------:R-:W0:Y:S02]  /*c010*/  LDS R2, [R4] ;  /* 0x0000000004027984 */ /* 0x000e240000000800 */
[----:B0-----:R-:W-:-:S06]  /*c020*/  HADD2 R3, R2, R5 ;  /* 0x0000000502037230 */ /* 0x001fcc0000000000 */
[----:B------:R-:W0:Y:S02]  /*c030*/  ATOMS.CAST.SPIN R3, [R4], R2, R3 ;  /* 0x000000020403738d */ /* 0x000e240001800003 */
[----:B0-----:R-:W-:-:S13]  /*c040*/  ISETP.EQ.U32.AND P0, PT, R3, 0x1, PT ;  /* 0x000000010300780c */ /* 0x001fda0003f02070 */
[----:B------:R-:W-:Y:S05]  /*c050*/  @!P0 BRA `(.L_x_3540) ;  /* 0xffffffb000008947 */ /* 0x000fea000383ffff */
[----:B------:R-:W-:Y:S05]  /*c060*/  EXIT ;  /* 0x000000000000794d */ /* 0x000fea0003800000 */
.L_x_3539:
[----:B------:R-:W2:Y:S02]  /*c070*/  LD.E R0, [R4.64+0x4] ;  /* 0x0000040604007980 */ /* 0x000ea4000c101900 */
[----:B--2---:R-:W-:-:S05]  /*c080*/  IMAD.IADD R3, R3, 0x1, R0 ;  /* 0x0000000103037824 */ /* 0x004fca00078e0200 */
[----:B------:R-:W-:Y:S01]  /*c090*/  ST.E [R4.64+0x4], R3 ;  /* 0x0000040304007985 */ /* 0x000fe2000c101906 */
[----:B------:R-:W-:Y:S05]  /*c0a0*/  EXIT ;  /* 0x000000000000794d */ /* 0x000fea0003800000 */
.L_x_3541:
        /* <DEDUP_REMOVED lines=13> */
.L_x_4794:


//--------------------- .text._Z23gemm_half_q_half_kernelILi2ELi140ELb1ELb0ELi64EEvPK6__halfPKjS4_S2_PS0_iiiiPKtS7_iiiiiibS2_i --------------------------
	.section	.text._Z23gemm_half_q_half_kernelILi2ELi140ELb1ELb0ELi64EEvPK6__halfPKjS4_S2_PS0_iiiiPKtS7_iiiiiibS2_i,"ax",@progbits
	.sectioninfo	@"SHI_REGISTERS=94"
	.align	128
        .global         _Z23gemm_half_q_half_kernelILi2ELi140ELb1ELb0ELi64EEvPK6__halfPKjS4_S2_PS0_iiiiPKtS7_iiiiiibS2_i
        .type           _Z23gemm_half_q_half_kernelILi2ELi140ELb1ELb0ELi64EEvPK6__halfPKjS4_S2_PS0_iiiiPKtS7_iiiiiibS2_i,@function
        .size           _Z23gemm_half_q_half_kernelILi2ELi140ELb1ELb0ELi64EEvPK6__halfPKjS4_S2_PS0_iiiiPKtS7_iiiiiibS2_i,(.L_x_4795 - _Z23gemm_half_q_half_kernelILi2ELi140ELb1ELb0ELi64EEvPK6__halfPKjS4_S2_PS0_iiiiPKtS7_iiiiiibS2_i)
        .other          _Z23gemm_half_q_half_kernelILi2ELi140ELb1ELb0ELi64EEvPK6__halfPKjS4_S2_PS0_iiiiPKtS7_iiiiiibS2_i,@"STO_CUDA_ENTRY STV_DEFAULT"
_Z23gemm_half_q_half_kernelILi2ELi140ELb1ELb0ELi64EEvPK6__halfPKjS4_S2_PS0_iiiiPKtS7_iiiiiibS2_i:
.text._Z23gemm_half_q_half_kernelILi2ELi140ELb1ELb0ELi64EEvPK6__halfPKjS4_S2_PS0_iiiiPKtS7_iiiiiibS2_i:
        /* <DEDUP_REMOVED lines=25> */
.L_x_3542:
        /* <DEDUP_REMOVED lines=27> */
.L_x_3547:
        /* <DEDUP_REMOVED lines=36> */
.L_x_3546:
        /* <DEDUP_REMOVED lines=22> */
.L_x_3548:
        /* <DEDUP_REMOVED lines=12> */
.L_x_3545:
[----:B------:R-:W-:Y:S01]  /*07a0*/  ISETP.GT.AND P2, PT, R3, 0x3, PT ;  /* 0x000000030300780c */ /* 0x000fe20003f44270 */
[----:B------:R-:W-:Y:S01]  /*07b0*/  IMAD.SHL.U32 R22, R10, 0x2, RZ ;  /* 0x000000020a167824 */ /* 0x000fe200078e00ff */
[----:B------:R-:W-:Y:S01]  /*07c0*/  PLOP3.LUT P0, PT, PT, PT, PT, 0x80, 0x0 ;  /* 0x000000000000781c */ /* 0x000fe20003f0f070 */
[----:B------:R-:W-:-:S10]  /*07d0*/  IMAD.MOV.U32 R7, RZ, RZ, RZ ;  /* 0x000000ffff077224 */ /* 0x000fd400078e00ff */
[----:B------:R-:W-:Y:S05]  /*07e0*/  @!P2 BRA `(.L_x_3549) ;  /* 0x000002600000a947 */ /* 0x000fea0003800000 */
[----:B------:R-:W-:Y:S02]  /*07f0*/  PLOP3.LUT P0, PT, PT, PT, PT, 0x8, 0x0 ;  /* 0x000000000000781c */ /* 0x000fe40003f0e170 */
[----:B------:R-:W-:Y:S02]  /*0800*/  IADD3 R24, R3, -0x3, RZ ;  /* 0xfffffffd03187810 */ /* 0x000fe40007ffe0ff */
.L_x_3550:
        /* <DEDUP_REMOVED lines=36> */
.L_x_3549:
        /* <DEDUP_REMOVED lines=22> */
.L_x_3551:
        /* <DEDUP_REMOVED lines=11> */
.L_x_3544:
[----:B------:R-:W-:Y:S05]  /*0c60*/  BSYNC B0 ;  /* 0x0000000000007941 */ /* 0x000fea0003800000 */
.L_x_3543:
        /* <DEDUP_REMOVED lines=14> */
.L_x_3554:
        /* <DEDUP_REMOVED lines=19> */
.L_x_3553:
        /* <DEDUP_REMOVED lines=14> */
.L_x_3555:
[----:B------:R-:W-:-:S13]  /*0f60*/  ISETP.LT.OR P0, PT, R7, R3, P0 ;  /* 0x000000030700720c */ /* 0x000fda0000701670 */
[----:B------:R-:W-:Y:S02]  /*0f70*/  @P0 IMAD R7, R2, 0x2, R7 ;  /* 0x0000000202070824 */ /* 0x000fe400078e0207 */
[----:B------:R-:W-:Y:S02]  /*0f80*/  @P0 IMAD.MOV.U32 R3, RZ, RZ, 0x2 ;  /* 0x00000002ff030424 */ /* 0x000fe400078e00ff */
[----:B------:R-:W-:-:S04]  /*0f90*/  @P0 IMAD R2, R7, c[0x0][0x18c], R6 ;  /* 0x0000630007020a24 */ /* 0x000fc800078e0206 */
[----:B------:R-:W-:-:S05]  /*0fa0*/  @P0 IMAD.WIDE R2, R2, R3, c[0x0][0x180] ;  /* 0x0000600002020625 */ /* 0x000fca00078e0203 */
[----:B------:R1:W-:Y:S02]  /*0fb0*/  @P0 STG.E.64 [R2.64], RZ ;  /* 0x000000ff02000986 */ /* 0x0003e4000c101b06 */
.L_x_3552:
        /* <DEDUP_REMOVED lines=14> */
.L_x_3557:
        /* <DEDUP_REMOVED lines=43> */
.L_x_3556:
[----:B0-----:R-:W2:Y:S04]  /*1350*/  LDL.64 R8, [R1] ;  /* 0x0000000001087983 */ /* 0x001ea80000100a00 */
[----:B------:R0:W3:Y:S01]  /*1360*/  LDG.E.U16.CONSTANT R82, [R82.64+0x2] ;  /* 0x0000020652527981 */ /* 0x0000e2000c1e9500 */
[C---:B------:R-:W-:Y:S01]  /*1370*/  ISETP.GT.AND P0, PT, R85.reuse, c[0x0][0x1a8], PT ;  /* 0x00006a0055007a0c */ /* 0x040fe20003f04270 */
[----:B------:R-:W-:Y:S01]  /*1380*/  UMOV UR4, URZ ;  /* 0x0000003f00047c82 */ /* 0x000fe20008000000 */
[C---:B------:R-:W-:Y:S02]  /*1390*/  ISETP.GT.AND P2, PT, R85.reuse, c[0x0][0x1ac], PT ;  /* 0x00006b0055007a0c */ /* 0x040fe40003f44270 */
[----:B------:R-:W-:-:S02]  /*13a0*/  ISETP.GT.AND P3, PT, R85, c[0x0][0x1b0], PT ;  /* 0x00006c0055007a0c */ /* 0x000fc40003f64270 */
[C---:B-1----:R-:W-:Y:S02]  /*13b0*/  IMNMX R2, R85.reuse, c[0x0][0x1a8], PT ;  /* 0x00006a0055027a17 */ /* 0x042fe40003800200 */
[C---:B------:R-:W-:Y:S01]  /*13c0*/  ISETP.GT.AND P4, PT, R85.reuse, c[0x0][0x1b4], PT ;  /* 0x00006d0055007a0c */ /* 0x040fe20003f84270 */
[----:B0-----:R-:W-:Y:S01]  /*13d0*/  IMAD.MOV.U32 R83, RZ, RZ, RZ ;  /* 0x000000ffff537224 */ /* 0x001fe200078e00ff */
        /* <DEDUP_REMOVED lines=71> */
.L_x_3567:
        /* <DEDUP_REMOVED lines=23> */
[----:B---3--:R-:W-:Y:S01]  /*19c0*/  LOP3.LUT R30, R15, 0xff, RZ, 0xc0, !PT ;  /* 0x000000ff0f1e7812 */ /* 0x008fe200078ec0ff */
[----:B------:R-:W0:Y:S01]  /*19d0*/  I2F.F16 R0, R0 ;  /* 0x0000000000007306 */ /* 0x000e220000200c00 */
[----:B------:R-:W-:-:S02]  /*19e0*/  SHF.R.U32.HI R8, RZ, 0x10, R8 ;  /* 0x00000010ff087819 */ /* 0x000fc40000011608 */
[----:B------:R-:W-:Y:S02]  /*19f0*/  IADD3 R33, R30, -0x80, RZ ;  /* 0xffffff801e217810 */ /* 0x000fe40007ffe0ff */
[----:B------:R-:W-:Y:S02]  /*1a00*/  LOP3.LUT R8, R8, 0xff, RZ, 0xc0, !PT ;  /* 0x000000ff08087812 */ /* 0x000fe400078ec0ff */
[----:B------:R-:W-:Y:S02]  /*1a10*/  SHF.R.U32.HI R31, RZ, 0x8, R9 ;  /* 0x00000008ff1f7819 */ /* 0x000fe40000011609 */
[----:B------:R-:W-:Y:S02]  /*1a20*/  LOP3.LUT R30, R29, 0xff, RZ, 0xc0, !PT ;  /* 0x000000ff1d1e7812 */ /* 0x000fe400078ec0ff */
[----:B------:R1:W2:Y:S01]  /*1a30*/  I2F.F16 R29, R33 ;  /* 0x00000021001d7306 */ /* 0x0002a20000200c00 */
[----:B------:R-:W-:Y:S02]  /*1a40*/  IADD3 R8, R8, -0x80, RZ ;  /* 0xffffff8008087810 */ /* 0x000fe40007ffe0ff */
[----:B------:R-:W-:-:S02]  /*1a50*/  LEA.HI R16, R10, 0xffffff80, RZ, 0x8 ;  /* 0xffffff800a107811 */ /* 0x000fc400078f40ff */
[----:B------:R-:W-:Y:S02]  /*1a60*/  LOP3.LUT R24, R10, 0xff, RZ, 0xc0, !PT ;  /* 0x000000ff0a187812 */ /* 0x000fe400078ec0ff */
[----:B------:R-:W-:Y:S02]  /*1a70*/  LOP3.LUT R32, R31, 0xff, RZ, 0xc0, !PT ;  /* 0x000000ff1f207812 */ /* 0x000fe400078ec0ff */
[--C-:B-1----:R-:W-:Y:S01]  /*1a80*/  SHF.R.U32.HI R33, RZ, 0x8, R10.reuse ;  /* 0x00000008ff217819 */ /* 0x102fe2000001160a */
[----:B------:R1:W3:Y:S01]  /*1a90*/  I2F.F16 R31, R8 ;  /* 0x00000008001f7306 */ /* 0x0002e20000200c00 */
[----:B------:R-:W-:Y:S02]  /*1aa0*/  SHF.R.U32.HI R10, RZ, 0x10, R10 ;  /* 0x00000010ff0a7819 */ /* 0x000fe4000001160a */
[----:B------:R-:W-:Y:S02]  /*1ab0*/  LEA.HI R4, R9, 0xffffff80, RZ, 0x8 ;  /* 0xffffff8009047811 */ /* 0x000fe400078f40ff */
[----:B------:R-:W-:-:S02]  /*1ac0*/  LEA.HI R17, R11, 0xffffff80, RZ, 0x8 ;  /* 0xffffff800b117811 */ /* 0x000fc400078f40ff */
[----:B------:R-:W-:Y:S01]  /*1ad0*/  LOP3.LUT R23, R9, 0xff, RZ, 0xc0, !PT ;  /* 0x000000ff09177812 */ /* 0x000fe200078ec0ff */
[----:B------:R-:W4:Y:S01]  /*1ae0*/  I2F.F16 R16, R16 ;  /* 0x0000001000107306 */ /* 0x000f220000200c00 */
[----:B-1----:R-:W-:Y:S02]  /*1af0*/  SHF.R.U32.HI R8, RZ, 0x8, R11 ;  /* 0x00000008ff087819 */ /* 0x002fe4000001160b */
[----:B------:R-:W-:Y:S02]  /*1b00*/  LOP3.LUT R25, R11, 0xff, RZ, 0xc0, !PT ;  /* 0x000000ff0b197812 */ /* 0x000fe400078ec0ff */
[----:B------:R-:W-:Y:S02]  /*1b10*/  LOP3.LUT R10, R10, 0xff, RZ, 0xc0, !PT ;  /* 0x000000ff0a0a7812 */ /* 0x000fe400078ec0ff */
[----:B------:R-:W-:Y:S01]  /*1b20*/  SHF.R.U32.HI R9, RZ, 0x10, R9 ;  /* 0x00000010ff097819 */ /* 0x000fe20000011609 */
[----:B------:R-:W1:Y:S01]  /*1b30*/  I2F.F16 R4, R4 ;  /* 0x0000000400047306 */ /* 0x000e620000200c00 */
[----:B------:R-:W-:-:S02]  /*1b40*/  SHF.R.U32.HI R11, RZ, 0x10, R11 ;  /* 0x00000010ff0b7819 */ /* 0x000fc4000001160b */
[----:B------:R-:W-:Y:S02]  /*1b50*/  LOP3.LUT R8, R8, 0xff, RZ, 0xc0, !PT ;  /* 0x000000ff08087812 */ /* 0x000fe400078ec0ff */
[----:B------:R-:W-:Y:S02]  /*1b60*/  IADD3 R10, R10, -0x80, RZ ;  /* 0xffffff800a0a7810 */ /* 0x000fe40007ffe0ff */
[----:B------:R-:W-:Y:S01]  /*1b70*/  LOP3.LUT R9, R9, 0xff, RZ, 0xc0, !PT ;  /* 0x000000ff09097812 */ /* 0x000fe200078ec0ff */
[----:B------:R-:W0:Y:S01]  /*1b80*/  I2F.F16 R17, R17 ;  /* 0x0000001100117306 */ /* 0x000e220000200c00 */
[----:B------:R-:W-:Y:S02]  /*1b90*/  LOP3.LUT R11, R11, 0xff, RZ, 0xc0, !PT ;  /* 0x000000ff0b0b7812 */ /* 0x000fe400078ec0ff */
[----:B------:R-:W-:Y:S02]  /*1ba0*/  IADD3 R40, R8, -0x80, RZ ;  /* 0xffffff8008287810 */ /* 0x000fe40007ffe0ff */
[----:B------:R-:W-:-:S02]  /*1bb0*/  SHF.R.U32.HI R8, RZ, 0x8, R12 ;  /* 0x00000008ff087819 */ /* 0x000fc4000001160c */
[C---:B------:R-:W-:Y:S01]  /*1bc0*/  LEA.HI R18, R12.reuse, 0xffffff80, RZ, 0x8 ;  /* 0xffffff800c127811 */ /* 0x040fe200078f40ff */
[----:B------:R0:W1:Y:S01]  /*1bd0*/  I2F.F16 R39, R10 ;  /* 0x0000000a00277306 */ /* 0x0000620000200c00 */
[C---:B------:R-:W-:Y:S02]  /*1be0*/  LEA.HI R19, R13.reuse, 0xffffff80, RZ, 0x8 ;  /* 0xffffff800d137811 */ /* 0x040fe400078f40ff */
[----:B------:R-:W-:Y:S02]  /*1bf0*/  LOP3.LUT R26, R12, 0xff, RZ, 0xc0, !PT ;  /* 0x000000ff0c1a7812 */ /* 0x000fe400078ec0ff */
[----:B------:R-:W-:Y:S02]  /*1c00*/  LOP3.LUT R27, R13, 0xff, RZ, 0xc0, !PT ;  /* 0x000000ff0d1b7812 */ /* 0x000fe400078ec0ff */
[----:B------:R-:W-:Y:S01]  /*1c10*/  IADD3 R9, R9, -0x80, RZ ;  /* 0xffffff8009097810 */ /* 0x000fe20007ffe0ff */
[----:B------:R-:W1:Y:S01]  /*1c20*/  I2F.F16 R18, R18 ;  /* 0x0000001200127306 */ /* 0x000e620000200c00 */
[----:B------:R-:W-:-:S02]  /*1c30*/  IADD3 R11, R11, -0x80, RZ ;  /* 0xffffff800b0b7810 */ /* 0x000fc40007ffe0ff */
[--C-:B0-----:R-:W-:Y:S02]  /*1c40*/  SHF.R.U32.HI R10, RZ, 0x8, R13.reuse ;  /* 0x00000008ff0a7819 */ /* 0x101fe4000001160d */
[----:B------:R-:W-:Y:S02]  /*1c50*/  SHF.R.U32.HI R12, RZ, 0x10, R12 ;  /* 0x00000010ff0c7819 */ /* 0x000fe4000001160c */
[----:B------:R-:W-:Y:S01]  /*1c60*/  SHF.R.U32.HI R13, RZ, 0x10, R13 ;  /* 0x00000010ff0d7819 */ /* 0x000fe2000001160d */
[----:B------:R0:W1:Y:S01]  /*1c70*/  I2F.F16 R41, R11 ;  /* 0x0000000b00297306 */ /* 0x0000620000200c00 */
[----:B------:R-:W-:Y:S02]  /*1c80*/  LOP3.LUT R38, R33, 0xff, RZ, 0xc0, !PT ;  /* 0x000000ff21267812 */ /* 0x000fe400078ec0ff */
[----:B------:R-:W-:Y:S02]  /*1c90*/  LOP3.LUT R8, R8, 0xff, RZ, 0xc0, !PT ;  /* 0x000000ff08087812 */ /* 0x000fe400078ec0ff */
[----:B------:R-:W-:-:S02]  /*1ca0*/  LOP3.LUT R10, R10, 0xff, RZ, 0xc0, !PT ;  /* 0x000000ff0a0a7812 */ /* 0x000fc400078ec0ff */
[----:B------:R-:W-:Y:S01]  /*1cb0*/  IADD3 R8, R8, -0x80, RZ ;  /* 0xffffff8008087810 */ /* 0x000fe20007ffe0ff */
[----:B------:R1:W2:Y:S01]  /*1cc0*/  I2F.F16 R33, R9 ;  /* 0x0000000900217306 */ /* 0x0002a20000200c00 */
[----:B0-----:R-:W-:Y:S02]  /*1cd0*/  LOP3.LUT R11, R13, 0xff, RZ, 0xc0, !PT ;  /* 0x000000ff0d0b7812 */ /* 0x001fe400078ec0ff */
[----:B------:R-:W-:Y:S02]  /*1ce0*/  SHF.R.U32.HI R43, RZ, 0x8, R14 ;  /* 0x00000008ff2b7819 */ /* 0x000fe4000001160e */
[----:B------:R-:W-:Y:S02]  /*1cf0*/  LEA.HI R20, R14, 0xffffff80, RZ, 0x8 ;  /* 0xffffff800e147811 */ /* 0x000fe400078f40ff */
[----:B-----5:R-:W-:Y:S01]  /*1d00*/  LEA.HI R21, R15, 0xffffff80, RZ, 0x8 ;  /* 0xffffff800f157811 */ /* 0x020fe200078f40ff */
[----:B------:R-:W0:Y:S01]  /*1d10*/  I2F.F16 R19, R19 ;  /* 0x0000001300137306 */ /* 0x000e220000200c00 */
[----:B-1----:R-:W-:-:S02]  /*1d20*/  LOP3.LUT R9, R12, 0xff, RZ, 0xc0, !PT ;  /* 0x000000ff0c097812 */ /* 0x002fc400078ec0ff */
[----:B------:R-:W-:Y:S02]  /*1d30*/  LOP3.LUT R28, R14, 0xff, RZ, 0xc0, !PT ;  /* 0x000000ff0e1c7812 */ /* 0x000fe400078ec0ff */
[----:B------:R-:W-:Y:S02]  /*1d40*/  IADD3 R9, R9, -0x80, RZ ;  /* 0xffffff8009097810 */ /* 0x000fe40007ffe0ff */
[----:B------:R-:W-:Y:S01]  /*1d50*/  IADD3 R10, R10, -0x80, RZ ;  /* 0xffffff800a0a7810 */ /* 0x000fe20007ffe0ff */
[----:B------:R1:W0:Y:S01]  /*1d60*/  I2F.F16 R12, R8 ;  /* 0x00000008000c7306 */ /* 0x0002220000200c00 */
[----:B------:R-:W-:Y:S02]  /*1d70*/  IADD3 R11, R11, -0x80, RZ ;  /* 0xffffff800b0b7810 */ /* 0x000fe40007ffe0ff */
[----:B------:R-:W-:Y:S02]  /*1d80*/  SHF.R.U32.HI R44, RZ, 0x8, R15 ;  /* 0x00000008ff2c7819 */ /* 0x000fe4000001160f */
[----:B------:R-:W-:-:S02]  /*1d90*/  SHF.R.U32.HI R14, RZ, 0x10, R14 ;  /* 0x00000010ff0e7819 */ /* 0x000fc4000001160e */
[----:B------:R-:W-:Y:S01]  /*1da0*/  SHF.R.U32.HI R15, RZ, 0x10, R15 ;  /* 0x00000010ff0f7819 */ /* 0x000fe2000001160f */
[----:B------:R0:W2:Y:S01]  /*1db0*/  I2F.F16 R42, R9 ;  /* 0x00000009002a7306 */ /* 0x0000a20000200c00 */
[----:B-1----:R-:W-:Y:S02]  /*1dc0*/  LOP3.LUT R8, R43, 0xff, RZ, 0xc0, !PT ;  /* 0x000000ff2b087812 */ /* 0x002fe400078ec0ff */
[----:B------:R-:W-:Y:S02]  /*1dd0*/  IADD3 R22, R22, -0x80, RZ ;  /* 0xffffff8016167810 */ /* 0x000fe40007ffe0ff */
[----:B------:R-:W-:Y:S02]  /*1de0*/  IADD3 R23, R23, -0x80, RZ ;  /* 0xffffff8017177810 */ /* 0x000fe40007ffe0ff */
[----:B------:R-:W-:Y:S01]  /*1df0*/  IADD3 R24, R24, -0x80, RZ ;  /* 0xffffff8018187810 */ /* 0x000fe20007ffe0ff */
[----:B------:R1:W2:Y:S01]  /*1e00*/  I2F.F16 R13, R10 ;  /* 0x0000000a000d7306 */ /* 0x0002a20000200c00 */
[----:B0-----:R-:W-:-:S02]  /*1e10*/  LOP3.LUT R9, R14, 0xff, RZ, 0xc0, !PT ;  /* 0x000000ff0e097812 */ /* 0x001fc400078ec0ff */
[----:B------:R-:W-:Y:S02]  /*1e20*/  IADD3 R25, R25, -0x80, RZ ;  /* 0xffffff8019197810 */ /* 0x000fe40007ffe0ff */
[----:B------:R-:W-:Y:S02]  /*1e30*/  IADD3 R26, R26, -0x80, RZ ;  /* 0xffffff801a1a7810 */ /* 0x000fe40007ffe0ff */
[----:B------:R-:W-:Y:S01]  /*1e40*/  IADD3 R27, R27, -0x80, RZ ;  /* 0xffffff801b1b7810 */ /* 0x000fe20007ffe0ff */
[----:B------:R0:W2:Y:S01]  /*1e50*/  I2F.F16 R43, R11 ;  /* 0x0000000b002b7306 */ /* 0x0000a20000200c00 */
[----:B-1----:R-:W-:Y:S02]  /*1e60*/  LOP3.LUT R10, R44, 0xff, RZ, 0xc0, !PT ;  /* 0x000000ff2c0a7812 */ /* 0x002fe400078ec0ff */
[----:B------:R-:W-:Y:S02]  /*1e70*/  IADD3 R28, R28, -0x80, RZ ;  /* 0xffffff801c1c7810 */ /* 0x000fe40007ffe0ff */
[----:B------:R-:W-:-:S02]  /*1e80*/  IADD3 R30, R30, -0x80, RZ ;  /* 0xffffff801e1e7810 */ /* 0x000fc40007ffe0ff */
[----:B------:R-:W-:Y:S01]  /*1e90*/  IADD3 R32, R32, -0x80, RZ ;  /* 0xffffff8020207810 */ /* 0x000fe20007ffe0ff */
[----:B------:R-:W1:Y:S01]  /*1ea0*/  I2F.F16 R20, R20 ;  /* 0x0000001400147306 */ /* 0x000e620000200c00 */
[----:B0-----:R-:W-:Y:S02]  /*1eb0*/  LOP3.LUT R11, R15, 0xff, RZ, 0xc0, !PT ;  /* 0x000000ff0f0b7812 */ /* 0x001fe400078ec0ff */
        /* <DEDUP_REMOVED lines=112> */
.L_x_3560:
        /* <DEDUP_REMOVED lines=91> */
.L_x_3559:
        /* <DEDUP_REMOVED lines=44> */
[----:B------:R-:W-:-:S07]  /*2e30*/  ISETP.NE.AND P2, PT, R46, RZ, PT ;  /* 0x000000ff2e00720c */ /* 0x000fce0003f45270 */
        /* <DEDUP_REMOVED lines=158> */
.L_x_3562:
        /* <DEDUP_REMOVED lines=91> */
.L_x_3561:
        /* <DEDUP_REMOVED lines=202> */
.L_x_3564:
        /* <DEDUP_REMOVED lines=91> */
.L_x_3563:
        /* <DEDUP_REMOVED lines=202> */
.L_x_3566:
        /* <DEDUP_REMOVED lines=91> */
.L_x_3565:
[----:B------:R-:W-:Y:S01]  /*6270*/  IADD3 R85, R85, 0x20, RZ ;  /* 0x0000002055557810 */ /* 0x000fe20007ffe0ff */
[----:B------:R-:W-:Y:S01]  /*6280*/  IMAD.WIDE R6, R17, 0x8, R6 ;  /* 0x0000000811067825 */ /* 0x000fe200078e0206 */
[----:B------:R-:W-:Y:S02]  /*6290*/  UIADD3 UR4, UR4, 0x40, URZ ;  /* 0x0000004004047890 */ /* 0x000fe4000fffe03f */
[----:B------:R-:W-:Y:S01]  /*62a0*/  ISETP.GE.AND P2, PT, R85, c[0x0][0x1a8], PT ;  /* 0x00006a0055007a0c */ /* 0x000fe20003f46270 */
[----:B0-----:R-:W-:Y:S01]  /*62b0*/  IMAD.WIDE R2, R17, 0x8, R2 ;  /* 0x0000000811027825 */ /* 0x001fe200078e0202 */
[----:B------:R-:W-:-:S03]  /*62c0*/  ISETP.LT.AND P3, PT, R85, R86, PT ;  /* 0x000000565500720c */ /* 0x000fc60003f61270 */
[----:B-----5:R-:W-:Y:S02]  /*62d0*/  IMAD.MOV.U32 R10, RZ, RZ, R6 ;  /* 0x000000ffff0a7224 */ /* 0x020fe400078e0006 */
[----:B------:R-:W-:-:S08]  /*62e0*/  IMAD.MOV.U32 R11, RZ, RZ, R7 ;  /* 0x000000ffff0b7224 */ /* 0x000fd000078e0007 */
[----:B------:R-:W-:Y:S05]  /*62f0*/  @!P2 BRA P3, `(.L_x_3567) ;  /* 0xffffb5500000a947 */ /* 0x000fea000183ffff */
.L_x_3558:
        /* <DEDUP_REMOVED lines=9> */
.L_x_3577:
        /* <DEDUP_REMOVED lines=14> */
[----:B-----5:R-:W2:Y:S01]  /*6470*/  LDG.E.128.CONSTANT R20, [R2.64] ;  /* 0x0000000602147981 */ /* 0x020ea2000c1e9d00 */
        /* <DEDUP_REMOVED lines=153> */
.L_x_3570:
        /* <DEDUP_REMOVED lines=91> */
.L_x_3571:
        /* <DEDUP_REMOVED lines=144> */
.L_x_3572:
        /* <DEDUP_REMOVED lines=91> */
.L_x_3573:
[----:B------:R-:W-:Y:S02]  /*8270*/  LOP3.LUT R6, R12, 0xf000f0, RZ, 0xc0, !PT ;  /* 0x00f000f00c067812 */ /* 0x000fe400078ec0ff */
[----:B------:R-:W-:Y:S02]  /*8280*/  SHF.R.U32.HI R12, RZ, 0x8, R12 ;  /* 0x00000008ff0c7819 */ /* 0x000fe4000001160c */
        /* <DEDUP_REMOVED lines=43> */
[C---:B------:R-:W-:Y:S01]  /*8540*/  LOP3.LUT R4, R8.reuse, 0xf000f, RZ, 0xc0, !PT ;  /* 0x000f000f08047812 */ /* 0x040fe200078ec0ff */
[----:B------:R-:W-:Y:S01]  /*8550*/  HADD2 R19, R28, -1032, -1032 ;  /* 0xe408e4081c137430 */ /* 0x000fe20000000000 */
[----:B------:R-:W-:Y:S01]  /*8560*/  LOP3.LUT R12, R8, 0xf000f0, RZ, 0xc0, !PT ;  /* 0x00f000f0080c7812 */ /* 0x000fe200078ec0ff */
[----:B------:R-:W-:-:S02]  /*8570*/  HFMA2 R26, R27, R0.H0_H0, -72, -72 ;  /* 0xd480d4801b1a7431 */ /* 0x000fc40000040000 */
[----:B------:R-:W-:Y:S02]  /*8580*/  HADD2 R13, R13, -1032, -1032 ;  /* 0xe408e4080d0d7430 */ /* 0x000fe40000000000 */
        /* <DEDUP_REMOVED lines=94> */
.L_x_3574:
        /* <DEDUP_REMOVED lines=91> */
.L_x_3575:
        /* <DEDUP_REMOVED lines=8> */
[----:B------:R-:W-:Y:S02]  /*91a0*/  LOP3.LUT R9, R8, 0x64006400, RZ, 0xfc, !PT ;  /* 0x6400640008097812 */ /* 0x000fe400078efcff */
[----:B------:R-:W-:Y:S02]  /*91b0*/  LOP3.LUT R7, R12, 0x64006400, RZ, 0xfc, !PT ;  /* 0x640064000c077812 */ /* 0x000fe400078efcff */
[----:B------:R-:W-:Y:S01]  /*91c0*/  LOP3.LUT R23, R10, 0x64006400, RZ, 0xfc, !PT ;  /* 0x640064000a177812 */ /* 0x000fe200078efcff */
[----:B------:R-:W-:Y:S01]  /*91d0*/  HFMA2 R9, R9, R0.H0_H0, -72, -72 ;  /* 0xd480d48009097431 */ /* 0x000fe20000040000 */
        /* <DEDUP_REMOVED lines=129> */
.L_x_3576:
        /* <DEDUP_REMOVED lines=91> */
.L_x_3569:
[----:B------:R-:W-:Y:S01]  /*9fa0*/  IADD3 R85, R85, 0x20, RZ ;  /* 0x0000002055557810 */ /* 0x000fe20007ffe0ff */
[----:B------:R-:W-:Y:S01]  /*9fb0*/  IMAD.MOV.U32 R7, RZ, RZ, c[0x0][0x18c] ;  /* 0x00006300ff077624 */ /* 0x000fe200078e00ff */
[----:B------:R-:W-:Y:S02]  /*9fc0*/  UIADD3 UR4, UR4, 0x40, URZ ;  /* 0x0000004004047890 */ /* 0x000fe4000fffe03f */
[----:B------:R-:W-:Y:S01]  /*9fd0*/  ISETP.GE.AND P2, PT, R85, c[0x0][0x1b4], PT ;  /* 0x00006d0055007a0c */ /* 0x000fe20003f46270 */
[----:B------:R-:W-:Y:S01]  /*9fe0*/  IMAD.WIDE R2, R7, 0x10, R2 ;  /* 0x0000001007027825 */ /* 0x000fe200078e0202 */
[----:B------:R-:W-:-:S13]  /*9ff0*/  ISETP.LT.AND P3, PT, R85, R86, PT ;  /* 0x000000565500720c */ /* 0x000fda0003f61270 */
[----:B------:R-:W-:Y:S05]  /*a000*/  @!P2 BRA P3, `(.L_x_3577) ;  /* 0xffffc3800000a947 */ /* 0x000fea000183ffff */
.L_x_3568:
[----:B------:R-:W-:-:S04]  /*a010*/  ISETP.GE.AND P0, PT, R85, R86, PT ;  /* 0x000000565500720c */ /* 0x000fc80003f06270 */
[----:B------:R-:W-:-:S13]  /*a020*/  ISETP.GE.OR P0, PT, R85, c[0x0][0x1b8], P0 ;  /* 0x00006e0055007a0c */ /* 0x000fda0000706670 */
[----:B------:R-:W-:Y:S05]  /*a030*/  @P0 BRA `(.L_x_3578) ;  /* 0x000019f000000947 */ /* 0x000fea0003800000 */
[----:B------:R-:W0:Y:S01]  /*a040*/  S2R R0, SR_CTAID.Y ;  /* 0x0000000000007919 */ /* 0x000e220000002600 */
[----:B------:R-:W-:Y:S01]  /*a050*/  PRMT R4, R5, 0x9910, RZ ;  /* 0x0000991005047816 */ /* 0x000fe200000000ff */
[----:B------:R-:W-:-:S03]  /*a060*/  IMAD.MOV.U32 R5, RZ, RZ, -0x2 ;  /* 0xfffffffeff057424 */ /* 0x000fc600078e00ff */
[----:B------:R-:W-:Y:S01]  /*a070*/  ISETP.NE.AND P0, PT, R4, RZ, PT ;  /* 0x000000ff0400720c */ /* 0x000fe20003f05270 */
[----:B0-----:R-:W-:-:S05]  /*a080*/  IMAD R0, R0, R5, c[0x0][0x188] ;  /* 0x0000620000007624 */ /* 0x001fca00078e0205 */
[----:B------:R-:W-:Y:S02]  /*a090*/  ISETP.LT.OR P0, PT, R0, 0x2, !P0 ;  /* 0x000000020000780c */ /* 0x000fe40004701670 */
.L_x_3581:
        /* <DEDUP_REMOVED lines=326> */
.L_x_3580:
        /* <DEDUP_REMOVED lines=77> */
.L_x_3579:
[----:B0-----:R-:W-:Y:S01]  /*b9d0*/  IADD3 R85, R85, 0x20, RZ ;  /* 0x0000002055557810 */ /* 0x001fe20007ffe0ff */
[----:B------:R-:W-:Y:S01]  /*b9e0*/  UIADD3 UR4, UR4, 0x40, URZ ;  /* 0x0000004004047890 */ /* 0x000fe2000fffe03f */
[----:B------:R-:W-:Y:S02]  /*b9f0*/  IMAD.WIDE R2, R33, 0x4, R90 ;  /* 0x0000000421027825 */ /* 0x000fe400078e025a */
[C---:B------:R-:W-:Y:S02]  /*ba00*/  ISETP.GE.AND P2, PT, R85.reuse, c[0x0][0x1b8], PT ;  /* 0x00006e0055007a0c */ /* 0x040fe40003f46270 */
[----:B------:R-:W-:-:S13]  /*ba10*/  ISETP.LT.AND P3, PT, R85, R86, PT ;  /* 0x000000565500720c */ /* 0x000fda0003f61270 */
[----:B------:R-:W-:Y:S05]  /*ba20*/  @!P2 BRA P3, `(.L_x_3581) ;  /* 0xffffe6700000a947 */ /* 0x000fea000183ffff */
.L_x_3578:
        /* <DEDUP_REMOVED lines=18> */
.L_x_3585:
[----:B------:R-:W0:Y:S02]  /*bb50*/  LDS R6, [R5] ;  /* 0x0000000005067984 */ /* 0x000e240000000800 */
[----:B0-----:R-:W-:-:S06]  /*bb60*/  HADD2 R7, R6, R37 ;  /* 0x0000002506077230 */ /* 0x001fcc0000000000 */
[----:B------:R-:W0:Y:S02]  /*bb70*/  ATOMS.CAST.SPIN R7, [R5], R6, R7 ;  /* 0x000000060507738d */ /* 0x000e240001800007 */
[----:B0-----:R-:W-:-:S13]  /*bb80*/  ISETP.EQ.U32.AND P0, PT, R7, 0x1, PT ;  /* 0x000000010700780c */ /* 0x001fda0003f02070 */
[----:B------:R-:W-:Y:S05]  /*bb90*/  @!P0 BRA `(.L_x_3585) ;  /* 0xffffffb000008947 */ /* 0x000fea000383ffff */
[----:B------:R-:W-:Y:S05]  /*bba0*/  BRA `(.L_x_3583) ;  /* 0x0000003000007947 */ /* 0x000fea0003800000 */
.L_x_3584:
[----:B------:R-:W2:Y:S02]  /*bbb0*/  LD.E R5, [R2.64] ;  /* 0x0000000602057980 */ /* 0x000ea4000c101900 */
[----:B--2---:R-:W-:-:S05]  /*bbc0*/  IMAD.IADD R5, R37, 0x1, R5 ;  /* 0x0000000125057824 */ /* 0x004fca00078e0205 */
[----:B------:R0:W-:Y:S02]  /*bbd0*/  ST.E [R2.64], R5 ;  /* 0x0000000502007985 */ /* 0x0001e4000c101906 */
.L_x_3583:
[----:B------:R-:W-:Y:S05]  /*bbe0*/  BSYNC B0 ;  /* 0x0000000000007941 */ /* 0x000fea0003800000 */
.L_x_3582:
[----:B------:R-:W2:Y:S01]  /*bbf0*/  ATOM.E.ADD.F16x2.RN.STRONG.GPU P0, RZ, [R2.64+0x4], R36 ;  /* 0x0000042402ff798a */ /* 0x000ea2000810e9c6 */
[----:B------:R-:W-:Y:S01]  /*bc00*/  BSSY B0, `(.L_x_3586) ;  /* 0x000000f000007945 */ /* 0x000fe20003800000 */
[----:B--2---:R-:W-:Y:S05]  /*bc10*/  @P0 BRA `(.L_x_3587) ;  /* 0x000000d000000947 */ /* 0x004fea0003800000 */
[----:B------:R-:W1:Y:S02]  /*bc20*/  QSPC.E.S P0, RZ, [R2+0x4] ;  /* 0x0000040002ff73aa */ /* 0x000e640000000500 */
[----:B-1----:R-:W-:Y:S05]  /*bc30*/  @!P0 BRA `(.L_x_3588) ;  /* 0x0000008000008947 */ /* 0x002fea0003800000 */
[----:B0-----:R-:W-:-:S04]  /*bc40*/  IADD3 R2, R2, 0x4, RZ ;  /* 0x0000000402027810 */ /* 0x001fc80007ffe0ff */
[----:B------:R-:W-:-:S05]  /*bc50*/  LOP3.LUT R2, R2, 0xffffff, RZ, 0xc0, !PT ;  /* 0x00ffffff02027812 */ /* 0x000fca00078ec0ff */
.L_x_3589:
[----:B------:R-:W0:Y:S02]  /*bc60*/  LDS R6, [R2] ;  /* 0x0000000002067984 */ /* 0x000e240000000800 */
[----:B0-----:R-:W-:-:S10]  /*bc70*/  HFMA2.MMA R7, R6, 1, 1, R36 ;  /* 0x3c003c0006077835 */ /* 0x001fd40000000024 */
[----:B------:R-:W0:Y:S02]  /*bc80*/  ATOMS.CAST.SPIN R7, [R2], R6, R7 ;  /* 0x000000060207738d */ /* 0x000e240001800007 */
[----:B0-----:R-:W-:-:S13]  /*bc90*/  ISETP.EQ.U32.AND P0, PT, R7, 0x1, PT ;  /* 0x000000010700780c */ /* 0x001fda0003f02070 */
[----:B------:R-:W-:Y:S05]  /*bca0*/  @!P0 BRA `(.L_x_3589) ;  /* 0xffffffb000008947 */ /* 0x000fea000383ffff */
[----:B------:R-:W-:Y:S05]  /*bcb0*/  BRA `(.L_x_3587) ;  /* 0x0000003000007947 */ /* 0x000fea0003800000 */
.L_x_3588:
[----:B0-----:R-:W2:Y:S02]  /*bcc0*/  LD.E R5, [R2.64+0x4] ;  /* 0x0000040602057980 */ /* 0x001ea4000c101900 */
[----:B--2---:R-:W-:-:S05]  /*bcd0*/  IMAD.IADD R5, R36, 0x1, R5 ;  /* 0x0000000124057824 */ /* 0x004fca00078e0205 */
[----:B------:R0:W-:Y:S02]  /*bce0*/  ST.E [R2.64+0x4], R5 ;  /* 0x0000040502007985 */ /* 0x0001e4000c101906 */
.L_x_3587:
[----:B------:R-:W-:Y:S05]  /*bcf0*/  BSYNC B0 ;  /* 0x0000000000007941 */ /* 0x000fea0003800000 */
.L_x_3586:
        /* <DEDUP_REMOVED lines=10> */
.L_x_3593:
[----:B------:R-:W0:Y:S02]  /*bda0*/  LDS R4, [R0] ;  /* 0x0000000000047984 */ /* 0x000e240000000800 */
[----:B0-----:R-:W-:-:S06]  /*bdb0*/  HADD2 R5, R4, R35 ;  /* 0x0000002304057230 */ /* 0x001fcc0000000000 */
[----:B------:R-:W0:Y:S02]  /*bdc0*/  ATOMS.CAST.SPIN R5, [R0], R4, R5 ;  /* 0x000000040005738d */ /* 0x000e240001800005 */
[----:B0-----:R-:W-:-:S13]  /*bdd0*/  ISETP.EQ.U32.AND P0, PT, R5, 0x1, PT ;  /* 0x000000010500780c */ /* 0x001fda0003f02070 */
[----:B------:R-:W-:Y:S05]  /*bde0*/  @!P0 BRA `(.L_x_3593) ;  /* 0xffffffb000008947 */ /* 0x000fea000383ffff */
[----:B------:R-:W-:Y:S05]  /*bdf0*/  BRA `(.L_x_3591) ;  /* 0x0000003000007947 */ /* 0x000fea0003800000 */
.L_x_3592:
[----:B------:R-:W2:Y:S02]  /*be00*/  LD.E R0, [R2.64] ;  /* 0x0000000602007980 */ /* 0x000ea4000c101900 */
[----:B--2---:R-:W-:-:S05]  /*be10*/  IMAD.IADD R5, R35, 0x1, R0 ;  /* 0x0000000123057824 */ /* 0x004fca00078e0200 */
[----:B------:R0:W-:Y:S02]  /*be20*/  ST.E [R2.64], R5 ;  /* 0x0000000502007985 */ /* 0x0001e4000c101906 */
.L_x_3591:
[----:B------:R-:W-:Y:S05]  /*be30*/  BSYNC B0 ;  /* 0x0000000000007941 */ /* 0x000fea0003800000 */
.L_x_3590:
[----:B------:R-:W2:Y:S02]  /*be40*/  ATOM.E.ADD.F16x2.RN.STRONG.GPU P0, RZ, [R2.64+0x4], R34 ;  /* 0x0000042202ff798a */ /* 0x000ea4000810e9c6 */
[----:B--2---:R-:W-:Y:S05]  /*be50*/  @P0 EXIT ;  /* 0x000000000000094d */ /* 0x004fea0003800000 */
[----:B------:R-:W1:Y:S02]  /*be60*/  QSPC.E.S P0, RZ, [R2+0x4] ;  /* 0x0000040002ff73aa */ /* 0x000e640000000500 */
[----:B-1----:R-:W-:Y:S05]  /*be70*/  @!P0 BRA `(.L_x_3594) ;  /* 0x0000008000008947 */ /* 0x002fea0003800000 */
[----:B0-----:R-:W-:-:S04]  /*be80*/  IADD3 R2, R2, 0x4, RZ ;  /* 0x0000000402027810 */ /* 0x001fc80007ffe0ff */
[----:B------:R-:W-:-:S05]  /*be90*/  LOP3.LUT R2, R2, 0xffffff, RZ, 0xc0, !PT ;  /* 0x00ffffff02027812 */ /* 0x000fca00078ec0ff */
.L_x_3595:
[----:B------:R-:W0:Y:S02]  /*bea0*/  LDS R4, [R2] ;  /* 0x0000000002047984 */ /* 0x000e240000000800 */
[----:B0-----:R-:W-:-:S10]  /*beb0*/  HFMA2.MMA R5, R4, 1, 1, R34 ;  /* 0x3c003c0004057835 */ /* 0x001fd40000000022 */
[----:B------:R-:W0:Y:S02]  /*bec0*/  ATOMS.CAST.SPIN R5, [R2], R4, R5 ;  /* 0x000000040205738d */ /* 0x000e240001800005 */
[----:B0-----:R-:W-:-:S13]  /*bed0*/  ISETP.EQ.U32.AND P0, PT, R5, 0x1, PT ;  /* 0x000000010500780c */ /* 0x001fda0003f02070 */
[----:B------:R-:W-:Y:S05]  /*bee0*/  @!P0 BRA `(.L_x_3595) ;  /* 0xffffffb000008947 */ /* 0x000fea000383ffff */
[----:B------:R-:W-:Y:S05]  /*bef0*/  EXIT ;  /* 0x000000000000794d */ /* 0x000fea0003800000 */
.L_x_3594:
[----:B------:R-:W2:Y:S02]  /*bf00*/  LD.E R0, [R2.64+0x4] ;  /* 0x0000040602007980 */ /* 0x000ea4000c101900 */
[----:B0-2---:R-:W-:-:S05]  /*bf10*/  IMAD.IADD R5, R34, 0x1, R0 ;  /* 0x0000000122057824 */ /* 0x005fca00078e0200 */
[----:B------:R-:W-:Y:S01]  /*bf20*/  ST.E [R2.64+0x4], R5 ;  /* 0x0000040502007985 */ /* 0x000fe2000c101906 */
[----:B------:R-:W-:Y:S05]  /*bf30*/  EXIT ;  /* 0x000000000000794d */ /* 0x000fea0003800000 */
.L_x_3596:
        /* <DEDUP_REMOVED lines=12> */
.L_x_4795:


//--------------------- .text._Z23gemm_half_q_half_kernelILi2ELi20ELb1ELb0ELi64EEvPK6__halfPKjS4_S2_PS0_iiiiPKtS7_iiiiiibS2_i --------------------------
	.section	.text._Z23gemm_half_q_half_kernelILi2ELi20ELb1ELb0ELi64EEvPK6__halfPKjS4_S2_PS0_iiiiPKtS7_iiiiiibS2_i,"ax",@progbits
	.sectioninfo	@"SHI_REGISTERS=108"
	.align	128
        .global         _Z23gemm_half_q_half_kernelILi2ELi20ELb1ELb0ELi64EEvPK6__halfPKjS4_S2_PS0_iiiiPKtS7_iiiiiibS2_i
        .type           _Z23gemm_half_q_half_kernelILi2ELi20ELb1ELb0ELi64EEvPK6__halfPKjS4_S2_PS0_iiiiPKtS7_iiiiiibS2_i,@function
        .size           _Z23gemm_half_q_half_kernelILi2ELi20ELb1ELb0ELi64EEvPK6__halfPKjS4_S2_PS0_iiiiPKtS7_iiiiiibS2_i,(.L_x_4796 - _Z23gemm_half_q_half_kernelILi2ELi20ELb1ELb0ELi64EEvPK6__halfPKjS4_S2_PS0_iiiiPKtS7_iiiiiibS2_i)
        .other          _Z23gemm_half_q_half_kernelILi2ELi20ELb1ELb0ELi64EEvPK6__halfPKjS4_S2_PS0_iiiiPKtS7_iiiiiibS2_i,@"STO_CUDA_ENTRY STV_DEFAULT"
_Z23gemm_half_q_half_kernelILi2ELi20ELb1ELb0ELi64EEvPK6__halfPKjS4_S2_PS0_iiiiPKtS7_iiiiiibS2_i:
.text._Z23gemm_half_q_half_kernelILi2ELi20ELb1ELb0ELi64EEvPK6__halfPKjS4_S2_PS0_iiiiPKtS7_iiiiiibS2_i:
        /* <DEDUP_REMOVED lines=25> */
.L_x_3597:
        /* <DEDUP_REMOVED lines=33> */
.L_x_3602:
        /* <DEDUP_REMOVED lines=17> */
.L_x_3601:
        /* <DEDUP_REMOVED lines=17> */
.L_x_3600:
        /* <DEDUP_REMOVED lines=13> */
.L_x_3604:
        /* <DEDUP_REMOVED lines=17> */
.L_x_3603:
        /* <DEDUP_REMOVED lines=15> */
.L_x_3599:
[----:B------:R-:W-:Y:S05]  /*0890*/  BSYNC B0 ;  /* 0x0000000000007941 */ /* 0x000fea0003800000 */
.L_x_3598:
        /* <DEDUP_REMOVED lines=18> */
.L_x_3607:
        /* <DEDUP_REMOVED lines=11> */
.L_x_3606:
        /* <DEDUP_REMOVED lines=10> */
.L_x_3605:
        /* <DEDUP_REMOVED lines=14> */
.L_x_3609:
        /* <DEDUP_REMOVED lines=43> */
.L_x_3608:
        /* <DEDUP_REMOVED lines=63> */
[----:B------:R-:W-:Y:S01]  /*1290*/  PRMT R0, R15, 0x7610, R15 ;  /* 0x000076100f007816 */ /* 0x000fe2000000000f */
[----:B----4-:R-:W-:Y:S01]  /*12a0*/  IMAD.IADD R26, R17, 0x1, R4 ;  /* 0x00000001111a7824 */ /* 0x010fe200078e0204 */
[----:B------:R-:W-:Y:S05]  /*12b0*/  @P0 BRA `(.L_x_3610) ;  /* 0x00001ba000000947 */ /* 0x000fea0003800000 */
[----:B------:R-:W-:Y:S01]  /*12c0*/  PRMT R4, R25, 0x9910, RZ ;  /* 0x0000991019047816 */ /* 0x000fe200000000ff */
[----:B------:R-:W-:Y:S01]  /*12d0*/  IMAD.MOV.U32 R22, RZ, RZ, RZ ;  /* 0x000000ffff167224 */ /* 0x000fe200078e00ff */
[----:B------:R-:W-:Y:S01]  /*12e0*/  PRMT R3, RZ, 0x7610, R3 ;  /* 0x00007610ff037816 */ /* 0x000fe20000000003 */
[----:B------:R-:W-:Y:S01]  /*12f0*/  UMOV UR4, URZ ;  /* 0x0000003f00047c82 */ /* 0x000fe20008000000 */
[----:B------:R-:W-:-:S04]  /*1300*/  ISETP.NE.AND P0, PT, R4, RZ, PT ;  /* 0x000000ff0400720c */ /* 0x000fc80003f05270 */
[----:B------:R-:W-:Y:S02]  /*1310*/  ISETP.LT.OR P0, PT, R5, 0x2, !P0 ;  /* 0x000000020500780c */ /* 0x000fe40004701670 */
.L_x_3613:
        /* <DEDUP_REMOVED lines=17> */
[----:B------:R-:W-:-:S02]  /*1430*/  @!P2 PRMT R0, R21, 0x7610, R0 ;  /* 0x000076101500a816 */ /* 0x000fc40000000000 */
[----:B------:R-:W-:Y:S01]  /*1440*/  @!P2 PRMT R2, R2, 0x7610, R20 ;  /* 0x000076100202a816 */ /* 0x000fe20000000014 */
[----:B---3--:R-:W-:Y:S01]  /*1450*/  @!P2 IMAD.IADD R26, R4, 0x1, R17 ;  /* 0x00000001041aa824 */ /* 0x008fe200078e0211 */
[----:B------:R-:W-:Y:S01]  /*1460*/  @!P2 PRMT R0, R0, 0x7610, R21 ;  /* 0x000076100000a816 */ /* 0x000fe20000000015 */
[----:B------:R-:W-:Y:S01]  /*1470*/  IMAD.WIDE R20, R27, c[0x0][0x18c], R6 ;  /* 0x000063001b147a25 */ /* 0x000fe200078e0206 */
[----:B------:R-:W-:Y:S05]  /*1480*/  @!P1 BRA `(.L_x_3611) ;  /* 0x0000197000009947 */ /* 0x000fea0003800000 */
[----:B0-----:R-:W2:Y:S01]  /*1490*/  LDG.E.128.CONSTANT R4, [R20.64] ;  /* 0x0000000614047981 */ /* 0x001ea2000c1e9d00 */
[----:B-----5:R-:W-:Y:S01]  /*14a0*/  SHF.R.U32.HI R38, RZ, 0xf, R32 ;  /* 0x0000000fff267819 */ /* 0x020fe20000011620 */
[----:B------:R-:W-:Y:S01]  /*14b0*/  IMAD.MOV.U32 R85, RZ, RZ, 0x2800 ;  /* 0x00002800ff557424 */ /* 0x000fe200078e00ff */
        /* <DEDUP_REMOVED lines=9> */
[----:B------:R-:W-:Y:S02]  /*1550*/  SHF.R.U32.HI R66, RZ, 0xe, R29 ;  /* 0x0000000eff427819 */ /* 0x000fe4000001161d */
[----:B------:R-:W-:Y:S02]  /*1560*/  LOP3.LUT R65, R65, 0x10001, RZ, 0xc0, !PT ;  /* 0x0001000141417812 */ /* 0x000fe400078ec0ff */
[----:B------:R-:W-:Y:S02]  /*1570*/  SHF.R.U32.HI R47, RZ, 0xd, R12 ;  /* 0x0000000dff2f7819 */ /* 0x000fe4000001160c */
[----:B------:R-:W-:Y:S02]  /*1580*/  SHF.R.U32.HI R76, RZ, 0xd, R14 ;  /* 0x0000000dff4c7819 */ /* 0x000fe4000001160e */
[----:B------:R-:W-:Y:S02]  /*1590*/  SHF.R.U32.HI R82, RZ, 0xd, R15 ;  /* 0x0000000dff527819 */ /* 0x000fe4000001160f */
[----:B------:R-:W-:-:S02]  /*15a0*/  LOP3.LUT R46, R45, 0x20002, R46, 0xf8, !PT ;  /* 0x000200022d2e7812 */ /* 0x000fc400078ef82e */
[----:B------:R-:W-:Y:S02]  /*15b0*/  LOP3.LUT R73, R73, 0x20002, R74, 0xf8, !PT ;  /* 0x0002000249497812 */ /* 0x000fe400078ef84a */
[----:B------:R-:W-:Y:S02]  /*15c0*/  LOP3.LUT R83, R80, 0x20002, R83, 0xf8, !PT ;  /* 0x0002000250537812 */ /* 0x000fe400078ef853 */
[----:B------:R-:W-:Y:S02]  /*15d0*/  SHF.R.U32.HI R71, RZ, 0xd, R13 ;  /* 0x0000000dff477819 */ /* 0x000fe4000001160d */
[----:B------:R-:W-:Y:S02]  /*15e0*/  LOP3.LUT R66, R65, 0x20002, R66, 0xf8, !PT ;  /* 0x0002000241427812 */ /* 0x000fe400078ef842 */
[C---:B------:R-:W-:Y:S02]  /*15f0*/  LOP3.LUT R37, R32.reuse, 0x3e003e0, RZ, 0xc0, !PT ;  /* 0x03e003e020257812 */ /* 0x040fe400078ec0ff */
[----:B------:R-:W-:-:S02]  /*1600*/  LOP3.LUT R61, R32, 0x1f001f, RZ, 0xc0, !PT ;  /* 0x001f001f203d7812 */ /* 0x000fc400078ec0ff */
[----:B------:R-:W-:Y:S02]  /*1610*/  SHF.R.U32.HI R60, RZ, 0xa, R32 ;  /* 0x0000000aff3c7819 */ /* 0x000fe40000011620 */
[----:B------:R-:W-:Y:S02]  /*1620*/  SHF.R.U32.HI R64, RZ, 0xc, R8 ;  /* 0x0000000cff407819 */ /* 0x000fe40000011608 */
[----:B------:R-:W-:Y:S02]  /*1630*/  SHF.R.U32.HI R81, RZ, 0xc, R10 ;  /* 0x0000000cff517819 */ /* 0x000fe4000001160a */
[----:B------:R-:W-:Y:S02]  /*1640*/  SHF.R.U32.HI R84, RZ, 0xc, R11 ;  /* 0x0000000cff547819 */ /* 0x000fe4000001160b */
[----:B------:R-:W-:Y:S02]  /*1650*/  LOP3.LUT R47, R46, 0x40004, R47, 0xf8, !PT ;  /* 0x000400042e2f7812 */ /* 0x000fe400078ef82f */
[----:B------:R-:W-:-:S02]  /*1660*/  LOP3.LUT R76, R73, 0x40004, R76, 0xf8, !PT ;  /* 0x00040004494c7812 */ /* 0x000fc400078ef84c */
        /* <DEDUP_REMOVED lines=10> */
[----:B------:R-:W-:Y:S02]  /*1710*/  PRMT R38, R85, 0x7610, R38 ;  /* 0x0000761055267816 */ /* 0x000fe40000000026 */
[----:B------:R-:W-:-:S02]  /*1720*/  PRMT R45, R18, 0x9910, RZ ;  /* 0x00009910122d7816 */ /* 0x000fc400000000ff */
[----:B------:R-:W-:Y:S02]  /*1730*/  LOP3.LUT R41, R28, 0x3e003e0, RZ, 0xc0, !PT ;  /* 0x03e003e01c297812 */ /* 0x000fe400078ec0ff */
[----:B------:R-:W-:Y:S02]  /*1740*/  LOP3.LUT R80, R47, 0x80008, R64, 0xf8, !PT ;  /* 0x000800082f507812 */ /* 0x000fe400078ef840 */
[----:B------:R-:W-:Y:S02]  /*1750*/  LOP3.LUT R86, R76, 0x80008, R81, 0xf8, !PT ;  /* 0x000800084c567812 */ /* 0x000fe400078ef851 */
[----:B------:R-:W-:Y:S02]  /*1760*/  LOP3.LUT R90, R83, 0x80008, R84, 0xf8, !PT ;  /* 0x00080008535a7812 */ /* 0x000fe400078ef854 */
[C---:B------:R-:W-:Y:S02]  /*1770*/  LOP3.LUT R36, R33.reuse, 0x3e003e0, RZ, 0xc0, !PT ;  /* 0x03e003e021247812 */ /* 0x040fe400078ec0ff */
[----:B------:R-:W-:-:S02]  /*1780*/  LOP3.LUT R54, R33, 0x1f001f, RZ, 0xc0, !PT ;  /* 0x001f001f21367812 */ /* 0x000fc400078ec0ff */
[----:B------:R-:W-:Y:S02]  /*1790*/  SHF.R.U32.HI R57, RZ, 0xa, R33 ;  /* 0x0000000aff397819 */ /* 0x000fe40000011621 */
[----:B------:R-:W-:Y:S02]  /*17a0*/  LOP3.LUT R82, R71, 0x80008, R72, 0xf8, !PT ;  /* 0x0008000847527812 */ /* 0x000fe400078ef848 */
[C---:B------:R-:W-:Y:S02]  /*17b0*/  LOP3.LUT R33, R35.reuse, 0x3e003e0, RZ, 0xc0, !PT ;  /* 0x03e003e023217812 */ /* 0x040fe400078ec0ff */
[----:B------:R-:W-:Y:S02]  /*17c0*/  LOP3.LUT R48, R35, 0x1f001f, RZ, 0xc0, !PT ;  /* 0x001f001f23307812 */ /* 0x000fe400078ec0ff */
[----:B------:R-:W-:Y:S02]  /*17d0*/  SHF.R.U32.HI R49, RZ, 0xa, R35 ;  /* 0x0000000aff317819 */ /* 0x000fe40000011623 */
[----:B------:R-:W-:-:S02]  /*17e0*/  LOP3.LUT R44, R8, 0x3e003e0, RZ, 0xc0, !PT ;  /* 0x03e003e0082c7812 */ /* 0x000fc400078ec0ff */
[----:B------:R-:W-:Y:S02]  /*17f0*/  LOP3.LUT R56, R30, 0x1f001f, RZ, 0xc0, !PT ;  /* 0x001f001f1e387812 */ /* 0x000fe400078ec0ff */
[----:B------:R-:W-:Y:S02]  /*1800*/  SHF.R.U32.HI R55, RZ, 0xa, R30 ;  /* 0x0000000aff377819 */ /* 0x000fe4000001161e */
[----:B------:R-:W-:Y:S02]  /*1810*/  LOP3.LUT R35, R13, 0x3e003e0, RZ, 0xc0, !PT ;  /* 0x03e003e00d237812 */ /* 0x000fe400078ec0ff */
[----:B------:R-:W-:Y:S02]  /*1820*/  ISETP.NE.AND P2, PT, R45, RZ, PT ;  /* 0x000000ff2d00720c */ /* 0x000fe40003f45270 */
        /* <DEDUP_REMOVED lines=17> */
[----:B------:R-:W-:Y:S02]  /*1940*/  LOP3.LUT R52, R31, 0x1f001f, RZ, 0xc0, !PT ;  /* 0x001f001f1f347812 */ /* 0x000fe400078ec0ff */
[----:B------:R-:W-:Y:S02]  /*1950*/  SHF.R.U32.HI R63, RZ, 0xa, R13 ;  /* 0x0000000aff3f7819 */ /* 0x000fe4000001160d */
[----:B------:R-:W-:-:S02]  /*1960*/  LOP3.LUT R12, R15, 0x1f001f, RZ, 0xc0, !PT ;  /* 0x001f001f0f0c7812 */ /* 0x000fc400078ec0ff */
[C---:B------:R-:W-:Y:S02]  /*1970*/  LOP3.LUT R39, R10.reuse, 0x3e003e0, RZ, 0xc0, !PT ;  /* 0x03e003e00a277812 */ /* 0x040fe400078ec0ff */
[----:B------:R-:W-:Y:S02]  /*1980*/  LOP3.LUT R8, R10, 0x1f001f, RZ, 0xc0, !PT ;  /* 0x001f001f0a087812 */ /* 0x000fe400078ec0ff */
[C---:B------:R-:W-:Y:S02]  /*1990*/  LOP3.LUT R40, R11.reuse, 0x3e003e0, RZ, 0xc0, !PT ;  /* 0x03e003e00b287812 */ /* 0x040fe400078ec0ff */
[----:B------:R-:W-:Y:S02]  /*19a0*/  LOP3.LUT R9, R11, 0x1f001f, RZ, 0xc0, !PT ;  /* 0x001f001f0b097812 */ /* 0x000fe400078ec0ff */
[----:B------:R-:W-:Y:S02]  /*19b0*/  LOP3.LUT R35, R35, 0x64006400, RZ, 0xfc, !PT ;  /* 0x6400640023237812 */ /* 0x000fe400078efcff */
[----:B------:R-:W-:-:S02]  /*19c0*/  LOP3.LUT R31, R14, 0x3e003e0, RZ, 0xc0, !PT ;  /* 0x03e003e00e1f7812 */ /* 0x000fc400078ec0ff */
[----:B------:R-:W-:Y:S02]  /*19d0*/  LOP3.LUT R13, R14, 0x1f001f, RZ, 0xc0, !PT ;  /* 0x001f001f0e0d7812 */ /* 0x000fe400078ec0ff */
[----:B------:R-:W-:Y:S02]  /*19e0*/  SHF.R.U32.HI R15, RZ, 0xa, R15 ;  /* 0x0000000aff0f7819 */ /* 0x000fe4000001160f */
[----:B------:R-:W-:Y:S02]  /*19f0*/  SHF.R.U32.HI R10, RZ, 0xa, R10 ;  /* 0x0000000aff0a7819 */ /* 0x000fe4000001160a */
[----:B------:R-:W-:Y:S02]  /*1a00*/  SHF.R.U32.HI R11, RZ, 0xa, R11 ;  /* 0x0000000aff0b7819 */ /* 0x000fe4000001160b */
[----:B------:R-:W-:Y:S01]  /*1a10*/  LOP3.LUT R87, R43, 0x64006400, RZ, 0xfc, !PT ;  /* 0x640064002b577812 */ /* 0x000fe200078efcff */
[----:B------:R-:W-:Y:S01]  /*1a20*/  HFMA2 R43, R41, R38.H0_H0, -48, -48 ;  /* 0xd200d200292b7431 */ /* 0x000fe20000040026 */
[----:B------:R-:W-:-:S02]  /*1a30*/  LOP3.LUT R101, R30, 0x64006400, RZ, 0xfc, !PT ;  /* 0x640064001e657812 */ /* 0x000fc400078efcff */
[----:B------:R-:W-:Y:S02]  /*1a40*/  SHF.R.U32.HI R14, RZ, 0xa, R14 ;  /* 0x0000000aff0e7819 */ /* 0x000fe4000001160e */
        /* <DEDUP_REMOVED lines=34> */
[----:B--2---:R-:W-:-:S02]  /*1c70*/  LOP3.LUT R46, R4, 0x3e003e0, RZ, 0xc0, !PT ;  /* 0x03e003e0042e7812 */ /* 0x004fc400078ec0ff */
        /* <DEDUP_REMOVED lines=8> */
[----:B------:R-:W-:Y:S02]  /*1d00*/  LOP3.LUT R65, R5, 0x1f001f, RZ, 0xc0, !PT ;  /* 0x001f001f05417812 */ /* 0x000fe400078ec0ff */
[----:B------:R-:W-:Y:S02]  /*1d10*/  SHF.R.U32.HI R71, RZ, 0xa, R5 ;  /* 0x0000000aff477819 */ /* 0x000fe40000011605 */
[C---:B------:R-:W-:Y:S02]  /*1d20*/  LOP3.LUT R84, R6.reuse, 0x3e003e0, RZ, 0xc0, !PT ;  /* 0x03e003e006547812 */ /* 0x040fe400078ec0ff */
[----:B------:R-:W-:-:S02]  /*1d30*/  LOP3.LUT R72, R6, 0x1f001f, RZ, 0xc0, !PT ;  /* 0x001f001f06487812 */ /* 0x000fc400078ec0ff */
[----:B------:R-:W-:Y:S02]  /*1d40*/  SHF.R.U32.HI R73, RZ, 0xa, R6 ;  /* 0x0000000aff497819 */ /* 0x000fe40000011606 */
[----:B------:R-:W-:Y:S02]  /*1d50*/  LOP3.LUT R7, R90, 0x100010, R85, 0xf8, !PT ;  /* 0x001000105a077812 */ /* 0x000fe400078ef855 */
[----:B------:R-:W-:Y:S02]  /*1d60*/  LOP3.LUT R29, R46, 0x64006400, RZ, 0xfc, !PT ;  /* 0x640064002e1d7812 */ /* 0x000fe400078efcff */
[----:B------:R-:W-:Y:S02]  /*1d70*/  LOP3.LUT R5, R82, 0x100010, R81, 0xf8, !PT ;  /* 0x0010001052057812 */ /* 0x000fe400078ef851 */
        /* <DEDUP_REMOVED lines=12> */
[----:B------:R-:W-:Y:S01]  /*1e40*/  SHF.R.U32.HI R66, RZ, 0xa, R4 ;  /* 0x0000000aff427819 */ /* 0x000fe20000011604 */
        /* <DEDUP_REMOVED lines=174> */
.L_x_3612:
        /* <DEDUP_REMOVED lines=77> */
.L_x_3611:
[----:B0-----:R-:W-:Y:S01]  /*2e00*/  IADD3 R17, R17, 0x20, RZ ;  /* 0x0000002011117810 */ /* 0x001fe20007ffe0ff */
[----:B------:R-:W-:Y:S01]  /*2e10*/  UIADD3 UR4, UR4, 0x40, URZ ;  /* 0x0000004004047890 */ /* 0x000fe2000fffe03f */
[----:B-----5:R-:W-:Y:S02]  /*2e20*/  IMAD.WIDE R32, R27, c[0x0][0x18c], R20 ;  /* 0x000063001b207a25 */ /* 0x020fe400078e0214 */
[C---:B------:R-:W-:Y:S02]  /*2e30*/  ISETP.GE.AND P2, PT, R17.reuse, c[0x0][0x1b0], PT ;  /* 0x00006c0011007a0c */ /* 0x040fe40003f46270 */
[----:B------:R-:W-:-:S13]  /*2e40*/  ISETP.LT.AND P3, PT, R17, R16, PT ;  /* 0x000000101100720c */ /* 0x000fda0003f61270 */
[----:B------:R-:W-:Y:S05]  /*2e50*/  @!P2 BRA P3, `(.L_x_3613) ;  /* 0xffffe4c00000a947 */ /* 0x000fea000183ffff */
.L_x_3610:
        /* <DEDUP_REMOVED lines=9> */
.L_x_3617:
[C---:B------:R-:W-:Y:S01]  /*2ef0*/  ISETP.NE.AND P2, PT, R17.reuse, R26, PT ;  /* 0x0000001a1100720c */ /* 0x040fe20003f45270 */
        /* <DEDUP_REMOVED lines=21> */
[--C-:B------:R-:W-:Y:S01]  /*3050*/  SHF.R.U32.HI R35, RZ, 0xf, R29.reuse ;  /* 0x0000000fff237819 */ /* 0x100fe2000001161d */
[----:B------:R-:W-:Y:S01]  /*3060*/  IMAD.MOV.U32 R46, RZ, RZ, 0x2400 ;  /* 0x00002400ff2e7424 */ /* 0x000fe200078e00ff */
[C---:B------:R-:W-:Y:S02]  /*3070*/  LOP3.LUT R32, R29.reuse, 0x380038, RZ, 0xc0, !PT ;  /* 0x003800381d207812 */ /* 0x040fe400078ec0ff */
[----:B------:R-:W-:Y:S02]  /*3080*/  SHF.R.U32.HI R13, RZ, 0x6, R29 ;  /* 0x00000006ff0d7819 */ /* 0x000fe4000001161d */
[----:B------:R-:W-:-:S02]  /*3090*/  LOP3.LUT R72, R29, 0x70007, RZ, 0xc0, !PT ;  /* 0x000700071d487812 */ /* 0x000fc400078ec0ff */
[----:B------:R-:W-:Y:S02]  /*30a0*/  SHF.R.U32.HI R29, RZ, 0xf, R30 ;  /* 0x0000000fff1d7819 */ /* 0x000fe4000001161e */
[----:B------:R-:W-:Y:S02]  /*30b0*/  SHF.R.U32.HI R41, RZ, 0xf, R31 ;  /* 0x0000000fff297819 */ /* 0x000fe4000001161f */
[C---:B------:R-:W-:Y:S02]  /*30c0*/  LOP3.LUT R27, R28.reuse, 0x380038, RZ, 0xc0, !PT ;  /* 0x003800381c1b7812 */ /* 0x040fe400078ec0ff */
        /* <DEDUP_REMOVED lines=22> */
[----:B------:R-:W-:Y:S02]  /*3230*/  LOP3.LUT R38, R33, 0x20002, R34, 0xf8, !PT ;  /* 0x0002000221267812 */ /* 0x000fe400078ef822 */
[----:B------:R-:W-:Y:S02]  /*3240*/  PRMT R9, R18, 0x9910, RZ ;  /* 0x0000991012097816 */ /* 0x000fe400000000ff */
[----:B------:R-:W-:Y:S02]  /*3250*/  LOP3.LUT R43, R29, 0x20002, R44, 0xf8, !PT ;  /* 0x000200021d2b7812 */ /* 0x000fe400078ef82c */
[----:B------:R-:W-:Y:S02]  /*3260*/  LOP3.LUT R42, R35, 0x20002, R8, 0xf8, !PT ;  /* 0x00020002232a7812 */ /* 0x000fe400078ef808 */
[----:B------:R-:W-:-:S02]  /*3270*/  LOP3.LUT R49, R41, 0x20002, R10, 0xf8, !PT ;  /* 0x0002000229317812 */ /* 0x000fc400078ef80a */
[C---:B------:R-:W-:Y:S02]  /*3280*/  LOP3.LUT R39, R31.reuse, 0x380038, RZ, 0xc0, !PT ;  /* 0x003800381f277812 */ /* 0x040fe400078ec0ff */
[----:B------:R-:W-:Y:S02]  /*3290*/  SHF.R.U32.HI R15, RZ, 0x6, R31 ;  /* 0x00000006ff0f7819 */ /* 0x000fe4000001161f */
[----:B------:R-:W-:Y:S02]  /*32a0*/  LOP3.LUT R73, R31, 0x70007, RZ, 0xc0, !PT ;  /* 0x000700071f497812 */ /* 0x000fe400078ec0ff */
[C---:B------:R-:W-:Y:S02]  /*32b0*/  LOP3.LUT R40, R11.reuse, 0x380038, RZ, 0xc0, !PT ;  /* 0x003800380b287812 */ /* 0x040fe400078ec0ff */
[----:B------:R-:W-:Y:S02]  /*32c0*/  SHF.R.U32.HI R69, RZ, 0x6, R11 ;  /* 0x00000006ff457819 */ /* 0x000fe4000001160b */
[----:B------:R-:W-:-:S02]  /*32d0*/  LOP3.LUT R78, R11, 0x70007, RZ, 0xc0, !PT ;  /* 0x000700070b4e7812 */ /* 0x000fc400078ec0ff */
[----:B------:R-:W-:Y:S02]  /*32e0*/  ISETP.NE.AND P2, PT, R9, RZ, PT ;  /* 0x000000ff0900720c */ /* 0x000fe40003f45270 */
        /* <DEDUP_REMOVED lines=27> */
[----:B--2---:R-:W-:Y:S02]  /*34a0*/  SHF.R.U32.HI R34, RZ, 0xd, R6 ;  /* 0x0000000dff227819 */ /* 0x004fe40000011606 */
[----:B------:R-:W-:Y:S02]  /*34b0*/  SHF.R.U32.HI R29, RZ, 0xd, R4 ;  /* 0x0000000dff1d7819 */ /* 0x000fe40000011604 */
        /* <DEDUP_REMOVED lines=15> */
[----:B------:R-:W-:Y:S02]  /*35b0*/  LOP3.LUT R4, R38, 0x40004, R29, 0xf8, !PT ;  /* 0x0004000426047812 */ /* 0x000fe400078ef81d */
[----:B------:R-:W-:Y:S02]  /*35c0*/  LOP3.LUT R5, R42, 0x40004, R33, 0xf8, !PT ;  /* 0x000400042a057812 */ /* 0x000fe400078ef821 */
        /* <DEDUP_REMOVED lines=21> */
[----:B------:R-:W-:Y:S01]  /*3720*/  LOP3.LUT R6, R49, 0x40004, R6, 0xf8, !PT ;  /* 0x0004000431067812 */ /* 0x000fe200078ef806 */
        /* <DEDUP_REMOVED lines=193> */
.L_x_3616:
        /* <DEDUP_REMOVED lines=77> */
.L_x_3615:
[----:B0-----:R-:W-:Y:S01]  /*4810*/  IADD3 R17, R17, 0x20, RZ ;  /* 0x0000002011117810 */ /* 0x001fe20007ffe0ff */
[----:B------:R-:W-:Y:S01]  /*4820*/  UIADD3 UR4, UR4, 0x40, URZ ;  /* 0x0000004004047890 */ /* 0x000fe2000fffe03f */
[----:B------:R-:W-:Y:S02]  /*4830*/  IMAD.WIDE R32, R25, c[0x0][0x18c], R20 ;  /* 0x0000630019207a25 */ /* 0x000fe400078e0214 */
[C---:B------:R-:W-:Y:S02]  /*4840*/  ISETP.GE.AND P2, PT, R17.reuse, c[0x0][0x1b8], PT ;  /* 0x00006e0011007a0c */ /* 0x040fe40003f46270 */
[----:B------:R-:W-:-:S13]  /*4850*/  ISETP.LT.AND P3, PT, R17, R16, PT ;  /* 0x000000101100720c */ /* 0x000fda0003f61270 */
[----:B------:R-:W-:Y:S05]  /*4860*/  @!P2 BRA P3, `(.L_x_3617) ;  /* 0xffffe6800000a947 */ /* 0x000fea000183ffff */
.L_x_3614:
        /* <DEDUP_REMOVED lines=18> */
.L_x_3621:
[----:B------:R-:W0:Y:S02]  /*4990*/  LDS R8, [R2] ;  /* 0x0000000002087984 */ /* 0x000e240000000800 */
[----:B0-----:R-:W-:-:S06]  /*49a0*/  HADD2 R9, R8, R3 ;  /* 0x0000000308097230 */ /* 0x001fcc0000000000 */
[----:B------:R-:W0:Y:S02]  /*49b0*/  ATOMS.CAST.SPIN R9, [R2], R8, R9 ;  /* 0x000000080209738d */ /* 0x000e240001800009 */
[----:B0-----:R-:W-:-:S13]  /*49c0*/  ISETP.EQ.U32.AND P0, PT, R9, 0x1, PT ;  /* 0x000000010900780c */ /* 0x001fda0003f02070 */
[----:B------:R-:W-:Y:S05]  /*49d0*/  @!P0 BRA `(.L_x_3621) ;  /* 0xffffffb000008947 */ /* 0x000fea000383ffff */
[----:B------:R-:W-:Y:S05]  /*49e0*/  BRA `(.L_x_3619) ;  /* 0x0000003000007947 */ /* 0x000fea0003800000 */
.L_x_3620:
[----:B------:R-:W2:Y:S02]  /*49f0*/  LD.E R2, [R4.64] ;  /* 0x0000000604027980 */ /* 0x000ea4000c101900 */
[----:B--2---:R-:W-:-:S05]  /*4a00*/  IMAD.IADD R3, R3, 0x1, R2 ;  /* 0x0000000103037824 */ /* 0x004fca00078e0202 */
[----:B------:R0:W-:Y:S02]  /*4a10*/  ST.E [R4.64], R3 ;  /* 0x0000000304007985 */ /* 0x0001e4000c101906 */
.L_x_3619:
[----:B------:R-:W-:Y:S05]  /*4a20*/  BSYNC B0 ;  /* 0x0000000000007941 */ /* 0x000fea0003800000 */
.L_x_3618:
[----:B------:R-:W2:Y:S01]  /*4a30*/  ATOM.E.ADD.F16x2.RN.STRONG.GPU P0, RZ, [R4.64+0x4], R19 ;  /* 0x0000041304ff798a */ /* 0x000ea2000810e9c6 */
[----:B------:R-:W-:Y:S01]  /*4a40*/  BSSY B0, `(.L_x_3622) ;  /* 0x000000f000007945 */ /* 0x000fe20003800000 */
[----:B--2---:R-:W-:Y:S05]  /*4a50*/  @P0 BRA `(.L_x_3623) ;  /* 0x000000d000000947 */ /* 0x004fea0003800000 */
[----:B------:R-:W1:Y:S02]  /*4a60*/  QSPC.E.S P0, RZ, [R4+0x4] ;  /* 0x0000040004ff73aa */ /* 0x000e640000000500 */
[----:B-1----:R-:W-:Y:S05]  /*4a70*/  @!P0 BRA `(.L_x_3624) ;  /* 0x0000008000008947 */ /* 0x002fea0003800000 */
[----:B0-----:R-:W-:-:S04]  /*4a80*/  IADD3 R4, R4, 0x4, RZ ;  /* 0x0000000404047810 */ /* 0x001fc80007ffe0ff */
[----:B------:R-:W-:-:S05]  /*4a90*/  LOP3.LUT R4, R4, 0xffffff, RZ, 0xc0, !PT ;  /* 0x00ffffff04047812 */ /* 0x000fca00078ec0ff */
.L_x_3625:
[----:B------:R-:W0:Y:S02]  /*4aa0*/  LDS R2, [R4] ;  /* 0x0000000004027984 */ /* 0x000e240000000800 */
[----:B0-----:R-:W-:-:S10]  /*4ab0*/  HFMA2.MMA R3, R2, 1, 1, R19 ;  /* 0x3c003c0002037835 */ /* 0x001fd40000000013 */
[----:B------:R-:W0:Y:S02]  /*4ac0*/  ATOMS.CAST.SPIN R3, [R4], R2, R3 ;  /* 0x000000020403738d */ /* 0x000e240001800003 */
[----:B0-----:R-:W-:-:S13]  /*4ad0*/  ISETP.EQ.U32.AND P0, PT, R3, 0x1, PT ;  /* 0x000000010300780c */ /* 0x001fda0003f02070 */
[----:B------:R-:W-:Y:S05]  /*4ae0*/  @!P0 BRA `(.L_x_3625) ;  /* 0xffffffb000008947 */ /* 0x000fea000383ffff */
[----:B------:R-:W-:Y:S05]  /*4af0*/  BRA `(.L_x_3623) ;  /* 0x0000003000007947 */ /* 0x000fea0003800000 */
.L_x_3624:
[----:B------:R-:W2:Y:S02]  /*4b00*/  LD.E R2, [R4.64+0x4] ;  /* 0x0000040604027980 */ /* 0x000ea4000c101900 */
[----:B0-2---:R-:W-:-:S05]  /*4b10*/  IMAD.IADD R3, R19, 0x1, R2 ;  /* 0x0000000113037824 */ /* 0x005fca00078e0202 */
[----:B------:R0:W-:Y:S02]  /*4b20*/  ST.E [R4.64+0x4], R3 ;  /* 0x0000040304007985 */ /* 0x0001e4000c101906 */
.L_x_3623:
[----:B------:R-:W-:Y:S05]  /*4b30*/  BSYNC B0 ;  /* 0x0000000000007941 */ /* 0x000fea0003800000 */
.L_x_3622:
        /* <DEDUP_REMOVED lines=10> */
.L_x_3629:
[----:B------:R-:W0:Y:S02]  /*4be0*/  LDS R4, [R0] ;  /* 0x0000000000047984 */ /* 0x000e240000000800 */
[----:B0-----:R-:W-:-:S06]  /*4bf0*/  HADD2 R5, R4, R23 ;  /* 0x0000001704057230 */ /* 0x001fcc0000000000 */
[----:B------:R-:W0:Y:S02]  /*4c00*/  ATOMS.CAST.SPIN R5, [R0], R4, R5 ;  /* 0x000000040005738d */ /* 0x000e240001800005 */
[----:B0-----:R-:W-:-:S13]  /*4c10*/  ISETP.EQ.U32.AND P0, PT, R5, 0x1, PT ;  /* 0x000000010500780c */ /* 0x001fda0003f02070 */
[----:B------:R-:W-:Y:S05]  /*4c20*/  @!P0 BRA `(.L_x_3629) ;  /* 0xffffffb000008947 */ /* 0x000fea000383ffff */
[----:B------:R-:W-:Y:S05]  /*4c30*/  BRA `(.L_x_3627) ;  /* 0x0000003000007947 */ /* 0x000fea0003800000 */
.L_x_3628:
[----:B------:R-:W2:Y:S02]  /*4c40*/  LD.E R0, [R2.64] ;  /* 0x0000000602007980 */ /* 0x000ea4000c101900 */
[----:B--2---:R-:W-:-:S05]  /*4c50*/  IMAD.IADD R5, R23, 0x1, R0 ;  /* 0x0000000117057824 */ /* 0x004fca00078e0200 */
[----:B------:R0:W-:Y:S02]  /*4c60*/  ST.E [R2.64], R5 ;  /* 0x0000000502007985 */ /* 0x0001e4000c101906 */
.L_x_3627:
[----:B------:R-:W-:Y:S05]  /*4c70*/  BSYNC B0 ;  /* 0x0000000000007941 */ /* 0x000fea0003800000 */
.L_x_3626:
[----:B------:R-:W2:Y:S02]  /*4c80*/  ATOM.E.ADD.F16x2.RN.STRONG.GPU P0, RZ, [R2.64+0x4], R24 ;  /* 0x0000041802ff798a */ /* 0x000ea4000810e9c6 */
[----:B--2---:R-:W-:Y:S05]  /*4c90*/  @P0 EXIT ;  /* 0x000000000000094d */ /* 0x004fea0003800000 */
[----:B------:R-:W1:Y:S02]  /*4ca0*/  QSPC.E.S P0, RZ, [R2+0x4] ;  /* 0x0000040002ff73aa */ /* 0x000e640000000500 */
[----:B-1----:R-:W-:Y:S05]  /*4cb0*/  @!P0 BRA `(.L_x_3630) ;  /* 0x0000008000008947 */ /* 0x002fea0003800000 */
[----:B0-----:R-:W-:-:S04]  /*4cc0*/  IADD3 R2, R2, 0x4, RZ ;  /* 0x0000000402027810 */ /* 0x001fc80007ffe0ff */
[----:B------:R-:W-:-:S05]  /*4cd0*/  LOP3.LUT R2, R2, 0xffffff, RZ, 0xc0, !PT ;  /* 0x00ffffff02027812 */ /* 0x000fca00078ec0ff */
.L_x_3631:
[----:B------:R-:W0:Y:S02]  /*4ce0*/  LDS R4, [R2] ;  /* 0x0000000002047984 */ /* 0x000e240000000800 */
[----:B0-----:R-:W-:-:S10]  /*4cf0*/  HFMA2.MMA R5, R4, 1, 1, R24 ;  /* 0x3c003c0004057835 */ /* 0x001fd40000000018 */
[----:B------:R-:W0:Y:S02]  /*4d00*/  ATOMS.CAST.SPIN R5, [R2], R4, R5 ;  /* 0x000000040205738d */ /* 0x000e240001800005 */
[----:B0-----:R-:W-:-:S13]  /*4d10*/  ISETP.EQ.U32.AND P0, PT, R5, 0x1, PT ;  /* 0x000000010500780c */ /* 0x001fda0003f02070 */
[----:B------:R-:W-:Y:S05]  /*4d20*/  @!P0 BRA `(.L_x_3631) ;  /* 0xffffffb000008947 */ /* 0x000fea000383ffff */
[----:B------:R-:W-:Y:S05]  /*4d30*/  EXIT ;  /* 0x000000000000794d */ /* 0x000fea0003800000 */
.L_x_3630:
[----:B------:R-:W2:Y:S02]  /*4d40*/  LD.E R0, [R2.64+0x4] ;  /* 0x0000040602007980 */ /* 0x000ea4000c101900 */
[----:B0-2---:R-:W-:-:S05]  /*4d50*/  IMAD.IADD R5, R24, 0x1, R0 ;  /* 0x0000000118057824 */ /* 0x005fca00078e0200 */
[----:B------:R-:W-:Y:S01]  /*4d60*/  ST.E [R2.64+0x4], R5 ;  /* 0x0000040502007985 */ /* 0x000fe2000c101906 */
[----:B------:R-:W-:Y:S05]  /*4d70*/  EXIT ;  /* 0x000000000000794d */ /* 0x000fea0003800000 */
.L_x_3632:
        /* <DEDUP_REMOVED lines=16> */
.L_x_4796:


//--------------------- .text._Z23gemm_half_q_half_kernelILi2ELi38ELb1ELb0ELi64EEvPK6__halfPKjS4_S2_PS0_iiiiPKtS7_iiiiiibS2_i --------------------------
	.section	.text._Z23gemm_half_q_half_kernelILi2ELi38ELb1ELb0ELi64EEvPK6__halfPKjS4_S2_PS0_iiiiPKtS7_iiiiiibS2_i,"ax",@progbits
	.sectioninfo	@"SHI_REGISTERS=95"
	.align	128
        .global         _Z23gemm_half_q_half_kernelILi2ELi38ELb1ELb0ELi64EEvPK6__halfPKjS4_S2_PS0_iiiiPKtS7_iiiiiibS2_i
        .type           _Z23gemm_half_q_half_kernelILi2ELi38ELb1ELb0ELi64EEvPK6__halfPKjS4_S2_PS0_iiiiPKtS7_iiiiiibS2_i,@function
        .size           _Z23gemm_half_q_half_kernelILi2ELi38ELb1ELb0ELi64EEvPK6__halfPKjS4_S2_PS0_iiiiPKtS7_iiiiiibS2_i,(.L_x_4797 - _Z23gemm_half_q_half_kernelILi2ELi38ELb1ELb0ELi64EEvPK6__halfPKjS4_S2_PS0_iiiiPKtS7_iiiiiibS2_i)
        .other          _Z23gemm_half_q_half_kernelILi2ELi38ELb1ELb0ELi64EEvPK6__halfPKjS4_S2_PS0_iiiiPKtS7_iiiiiibS2_i,@"STO_CUDA_ENTRY STV_DEFAULT"
_Z23gemm_half_q_half_kernelILi2ELi38ELb1ELb0ELi64EEvPK6__halfPKjS4_S2_PS0_iiiiPKtS7_iiiiiibS2_i:
.text._Z23gemm_half_q_half_kernelILi2ELi38ELb1ELb0ELi64EEvPK6__halfPKjS4_S2_PS0_iiiiPKtS7_iiiiiibS2_i:
        /* <DEDUP_REMOVED lines=25> */
.L_x_3633:
        /* <DEDUP_REMOVED lines=33> */
.L_x_3638:
        /* <DEDUP_REMOVED lines=17> */
.L_x_3637:
        /* <DEDUP_REMOVED lines=17> */
.L_x_3636:
        /* <DEDUP_REMOVED lines=13> */
.L_x_3640:
        /* <DEDUP_REMOVED lines=17> */
.L_x_3639:
        /* <DEDUP_REMOVED lines=15> */
.L_x_3635:
[----:B------:R-:W-:Y:S05]  /*0890*/  BSYNC B0 ;  /* 0x0000000000007941 */ /* 0x000fea0003800000 */
.L_x_3634:
        /* <DEDUP_REMOVED lines=18> */
.L_x_3643:
        /* <DEDUP_REMOVED lines=11> */
.L_x_3642:
        /* <DEDUP_REMOVED lines=10> */
.L_x_3641:
        /* <DEDUP_REMOVED lines=14> */
.L_x_3645:
        /* <DEDUP_REMOVED lines=43> */
.L_x_3644:
        /* <DEDUP_REMOVED lines=69> */
[----:B------:R-:W-:Y:S01]  /*12f0*/  ULDC UR5, c[0x0][0x18c] ;  /* 0x0000630000057ab9 */ /* 0x000fe20000000800 */
[----:B------:R-:W-:Y:S01]  /*1300*/  ISETP.NE.AND P0, PT, R4, RZ, PT ;  /* 0x000000ff0400720c */ /* 0x000fe20003f05270 */
[----:B------:R-:W-:-:S02]  /*1310*/  USHF.R.S32.HI UR5, URZ, 0x1f, UR5 ;  /* 0x0000001f3f057899 */ /* 0x000fc40008011405 */
[----:B------:R-:W-:Y:S01]  /*1320*/  UMOV UR4, URZ ;  /* 0x0000003f00047c82 */ /* 0x000fe20008000000 */
[----:B------:R-:W-:Y:S02]  /*1330*/  ISETP.LT.OR P0, PT, R5, 0x2, !P0 ;  /* 0x000000020500780c */ /* 0x000fe40004701670 */
.L_x_3651:
[----:B------:R-:W-:Y:S01]  /*1340*/  ISETP.NE.AND P2, PT, R19, R28, PT ;  /* 0x0000001c1300720c */ /* 0x000fe20003f45270 */
[----:B-----5:R0:W5:-:S12]  /*1350*/  LDG.E.128.CONSTANT R32, [R12.64] ;  /* 0x000000060c207981 */ /* 0x020158000c1e9d00 */
[----:B------:R-:W-:Y:S01]  /*1360*/  @!P2 IADD3 R26, R26, 0x1, RZ ;  /* 0x000000011a1aa810 */ /* 0x000fe20007ffe0ff */
[----:B------:R-:W-:Y:S02]  /*1370*/  @!P2 IMAD.SHL.U32 R4, R19, 0x2, RZ ;  /* 0x000000021304a824 */ /* 0x000fe400078e00ff */
[----:B------:R-:W-:Y:S02]  /*1380*/  @!P2 IMAD.MOV.U32 R5, RZ, RZ, 0x2 ;  /* 0x00000002ff05a424 */ /* 0x000fe400078e00ff */
[----:B------:R-:W-:Y:S02]  /*1390*/  @!P2 IMAD R6, R26, 0x8, R1 ;  /* 0x000000081a06a824 */ /* 0x000fe400078e0201 */
[----:B------:R-:W-:-:S04]  /*13a0*/  @!P2 IMAD.WIDE R4, R4, R5, c[0x0][0x198] ;  /* 0x000066000404a625 */ /* 0x000fc800078e0205 */
[----:B------:R-:W2:Y:S04]  /*13b0*/  @!P2 LDL.64 R6, [R6] ;  /* 0x000000000606a983 */ /* 0x000ea80000100a00 */
[----:B------:R-:W3:Y:S01]  /*13c0*/  @!P2 LDG.E.U16.CONSTANT R4, [R4.64+0x2] ;  /* 0x000002060404a981 */ /* 0x000ee2000c1e9500 */
        /* <DEDUP_REMOVED lines=32> */
[----:B------:R-:W-:-:S03]  /*15d0*/  LOP3.LUT R29, R29, 0x64006400, RZ, 0xfc, !PT ;  /* 0x640064001d1d7812 */ /* 0x000fc600078efcff */
[----:B------:R-:W-:Y:S02]  /*15e0*/  HADD2 R14, R14, -1056, -1056 ;  /* 0xe420e4200e0e7430 */ /* 0x000fe40000000000 */
[----:B------:R-:W-:Y:S01]  /*15f0*/  HADD2 R29, R29, -1056, -1056 ;  /* 0xe420e4201d1d7430 */ /* 0x000fe20000000000 */
        /* <DEDUP_REMOVED lines=18> */
[----:B------:R-:W-:Y:S02]  /*1720*/  LOP3.LUT R10, R16, 0x300030, R17, 0xf8, !PT ;  /* 0x00300030100a7812 */ /* 0x000fe400078ef811 */
[----:B--2---:R-:W-:Y:S02]  /*1730*/  SHF.R.U32.HI R30, RZ, 0xc, R7 ;  /* 0x0000000cff1e7819 */ /* 0x004fe40000011607 */
[----:B------:R-:W-:Y:S02]  /*1740*/  LOP3.LUT R39, R9, 0x300030, R8, 0xf8, !PT ;  /* 0x0030003009277812 */ /* 0x000fe400078ef808 */
[----:B------:R-:W-:Y:S02]  /*1750*/  SHF.R.U32.HI R17, RZ, 0xc, R6 ;  /* 0x0000000cff117819 */ /* 0x000fe40000011606 */
[----:B------:R-:W-:-:S02]  /*1760*/  SHF.R.U32.HI R9, RZ, 0xc, R4 ;  /* 0x0000000cff097819 */ /* 0x000fc40000011604 */
[----:B------:R-:W-:Y:S02]  /*1770*/  SHF.R.U32.HI R16, RZ, 0xc, R5 ;  /* 0x0000000cff107819 */ /* 0x000fe40000011605 */
[----:B------:R-:W-:Y:S02]  /*1780*/  LOP3.LUT R45, R11, 0x300030, R40, 0xf8, !PT ;  /* 0x003000300b2d7812 */ /* 0x000fe400078ef828 */
[----:B------:R-:W-:Y:S02]  /*1790*/  LOP3.LUT R49, R7, 0x3f003f, RZ, 0xc0, !PT ;  /* 0x003f003f07317812 */ /* 0x000fe400078ec0ff */
[----:B------:R-:W-:Y:S02]  /*17a0*/  SHF.R.U32.HI R50, RZ, 0x6, R7 ;  /* 0x00000006ff327819 */ /* 0x000fe40000011607 */
[----:B------:R-:W-:Y:S02]  /*17b0*/  LOP3.LUT R54, R41, 0x300030, R48, 0xf8, !PT ;  /* 0x0030003029367812 */ /* 0x000fe400078ef830 */
        /* <DEDUP_REMOVED lines=125> */
.L_x_3648:
        /* <DEDUP_REMOVED lines=43> */
.L_x_3647:
        /* <DEDUP_REMOVED lines=16> */
[----:B------:R-:W-:Y:S02]  /*2340*/  SHF.R.U32.HI R40, RZ, 0x6, R34 ;  /* 0x00000006ff287819 */ /* 0x000fe40000011622 */
[--C-:B----4-:R-:W-:Y:S02]  /*2350*/  SHF.R.U32.HI R16, RZ, 0x8, R8.reuse ;  /* 0x00000008ff107819 */ /* 0x110fe40000011608 */
[----:B------:R-:W-:Y:S02]  /*2360*/  LOP3.LUT R46, R35, 0x3f003f, RZ, 0xc0, !PT ;  /* 0x003f003f232e7812 */ /* 0x000fe400078ec0ff */
[----:B------:R-:W-:Y:S02]  /*2370*/  SHF.R.U32.HI R48, RZ, 0x6, R35 ;  /* 0x00000006ff307819 */ /* 0x000fe40000011623 */
[----:B------:R-:W-:Y:S02]  /*2380*/  SHF.R.U32.HI R17, RZ, 0xa, R8 ;  /* 0x0000000aff117819 */ /* 0x000fe40000011608 */
[----:B------:R-:W-:-:S02]  /*2390*/  LOP3.LUT R29, R8, 0x3f003f, RZ, 0xc0, !PT ;  /* 0x003f003f081d7812 */ /* 0x000fc400078ec0ff */
[----:B------:R-:W-:Y:S02]  /*23a0*/  SHF.R.U32.HI R30, RZ, 0x6, R8 ;  /* 0x00000006ff1e7819 */ /* 0x000fe40000011608 */
[----:B------:R-:W-:Y:S02]  /*23b0*/  SHF.R.U32.HI R47, RZ, 0x8, R11 ;  /* 0x00000008ff2f7819 */ /* 0x000fe4000001160b */
[----:B------:R-:W-:Y:S02]  /*23c0*/  LOP3.LUT R50, R39, 0xf000f, RZ, 0xc0, !PT ;  /* 0x000f000f27327812 */ /* 0x000fe400078ec0ff */
[--C-:B------:R-:W-:Y:S02]  /*23d0*/  SHF.R.U32.HI R8, RZ, 0x8, R9.reuse ;  /* 0x00000008ff087819 */ /* 0x100fe40000011609 */
[----:B------:R-:W-:Y:S02]  /*23e0*/  SHF.R.U32.HI R36, RZ, 0xa, R9 ;  /* 0x0000000aff247819 */ /* 0x000fe40000011609 */
[----:B------:R-:W-:-:S02]  /*23f0*/  LOP3.LUT R34, R9, 0x3f003f, RZ, 0xc0, !PT ;  /* 0x003f003f09227812 */ /* 0x000fc400078ec0ff */
[----:B------:R-:W-:Y:S02]  /*2400*/  SHF.R.U32.HI R35, RZ, 0x6, R9 ;  /* 0x00000006ff237819 */ /* 0x000fe40000011609 */
[----:B------:R-:W-:Y:S02]  /*2410*/  SHF.R.U32.HI R31, RZ, 0xc, R33 ;  /* 0x0000000cff1f7819 */ /* 0x000fe40000011621 */
[--C-:B------:R-:W-:Y:S02]  /*2420*/  SHF.R.U32.HI R9, RZ, 0x8, R10.reuse ;  /* 0x00000008ff097819 */ /* 0x100fe4000001160a */
[--C-:B------:R-:W-:Y:S02]  /*2430*/  SHF.R.U32.HI R41, RZ, 0xa, R10.reuse ;  /* 0x0000000aff297819 */ /* 0x100fe4000001160a */
[----:B------:R-:W-:Y:S02]  /*2440*/  LOP3.LUT R42, R10, 0x3f003f, RZ, 0xc0, !PT ;  /* 0x003f003f0a2a7812 */ /* 0x000fe400078ec0ff */
[----:B------:R-:W-:-:S02]  /*2450*/  SHF.R.U32.HI R43, RZ, 0x6, R10 ;  /* 0x00000006ff2b7819 */ /* 0x000fc4000001160a */
[----:B------:R-:W-:Y:S02]  /*2460*/  LOP3.LUT R44, R38, 0xf000f, RZ, 0xc0, !PT ;  /* 0x000f000f262c7812 */ /* 0x000fe400078ec0ff */
[----:B------:R-:W-:Y:S02]  /*2470*/  LOP3.LUT R10, R25, 0x300030, R16, 0xf8, !PT ;  /* 0x00300030190a7812 */ /* 0x000fe400078ef810 */
[----:B------:R-:W-:Y:S02]  /*2480*/  LOP3.LUT R54, R50, 0x300030, R47, 0xf8, !PT ;  /* 0x0030003032367812 */ /* 0x000fe400078ef82f */
[----:B---3--:R-:W-:Y:S02]  /*2490*/  SHF.R.U32.HI R16, RZ, 0xc, R5 ;  /* 0x0000000cff107819 */ /* 0x008fe40000011605 */
[----:B------:R-:W-:Y:S02]  /*24a0*/  SHF.R.U32.HI R39, RZ, 0xc, R6 ;  /* 0x0000000cff277819 */ /* 0x000fe40000011606 */
[----:B------:R-:W-:-:S02]  /*24b0*/  SHF.R.U32.HI R47, RZ, 0xc, R7 ;  /* 0x0000000cff2f7819 */ /* 0x000fc40000011607 */
[----:B------:R-:W-:Y:S02]  /*24c0*/  LOP3.LUT R31, R31, 0xf000f, RZ, 0xc0, !PT ;  /* 0x000f000f1f1f7812 */ /* 0x000fe400078ec0ff */
[----:B------:R-:W-:Y:S02]  /*24d0*/  LOP3.LUT R45, R44, 0x300030, R9, 0xf8, !PT ;  /* 0x003000302c2d7812 */ /* 0x000fe400078ef809 */
[----:B------:R-:W-:Y:S02]  /*24e0*/  LOP3.LUT R44, R7, 0x3f003f, RZ, 0xc0, !PT ;  /* 0x003f003f072c7812 */ /* 0x000fe400078ec0ff */
[----:B------:R-:W-:Y:S02]  /*24f0*/  SHF.R.U32.HI R50, RZ, 0x6, R7 ;  /* 0x00000006ff327819 */ /* 0x000fe40000011607 */
[----:B------:R-:W-:Y:S02]  /*2500*/  SHF.R.U32.HI R9, RZ, 0xc, R4 ;  /* 0x0000000cff097819 */ /* 0x000fe40000011604 */
[----:B------:R-:W-:-:S02]  /*2510*/  LOP3.LUT R7, R16, 0xf000f, RZ, 0xc0, !PT ;  /* 0x000f000f10077812 */ /* 0x000fc400078ec0ff */
[--C-:B------:R-:W-:Y:S02]  /*2520*/  SHF.R.U32.HI R49, RZ, 0xa, R11.reuse ;  /* 0x0000000aff317819 */ /* 0x100fe4000001160b */
[----:B------:R-:W-:Y:S02]  /*2530*/  LOP3.LUT R51, R11, 0x3f003f, RZ, 0xc0, !PT ;  /* 0x003f003f0b337812 */ /* 0x000fe400078ec0ff */
[----:B------:R-:W-:Y:S02]  /*2540*/  SHF.R.U32.HI R52, RZ, 0x6, R11 ;  /* 0x00000006ff347819 */ /* 0x000fe4000001160b */
[----:B------:R-:W-:Y:S02]  /*2550*/  LOP3.LUT R16, R39, 0xf000f, RZ, 0xc0, !PT ;  /* 0x000f000f27107812 */ /* 0x000fe400078ec0ff */
        /* <DEDUP_REMOVED lines=136> */
.L_x_3650:
        /* <DEDUP_REMOVED lines=43> */
.L_x_3649:
        /* <DEDUP_REMOVED lines=8> */
.L_x_3646:
        /* <DEDUP_REMOVED lines=9> */
.L_x_3655:
        /* <DEDUP_REMOVED lines=49> */
[----:B------:R-:W-:-:S02]  /*34b0*/  PRMT R11, R20, 0x9910, RZ ;  /* 0x00009910140b7816 */ /* 0x000fc400000000ff */
[----:B------:R-:W-:Y:S02]  /*34c0*/  LOP3.LUT R33, R33, 0x10001, RZ, 0xc0, !PT ;  /* 0x0001000121217812 */ /* 0x000fe400078ec0ff */
[----:B------:R-:W-:Y:S02]  /*34d0*/  LOP3.LUT R34, R29, 0x20002, R32, 0xf8, !PT ;  /* 0x000200021d227812 */ /* 0x000fe400078ef820 */
[----:B------:R-:W-:Y:S02]  /*34e0*/  LOP3.LUT R35, R35, 0x10001, RZ, 0xc0, !PT ;  /* 0x0001000123237812 */ /* 0x000fe400078ec0ff */
[----:B------:R-:W-:Y:S02]  /*34f0*/  LOP3.LUT R39, R39, 0x10001, RZ, 0xc0, !PT ;  /* 0x0001000127277812 */ /* 0x000fe400078ec0ff */
[----:B------:R-:W-:Y:S02]  /*3500*/  ISETP.NE.AND P2, PT, R11, RZ, PT ;  /* 0x000000ff0b00720c */ /* 0x000fe40003f45270 */
[----:B------:R-:W-:-:S02]  /*3510*/  LOP3.LUT R33, R33, 0x20002, R38, 0xf8, !PT ;  /* 0x0002000221217812 */ /* 0x000fc400078ef826 */
[----:B------:R-:W-:Y:S02]  /*3520*/  LOP3.LUT R44, R35, 0x20002, R42, 0xf8, !PT ;  /* 0x00020002232c7812 */ /* 0x000fe400078ef82a */
[----:B------:R-:W-:Y:S02]  /*3530*/  LOP3.LUT R50, R39, 0x20002, R48, 0xf8, !PT ;  /* 0x0002000227327812 */ /* 0x000fe400078ef830 */
        /* <DEDUP_REMOVED lines=34> */
[----:B------:R-:W-:-:S05]  /*3760*/  LOP3.LUT R68, R68, 0x64006400, RZ, 0xfc, !PT ;  /* 0x6400640044447812 */ /* 0x000fca00078efcff */
        /* <DEDUP_REMOVED lines=19> */
[----:B------:R-:W-:Y:S02]  /*38a0*/  LOP3.LUT R6, R34, 0x40004, R29, 0xf8, !PT ;  /* 0x0004000422067812 */ /* 0x000fe400078ef81d */
[----:B------:R-:W-:Y:S02]  /*38b0*/  LOP3.LUT R34, R8, 0x380038, RZ, 0xc0, !PT ;  /* 0x0038003808227812 */ /* 0x000fe400078ec0ff */
[----:B------:R-:W-:Y:S02]  /*38c0*/  LOP3.LUT R37, R33, 0x64006400, RZ, 0xfc, !PT ;  /* 0x6400640021257812 */ /* 0x000fe400078efcff */
        /* <DEDUP_REMOVED lines=34> */
[----:B------:R-:W-:Y:S02]  /*3af0*/  LOP3.LUT R5, R44, 0x40004, R5, 0xf8, !PT ;  /* 0x000400042c057812 */ /* 0x000fe400078ef805 */
        /* <DEDUP_REMOVED lines=175> */
.L_x_3654:
        /* <DEDUP_REMOVED lines=77> */
.L_x_3653:
[----:B0-----:R-:W-:Y:S01]  /*4ac0*/  IADD3 R19, R19, 0x20, RZ ;  /* 0x0000002013137810 */ /* 0x001fe20007ffe0ff */
[----:B------:R-:W-:Y:S01]  /*4ad0*/  UIADD3 UR4, UR4, 0x40, URZ ;  /* 0x0000004004047890 */ /* 0x000fe2000fffe03f */
[----:B-----5:R-:W-:Y:S02]  /*4ae0*/  IMAD.WIDE R12, R25, 0x4, R16 ;  /* 0x00000004190c7825 */ /* 0x020fe400078e0210 */
[C---:B------:R-:W-:Y:S02]  /*4af0*/  ISETP.GE.AND P2, PT, R19.reuse, c[0x0][0x1b8], PT ;  /* 0x00006e0013007a0c */ /* 0x040fe40003f46270 */
[----:B------:R-:W-:-:S13]  /*4b00*/  ISETP.LT.AND P3, PT, R19, R18, PT ;  /* 0x000000121300720c */ /* 0x000fda0003f61270 */
[----:B------:R-:W-:Y:S05]  /*4b10*/  @!P2 BRA P3, `(.L_x_3655) ;  /* 0xffffe6800000a947 */ /* 0x000fea000183ffff */
.L_x_3652:
        /* <DEDUP_REMOVED lines=12> */
.L_x_3659:
        /* <DEDUP_REMOVED lines=16> */
[----:B-----5:R-:W-:-:S02]  /*4ce0*/  IMAD.MOV.U32 R33, RZ, RZ, 0x3400 ;  /* 0x00003400ff217424 */ /* 0x020fc400078e00ff */
        /* <DEDUP_REMOVED lines=8> */
[C---:B------:R-:W-:Y:S02]  /*4d70*/  LOP3.LUT R5, R6.reuse, 0xc000c, RZ, 0xc0, !PT ;  /* 0x000c000c06057812 */ /* 0x040fe400078ec0ff */
[----:B------:R-:W-:Y:S02]  /*4d80*/  SHF.R.U32.HI R48, RZ, 0x8, R4 ;  /* 0x00000008ff307819 */ /* 0x000fe40000011604 */
[----:B------:R-:W-:Y:S02]  /*4d90*/  SHF.R.U32.HI R52, RZ, 0x8, R6 ;  /* 0x00000008ff347819 */ /* 0x000fe40000011606 */
[C---:B------:R-:W-:Y:S02]  /*4da0*/  LOP3.LUT R34, R6.reuse, 0x300030, RZ, 0xc0, !PT ;  /* 0x0030003006227812 */ /* 0x040fe400078ec0ff */
[C---:B------:R-:W-:Y:S02]  /*4db0*/  LOP3.LUT R42, R6.reuse, 0xc000c0, RZ, 0xc0, !PT ;  /* 0x00c000c0062a7812 */ /* 0x040fe400078ec0ff */
[----:B------:R-:W-:-:S02]  /*4dc0*/  LOP3.LUT R51, R6, 0x30003, RZ, 0xc0, !PT ;  /* 0x0003000306337812 */ /* 0x000fc400078ec0ff */
[----:B------:R-:W-:Y:S02]  /*4dd0*/  LOP3.LUT R6, R7, 0xc000c, RZ, 0xc0, !PT ;  /* 0x000c000c07067812 */ /* 0x000fe400078ec0ff */
        /* <DEDUP_REMOVED lines=131> */
.L_x_3658:
        /* <DEDUP_REMOVED lines=44> */
.L_x_3657:
[----:B------:R-:W-:Y:S01]  /*58d0*/  IADD3 R19, R19, 0x10, RZ ;  /* 0x0000001013137810 */ /* 0x000fe20007ffe0ff */
[----:B------:R-:W-:Y:S01]  /*58e0*/  UIADD3 UR4, UR4, 0x20, URZ ;  /* 0x0000002004047890 */ /* 0x000fe2000fffe03f */
[----:B------:R-:W-:Y:S02]  /*58f0*/  LEA R12, P3, R15, R12, 0x2 ;  /* 0x0000000c0f0c7211 */ /* 0x000fe400078610ff */
[C---:B------:R-:W-:Y:S02]  /*5900*/  ISETP.GE.AND P2, PT, R19.reuse, c[0x0][0x1bc], PT ;  /* 0x00006f0013007a0c */ /* 0x040fe40003f46270 */
[----:B------:R-:W-:Y:S01]  /*5910*/  ISETP.LT.AND P4, PT, R19, R18, PT ;  /* 0x000000121300720c */ /* 0x000fe20003f81270 */
[----:B------:R-:W-:-:S12]  /*5920*/  IMAD.X R13, R13, 0x1, R14, P3 ;  /* 0x000000010d0d7824 */ /* 0x000fd800018e060e */
[----:B------:R-:W-:Y:S05]  /*5930*/  @!P2 BRA P4, `(.L_x_3659) ;  /* 0xfffff2a00000a947 */ /* 0x000fea000203ffff */
.L_x_3656:
        /* <DEDUP_REMOVED lines=18> */
.L_x_3663:
[----:B------:R-:W0:Y:S02]  /*5a60*/  LDS R8, [R2] ;  /* 0x0000000002087984 */ /* 0x000e240000000800 */
[----:B0-----:R-:W-:-:S06]  /*5a70*/  HADD2 R9, R8, R24 ;  /* 0x0000001808097230 */ /* 0x001fcc0000000000 */
[----:B------:R-:W0:Y:S02]  /*5a80*/  ATOMS.CAST.SPIN R9, [R2], R8, R9 ;  /* 0x000000080209738d */ /* 0x000e240001800009 */
[----:B0-----:R-:W-:-:S13]  /*5a90*/  ISETP.EQ.U32.AND P0, PT, R9, 0x1, PT ;  /* 0x000000010900780c */ /* 0x001fda0003f02070 */
[----:B------:R-:W-:Y:S05]  /*5aa0*/  @!P0 BRA `(.L_x_3663) ;  /* 0xffffffb000008947 */ /* 0x000fea000383ffff */
[----:B------:R-:W-:Y:S05]  /*5ab0*/  BRA `(.L_x_3661) ;  /* 0x0000003000007947 */ /* 0x000fea0003800000 */
.L_x_3662:
[----:B------:R-:W2:Y:S02]  /*5ac0*/  LD.E R2, [R4.64] ;  /* 0x0000000604027980 */ /* 0x000ea4000c101900 */
[----:B--2---:R-:W-:-:S05]  /*5ad0*/  IMAD.IADD R9, R24, 0x1, R2 ;  /* 0x0000000118097824 */ /* 0x004fca00078e0202 */
[----:B------:R0:W-:Y:S02]  /*5ae0*/  ST.E [R4.64], R9 ;  /* 0x0000000904007985 */ /* 0x0001e4000c101906 */
.L_x_3661:
[----:B------:R-:W-:Y:S05]  /*5af0*/  BSYNC B0 ;  /* 0x0000000000007941 */ /* 0x000fea0003800000 */
.L_x_3660:
[----:B------:R-:W2:Y:S01]  /*5b00*/  ATOM.E.ADD.F16x2.RN.STRONG.GPU P0, RZ, [R4.64+0x4], R23 ;  /* 0x0000041704ff798a */ /* 0x000ea2000810e9c6 */
[----:B------:R-:W-:Y:S01]  /*5b10*/  BSSY B0, `(.L_x_3664) ;  /* 0x000000f000007945 */ /* 0x000fe20003800000 */
[----:B--2---:R-:W-:Y:S05]  /*5b20*/  @P0 BRA `(.L_x_3665) ;  /* 0x000000d000000947 */ /* 0x004fea0003800000 */
[----:B------:R-:W1:Y:S02]  /*5b30*/  QSPC.E.S P0, RZ, [R4+0x4] ;  /* 0x0000040004ff73aa */ /* 0x000e640000000500 */
[----:B-1----:R-:W-:Y:S05]  /*5b40*/  @!P0 BRA `(.L_x_3666) ;  /* 0x0000008000008947 */ /* 0x002fea0003800000 */
[----:B0-----:R-:W-:-:S04]  /*5b50*/  IADD3 R4, R4, 0x4, RZ ;  /* 0x0000000404047810 */ /* 0x001fc80007ffe0ff */
[----:B------:R-:W-:-:S05]  /*5b60*/  LOP3.LUT R4, R4, 0xffffff, RZ, 0xc0, !PT ;  /* 0x00ffffff04047812 */ /* 0x000fca00078ec0ff */
.L_x_3667:
[----:B------:R-:W0:Y:S02]  /*5b70*/  LDS R8, [R4] ;  /* 0x0000000004087984 */ /* 0x000e240000000800 */
[----:B0-----:R-:W-:-:S10]  /*5b80*/  HFMA2.MMA R9, R8, 1, 1, R23 ;  /* 0x3c003c0008097835 */ /* 0x001fd40000000017 */
[----:B------:R-:W0:Y:S02]  /*5b90*/  ATOMS.CAST.SPIN R9, [R4], R8, R9 ;  /* 0x000000080409738d */ /* 0x000e240001800009 */
[----:B0-----:R-:W-:-:S13]  /*5ba0*/  ISETP.EQ.U32.AND P0, PT, R9, 0x1, PT ;  /* 0x000000010900780c */ /* 0x001fda0003f02070 */
[----:B------:R-:W-:Y:S05]  /*5bb0*/  @!P0 BRA `(.L_x_3667) ;  /* 0xffffffb000008947 */ /* 0x000fea000383ffff */
[----:B------:R-:W-:Y:S05]  /*5bc0*/  BRA `(.L_x_3665) ;  /* 0x0000003000007947 */ /* 0x000fea0003800000 */
.L_x_3666:
[----:B------:R-:W2:Y:S02]  /*5bd0*/  LD.E R2, [R4.64+0x4] ;  /* 0x0000040604027980 */ /* 0x000ea4000c101900 */
[----:B0-2---:R-:W-:-:S05]  /*5be0*/  IMAD.IADD R9, R23, 0x1, R2 ;  /* 0x0000000117097824 */ /* 0x005fca00078e0202 */
[----:B------:R0:W-:Y:S02]  /*5bf0*/  ST.E [R4.64+0x4], R9 ;  /* 0x0000040904007985 */ /* 0x0001e4000c101906 */
.L_x_3665:
[----:B------:R-:W-:Y:S05]  /*5c00*/  BSYNC B0 ;  /* 0x0000000000007941 */ /* 0x000fea0003800000 */
.L_x_3664:
        /* <DEDUP_REMOVED lines=10> */
.L_x_3671:
[----:B------:R-:W0:Y:S02]  /*5cb0*/  LDS R6, [R0] ;  /* 0x0000000000067984 */ /* 0x000e240000000800 */
[----:B0-----:R-:W-:-:S06]  /*5cc0*/  HADD2 R7, R6, R22 ;  /* 0x0000001606077230 */ /* 0x001fcc0000000000 */
[----:B------:R-:W0:Y:S02]  /*5cd0*/  ATOMS.CAST.SPIN R7, [R0], R6, R7 ;  /* 0x000000060007738d */ /* 0x000e240001800007 */
[----:B0-----:R-:W-:-:S13]  /*5ce0*/  ISETP.EQ.U32.AND P0, PT, R7, 0x1, PT ;  /* 0x000000010700780c */ /* 0x001fda0003f02070 */
[----:B------:R-:W-:Y:S05]  /*5cf0*/  @!P0 BRA `(.L_x_3671) ;  /* 0xffffffb000008947 */ /* 0x000fea000383ffff */
[----:B------:R-:W-:Y:S05]  /*5d00*/  BRA `(.L_x_3669) ;  /* 0x0000003000007947 */ /* 0x000fea0003800000 */
.L_x_3670:
[----:B------:R-:W2:Y:S02]  /*5d10*/  LD.E R0, [R4.64] ;  /* 0x0000000604007980 */ /* 0x000ea4000c101900 */
[----:B--2---:R-:W-:-:S05]  /*5d20*/  IMAD.IADD R7, R22, 0x1, R0 ;  /* 0x0000000116077824 */ /* 0x004fca00078e0200 */
[----:B------:R0:W-:Y:S02]  /*5d30*/  ST.E [R4.64], R7 ;  /* 0x0000000704007985 */ /* 0x0001e4000c101906 */
.L_x_3669:
[----:B------:R-:W-:Y:S05]  /*5d40*/  BSYNC B0 ;  /* 0x0000000000007941 */ /* 0x000fea0003800000 */
.L_x_3668:
[----:B------:R-:W2:Y:S02]  /*5d50*/  ATOM.E.ADD.F16x2.RN.STRONG.GPU P0, RZ, [R4.64+0x4], R3 ;  /* 0x0000040304ff798a */ /* 0x000ea4000810e9c6 */
[----:B--2---:R-:W-:Y:S05]  /*5d60*/  @P0 EXIT ;  /* 0x000000000000094d */ /* 0x004fea0003800000 */
[----:B------:R-:W1:Y:S02]  /*5d70*/  QSPC.E.S P0, RZ, [R4+0x4] ;  /* 0x0000040004ff73aa */ /* 0x000e640000000500 */
[----:B-1----:R-:W-:Y:S05]  /*5d80*/  @!P0 BRA `(.L_x_3672) ;  /* 0x0000009000008947 */ /* 0x002fea0003800000 */
[----:B0-----:R-:W-:Y:S01]  /*5d90*/  IADD3 R4, R4, 0x4, RZ ;  /* 0x0000000404047810 */ /* 0x001fe20007ffe0ff */
[----:B------:R-:W-:-:S03]  /*5da0*/  IMAD.MOV.U32 R5, RZ, RZ, R3 ;  /* 0x000000ffff057224 */ /* 0x000fc600078e0003 */
[----:B------:R-:W-:-:S05]  /*5db0*/  LOP3.LUT R4, R4, 0xffffff, RZ, 0xc0, !PT ;  /* 0x00ffffff04047812 */ /* 0x000fca00078ec0ff */
.L_x_3673:
[----:B------:R-:W0:Y:S02]  /*5dc0*/  LDS R2, [R4] ;  /* 0x0000000004027984 */ /* 0x000e240000000800 */
[----:B0-----:R-:W-:-:S10]  /*5dd0*/  HFMA2.MMA R3, R2, 1, 1, R5 ;  /* 0x3c003c0002037835 */ /* 0x001fd40000000005 */
[----:B------:R-:W0:Y:S02]  /*5de0*/  ATOMS.CAST.SPIN R3, [R4], R2, R3 ;  /* 0x000000020403738d */ /* 0x000e240001800003 */
[----:B0-----:R-:W-:-:S13]  /*5df0*/  ISETP.EQ.U32.AND P0, PT, R3, 0x1, PT ;  /* 0x000000010300780c */ /* 0x001fda0003f02070 */
[----:B------:R-:W-:Y:S05]  /*5e00*/  @!P0 BRA `(.L_x_3673) ;  /* 0xffffffb000008947 */ /* 0x000fea000383ffff */
[----:B------:R-:W-:Y:S05]  /*5e10*/  EXIT ;  /* 0x000000000000794d */ /* 0x000fea0003800000 */
.L_x_3672:
[----:B------:R-:W2:Y:S02]  /*5e20*/  LD.E R0, [R4.64+0x4] ;  /* 0x0000040604007980 */ /* 0x000ea4000c101900 */
[----:B--2---:R-:W-:-:S05]  /*5e30*/  IMAD.IADD R3, R3, 0x1, R0 ;  /* 0x0000000103037824 */ /* 0x004fca00078e0200 */
[----:B------:R-:W-:Y:S01]  /*5e40*/  ST.E [R4.64+0x4], R3 ;  /* 0x0000040304007985 */ /* 0x000fe2000c101906 */
[----:B------:R-:W-:Y:S05]  /*5e50*/  EXIT ;  /* 0x000000000000794d */ /* 0x000fea0003800000 */
.L_x_3674:
        /* <DEDUP_REMOVED lines=10> */
.L_x_4797:


//--------------------- .text._Z23gemm_half_q_half_kernelILi2ELi128ELb1ELb0ELi64EEvPK6__halfPKjS4_S2_PS0_iiiiPKtS7_iiiiiibS2_i --------------------------
	.section	.text._Z23gemm_half_q_half_kernelILi2ELi128ELb1ELb0ELi64EEvPK6__halfPKjS4_S2_PS0_iiiiPKtS7_iiiiiibS2_i,"ax",@progbits
	.sectioninfo	@"SHI_REGISTERS=63"
	.align	128
        .global         _Z23gemm_half_q_half_kernelILi2ELi128ELb1ELb0ELi64EEvPK6__halfPKjS4_S2_PS0_iiiiPKtS7_iiiiiibS2_i
        .type           _Z23gemm_half_q_half_kernelILi2ELi128ELb1ELb0ELi64EEvPK6__halfPKjS4_S2_PS0_iiiiPKtS7_iiiiiibS2_i,@function
        .size           _Z23gemm_half_q_half_kernelILi2ELi128ELb1ELb0ELi64EEvPK6__halfPKjS4_S2_PS0_iiiiPKtS7_iiiiiibS2_i,(.L_x_4798 - _Z23gemm_half_q_half_kernelILi2ELi128ELb1ELb0ELi64EEvPK6__halfPKjS4_S2_PS0_iiiiPKtS7_iiiiiibS2_i)
        .other          _Z23gemm_half_q_half_kernelILi2ELi128ELb1ELb0ELi64EEvPK6__halfPKjS4_S2_PS0_iiiiPKtS7_iiiiiibS2_i,@"STO_CUDA_ENTRY STV_DEFAULT"
_Z23gemm_half_q_half_kernelILi2ELi128ELb1ELb0ELi64EEvPK6__halfPKjS4_S2_PS0_iiiiPKtS7_iiiiiibS2_i:
.text._Z23gemm_half_q_half_kernelILi2ELi128ELb1ELb0ELi64EEvPK6__halfPKjS4_S2_PS0_iiiiPKtS7_iiiiiibS2_i:
[----:B------:R-:W-:Y:S02]  /*0000*/  IMAD.MOV.U32 R1, RZ, RZ, c[0x0][0x28] ;  /* 0x00000a00ff017624 */ /* 0x000fe400078e00ff */
[----:B------:R-:W0:Y:S01]  /*0010*/  S2R R4, SR_CTAID.Y ;  /* 0x0000000000047919 */ /* 0x000e220000002600 */
[----:B------:R-:W-:Y:S01]  /*0020*/  IMAD.MOV.U32 R7, RZ, RZ, -0x2 ;  /* 0xfffffffeff077424 */ /* 0x000fe200078e00ff */
[----:B------:R-:W-:Y:S01]  /*0030*/  ULDC.64 UR6, c[0x0][0x118] ;  /* 0x0000460000067ab9 */ /* 0x000fe20000000a00 */
[----:B------:R-:W-:Y:S01]  /*0040*/  IADD3 R1, R1, -0x10, RZ ;  /* 0xfffffff001017810 */ /* 0x000fe20007ffe0ff */
[----:B------:R-:W1:Y:S01]  /*0050*/  S2R R0, SR_CTAID.Z ;  /* 0x0000000000007919 */ /* 0x000e620000002700 */
[----:B------:R-:W-:Y:S02]  /*0060*/  PRMT R2, RZ, 0x7610, R2 ;  /* 0x00007610ff027816 */ /* 0x000fe40000000002 */
[----:B------:R-:W-:Y:S02]  /*0070*/  PRMT R19, RZ, 0x7610, R19 ;  /* 0x00007610ff137816 */ /* 0x000fe40000000013 */
[----:B------:R-:W-:Y:S01]  /*0080*/  PRMT R5, RZ, 0x7610, R5 ;  /* 0x00007610ff057816 */ /* 0x000fe20000000005 */
[----:B0-----:R-:W-:-:S05]  /*0090*/  IMAD R7, R4, R7, c[0x0][0x188] ;  /* 0x0000620004077624 */ /* 0x001fca00078e0207 */
[C---:B------:R-:W-:Y:S02]  /*00a0*/  ISETP.GE.AND P1, PT, R7.reuse, 0x1, PT ;  /* 0x000000010700780c */ /* 0x040fe40003f26270 */
[----:B------:R-:W-:-:S11]  /*00b0*/  IMNMX R3, R7, 0x2, PT ;  /* 0x0000000207037817 */ /* 0x000fd60003800200 */
[----:B------:R-:W-:Y:S05]  /*00c0*/  @!P1 BRA `(.L_x_3675) ;  /* 0x000000b000009947 */ /* 0x000fea0003800000 */
[----:B-1----:R-:W-:Y:S01]  /*00d0*/  ISETP.GE.AND P0, PT, R3, 0x2, PT ;  /* 0x000000020300780c */ /* 0x002fe20003f06270 */
        /* <DEDUP_REMOVED lines=9> */
[----:B------:R-:W-:-:S04]  /*0170*/  @P0 PRMT R5, R6, 0x7610, R5 ;  /* 0x0000761006050816 */ /* 0x000fc80000000005 */
.L_x_3675:
[----:B-1----:R-:W-:-:S04]  /*0180*/  PRMT R5, R5, 0x9910, RZ ;  /* 0x0000991005057816 */ /* 0x002fc800000000ff */
[----:B------:R-:W-:-:S13]  /*0190*/  ISETP.NE.AND P0, PT, R5, RZ, PT ;  /* 0x000000ff0500720c */ /* 0x000fda0003f05270 */
[----:B------:R-:W-:Y:S05]  /*01a0*/  @!P0 EXIT ;  /* 0x000000000000894d */ /* 0x000fea0003800000 */
[----:B------:R-:W0:Y:S01]  /*01b0*/  S2R R5, SR_TID.X ;  /* 0x0000000000057919 */ /* 0x000e220000002100 */
[----:B------:R-:W-:Y:S01]  /*01c0*/  IMAD.SHL.U32 R18, R0, 0x40, RZ ;  /* 0x0000004000127824 */ /* 0x000fe200078e00ff */
[----:B------:R-:W-:Y:S04]  /*01d0*/  BSSY B0, `(.L_x_3676) ;  /* 0x0000069000007945 */ /* 0x000fe80003800000 */
[----:B------:R-:W-:-:S04]  /*01e0*/  IADD3 R17, R18, 0x40, RZ ;  /* 0x0000004012117810 */ /* 0x000fc80007ffe0ff */
[----:B------:R-:W-:Y:S01]  /*01f0*/  IMNMX R17, R17, c[0x0][0x190], PT ;  /* 0x0000640011117a17 */ /* 0x000fe20003800200 */
[----:B0-----:R-:W-:-:S05]  /*0200*/  IMAD.IADD R6, R18, 0x1, R5 ;  /* 0x0000000112067824 */ /* 0x001fca00078e0205 */
        /* <DEDUP_REMOVED lines=22> */
.L_x_3680:
        /* <DEDUP_REMOVED lines=17> */
.L_x_3679:
        /* <DEDUP_REMOVED lines=17> */
.L_x_3678:
        /* <DEDUP_REMOVED lines=13> */
.L_x_3682:
        /* <DEDUP_REMOVED lines=17> */
.L_x_3681:
        /* <DEDUP_REMOVED lines=15> */
.L_x_3677:
[----:B------:R-:W-:Y:S05]  /*0860*/  BSYNC B0 ;  /* 0x0000000000007941 */ /* 0x000fea0003800000 */
.L_x_3676:
[----:B------:R-:W1:Y:S02]  /*0870*/  S2R R8, SR_CTAID.X ;  /* 0x0000000000087919 */ /* 0x000e640000002500 */
[----:B-1----:R-:W-:-:S04]  /*0880*/  IMAD R11, R8, 0x40, R5 ;  /* 0x00000040080b7824 */ /* 0x002fc800078e0205 */
[----:B------:R-:W-:-:S05]  /*0890*/  IMAD.SHL.U32 R11, R11, 0x4, RZ ;  /* 0x000000040b0b7824 */ /* 0x000fca00078e00ff */
        /* <DEDUP_REMOVED lines=11> */
[----:B------:R-:W-:Y:S02]  /*0950*/  IMAD R4, R8, 0x80, R4 ;  /* 0x0000008008047824 */ /* 0x000fe400078e0204 */
[----:B------:R-:W-:Y:S02]  /*0960*/  IMAD.MOV.U32 R6, RZ, RZ, RZ ;  /* 0x000000ffff067224 */ /* 0x000fe400078e00ff */
[----:B------:R-:W-:-:S04]  /*0970*/  IMAD R4, R5, 0x2, R4 ;  /* 0x0000000205047824 */ /* 0x000fc800078e0204 */
[----:B------:R-:W-:-:S04]  /*0980*/  IMAD.SHL.U32 R4, R4, 0x2, RZ ;  /* 0x0000000204047824 */ /* 0x000fc800078e00ff */
[----:B------:R-:W-:Y:S01]  /*0990*/  IMAD.WIDE R4, R4, R21, c[0x0][0x180] ;  /* 0x0000600004047625 */ /* 0x000fe200078e0215 */
[----:B------:R-:W-:Y:S05]  /*09a0*/  @!P2 BRA `(.L_x_3684) ;  /* 0x000000d00000a947 */ /* 0x000fea0003800000 */
[----:B------:R-:W-:Y:S02]  /*09b0*/  PLOP3.LUT P0, PT, PT, PT, PT, 0x8, 0x0 ;  /* 0x000000000000781c */ /* 0x000fe40003f0e170 */
[----:B------:R-:W-:Y:S02]  /*09c0*/  IADD3 R23, R3, -0x3, RZ ;  /* 0xfffffffd03177810 */ /* 0x000fe40007ffe0ff */
.L_x_3685:
        /* <DEDUP_REMOVED lines=11> */
.L_x_3684:
        /* <DEDUP_REMOVED lines=10> */
.L_x_3683:
        /* <DEDUP_REMOVED lines=17> */
[----:B------:R-:W-:Y:S02]  /*0c30*/  @P3 SHF.R.S32.HI R6, RZ, 0x1f, R5 ;  /* 0x0000001fff063819 */ /* 0x000fe40000011405 */
[----:B------:R-:W-:-:S02]  /*0c40*/  @P2 LEA.HI R3, R4, R3, RZ, 0x5 ;  /* 0x0000000304032211 */ /* 0x000fc400078f28ff */
[----:B------:R-:W-:Y:S02]  /*0c50*/  @P4 SHF.R.S32.HI R4, RZ, 0x1f, R9 ;  /* 0x0000001fff044819 */ /* 0x000fe40000011409 */
[----:B------:R-:W-:Y:S02]  /*0c60*/  @P5 IADD3 R10, R8, -c[0x0][0x1b4], RZ ;  /* 0x80006d00080a5a10 */ /* 0x000fe40007ffe0ff */
[----:B------:R-:W-:Y:S01]  /*0c70*/  @P3 LEA.HI R8, R6, R5, RZ, 0x5 ;  /* 0x0000000506083211 */ /* 0x000fe200078f28ff */
[----:B------:R-:W-:Y:S01]  /*0c80*/  IMAD.MOV.U32 R6, RZ, RZ, RZ ;  /* 0x000000ffff067224 */ /* 0x000fe200078e00ff */
[----:B------:R-:W-:Y:S02]  /*0c90*/  @P0 IMNMX R5, R18, c[0x0][0x1bc], PT ;  /* 0x00006f0012050a17 */ /* 0x000fe40003800200 */
[----:B------:R-:W-:Y:S02]  /*0ca0*/  @P4 LEA.HI R9, R4, R9, RZ, 0x5 ;  /* 0x0000000904094211 */ /* 0x000fe400078f28ff */
[----:B------:R-:W-:-:S02]  /*0cb0*/  @P2 SHF.R.S32.HI R3, RZ, 0x5, R3 ;  /* 0x00000005ff032819 */ /* 0x000fc40000011403 */
[----:B------:R-:W-:Y:S02]  /*0cc0*/  @P5 SHF.R.S32.HI R13, RZ, 0x1f, R10 ;  /* 0x0000001fff0d5819 */ /* 0x000fe4000001140a */
[----:B------:R-:W-:Y:S01]  /*0cd0*/  @P0 IADD3 R12, R5, -c[0x0][0x1b8], RZ ;  /* 0x80006e00050c0a10 */ /* 0x000fe20007ffe0ff */
[----:B------:R-:W-:Y:S01]  /*0ce0*/  @P2 IMAD R6, R3, 0x6, RZ ;  /* 0x0000000603062824 */ /* 0x000fe200078e02ff */
[----:B------:R-:W-:Y:S01]  /*0cf0*/  @P4 SHF.R.S32.HI R9, RZ, 0x5, R9 ;  /* 0x00000005ff094819 */ /* 0x000fe20000011409 */
[----:B------:R-:W-:Y:S01]  /*0d00*/  CS2R R4, SRZ ;  /* 0x0000000000047805 */ /* 0x000fe2000001ff00 */
[----:B------:R-:W-:Y:S01]  /*0d10*/  ISETP.GE.AND P2, PT, R18, R17, PT ;  /* 0x000000111200720c */ /* 0x000fe20003f46270 */
[----:B------:R-:W-:Y:S01]  /*0d20*/  IMAD.MOV.U32 R3, RZ, RZ, RZ ;  /* 0x000000ffff037224 */ /* 0x000fe200078e00ff */
[----:B------:R-:W-:Y:S01]  /*0d30*/  @P5 LEA.HI R13, R13, R10, RZ, 0x5 ;  /* 0x0000000a0d0d5211 */ /* 0x000fe200078f28ff */
[----:B------:R-:W-:Y:S01]  /*0d40*/  IMAD.MOV.U32 R10, RZ, RZ, RZ ;  /* 0x000000ffff0a7224 */ /* 0x000fe200078e00ff */
[----:B------:R-:W-:Y:S01]  /*0d50*/  @P0 SHF.R.S32.HI R15, RZ, 0x1f, R12 ;  /* 0x0000001fff0f0819 */ /* 0x000fe2000001140c */
[----:B------:R-:W-:Y:S01]  /*0d60*/  @P4 IMAD.SHL.U32 R10, R9, 0x4, RZ ;  /* 0x00000004090a4824 */ /* 0x000fe200078e00ff */
[----:B------:R-:W-:-:S02]  /*0d70*/  SHF.R.S32.HI R9, RZ, 0x5, R14 ;  /* 0x00000005ff097819 */ /* 0x000fc4000001140e */
[----:B------:R-:W-:Y:S02]  /*0d80*/  @P3 SHF.R.S32.HI R8, RZ, 0x5, R8 ;  /* 0x00000005ff083819 */ /* 0x000fe40000011408 */
[----:B------:R-:W-:Y:S01]  /*0d90*/  @P0 LEA.HI R15, R15, R12, RZ, 0x5 ;  /* 0x0000000c0f0f0211 */ /* 0x000fe200078f28ff */
[----:B------:R-:W-:Y:S01]  /*0da0*/  IMAD R6, R9, 0x8, R6 ;  /* 0x0000000809067824 */ /* 0x000fe200078e0206 */
[----:B------:R-:W-:Y:S01]  /*0db0*/  @P5 SHF.R.S32.HI R13, RZ, 0x5, R13 ;  /* 0x00000005ff0d5819 */ /* 0x000fe2000001140d */
[----:B------:R-:W-:Y:S01]  /*0dc0*/  @P3 IMAD R5, R8, 0x5, RZ ;  /* 0x0000000508053824 */ /* 0x000fe200078e02ff */
[----:B------:R-:W-:Y:S01]  /*0dd0*/  @P0 SHF.R.S32.HI R15, RZ, 0x5, R15 ;  /* 0x00000005ff0f0819 */ /* 0x000fe2000001140f */
[----:B------:R-:W-:Y:S02]  /*0de0*/  IMAD.SHL.U32 R9, R0, 0x80, RZ ;  /* 0x0000008000097824 */ /* 0x000fe400078e00ff */
[----:B------:R-:W-:Y:S01]  /*0df0*/  IMAD.MOV.U32 R0, RZ, RZ, 0x2 ;  /* 0x00000002ff007424 */ /* 0x000fe200078e00ff */
[----:B------:R-:W-:Y:S01]  /*0e00*/  IADD3 R5, R10, R6, R5 ;  /* 0x000000060a057210 */ /* 0x000fe20007ffe005 */
[----:B------:R-:W-:-:S02]  /*0e10*/  @P5 IMAD R4, R13, 0x3, RZ ;  /* 0x000000030d045824 */ /* 0x000fc400078e02ff */
[----:B------:R-:W-:Y:S02]  /*0e20*/  @P0 IMAD.SHL.U32 R3, R15, 0x2, RZ ;  /* 0x000000020f030824 */ /* 0x000fe400078e00ff */
        /* <DEDUP_REMOVED lines=8> */
[----:B------:R-:W-:-:S02]  /*0eb0*/  LOP3.LUT R10, R10, 0x10, RZ, 0xc0, !PT ;  /* 0x000000100a0a7812 */ /* 0x000fc400078ec0ff */
[----:B------:R-:W-:Y:S02]  /*0ec0*/  SHF.R.S32.HI R16, RZ, 0x3, R12 ;  /* 0x00000003ff107819 */ /* 0x000fe4000001140c */
.L_x_3687:
        /* <DEDUP_REMOVED lines=43> */
.L_x_3686:
[C---:B------:R-:W-:Y:S02]  /*1180*/  ISETP.GE.AND P0, PT, R18.reuse, R17, PT ;  /* 0x000000111200720c */ /* 0x040fe40003f06270 */
[----:B------:R-:W-:Y:S02]  /*1190*/  IADD3 R0, R3, R5, R4 ;  /* 0x0000000503007210 */ /* 0x000fe40007ffe004 */
[----:B------:R-:W-:Y:S02]  /*11a0*/  ISETP.GE.OR P0, PT, R18, c[0x0][0x1a8], P0 ;  /* 0x00006a0012007a0c */ /* 0x000fe40000706670 */
[----:B------:R-:W-:Y:S02]  /*11b0*/  PRMT R16, RZ, 0x5410, RZ ;  /* 0x00005410ff107816 */ /* 0x000fe400000000ff */
[----:B------:R-:W-:Y:S02]  /*11c0*/  PRMT R15, RZ, 0x5410, RZ ;  /* 0x00005410ff0f7816 */ /* 0x000fe400000000ff */
[----:B-1----:R-:W-:-:S02]  /*11d0*/  PRMT R14, RZ, 0x5410, RZ ;  /* 0x00005410ff0e7816 */ /* 0x002fc400000000ff */
[----:B------:R-:W-:-:S05]  /*11e0*/  PRMT R13, RZ, 0x5410, RZ ;  /* 0x00005410ff0d7816 */ /* 0x000fca00000000ff */
[----:B------:R-:W-:Y:S05]  /*11f0*/  @P0 BRA `(.L_x_3688) ;  /* 0x00004c3000000947 */ /* 0x000fea0003800000 */
[----:B------:R-:W2:Y:S04]  /*1200*/  LDL.64 R20, [R1] ;  /* 0x0000000001147983 */ /* 0x000ea80000100a00 */
[----:B------:R-:W3:Y:S01]  /*1210*/  LDG.E.U16.CONSTANT R3, [R8.64+0x2] ;  /* 0x0000020608037981 */ /* 0x000ee2000c1e9500 */
[----:B------:R-:W-:Y:S01]  /*1220*/  IMAD R0, R0, c[0x0][0x18c], RZ ;  /* 0x0000630000007a24 */ /* 0x000fe200078e02ff */
[----:B------:R-:W-:Y:S01]  /*1230*/  ULDC UR4, c[0x0][0x18c] ;  /* 0x0000630000047ab9 */ /* 0x000fe20000000800 */
[----:B------:R-:W-:Y:S01]  /*1240*/  SHF.R.S32.HI R5, RZ, 0x1f, R11 ;  /* 0x0000001fff057819 */ /* 0x000fe2000001140b */
[----:B------:R-:W-:Y:S01]  /*1250*/  USHF.R.S32.HI UR4, URZ, 0x1f, UR4 ;  /* 0x0000001f3f047899 */ /* 0x000fe20008011404 */
[----:B------:R-:W-:Y:S01]  /*1260*/  PRMT R2, R2, 0x9910, RZ ;  /* 0x0000991002027816 */ /* 0x000fe200000000ff */
[----:B------:R-:W-:Y:S01]  /*1270*/  IMAD.MOV.U32 R12, RZ, RZ, RZ ;  /* 0x000000ffff0c7224 */ /* 0x000fe200078e00ff */
[----:B------:R-:W-:-:S02]  /*1280*/  SHF.R.S32.HI R4, RZ, 0x1f, R0 ;  /* 0x0000001fff047819 */ /* 0x000fc40000011400 */
[C---:B------:R-:W-:Y:S02]  /*1290*/  IADD3 R6, P2, P3, R11.reuse, c[0x0][0x18c], R0 ;  /* 0x000063000b067a10 */ /* 0x040fe40007b5e000 */
[----:B------:R-:W-:Y:S02]  /*12a0*/  IADD3 R0, P4, R11, R0, RZ ;  /* 0x000000000b007210 */ /* 0x000fe40007f9e0ff */
[----:B------:R-:W-:Y:S01]  /*12b0*/  IADD3.X R29, R5, UR4, R4, P2, P3 ;  /* 0x00000004051d7c10 */ /* 0x000fe200097e6404 */
[----:B------:R-:W-:Y:S01]  /*12c0*/  UMOV UR4, URZ ;  /* 0x0000003f00047c82 */ /* 0x000fe20008000000 */
[----:B------:R-:W-:Y:S01]  /*12d0*/  LEA R32, P3, R0, c[0x0][0x168], 0x2 ;  /* 0x00005a0000207a11 */ /* 0x000fe200078610ff */
[----:B------:R-:W-:Y:S01]  /*12e0*/  IMAD.X R5, R4, 0x1, R5, P4 ;  /* 0x0000000104057824 */ /* 0x000fe200020e0605 */
[----:B------:R-:W-:Y:S02]  /*12f0*/  ISETP.NE.AND P0, PT, R2, RZ, PT ;  /* 0x000000ff0200720c */ /* 0x000fe40003f05270 */
        /* <DEDUP_REMOVED lines=8> */
.L_x_3697:
        /* <DEDUP_REMOVED lines=188> */
[C---:B------:R-:W-:Y:S02]  /*1f40*/  FFMA.FTZ R4, R54.reuse, R4, R57 ;  /* 0x0000000436047223 */ /* 0x040fe40000010039 */
[----:B------:R-:W-:Y:S01]  /*1f50*/  FFMA.FTZ R56, R54, R53, R56 ;  /* 0x0000003536387223 */ /* 0x000fe20000010038 */
[----:B------:R-:W-:Y:S01]  /*1f60*/  HADD2.F32 R53, -RZ, R20.H0_H0 ;  /* 0x20000014ff357230 */ /* 0x000fe20000004100 */
[C---:B------:R-:W-:Y:S01]  /*1f70*/  FFMA.FTZ R52, R5.reuse, R52, R4 ;  /* 0x0000003405347223 */ /* 0x040fe20000010004 */
[----:B------:R-:W-:Y:S02]  /*1f80*/  HADD2.F32 R4, -RZ, R10.H0_H0 ;  /* 0x2000000aff047230 */ /* 0x000fe40000004100 */
[----:B------:R-:W-:Y:S01]  /*1f90*/  HADD2.F32 R54, -RZ, R11.H0_H0 ;  /* 0x2000000bff367230 */ /* 0x000fe20000004100 */
[----:B------:R-:W-:Y:S02]  /*1fa0*/  FFMA.FTZ R53, R5, R53, R56 ;  /* 0x0000003505357223 */ /* 0x000fe40000010038 */
        /* <DEDUP_REMOVED lines=10> */
[----:B------:R-:W-:-:S03]  /*2050*/  HADD2.F32 R55, -RZ, R2.H1_H1 ;  /* 0x30000002ff377230 */ /* 0x000fc60000004100 */
[----:B------:R-:W-:Y:S02]  /*2060*/  FFMA.FTZ R6, R7, R6, R53 ;  /* 0x0000000607067223 */ /* 0x000fe40000010035 */
[----:B------:R-:W-:Y:S02]  /*2070*/  FMUL.FTZ R4, R4, R5 ;  /* 0x0000000504047220 */ /* 0x000fe40000410000 */
[----:B------:R-:W-:-:S03]  /*2080*/  FMUL.FTZ R6, R6, R55 ;  /* 0x0000003706067220 */ /* 0x000fc60000410000 */
[----:B------:R-:W-:Y:S02]  /*2090*/  F2FP.PACK_AB R4, RZ, R4 ;  /* 0x00000004ff04723e */ /* 0x000fe400000000ff */
[----:B------:R-:W-:-:S04]  /*20a0*/  F2FP.PACK_AB R6, RZ, R6 ;  /* 0x00000006ff06723e */ /* 0x000fc800000000ff */
[----:B------:R-:W-:-:S06]  /*20b0*/  PRMT R4, R4, 0x5410, R6 ;  /* 0x0000541004047816 */ /* 0x000fcc0000000006 */
[----:B------:R-:W-:-:S06]  /*20c0*/  HFMA2.MMA R14, R4, 1, 1, R14 ;  /* 0x3c003c00040e7835 */ /* 0x000fcc000000000e */
.L_x_3690:
        /* <DEDUP_REMOVED lines=91> */
.L_x_3689:
        /* <DEDUP_REMOVED lines=203> */
.L_x_3692:
        /* <DEDUP_REMOVED lines=48> */
[-C--:B------:R-:W-:Y:S02]  /*3630*/  FFMA.FTZ R30, R34, R5.reuse, R30 ;  /* 0x00000005221e7223 */ /* 0x080fe4000001001e */
[-C--:B------:R-:W-:Y:S02]  /*3640*/  FFMA.FTZ R24, R36, R5.reuse, R24 ;  /* 0x0000000524187223 */ /* 0x080fe40000010018 */
[-C--:B------:R-:W-:Y:S01]  /*3650*/  FFMA.FTZ R26, R35, R5.reuse, R26 ;  /* 0x00000005231a7223 */ /* 0x080fe2000001001a */
[----:B------:R-:W-:Y:S01]  /*3660*/  HADD2.F32 R35, -RZ, R44.H0_H0 ;  /* 0x2000002cff237230 */ /* 0x000fe20000004100 */
[----:B------:R-:W-:Y:S01]  /*3670*/  FFMA.FTZ R34, R31, R5, R4 ;  /* 0x000000051f227223 */ /* 0x000fe20000010004 */
[----:B-1----:R-:W-:-:S02]  /*3680*/  HADD2.F32 R5, -RZ, R6.H0_H0 ;  /* 0x20000006ff057230 */ /* 0x002fc40000004100 */
[----:B------:R-:W-:Y:S02]  /*3690*/  HADD2.F32 R31, -RZ, R45.H0_H0 ;  /* 0x2000002dff1f7230 */ /* 0x000fe40000004100 */
[----:B------:R-:W-:Y:S01]  /*36a0*/  HADD2.F32 R6, -RZ, R6.H1_H1 ;  /* 0x30000006ff067230 */ /* 0x000fe20000004100 */
[-C--:B------:R-:W-:Y:S01]  /*36b0*/  FFMA.FTZ R27, R27, R5.reuse, R24 ;  /* 0x000000051b1b7223 */ /* 0x080fe20000010018 */
[--C-:B------:R-:W-:Y:S01]  /*36c0*/  HADD2.F32 R4, -RZ, R7.reuse.H0_H0 ;  /* 0x20000007ff047230 */ /* 0x100fe20000004100 */
[-C--:B------:R-:W-:Y:S01]  /*36d0*/  FFMA.FTZ R35, R35, R5.reuse, R30 ;  /* 0x0000000523237223 */ /* 0x080fe2000001001e */
[----:B------:R-:W-:Y:S01]  /*36e0*/  HADD2.F32 R7, -RZ, R7.H1_H1 ;  /* 0x30000007ff077230 */ /* 0x000fe20000004100 */
[-C--:B------:R-:W-:Y:S02]  /*36f0*/  FFMA.FTZ R31, R31, R5.reuse, R26 ;  /* 0x000000051f1f7223 */ /* 0x080fe4000001001a */
[----:B------:R-:W-:Y:S02]  /*3700*/  FFMA.FTZ R5, R43, R5, R34 ;  /* 0x000000052b057223 */ /* 0x000fe40000010022 */
[----:B------:R-:W-:-:S02]  /*3710*/  FFMA.FTZ R27, R49, R6, R27 ;  /* 0x00000006311b7223 */ /* 0x000fc4000001001b */
[-C--:B------:R-:W-:Y:S01]  /*3720*/  FFMA.FTZ R35, R10, R6.reuse, R35 ;  /* 0x000000060a237223 */ /* 0x080fe20000010023 */
[----:B------:R-:W-:Y:S01]  /*3730*/  HADD2.F32 R10, -RZ, R51.H0_H0 ;  /* 0x20000033ff0a7230 */ /* 0x000fe20000004100 */
[-C--:B------:R-:W-:Y:S01]  /*3740*/  FFMA.FTZ R31, R9, R6.reuse, R31 ;  /* 0x00000006091f7223 */ /* 0x080fe2000001001f */
[----:B------:R-:W-:Y:S01]  /*3750*/  HADD2.F32 R9, -RZ, R0.H1_H1 ;  /* 0x30000000ff097230 */ /* 0x000fe20000004100 */
[----:B------:R-:W-:Y:S01]  /*3760*/  FFMA.FTZ R5, R11, R6, R5 ;  /* 0x000000060b057223 */ /* 0x000fe20000010005 */
[----:B------:R-:W-:Y:S01]  /*3770*/  HADD2.F32 R11, -RZ, R2.H0_H0 ;  /* 0x20000002ff0b7230 */ /* 0x000fe20000004100 */
[-C--:B------:R-:W-:Y:S02]  /*3780*/  FFMA.FTZ R6, R8, R4.reuse, R27 ;  /* 0x0000000408067223 */ /* 0x080fe4000001001b */
[-C--:B------:R-:W-:Y:S02]  /*3790*/  FFMA.FTZ R8, R50, R4.reuse, R31 ;  /* 0x0000000432087223 */ /* 0x080fe4000001001f */
[----:B------:R-:W-:-:S02]  /*37a0*/  FFMA.FTZ R10, R10, R4, R35 ;  /* 0x000000040a0a7223 */ /* 0x000fc40000010023 */
[----:B------:R-:W-:Y:S01]  /*37b0*/  FFMA.FTZ R4, R52, R4, R5 ;  /* 0x0000000434047223 */ /* 0x000fe20000010005 */
[----:B------:R-:W-:Y:S01]  /*37c0*/  HADD2.F32 R5, -RZ, R0.H0_H0 ;  /* 0x20000000ff057230 */ /* 0x000fe20000004100 */
        /* <DEDUP_REMOVED lines=17> */
.L_x_3691:
        /* <DEDUP_REMOVED lines=202> */
.L_x_3694:
        /* <DEDUP_REMOVED lines=91> */
.L_x_3693:
[----:B------:R-:W-:-:S05]  /*4b30*/  IMAD.WIDE R22, R25, 0x8, R32 ;  /* 0x0000000819167825 */ /* 0x000fca00078e0220 */
[----:B0----5:R0:W5:Y:S01]  /*4b40*/  LDG.E.128.CONSTANT R4, [R22.64] ;  /* 0x0000000616047981 */ /* 0x021162000c1e9d00 */
        /* <DEDUP_REMOVED lines=63> */
[----:B--2---:R-:W-:Y:S02]  /*4f40*/  LOP3.LUT R6, R11, 0xff, RZ, 0xc0, !PT ;  /* 0x000000ff0b067812 */ /* 0x004fe400078ec0ff */
[----:B------:R-:W-:Y:S02]  /*4f50*/  LOP3.LUT R7, R7, 0xff, RZ, 0xc0, !PT ;  /* 0x000000ff07077812 */ /* 0x000fe400078ec0ff */
[----:B------:R-:W-:Y:S02]  /*4f60*/  LOP3.LUT R4, R8, 0xff, RZ, 0xc0, !PT ;  /* 0x000000ff08047812 */ /* 0x000fe400078ec0ff */
[----:B------:R-:W-:Y:S01]  /*4f70*/  IADD3 R44, R5, -0x80, RZ ;  /* 0xffffff80052c7810 */ /* 0x000fe20007ffe0ff */
[----:B------:R-:W2:Y:S01]  /*4f80*/  I2F.F16 R27, R27 ;  /* 0x0000001b001b7306 */ /* 0x000ea20000200c00 */
[----:B------:R-:W-:-:S02]  /*4f90*/  SHF.R.U32.HI R5, RZ, 0x8, R8 ;  /* 0x00000008ff057819 */ /* 0x000fc40000011608 */
[----:B------:R-:W-:Y:S02]  /*4fa0*/  IADD3 R43, R6, -0x80, RZ ;  /* 0xffffff80062b7810 */ /* 0x000fe40007ffe0ff */
[----:B------:R-:W-:Y:S02]  /*4fb0*/  IADD3 R7, R7, -0x80, RZ ;  /* 0xffffff8007077810 */ /* 0x000fe40007ffe0ff */
[----:B------:R-:W-:Y:S01]  /*4fc0*/  IADD3 R4, R4, -0x80, RZ ;  /* 0xffffff8004047810 */ /* 0x000fe20007ffe0ff */
[----:B------:R-:W0:Y:S01]  /*4fd0*/  I2F.F16 R40, R40 ;  /* 0x0000002800287306 */ /* 0x000e220000200c00 */
[--C-:B------:R-:W-:Y:S02]  /*4fe0*/  SHF.R.U32.HI R6, RZ, 0x8, R9.reuse ;  /* 0x00000008ff067819 */ /* 0x100fe40000011609 */
[----:B------:R-:W-:Y:S02]  /*4ff0*/  SHF.R.U32.HI R8, RZ, 0x10, R8 ;  /* 0x00000010ff087819 */ /* 0x000fe40000011608 */
[----:B------:R-:W-:-:S02]  /*5000*/  SHF.R.U32.HI R9, RZ, 0x10, R9 ;  /* 0x00000010ff097819 */ /* 0x000fc40000011609 */
[----:B------:R-:W-:Y:S01]  /*5010*/  LOP3.LUT R5, R5, 0xff, RZ, 0xc0, !PT ;  /* 0x000000ff05057812 */ /* 0x000fe200078ec0ff */
[----:B------:R0:W1:Y:S01]  /*5020*/  I2F.F16 R47, R7 ;  /* 0x00000007002f7306 */ /* 0x0000620000200c00 */
[----:B------:R-:W-:Y:S02]  /*5030*/  LOP3.LUT R6, R6, 0xff, RZ, 0xc0, !PT ;  /* 0x000000ff06067812 */ /* 0x000fe400078ec0ff */
[----:B------:R-:W-:Y:S02]  /*5040*/  IADD3 R5, R5, -0x80, RZ ;  /* 0xffffff8005057810 */ /* 0x000fe40007ffe0ff */
[----:B------:R-:W-:Y:S02]  /*5050*/  IADD3 R6, R6, -0x80, RZ ;  /* 0xffffff8006067810 */ /* 0x000fe40007ffe0ff */
[----:B------:R-:W-:Y:S01]  /*5060*/  SHF.R.U32.HI R10, RZ, 0x10, R10 ;  /* 0x00000010ff0a7819 */ /* 0x000fe2000001160a */
        /* <DEDUP_REMOVED lines=118> */
.L_x_3696:
        /* <DEDUP_REMOVED lines=91> */
.L_x_3695:
[----:B------:R-:W-:Y:S01]  /*5d80*/  IADD3 R18, R18, 0x20, RZ ;  /* 0x0000002012127810 */ /* 0x000fe20007ffe0ff */
[C---:B------:R-:W-:Y:S01]  /*5d90*/  IMAD.WIDE R20, R25.reuse, 0x8, R20 ;  /* 0x0000000819147825 */ /* 0x040fe200078e0214 */
[----:B------:R-:W-:Y:S02]  /*5da0*/  UIADD3 UR4, UR4, 0x40, URZ ;  /* 0x0000004004047890 */ /* 0x000fe4000fffe03f */
[C---:B------:R-:W-:Y:S01]  /*5db0*/  ISETP.GE.AND P2, PT, R18.reuse, c[0x0][0x1a8], PT ;  /* 0x00006a0012007a0c */ /* 0x040fe20003f46270 */
[----:B0-----:R-:W-:Y:S01]  /*5dc0*/  IMAD.WIDE R22, R25, 0x8, R22 ;  /* 0x0000000819167825 */ /* 0x001fe200078e0216 */
[----:B------:R-:W-:-:S03]  /*5dd0*/  ISETP.LT.AND P3, PT, R18, R17, PT ;  /* 0x000000111200720c */ /* 0x000fc60003f61270 */
[----:B------:R-:W-:Y:S02]  /*5de0*/  IMAD.MOV.U32 R28, RZ, RZ, R20 ;  /* 0x000000ffff1c7224 */ /* 0x000fe400078e0014 */
[----:B------:R-:W-:Y:S02]  /*5df0*/  IMAD.MOV.U32 R29, RZ, RZ, R21 ;  /* 0x000000ffff1d7224 */ /* 0x000fe400078e0015 */
[----:B------:R-:W-:Y:S02]  /*5e00*/  IMAD.MOV.U32 R32, RZ, RZ, R22 ;  /* 0x000000ffff207224 */ /* 0x000fe400078e0016 */
[----:B------:R-:W-:-:S04]  /*5e10*/  IMAD.MOV.U32 R33, RZ, RZ, R23 ;  /* 0x000000ffff217224 */ /* 0x000fc800078e0017 */
[----:B------:R-:W-:Y:S05]  /*5e20*/  @!P2 BRA P3, `(.L_x_3697) ;  /* 0xffffb5500000a947 */ /* 0x000fea000183ffff */
.L_x_3688:
[----:B------:R-:W-:Y:S05]  /*5e30*/  @!P1 EXIT ;  /* 0x000000000000994d */ /* 0x000fea0003800000 */
[----:B------:R-:W1:Y:S01]  /*5e40*/  S2R R0, SR_CTAID.X ;  /* 0x0000000000007919 */ /* 0x000e620000002500 */
[----:B0-----:R-:W-:-:S03]  /*5e50*/  IMAD.MOV.U32 R9, RZ, RZ, 0x2 ;  /* 0x00000002ff097424 */ /* 0x001fc600078e00ff */
[----:B------:R-:W1:Y:S04]  /*5e60*/  S2R R3, SR_TID.X ;  /* 0x0000000000037919 */ /* 0x000e680000002100 */
[----:B------:R-:W0:Y:S01]  /*5e70*/  S2R R2, SR_CTAID.Y ;  /* 0x0000000000027919 */ /* 0x000e220000002600 */
[----:B-1----:R-:W-:Y:S02]  /*5e80*/  IMAD R3, R0, 0x40, R3 ;  /* 0x0000004000037824 */ /* 0x002fe400078e0203 */
[----:B0-----:R-:W-:Y:S02]  /*5e90*/  IMAD.SHL.U32 R0, R2, 0x2, RZ ;  /* 0x0000000202007824 */ /* 0x001fe400078e00ff */
        /* <DEDUP_REMOVED lines=11> */
.L_x_3701:
[----:B------:R-:W0:Y:S02]  /*5f50*/  LDS R6, [R5] ;  /* 0x0000000005067984 */ /* 0x000e240000000800 */
[----:B0-----:R-:W-:-:S10]  /*5f60*/  HFMA2.MMA R7, R6, 1, 1, R13 ;  /* 0x3c003c0006077835 */ /* 0x001fd4000000000d */
[----:B------:R-:W0:Y:S02]  /*5f70*/  ATOMS.CAST.SPIN R7, [R5], R6, R7 ;  /* 0x000000060507738d */ /* 0x000e240001800007 */
[----:B0-----:R-:W-:-:S13]  /*5f80*/  ISETP.EQ.U32.AND P0, PT, R7, 0x1, PT ;  /* 0x000000010700780c */ /* 0x001fda0003f02070 */
[----:B------:R-:W-:Y:S05]  /*5f90*/  @!P0 BRA `(.L_x_3701) ;  /* 0xffffffb000008947 */ /* 0x000fea000383ffff */
[----:B------:R-:W-:Y:S05]  /*5fa0*/  BRA `(.L_x_3699) ;  /* 0x0000003000007947 */ /* 0x000fea0003800000 */
.L_x_3700:
[----:B------:R-:W2:Y:S02]  /*5fb0*/  LD.E R5, [R2.64] ;  /* 0x0000000602057980 */ /* 0x000ea4000c101900 */
[----:B--2---:R-:W-:-:S05]  /*5fc0*/  IMAD.IADD R5, R13, 0x1, R5 ;  /* 0x000000010d057824 */ /* 0x004fca00078e0205 */
[----:B------:R0:W-:Y:S02]  /*5fd0*/  ST.E [R2.64], R5 ;  /* 0x0000000502007985 */ /* 0x0001e4000c101906 */
.L_x_3699:
[----:B------:R-:W-:Y:S05]  /*5fe0*/  BSYNC B0 ;  /* 0x0000000000007941 */ /* 0x000fea0003800000 */
.L_x_3698:
[----:B------:R-:W2:Y:S01]  /*5ff0*/  ATOM.E.ADD.F16x2.RN.STRONG.GPU P0, RZ, [R2.64+0x4], R14 ;  /* 0x0000040e02ff798a */ /* 0x000ea2000810e9c6 */
[----:B------:R-:W-:Y:S01]  /*6000*/  BSSY B0, `(.L_x_3702) ;  /* 0x000000f000007945 */ /* 0x000fe20003800000 */
[----:B--2---:R-:W-:Y:S05]  /*6010*/  @P0 BRA `(.L_x_3703) ;  /* 0x000000d000000947 */ /* 0x004fea0003800000 */
[----:B------:R-:W1:Y:S02]  /*6020*/  QSPC.E.S P0, RZ, [R2+0x4] ;  /* 0x0000040002ff73aa */ /* 0x000e640000000500 */
[----:B-1----:R-:W-:Y:S05]  /*6030*/  @!P0 BRA `(.L_x_3704) ;  /* 0x0000008000008947 */ /* 0x002fea0003800000 */
[----:B0-----:R-:W-:-:S04]  /*6040*/  IADD3 R2, R2, 0x4, RZ ;  /* 0x0000000402027810 */ /* 0x001fc80007ffe0ff */
[----:B------:R-:W-:-:S05]  /*6050*/  LOP3.LUT R2, R2, 0xffffff, RZ, 0xc0, !PT ;  /* 0x00ffffff02027812 */ /* 0x000fca00078ec0ff */
.L_x_3705:
[----:B------:R-:W0:Y:S02]  /*6060*/  LDS R6, [R2] ;  /* 0x0000000002067984 */ /* 0x000e240000000800 */
[----:B0-----:R-:W-:-:S06]  /*6070*/  HADD2 R7, R6, R14 ;  /* 0x0000000e06077230 */ /* 0x001fcc0000000000 */
[----:B------:R-:W0:Y:S02]  /*6080*/  ATOMS.CAST.SPIN R7, [R2], R6, R7 ;  /* 0x000000060207738d */ /* 0x000e240001800007 */
[----:B0-----:R-:W-:-:S13]  /*6090*/  ISETP.EQ.U32.AND P0, PT, R7, 0x1, PT ;  /* 0x000000010700780c */ /* 0x001fda0003f02070 */
[----:B------:R-:W-:Y:S05]  /*60a0*/  @!P0 BRA `(.L_x_3705) ;  /* 0xffffffb000008947 */ /* 0x000fea000383ffff */
[----:B------:R-:W-:Y:S05]  /*60b0*/  BRA `(.L_x_3703) ;  /* 0x0000003000007947 */ /* 0x000fea0003800000 */
.L_x_3704:
[----:B0-----:R-:W2:Y:S02]  /*60c0*/  LD.E R5, [R2.64+0x4] ;  /* 0x0000040602057980 */ /* 0x001ea4000c101900 */
[----:B--2---:R-:W-:-:S05]  /*60d0*/  IMAD.IADD R5, R14, 0x1, R5 ;  /* 0x000000010e057824 */ /* 0x004fca00078e0205 */
[----:B------:R0:W-:Y:S02]  /*60e0*/  ST.E [R2.64+0x4], R5 ;  /* 0x0000040502007985 */ /* 0x0001e4000c101906 */
.L_x_3703:
[----:B------:R-:W-:Y:S05]  /*60f0*/  BSYNC B0 ;  /* 0x0000000000007941 */ /* 0x000fea0003800000 */
.L_x_3702:
        /* <DEDUP_REMOVED lines=10> */
.L_x_3709:
[----:B------:R-:W0:Y:S02]  /*61a0*/  LDS R4, [R0] ;  /* 0x0000000000047984 */ /* 0x000e240000000800 */
[----:B0-----:R-:W-:-:S10]  /*61b0*/  HFMA2.MMA R5, R4, 1, 1, R15 ;  /* 0x3c003c0004057835 */ /* 0x001fd4000000000f */
[----:B------:R-:W0:Y:S02]  /*61c0*/  ATOMS.CAST.SPIN R5, [R0], R4, R5 ;  /* 0x000000040005738d */ /* 0x000e240001800005 */
[----:B0-----:R-:W-:-:S13]  /*61d0*/  ISETP.EQ.U32.AND P0, PT, R5, 0x1, PT ;  /* 0x000000010500780c */ /* 0x001fda0003f02070 */
[----:B------:R-:W-:Y:S05]  /*61e0*/  @!P0 BRA `(.L_x_3709) ;  /* 0xffffffb000008947 */ /* 0x000fea000383ffff */
[----:B------:R-:W-:Y:S05]  /*61f0*/  BRA `(.L_x_3707) ;  /* 0x0000003000007947 */ /* 0x000fea0003800000 */
.L_x_3708:
[----:B------:R-:W2:Y:S02]  /*6200*/  LD.E R0, [R2.64] ;  /* 0x0000000602007980 */ /* 0x000ea4000c101900 */
[----:B--2---:R-:W-:-:S05]  /*6210*/  IMAD.IADD R5, R15, 0x1, R0 ;  /* 0x000000010f057824 */ /* 0x004fca00078e0200 */
[----:B------:R0:W-:Y:S02]  /*6220*/  ST.E [R2.64], R5 ;  /* 0x0000000502007985 */ /* 0x0001e4000c101906 */
.L_x_3707:
[----:B------:R-:W-:Y:S05]  /*6230*/  BSYNC B0 ;  /* 0x0000000000007941 */ /* 0x000fea0003800000 */
.L_x_3706:
[----:B------:R-:W2:Y:S02]  /*6240*/  ATOM.E.ADD.F16x2.RN.STRONG.GPU P0, RZ, [R2.64+0x4], R16 ;  /* 0x0000041002ff798a */ /* 0x000ea4000810e9c6 */
[----:B--2---:R-:W-:Y:S05]  /*6250*/  @P0 EXIT ;  /* 0x000000000000094d */ /* 0x004fea0003800000 */
[----:B------:R-:W1:Y:S02]  /*6260*/  QSPC.E.S P0, RZ, [R2+0x4] ;  /* 0x0000040002ff73aa */ /* 0x000e640000000500 */
[----:B-1----:R-:W-:Y:S05]  /*6270*/  @!P0 BRA `(.L_x_3710) ;  /* 0x0000008000008947 */ /* 0x002fea0003800000 */
[----:B0-----:R-:W-:-:S04]  /*6280*/  IADD3 R2, R2, 0x4, RZ ;  /* 0x0000000402027810 */ /* 0x001fc80007ffe0ff */
[----:B------:R-:W-:-:S05]  /*6290*/  LOP3.LUT R2, R2, 0xffffff, RZ, 0xc0, !PT ;  /* 0x00ffffff02027812 */ /* 0x000fca00078ec0ff */
.L_x_3711:
[----:B------:R-:W0:Y:S02]  /*62a0*/  LDS R4, [R2] ;  /* 0x0000000002047984 */ /* 0x000e240000000800 */
[----:B0-----:R-:W-:-:S06]  /*62b0*/  HADD2 R5, R4, R16 ;  /* 0x0000001004057230 */ /* 0x001fcc0000000000 */
[----:B------:R-:W0:Y:S02]  /*62c0*/  ATOMS.CAST.SPIN R5, [R2], R4, R5 ;  /* 0x000000040205738d */ /* 0x000e240001800005 */
[----:B0-----:R-:W-:-:S13]  /*62d0*/  ISETP.EQ.U32.AND P0, PT, R5, 0x1, PT ;  /* 0x000000010500780c */ /* 0x001fda0003f02070 */
[----:B------:R-:W-:Y:S05]  /*62e0*/  @!P0 BRA `(.L_x_3711) ;  /* 0xffffffb000008947 */ /* 0x000fea000383ffff */
[----:B------:R-:W-:Y:S05]  /*62f0*/  EXIT ;  /* 0x000000000000794d */ /* 0x000fea0003800000 */
.L_x_3710:
[----:B------:R-:W2:Y:S02]  /*6300*/  LD.E R0, [R2.64+0x4] ;  /* 0x0000040602007980 */ /* 0x000ea4000c101900 */
[----:B0-2---:R-:W-:-:S05]  /*6310*/  IMAD.IADD R5, R16, 0x1, R0 ;  /* 0x0000000110057824 */ /* 0x005fca00078e0200 */
[----:B------:R-:W-:Y:S01]  /*6320*/  ST.E [R2.64+0x4], R5 ;  /* 0x0000040502007985 */ /* 0x000fe2000c101906 */
[----:B------:R-:W-:Y:S05]  /*6330*/  EXIT ;  /* 0x000000000000794d */ /* 0x000fea0003800000 */
.L_x_3712:
        /* <DEDUP_REMOVED lines=12> */
.L_x_4798:


//--------------------- .text._Z23gemm_half_q_half_kernelILi2ELi190ELb1ELb0ELi32EEvPK6__halfPKjS4_S2_PS0_iiiiPKtS7_iiiiiibS2_i --------------------------
	.section	.text._Z23gemm_half_q_half_kernelILi2ELi190ELb1ELb0ELi32EEvPK6__halfPKjS4_S2_PS0_iiiiPKtS7_iiiiiibS2_i,"ax",@progbits
	.sectioninfo	@"SHI_REGISTERS=96"
	.align	128
        .global         _Z23gemm_half_q_half_kernelILi2ELi190ELb1ELb0ELi32EEvPK6__halfPKjS4_S2_PS0_iiiiPKtS7_iiiiiibS2_i
        .type           _Z23gemm_half_q_half_kernelILi2ELi190ELb1ELb0ELi32EEvPK6__halfPKjS4_S2_PS0_iiiiPKtS7_iiiiiibS2_i,@function
        .size           _Z23gemm_half_q_half_kernelILi2ELi190ELb1ELb0ELi32EEvPK6__halfPKjS4_S2_PS0_iiiiPKtS7_iiiiiibS2_i,(.L_x_4799 - _Z23gemm_half_q_half_kernelILi2ELi190ELb1ELb0ELi32EEvPK6__halfPKjS4_S2_PS0_iiiiPKtS7_iiiiiibS2_i)
        .other          _Z23gemm_half_q_half_kernelILi2ELi190ELb1ELb0ELi32EEvPK6__halfPKjS4_S2_PS0_iiiiPKtS7_iiiiiibS2_i,@"STO_CUDA_ENTRY STV_DEFAULT"
_Z23gemm_half_q_half_kernelILi2ELi190ELb1ELb0ELi32EEvPK6__halfPKjS4_S2_PS0_iiiiPKtS7_iiiiiibS2_i:
.text._Z23gemm_half_q_half_kernelILi2ELi190ELb1ELb0ELi32EEvPK6__halfPKjS4_S2_PS0_iiiiPKtS7_iiiiiibS2_i:
[----:B------:R-:W-:Y:S02]  /*0000*/  IMAD.MOV.U32 R1, RZ, RZ, c[0x0][0x28] ;  /* 0x00000a00ff017624 */ /* 0x000fe400078e00ff */
[----:B------:R-:W0:Y:S01]  /*0010*/  S2R R3, SR_CTAID.Y ;  /* 0x0000000000037919 */ /* 0x000e220000002600 */
[----:B------:R-:W-:Y:S01]  /*0020*/  IMAD.MOV.U32 R0, RZ, RZ, -0x2 ;  /* 0xfffffffeff007424 */ /* 0x000fe200078e00ff */
[----:B------:R-:W-:Y:S01]  /*0030*/  ULDC.64 UR6, c[0x0][0x118] ;  /* 0x0000460000067ab9 */ /* 0x000fe20000000a00 */
[----:B------:R-:W-:Y:S01]  /*0040*/  PRMT R86, RZ, 0x7610, R86 ;  /* 0x00007610ff567816 */ /* 0x000fe20000000056 */
[----:B------:R-:W1:Y:S01]  /*0050*/  S2R R10, SR_TID.X ;  /* 0x00000000000a7919 */ /* 0x000e620000002100 */
[----:B------:R-:W-:-:S03]  /*0060*/  PRMT R85, RZ, 0x7610, R85 ;  /* 0x00007610ff557816 */ /* 0x000fc60000000055 */
        /* <DEDUP_REMOVED lines=17> */
.L_x_3713:
        /* <DEDUP_REMOVED lines=27> */
.L_x_3718:
        /* <DEDUP_REMOVED lines=36> */
.L_x_3717:
        /* <DEDUP_REMOVED lines=22> */
.L_x_3719:
        /* <DEDUP_REMOVED lines=12> */
.L_x_3716:
[----:B------:R-:W-:Y:S01]  /*0790*/  ISETP.GT.AND P2, PT, R4, 0x3, PT ;  /* 0x000000030400780c */ /* 0x000fe20003f44270 */
[----:B------:R-:W-:Y:S01]  /*07a0*/  IMAD.SHL.U32 R17, R10, 0x2, RZ ;  /* 0x000000020a117824 */ /* 0x000fe200078e00ff */
[----:B------:R-:W-:Y:S01]  /*07b0*/  PLOP3.LUT P0, PT, PT, PT, PT, 0x80, 0x0 ;  /* 0x000000000000781c */ /* 0x000fe20003f0f070 */
[----:B------:R-:W-:-:S10]  /*07c0*/  IMAD.MOV.U32 R14, RZ, RZ, RZ ;  /* 0x000000ffff0e7224 */ /* 0x000fd400078e00ff */
[----:B------:R-:W-:Y:S05]  /*07d0*/  @!P2 BRA `(.L_x_3720) ;  /* 0x000002600000a947 */ /* 0x000fea0003800000 */
[----:B------:R-:W-:Y:S02]  /*07e0*/  PLOP3.LUT P0, PT, PT, PT, PT, 0x8, 0x0 ;  /* 0x000000000000781c */ /* 0x000fe40003f0e170 */
[----:B------:R-:W-:Y:S02]  /*07f0*/  IADD3 R19, R4, -0x3, RZ ;  /* 0xfffffffd04137810 */ /* 0x000fe40007ffe0ff */
.L_x_3721:
        /* <DEDUP_REMOVED lines=36> */
.L_x_3720:
        /* <DEDUP_REMOVED lines=22> */
.L_x_3722:
        /* <DEDUP_REMOVED lines=11> */
.L_x_3715:
[----:B------:R-:W-:Y:S05]  /*0c50*/  BSYNC B0 ;  /* 0x0000000000007941 */ /* 0x000fea0003800000 */
.L_x_3714:
        /* <DEDUP_REMOVED lines=14> */
.L_x_3725:
        /* <DEDUP_REMOVED lines=19> */
.L_x_3724:
        /* <DEDUP_REMOVED lines=14> */
.L_x_3726:
[----:B------:R-:W-:-:S13]  /*0f50*/  ISETP.LT.OR P0, PT, R14, R4, P0 ;  /* 0x000000040e00720c */ /* 0x000fda0000701670 */
[----:B------:R-:W-:Y:S02]  /*0f60*/  @P0 IMAD R3, R3, 0x2, R14 ;  /* 0x0000000203030824 */ /* 0x000fe400078e020e */
[----:B------:R-:W-:Y:S02]  /*0f70*/  @P0 IMAD.MOV.U32 R4, RZ, RZ, 0x2 ;  /* 0x00000002ff040424 */ /* 0x000fe400078e00ff */
[----:B------:R-:W-:-:S04]  /*0f80*/  @P0 IMAD R3, R3, c[0x0][0x18c], R0 ;  /* 0x0000630003030a24 */ /* 0x000fc800078e0200 */
[----:B------:R-:W-:-:S05]  /*0f90*/  @P0 IMAD.WIDE R4, R3, R4, c[0x0][0x180] ;  /* 0x0000600003040625 */ /* 0x000fca00078e0204 */
[----:B------:R1:W-:Y:S02]  /*0fa0*/  @P0 STG.E.64 [R4.64], RZ ;  /* 0x000000ff04000986 */ /* 0x0003e4000c101b06 */
.L_x_3723:
        /* <DEDUP_REMOVED lines=9> */
[----:B0-----:R-:W-:Y:S02]  /*1040*/  @P3 IMNMX R7, R87, c[0x0][0x1b4], PT ;  /* 0x00006d0057073a17 */ /* 0x001fe40003800200 */
        /* <DEDUP_REMOVED lines=57> */
.L_x_3728:
        /* <DEDUP_REMOVED lines=41> */
.L_x_3727:
[----:B------:R-:W-:Y:S01]  /*1670*/  ISETP.GE.OR P0, PT, R87, c[0x0][0x1a8], P0 ;  /* 0x00006a0057007a0c */ /* 0x000fe20000706670 */
[----:B------:R-:W-:Y:S01]  /*1680*/  UMOV UR4, URZ ;  /* 0x0000003f00047c82 */ /* 0x000fe20008000000 */
[----:B------:R-:W-:Y:S02]  /*1690*/  PRMT R5, RZ, 0x5410, RZ ;  /* 0x00005410ff057816 */ /* 0x000fe400000000ff */
[----:B------:R-:W-:-:S02]  /*16a0*/  LEA.HI.X R29, R29, c[0x0][0x16c], R18, 0x2, P3 ;  /* 0x00005b001d1d7a11 */ /* 0x000fc400018f1412 */
[----:B------:R-:W-:Y:S02]  /*16b0*/  PRMT R4, RZ, 0x5410, RZ ;  /* 0x00005410ff047816 */ /* 0x000fe400000000ff */
[----:B------:R-:W-:Y:S02]  /*16c0*/  PRMT R3, RZ, 0x5410, RZ ;  /* 0x00005410ff037816 */ /* 0x000fe400000000ff */
[----:B------:R-:W-:-:S03]  /*16d0*/  PRMT R2, RZ, 0x5410, RZ ;  /* 0x00005410ff027816 */ /* 0x000fc600000000ff */
        /* <DEDUP_REMOVED lines=13> */
.L_x_3738:
[----:B-----5:R-:W-:Y:S05]  /*17b0*/  @!P1 BRA `(.L_x_3730) ;  /* 0x000011d000009947 */ /* 0x020fea0003800000 */
        /* <DEDUP_REMOVED lines=46> */
[----:B------:R-:W0:Y:S01]  /*1aa0*/  I2F.F16 R27, R27 ;  /* 0x0000001b001b7306 */ /* 0x000e220000200c00 */
[----:B------:R-:W-:-:S02]  /*1ab0*/  IADD3 R12, R12, -0x80, RZ ;  /* 0xffffff800c0c7810 */ /* 0x000fc40007ffe0ff */
[C---:B------:R-:W-:Y:S02]  /*1ac0*/  LEA.HI R30, R21.reuse, 0xffffff80, RZ, 0x8 ;  /* 0xffffff80151e7811 */ /* 0x040fe400078f40ff */
[----:B------:R-:W-:Y:S02]  /*1ad0*/  LOP3.LUT R38, R21, 0xff, RZ, 0xc0, !PT ;  /* 0x000000ff15267812 */ /* 0x000fe400078ec0ff */
[----:B------:R-:W-:Y:S01]  /*1ae0*/  LOP3.LUT R45, R44, 0xff, RZ, 0xc0, !PT ;  /* 0x000000ff2c2d7812 */ /* 0x000fe200078ec0ff */
[----:B------:R-:W0:Y:S01]  /*1af0*/  I2F.F16 R47, R47 ;  /* 0x0000002f002f7306 */ /* 0x000e220000200c00 */
[----:B------:R-:W-:Y:S02]  /*1b00*/  IADD3 R15, R15, -0x80, RZ ;  /* 0xffffff800f0f7810 */ /* 0x000fe40007ffe0ff */
[----:B-----5:R-:W-:Y:S02]  /*1b10*/  SHF.R.U32.HI R14, RZ, 0x8, R21 ;  /* 0x00000008ff0e7819 */ /* 0x020fe40000011615 */
[----:B------:R-:W-:-:S02]  /*1b20*/  SHF.R.U32.HI R50, RZ, 0x8, R22 ;  /* 0x00000008ff327819 */ /* 0x000fc40000011616 */
[----:B------:R-:W-:Y:S01]  /*1b30*/  SHF.R.U32.HI R21, RZ, 0x10, R21 ;  /* 0x00000010ff157819 */ /* 0x000fe20000011615 */
[----:B------:R5:W0:Y:S01]  /*1b40*/  I2F.F16 R44, R13 ;  /* 0x0000000d002c7306 */ /* 0x000a220000200c00 */
[----:B------:R-:W-:Y:S02]  /*1b50*/  LOP3.LUT R14, R14, 0xff, RZ, 0xc0, !PT ;  /* 0x000000ff0e0e7812 */ /* 0x000fe400078ec0ff */
[C---:B------:R-:W-:Y:S02]  /*1b60*/  LEA.HI R31, R22.reuse, 0xffffff80, RZ, 0x8 ;  /* 0xffffff80161f7811 */ /* 0x040fe400078f40ff */
[----:B------:R-:W-:Y:S02]  /*1b70*/  LOP3.LUT R39, R22, 0xff, RZ, 0xc0, !PT ;  /* 0x000000ff16277812 */ /* 0x000fe400078ec0ff */
[----:B------:R-:W-:Y:S01]  /*1b80*/  SHF.R.U32.HI R22, RZ, 0x10, R22 ;  /* 0x00000010ff167819 */ /* 0x000fe20000011616 */
[----:B------:R0:W1:Y:S01]  /*1b90*/  I2F.F16 R48, R15 ;  /* 0x0000000f00307306 */ /* 0x0000620000200c00 */
[----:B-----5:R-:W-:-:S02]  /*1ba0*/  LOP3.LUT R13, R20, 0xff, RZ, 0xc0, !PT ;  /* 0x000000ff140d7812 */ /* 0x020fc400078ec0ff */
[----:B------:R-:W-:Y:S02]  /*1bb0*/  LEA.HI R32, R23, 0xffffff80, RZ, 0x8 ;  /* 0xffffff8017207811 */ /* 0x000fe400078f40ff */
[----:B------:R-:W-:Y:S02]  /*1bc0*/  IADD3 R13, R13, -0x80, RZ ;  /* 0xffffff800d0d7810 */ /* 0x000fe40007ffe0ff */
[----:B------:R-:W-:Y:S01]  /*1bd0*/  IADD3 R14, R14, -0x80, RZ ;  /* 0xffffff800e0e7810 */ /* 0x000fe20007ffe0ff */
[----:B------:R5:W1:Y:S01]  /*1be0*/  I2F.F16 R20, R12 ;  /* 0x0000000c00147306 */ /* 0x000a620000200c00 */
[----:B0-----:R-:W-:Y:S02]  /*1bf0*/  LOP3.LUT R15, R21, 0xff, RZ, 0xc0, !PT ;  /* 0x000000ff150f7812 */ /* 0x001fe400078ec0ff */
[----:B------:R-:W-:Y:S02]  /*1c00*/  SHF.R.U32.HI R51, RZ, 0x8, R23 ;  /* 0x00000008ff337819 */ /* 0x000fe40000011617 */
[----:B------:R-:W-:-:S02]  /*1c10*/  IADD3 R15, R15, -0x80, RZ ;  /* 0xffffff800f0f7810 */ /* 0x000fc40007ffe0ff */
[----:B------:R-:W-:Y:S01]  /*1c20*/  SHF.R.U32.HI R23, RZ, 0x10, R23 ;  /* 0x00000010ff177819 */ /* 0x000fe20000011617 */
[----:B------:R0:W1:Y:S01]  /*1c30*/  I2F.F16 R49, R13 ;  /* 0x0000000d00317306 */ /* 0x0000620000200c00 */
[----:B-----5:R-:W-:Y:S02]  /*1c40*/  LOP3.LUT R12, R50, 0xff, RZ, 0xc0, !PT ;  /* 0x000000ff320c7812 */ /* 0x020fe400078ec0ff */
[----:B------:R-:W-:Y:S02]  /*1c50*/  IADD3 R33, R33, -0x80, RZ ;  /* 0xffffff8021217810 */ /* 0x000fe40007ffe0ff */
[----:B------:R-:W-:Y:S02]  /*1c60*/  IADD3 R12, R12, -0x80, RZ ;  /* 0xffffff800c0c7810 */ /* 0x000fe40007ffe0ff */
[----:B------:R-:W-:Y:S01]  /*1c70*/  IADD3 R34, R34, -0x80, RZ ;  /* 0xffffff8022227810 */ /* 0x000fe20007ffe0ff */
[----:B------:R5:W1:Y:S01]  /*1c80*/  I2F.F16 R21, R14 ;  /* 0x0000000e00157306 */ /* 0x000a620000200c00 */
[----:B0-----:R-:W-:-:S02]  /*1c90*/  LOP3.LUT R13, R22, 0xff, RZ, 0xc0, !PT ;  /* 0x000000ff160d7812 */ /* 0x001fc400078ec0ff */
[----:B------:R-:W-:Y:S02]  /*1ca0*/  IADD3 R35, R35, -0x80, RZ ;  /* 0xffffff8023237810 */ /* 0x000fe40007ffe0ff */
[----:B------:R-:W-:Y:S02]  /*1cb0*/  IADD3 R36, R36, -0x80, RZ ;  /* 0xffffff8024247810 */ /* 0x000fe40007ffe0ff */
[----:B------:R-:W-:Y:S01]  /*1cc0*/  IADD3 R37, R37, -0x80, RZ ;  /* 0xffffff8025257810 */ /* 0x000fe20007ffe0ff */
[----:B------:R0:W1:Y:S01]  /*1cd0*/  I2F.F16 R22, R12 ;  /* 0x0000000c00167306 */ /* 0x0000620000200c00 */
[----:B-----5:R-:W-:Y:S02]  /*1ce0*/  LOP3.LUT R14, R51, 0xff, RZ, 0xc0, !PT ;  /* 0x000000ff330e7812 */ /* 0x020fe400078ec0ff */
[----:B------:R-:W-:Y:S02]  /*1cf0*/  IADD3 R38, R38, -0x80, RZ ;  /* 0xffffff8026267810 */ /* 0x000fe40007ffe0ff */
[----:B------:R-:W-:-:S02]  /*1d00*/  IADD3 R39, R39, -0x80, RZ ;  /* 0xffffff8027277810 */ /* 0x000fc40007ffe0ff */
[----:B------:R-:W-:Y:S01]  /*1d10*/  IADD3 R41, R41, -0x80, RZ ;  /* 0xffffff8029297810 */ /* 0x000fe20007ffe0ff */
[----:B------:R5:W1:Y:S01]  /*1d20*/  I2F.F16 R50, R15 ;  /* 0x0000000f00327306 */ /* 0x000a620000200c00 */
[----:B0-----:R-:W-:Y:S02]  /*1d30*/  LOP3.LUT R12, R23, 0xff, RZ, 0xc0, !PT ;  /* 0x000000ff170c7812 */ /* 0x001fe400078ec0ff */
[----:B------:R-:W-:Y:S02]  /*1d40*/  IADD3 R43, R43, -0x80, RZ ;  /* 0xffffff802b2b7810 */ /* 0x000fe40007ffe0ff */
[----:B------:R-:W-:Y:S02]  /*1d50*/  IADD3 R45, R45, -0x80, RZ ;  /* 0xffffff802d2d7810 */ /* 0x000fe40007ffe0ff */
[----:B------:R-:W-:Y:S01]  /*1d60*/  IADD3 R13, R13, -0x80, RZ ;  /* 0xffffff800d0d7810 */ /* 0x000fe20007ffe0ff */
[----:B------:R-:W0:Y:S01]  /*1d70*/  I2F.F16 R30, R30 ;  /* 0x0000001e001e7306 */ /* 0x000e220000200c00 */
[----:B-----5:R-:W-:-:S02]  /*1d80*/  PRMT R15, R85, 0x9910, RZ ;  /* 0x00009910550f7816 */ /* 0x020fc400000000ff */
        /* <DEDUP_REMOVED lines=105> */
.L_x_3731:
        /* <DEDUP_REMOVED lines=46> */
[----:B------:R-:W-:Y:S01]  /*2700*/  FFMA.FTZ R12, R17, R55, R12 ;  /* 0x00000037110c7223 */ /* 0x000fe2000001000c */
[----:B------:R-:W-:Y:S01]  /*2710*/  HADD2.F32 R17, -RZ, R15.H1_H1 ;  /* 0x3000000fff117230 */ /* 0x000fe20000004100 */
[----:B------:R-:W-:-:S02]  /*2720*/  FFMA.FTZ R36, R36, R54, R35 ;  /* 0x0000003624247223 */ /* 0x000fc40000010023 */
[----:B------:R-:W-:Y:S01]  /*2730*/  FFMA.FTZ R34, R24, R55, R34 ;  /* 0x0000003718227223 */ /* 0x000fe20000010022 */
[----:B------:R-:W-:Y:S01]  /*2740*/  HADD2.F32 R24, -RZ, R15.H0_H0 ;  /* 0x2000000fff187230 */ /* 0x000fe20000004100 */
[----:B------:R-:W-:Y:S01]  /*2750*/  FFMA.FTZ R15, R37, R13, R12 ;  /* 0x0000000d250f7223 */ /* 0x000fe2000001000c */
[----:B------:R-:W-:Y:S01]  /*2760*/  HADD2.F32 R12, -RZ, R21.H0_H0 ;  /* 0x20000015ff0c7230 */ /* 0x000fe20000004100 */
[----:B------:R-:W-:Y:S02]  /*2770*/  FFMA.FTZ R54, R48, R54, R53 ;  /* 0x0000003630367223 */ /* 0x000fe40000010035 */
[----:B------:R-:W-:Y:S01]  /*2780*/  FFMA.FTZ R36, R25, R55, R36 ;  /* 0x0000003719247223 */ /* 0x000fe20000010024 */
[----:B------:R-:W-:Y:S01]  /*2790*/  HADD2.F32 R25, -RZ, R39.H0_H0 ;  /* 0x20000027ff197230 */ /* 0x000fe20000004100 */
[----:B------:R-:W-:Y:S02]  /*27a0*/  FFMA.FTZ R21, R38, R13, R34 ;  /* 0x0000000d26157223 */ /* 0x000fe40000010022 */
[----:B------:R-:W-:-:S02]  /*27b0*/  FFMA.FTZ R54, R26, R55, R54 ;  /* 0x000000371a367223 */ /* 0x000fc40000010036 */
[-C--:B------:R-:W-:Y:S01]  /*27c0*/  FFMA.FTZ R21, R12, R14.reuse, R21 ;  /* 0x0000000e0c157223 */ /* 0x080fe20000010015 */
[----:B------:R-:W-:Y:S01]  /*27d0*/  HADD2.F32 R12, -RZ, R49.H0_H0 ;  /* 0x20000031ff0c7230 */ /* 0x000fe20000004100 */
[-C--:B------:R-:W-:Y:S02]  /*27e0*/  FFMA.FTZ R25, R25, R13.reuse, R36 ;  /* 0x0000000d19197223 */ /* 0x080fe40000010024 */
[-C--:B------:R-:W-:Y:S01]  /*27f0*/  FFMA.FTZ R15, R20, R14.reuse, R15 ;  /* 0x0000000e140f7223 */ /* 0x080fe2000001000f */
[----:B------:R-:W-:Y:S01]  /*2800*/  HADD2.F32 R20, -RZ, R51.H0_H0 ;  /* 0x20000033ff147230 */ /* 0x000fe20000004100 */
[----:B------:R-:W-:Y:S02]  /*2810*/  FFMA.FTZ R13, R40, R13, R54 ;  /* 0x0000000d280d7223 */ /* 0x000fe40000010036 */
        /* <DEDUP_REMOVED lines=23> */
.L_x_3730:
        /* <DEDUP_REMOVED lines=202> */
.L_x_3733:
        /* <DEDUP_REMOVED lines=62> */
[-C--:B------:R-:W-:Y:S02]  /*3a10*/  FFMA.FTZ R27, R27, R13.reuse, R26 ;  /* 0x0000000d1b1b7223 */ /* 0x080fe4000001001a */
        /* <DEDUP_REMOVED lines=24> */
.L_x_3732:
        /* <DEDUP_REMOVED lines=201> */
.L_x_3735:
        /* <DEDUP_REMOVED lines=87> */
.L_x_3734:
        /* <DEDUP_REMOVED lines=201> */
.L_x_3737:
        /* <DEDUP_REMOVED lines=87> */
.L_x_3736:
[----:B------:R-:W-:Y:S01]  /*5fa0*/  IADD3 R87, R87, 0x20, RZ ;  /* 0x0000002057577810 */ /* 0x000fe20007ffe0ff */
[----:B------:R-:W-:Y:S01]  /*5fb0*/  UIADD3 UR4, UR4, 0x40, URZ ;  /* 0x0000004004047890 */ /* 0x000fe2000fffe03f */
[----:B------:R-:W-:Y:S02]  /*5fc0*/  IMAD.WIDE R18, R17, 0x8, R18 ;  /* 0x0000000811127825 */ /* 0x000fe400078e0212 */
[C---:B------:R-:W-:Y:S02]  /*5fd0*/  ISETP.GE.AND P0, PT, R87.reuse, c[0x0][0x1a8], PT ;  /* 0x00006a0057007a0c */ /* 0x040fe40003f06270 */
[----:B------:R-:W-:Y:S01]  /*5fe0*/  ISETP.LT.AND P2, PT, R87, R88, PT ;  /* 0x000000585700720c */ /* 0x000fe20003f41270 */
[----:B0-----:R-:W-:-:S12]  /*5ff0*/  IMAD.WIDE R28, R17, 0x8, R28 ;  /* 0x00000008111c7825 */ /* 0x001fd800078e021c */
[----:B------:R-:W-:Y:S05]  /*6000*/  @!P0 BRA P2, `(.L_x_3738) ;  /* 0xffffb7a000008947 */ /* 0x000fea000103ffff */
.L_x_3729:
        /* <DEDUP_REMOVED lines=8> */
.L_x_3744:
        /* <DEDUP_REMOVED lines=67> */
[----:B------:R-:W-:Y:S02]  /*64c0*/  LOP3.LUT R13, R10, 0x300030, R37, 0xf8, !PT ;  /* 0x003000300a0d7812 */ /* 0x000fe400078ef825 */
[----:B------:R-:W-:-:S02]  /*64d0*/  LOP3.LUT R14, R14, 0xf000f, RZ, 0xc0, !PT ;  /* 0x000f000f0e0e7812 */ /* 0x000fc400078ec0ff */
[----:B------:R-:W-:Y:S02]  /*64e0*/  LOP3.LUT R10, R25, 0x64006400, RZ, 0xfc, !PT ;  /* 0x64006400190a7812 */ /* 0x000fe400078efcff */
[----:B------:R-:W-:Y:S02]  /*64f0*/  LOP3.LUT R47, R15, 0x3f003f, RZ, 0xc0, !PT ;  /* 0x003f003f0f2f7812 */ /* 0x000fe400078ec0ff */
[----:B------:R-:W-:Y:S02]  /*6500*/  SHF.R.U32.HI R48, RZ, 0x6, R15 ;  /* 0x00000006ff307819 */ /* 0x000fe4000001160f */
[----:B------:R-:W-:Y:S02]  /*6510*/  LOP3.LUT R25, R36, 0x64006400, RZ, 0xfc, !PT ;  /* 0x6400640024197812 */ /* 0x000fe400078efcff */
[----:B------:R-:W-:Y:S02]  /*6520*/  LOP3.LUT R15, R21, 0xf000f, RZ, 0xc0, !PT ;  /* 0x000f000f150f7812 */ /* 0x000fe400078ec0ff */
[----:B------:R-:W-:Y:S01]  /*6530*/  LOP3.LUT R37, R24, 0x3f003f, RZ, 0xc0, !PT ;  /* 0x003f003f18257812 */ /* 0x000fe200078ec0ff */
[----:B------:R-:W-:Y:S01]  /*6540*/  HADD2 R24, R41, -1056, -1056 ;  /* 0xe420e42029187430 */ /* 0x000fe20000000000 */
[----:B------:R-:W-:-:S02]  /*6550*/  LOP3.LUT R14, R14, 0x300030, R49, 0xf8, !PT ;  /* 0x003000300e0e7812 */ /* 0x000fc400078ef831 */
        /* <DEDUP_REMOVED lines=9> */
[----:B------:R-:W-:Y:S01]  /*65f0*/  HADD2 R25, R46, -1056, -1056 ;  /* 0xe420e4202e197430 */ /* 0x000fe20000000000 */
        /* <DEDUP_REMOVED lines=99> */
.L_x_3741:
        /* <DEDUP_REMOVED lines=45> */
.L_x_3740:
        /* <DEDUP_REMOVED lines=11> */
[--C-:B--2---:R-:W-:Y:S02]  /*6fb0*/  SHF.R.U32.HI R32, RZ, 0xc, R21.reuse ;  /* 0x0000000cff207819 */ /* 0x104fe40000011615 */
[----:B------:R-:W-:Y:S02]  /*6fc0*/  SHF.R.U32.HI R35, RZ, 0xc, R22 ;  /* 0x0000000cff237819 */ /* 0x000fe40000011616 */
[----:B------:R-:W-:Y:S02]  /*6fd0*/  LOP3.LUT R34, R21, 0x3f003f, RZ, 0xc0, !PT ;  /* 0x003f003f15227812 */ /* 0x000fe400078ec0ff */
        /* <DEDUP_REMOVED lines=20> */
[--C-:B---3--:R-:W-:Y:S02]  /*7120*/  SHF.R.U32.HI R41, RZ, 0xc, R14.reuse ;  /* 0x0000000cff297819 */ /* 0x108fe4000001160e */
[----:B------:R-:W-:Y:S02]  /*7130*/  LOP3.LUT R43, R14, 0x3f003f, RZ, 0xc0, !PT ;  /* 0x003f003f0e2b7812 */ /* 0x000fe400078ec0ff */
[----:B------:R-:W-:Y:S02]  /*7140*/  SHF.R.U32.HI R46, RZ, 0x6, R14 ;  /* 0x00000006ff2e7819 */ /* 0x000fe4000001160e */
[----:B------:R-:W-:Y:S02]  /*7150*/  SHF.R.U32.HI R14, RZ, 0xc, R15 ;  /* 0x0000000cff0e7819 */ /* 0x000fe4000001160f */
[----:B------:R-:W-:Y:S02]  /*7160*/  LOP3.LUT R10, R10, 0xf000f, RZ, 0xc0, !PT ;  /* 0x000f000f0a0a7812 */ /* 0x000fe400078ec0ff */
[----:B------:R-:W-:-:S02]  /*7170*/  LOP3.LUT R37, R37, 0xf000f, RZ, 0xc0, !PT ;  /* 0x000f000f25257812 */ /* 0x000fc400078ec0ff */
[----:B------:R-:W-:Y:S02]  /*7180*/  SHF.R.U32.HI R48, RZ, 0x6, R23 ;  /* 0x00000006ff307819 */ /* 0x000fe40000011617 */
[----:B------:R-:W-:Y:S02]  /*7190*/  LOP3.LUT R17, R32, 0x300030, R17, 0xf8, !PT ;  /* 0x0030003020117812 */ /* 0x000fe400078ef811 */
[----:B------:R-:W-:Y:S02]  /*71a0*/  LOP3.LUT R0, R20, 0x3f003f, RZ, 0xc0, !PT ;  /* 0x003f003f14007812 */ /* 0x000fe400078ec0ff */
[----:B------:R-:W-:Y:S02]  /*71b0*/  LOP3.LUT R45, R23, 0x3f003f, RZ, 0xc0, !PT ;  /* 0x003f003f172d7812 */ /* 0x000fe400078ec0ff */
[----:B------:R-:W-:Y:S02]  /*71c0*/  SHF.R.U32.HI R32, RZ, 0xc, R12 ;  /* 0x0000000cff207819 */ /* 0x000fe4000001160c */
[----:B------:R-:W-:-:S02]  /*71d0*/  SHF.R.U32.HI R35, RZ, 0xc, R13 ;  /* 0x0000000cff237819 */ /* 0x000fc4000001160d */
[----:B------:R-:W-:Y:S02]  /*71e0*/  LOP3.LUT R50, R15, 0x3f003f, RZ, 0xc0, !PT ;  /* 0x003f003f0f327812 */ /* 0x000fe400078ec0ff */
[----:B------:R-:W-:Y:S02]  /*71f0*/  SHF.R.U32.HI R51, RZ, 0x6, R15 ;  /* 0x00000006ff337819 */ /* 0x000fe4000001160f */
[----:B------:R-:W-:Y:S02]  /*7200*/  LOP3.LUT R14, R14, 0xf000f, RZ, 0xc0, !PT ;  /* 0x000f000f0e0e7812 */ /* 0x000fe400078ec0ff */
[----:B------:R-:W-:Y:S02]  /*7210*/  SHF.R.U32.HI R20, RZ, 0x6, R20 ;  /* 0x00000006ff147819 */ /* 0x000fe40000011614 */
[----:B------:R-:W-:Y:S02]  /*7220*/  SHF.R.U32.HI R44, RZ, 0xa, R18 ;  /* 0x0000000aff2c7819 */ /* 0x000fe40000011612 */
[----:B------:R-:W-:-:S02]  /*7230*/  LOP3.LUT R23, R18, 0x3f003f, RZ, 0xc0, !PT ;  /* 0x003f003f12177812 */ /* 0x000fc400078ec0ff */
[----:B------:R-:W-:Y:S02]  /*7240*/  SHF.R.U32.HI R24, RZ, 0x6, R18 ;  /* 0x00000006ff187819 */ /* 0x000fe40000011612 */
[----:B------:R-:W-:Y:S02]  /*7250*/  LOP3.LUT R19, R19, 0x300030, R16, 0xf8, !PT ;  /* 0x0030003013137812 */ /* 0x000fe400078ef810 */
[----:B------:R-:W-:Y:S02]  /*7260*/  LOP3.LUT R15, R41, 0xf000f, RZ, 0xc0, !PT ;  /* 0x000f000f290f7812 */ /* 0x000fe400078ec0ff */
[----:B------:R-:W-:Y:S02]  /*7270*/  LOP3.LUT R18, R10, 0x300030, R21, 0xf8, !PT ;  /* 0x003000300a127812 */ /* 0x000fe400078ef815 */
[----:B------:R-:W-:Y:S02]  /*7280*/  LOP3.LUT R16, R37, 0x300030, R40, 0xf8, !PT ;  /* 0x0030003025107812 */ /* 0x000fe400078ef828 */
[----:B------:R-:W-:-:S02]  /*7290*/  LOP3.LUT R42, R42, 0x3f003f, RZ, 0xc0, !PT ;  /* 0x003f003f2a2a7812 */ /* 0x000fc400078ec0ff */
[----:B------:R-:W-:Y:S02]  /*72a0*/  LOP3.LUT R10, R12, 0x3f003f, RZ, 0xc0, !PT ;  /* 0x003f003f0c0a7812 */ /* 0x000fe400078ec0ff */
[----:B------:R-:W-:Y:S02]  /*72b0*/  SHF.R.U32.HI R21, RZ, 0x6, R12 ;  /* 0x00000006ff157819 */ /* 0x000fe4000001160c */
[----:B------:R-:W-:Y:S02]  /*72c0*/  LOP3.LUT R37, R13, 0x3f003f, RZ, 0xc0, !PT ;  /* 0x003f003f0d257812 */ /* 0x000fe400078ec0ff */
[----:B------:R-:W-:Y:S02]  /*72d0*/  SHF.R.U32.HI R40, RZ, 0x6, R13 ;  /* 0x00000006ff287819 */ /* 0x000fe4000001160d */
[----:B------:R-:W-:Y:S02]  /*72e0*/  LOP3.LUT R48, R48, 0x3f003f, RZ, 0xc0, !PT ;  /* 0x003f003f30307812 */ /* 0x000fe400078ec0ff */
        /* <DEDUP_REMOVED lines=125> */
.L_x_3743:
        /* <DEDUP_REMOVED lines=45> */
.L_x_3742:
        /* <DEDUP_REMOVED lines=8> */
.L_x_3739:
[----:B------:R-:W-:-:S04]  /*7e10*/  ISETP.GE.AND P0, PT, R87, R88, PT ;  /* 0x000000585700720c */ /* 0x000fc80003f06270 */
[----:B------:R-:W-:-:S13]  /*7e20*/  ISETP.GE.OR P0, PT, R87, c[0x0][0x1b0], P0 ;  /* 0x00006c0057007a0c */ /* 0x000fda0000706670 */
[----:B------:R-:W-:Y:S05]  /*7e30*/  @P0 BRA `(.L_x_3745) ;  /* 0x00001af000000947 */ /* 0x000fea0003800000 */
[----:B------:R-:W-:-:S04]  /*7e40*/  PRMT R0, R86, 0x9910, RZ ;  /* 0x0000991056007816 */ /* 0x000fc800000000ff */
[----:B------:R-:W-:-:S04]  /*7e50*/  ISETP.NE.AND P0, PT, R0, RZ, PT ;  /* 0x000000ff0000720c */ /* 0x000fc80003f05270 */
[----:B------:R-:W-:Y:S02]  /*7e60*/  ISETP.LT.OR P0, PT, R89, 0x2, !P0 ;  /* 0x000000025900780c */ /* 0x000fe40004701670 */
.L_x_3748:
[----:B------:R-:W-:Y:S01]  /*7e70*/  IMAD.MOV.U32 R90, RZ, RZ, c[0x0][0x18c] ;  /* 0x00006300ff5a7624 */ /* 0x000fe200078e00ff */
[----:B-----5:R0:W5:Y:S03]  /*7e80*/  LDG.E.128.CONSTANT R24, [R28.64] ;  /* 0x000000061c187981 */ /* 0x020166000c1e9d00 */
[----:B------:R-:W-:-:S06]  /*7e90*/  IMAD.WIDE R20, R90, 0x4, R28 ;  /* 0x000000045a147825 */ /* 0x000fcc00078e021c */
[C---:B------:R-:W-:Y:S02]  /*7ea0*/  IMAD.WIDE R16, R90.reuse, 0x4, R20 ;  /* 0x000000045a107825 */ /* 0x040fe400078e0214 */
[----:B------:R-:W5:Y:S04]  /*7eb0*/  LDG.E.128.CONSTANT R20, [R20.64] ;  /* 0x0000000614147981 */ /* 0x000f68000c1e9d00 */
[C---:B------:R-:W-:Y:S02]  /*7ec0*/  IMAD.WIDE R10, R90.reuse, 0x4, R16 ;  /* 0x000000045a0a7825 */ /* 0x040fe400078e0210 */
[----:B------:R-:W5:Y:S04]  /*7ed0*/  LDG.E.128.CONSTANT R16, [R16.64] ;  /* 0x0000000610107981 */ /* 0x000f68000c1e9d00 */
[----:B------:R0:W5:Y:S01]  /*7ee0*/  LDG.E.128.CONSTANT R12, [R10.64] ;  /* 0x000000060a0c7981 */ /* 0x000162000c1e9d00 */
[----:B------:R-:W-:Y:S01]  /*7ef0*/  IMAD.WIDE R92, R90, 0x4, R10 ;  /* 0x000000045a5c7825 */ /* 0x000fe200078e020a */
[----:B------:R-:W-:Y:S05]  /*7f00*/  @!P1 BRA `(.L_x_3746) ;  /* 0x000019c000009947 */ /* 0x000fea0003800000 */
[----:B------:R-:W2:Y:S01]  /*7f10*/  LDG.E.128.CONSTANT R48, [R92.64] ;  /* 0x000000065c307981 */ /* 0x000ea2000c1e9d00 */
[----:B-----5:R-:W-:Y:S01]  /*7f20*/  SHF.R.U32.HI R44, RZ, 0xf, R26 ;  /* 0x0000000fff2c7819 */ /* 0x020fe2000001161a */
[----:B------:R-:W-:Y:S01]  /*7f30*/  IMAD.MOV.U32 R53, RZ, RZ, 0x2800 ;  /* 0x00002800ff357424 */ /* 0x000fe200078e00ff */
[----:B0-----:R-:W-:-:S02]  /*7f40*/  LOP3.LUT R11, R26, 0x3e003e0, RZ, 0xc0, !PT ;  /* 0x03e003e01a0b7812 */ /* 0x001fc400078ec0ff */
        /* <DEDUP_REMOVED lines=65> */
[----:B------:R-:W-:-:S02]  /*8360*/  LOP3.LUT R15, R26, 0x10001, RZ, 0xc0, !PT ;  /* 0x000100011a0f7812 */ /* 0x000fc400078ec0ff */
[----:B------:R-:W-:Y:S02]  /*8370*/  LOP3.LUT R54, R54, 0x20002, R27, 0xf8, !PT ;  /* 0x0002000236367812 */ /* 0x000fe400078ef81b */
[----:B------:R-:W-:Y:S02]  /*8380*/  PRMT R27, R85, 0x9910, RZ ;  /* 0x00009910551b7816 */ /* 0x000fe400000000ff */
[----:B------:R-:W-:Y:S02]  /*8390*/  LOP3.LUT R20, R31, 0x20002, R20, 0xf8, !PT ;  /* 0x000200021f147812 */ /* 0x000fe400078ef814 */
[----:B------:R-:W-:Y:S01]  /*83a0*/  LOP3.LUT R21, R44, 0x20002, R21, 0xf8, !PT ;  /* 0x000200022c157812 */ /* 0x000fe200078ef815 */
[----:B------:R-:W-:Y:S01]  /*83b0*/  IMAD.MOV.U32 R26, RZ, RZ, R27 ;  /* 0x000000ffff1a7224 */ /* 0x000fe200078e001b */
[----:B------:R-:W-:Y:S02]  /*83c0*/  LOP3.LUT R22, R15, 0x20002, R22, 0xf8, !PT ;  /* 0x000200020f167812 */ /* 0x000fe400078ef816 */
[----:B------:R-:W-:-:S02]  /*83d0*/  LOP3.LUT R54, R54, 0x40004, R23, 0xf8, !PT ;  /* 0x0004000436367812 */ /* 0x000fc400078ef817 */
[----:B------:R-:W-:Y:S02]  /*83e0*/  LOP3.LUT R45, R20, 0x40004, R45, 0xf8, !PT ;  /* 0x00040004142d7812 */ /* 0x000fe400078ef82d */
[----:B------:R-:W-:Y:S02]  /*83f0*/  LOP3.LUT R46, R21, 0x40004, R46, 0xf8, !PT ;  /* 0x00040004152e7812 */ /* 0x000fe400078ef82e */
[----:B------:R-:W-:Y:S02]  /*8400*/  LOP3.LUT R47, R22, 0x40004, R47, 0xf8, !PT ;  /* 0x00040004162f7812 */ /* 0x000fe400078ef82f */
[----:B------:R-:W-:Y:S02]  /*8410*/  LOP3.LUT R19, R54, 0x80008, R19, 0xf8, !PT ;  /* 0x0008000836137812 */ /* 0x000fe400078ef813 */
[----:B------:R-:W-:Y:S02]  /*8420*/  ISETP.NE.AND P2, PT, R26, RZ, PT ;  /* 0x000000ff1a00720c */ /* 0x000fe40003f45270 */
[----:B------:R-:W-:-:S02]  /*8430*/  LOP3.LUT R22, R45, 0x80008, R12, 0xf8, !PT ;  /* 0x000800082d167812 */ /* 0x000fc400078ef80c */
        /* <DEDUP_REMOVED lines=20> */
[----:B------:R-:W-:Y:S02]  /*8580*/  PRMT R6, R6, 0x5410, R53 ;  /* 0x0000541006067816 */ /* 0x000fe40000000035 */
        /* <DEDUP_REMOVED lines=88> */
[----:B--2---:R-:W-:Y:S02]  /*8b10*/  SHF.R.U32.HI R20, RZ, 0xb, R48 ;  /* 0x0000000bff147819 */ /* 0x004fe40000011630 */
[C---:B------:R-:W-:Y:S02]  /*8b20*/  LOP3.LUT R13, R48.reuse, 0x3e003e0, RZ, 0xc0, !PT ;  /* 0x03e003e0300d7812 */ /* 0x040fe400078ec0ff */
[----:B------:R-:W-:Y:S02]  /*8b30*/  LOP3.LUT R44, R48, 0x1f001f, RZ, 0xc0, !PT ;  /* 0x001f001f302c7812 */ /* 0x000fe400078ec0ff */
[----:B------:R-:W-:-:S02]  /*8b40*/  SHF.R.U32.HI R15, RZ, 0xb, R49 ;  /* 0x0000000bff0f7819 */ /* 0x000fc40000011631 */
        /* <DEDUP_REMOVED lines=11> */
[----:B------:R-:W-:-:S02]  /*8c00*/  SHF.R.U32.HI R51, RZ, 0xa, R51 ;  /* 0x0000000aff337819 */ /* 0x000fc40000011633 */
[----:B------:R-:W-:Y:S02]  /*8c10*/  LOP3.LUT R21, R19, 0x100010, R20, 0xf8, !PT ;  /* 0x0010001013157812 */ /* 0x000fe400078ef814 */
[----:B------:R-:W-:Y:S02]  /*8c20*/  LOP3.LUT R20, R54, 0x100010, R23, 0xf8, !PT ;  /* 0x0010001036147812 */ /* 0x000fe400078ef817 */
        /* <DEDUP_REMOVED lines=67> */
[-C--:B------:R-:W-:Y:S01]  /*9060*/  HFMA2 R29, R68, R21.reuse, R29 ;  /* 0x00000015441d7231 */ /* 0x080fe2000000001d */
[----:B------:R-:W0:Y:S01]  /*9070*/  LDS.128 R24, [UR4+0x20] ;  /* 0x00002004ff187984 */ /* 0x000e220008000c00 */
[----:B------:R-:W-:Y:S01]  /*9080*/  HFMA2 R91, R70, R21, R91 ;  /* 0x00000015465b7231 */ /* 0x000fe2000000005b */
[-C--:B------:R-:W-:Y:S02]  /*9090*/  HFMA2.MMA R30, R57, R20.reuse, R30 ;  /* 0x00000014391e7235 */ /* 0x080fe4000000001e */
[----:B------:R-:W-:-:S04]  /*90a0*/  HFMA2.MMA R28, R59, R20, R28 ;  /* 0x000000143b1c7235 */ /* 0x000fc8000000001c */
        /* <DEDUP_REMOVED lines=51> */
.L_x_3747:
        /* <DEDUP_REMOVED lines=79> */
.L_x_3746:
[----:B------:R-:W-:Y:S01]  /*98d0*/  IADD3 R87, R87, 0x20, RZ ;  /* 0x0000002057577810 */ /* 0x000fe20007ffe0ff */
[----:B------:R-:W-:Y:S01]  /*98e0*/  UIADD3 UR4, UR4, 0x40, URZ ;  /* 0x0000004004047890 */ /* 0x000fe2000fffe03f */
[----:B0-----:R-:W-:Y:S02]  /*98f0*/  IMAD.WIDE R28, R90, 0x4, R92 ;  /* 0x000000045a1c7825 */ /* 0x001fe400078e025c */
[C---:B------:R-:W-:Y:S02]  /*9900*/  ISETP.GE.AND P2, PT, R87.reuse, c[0x0][0x1b0], PT ;  /* 0x00006c0057007a0c */ /* 0x040fe40003f46270 */
[----:B------:R-:W-:-:S13]  /*9910*/  ISETP.LT.AND P3, PT, R87, R88, PT ;  /* 0x000000585700720c */ /* 0x000fda0003f61270 */
[----:B------:R-:W-:Y:S05]  /*9920*/  @!P2 BRA P3, `(.L_x_3748) ;  /* 0xffffe5400000a947 */ /* 0x000fea000183ffff */
.L_x_3745:
        /* <DEDUP_REMOVED lines=10> */
.L_x_3758:
[----:B------:R-:W-:Y:S05]  /*99d0*/  @!P1 BRA `(.L_x_3750) ;  /* 0x0000393000009947 */ /* 0x000fea0003800000 */
[----:B-----5:R-:W-:Y:S01]  /*99e0*/  IMAD.MOV.U32 R21, RZ, RZ, c[0x0][0x18c] ;  /* 0x00006300ff157624 */ /* 0x020fe200078e00ff */
        /* <DEDUP_REMOVED lines=48> */
[-C--:B------:R-:W-:Y:S02]  /*9cf0*/  HFMA2 R39, R47, R0.reuse.H0_H0, -72, -72 ;  /* 0xd480d4802f277431 */ /* 0x080fe40000040000 */
[----:B------:R-:W-:Y:S02]  /*9d00*/  HADD2 R32, R32, -1032, -1032 ;  /* 0xe408e40820207430 */ /* 0x000fe40000000000 */
[----:B------:R-:W-:Y:S02]  /*9d10*/  HFMA2 R33, R33, R0.H0_H0, -72, -72 ;  /* 0xd480d48021217431 */ /* 0x000fe40000040000 */
[----:B------:R-:W-:-:S02]  /*9d20*/  HADD2 R34, R34, -1032, -1032 ;  /* 0xe408e40822227430 */ /* 0x000fc40000000000 */
        /* <DEDUP_REMOVED lines=97> */
.L_x_3751:
        /* <DEDUP_REMOVED lines=17> */
[----:B------:R-:W-:Y:S02]  /*a450*/  FFMA.FTZ R53, R53, R48, RZ ;  /* 0x0000003035357223 */ /* 0x000fe400000100ff */
[----:B------:R-:W-:Y:S01]  /*a460*/  FFMA.FTZ R27, R32, R26, R27 ;  /* 0x0000001a201b7223 */ /* 0x000fe2000001001b */
[--C-:B------:R-:W-:Y:S01]  /*a470*/  HADD2.F32 R32, -RZ, R33.reuse.H0_H0 ;  /* 0x20000021ff207230 */ /* 0x100fe20000004100 */
[----:B------:R-:W-:Y:S01]  /*a480*/  FFMA.FTZ R55, R55, R48, RZ ;  /* 0x0000003037377223 */ /* 0x000fe200000100ff */
        /* <DEDUP_REMOVED lines=15> */
[-C--:B------:R-:W-:Y:S01]  /*a580*/  FFMA.FTZ R26, R33, R49.reuse, R26 ;  /* 0x00000031211a7223 */ /* 0x080fe2000001001a */
[----:B------:R-:W-:Y:S01]  /*a590*/  HADD2.F32 R39, -RZ, R39.H1_H1 ;  /* 0x30000027ff277230 */ /* 0x000fe20000004100 */
[-C--:B------:R-:W-:Y:S01]  /*a5a0*/  FFMA.FTZ R34, R34, R49.reuse, R32 ;  /* 0x0000003122227223 */ /* 0x080fe20000010020 */
[--C-:B------:R-:W-:Y:S01]  /*a5b0*/  HADD2.F32 R32, -RZ, R25.reuse.H0_H0 ;  /* 0x20000019ff207230 */ /* 0x100fe20000004100 */
[----:B------:R-:W-:Y:S01]  /*a5c0*/  FFMA.FTZ R36, R37, R49, R36 ;  /* 0x0000003125247223 */ /* 0x000fe20000010024 */
        /* <DEDUP_REMOVED lines=46> */
.L_x_3752:
[C---:B-----5:R-:W-:Y:S02]  /*a8b0*/  LOP3.LUT R24, R12.reuse, 0xf000f, RZ, 0xc0, !PT ;  /* 0x000f000f0c187812 */ /* 0x060fe400078ec0ff */
[----:B------:R-:W-:Y:S02]  /*a8c0*/  LOP3.LUT R25, R12, 0xf000f0, RZ, 0xc0, !PT ;  /* 0x00f000f00c197812 */ /* 0x000fe400078ec0ff */
[----:B------:R-:W-:Y:S02]  /*a8d0*/  SHF.R.U32.HI R12, RZ, 0x8, R12 ;  /* 0x00000008ff0c7819 */ /* 0x000fe4000001160c */
[----:B------:R-:W-:Y:S02]  /*a8e0*/  SHF.R.U32.HI R32, RZ, 0x8, R13 ;  /* 0x00000008ff207819 */ /* 0x000fe4000001160d */
[C---:B------:R-:W-:Y:S02]  /*a8f0*/  LOP3.LUT R26, R13.reuse, 0xf000f, RZ, 0xc0, !PT ;  /* 0x000f000f0d1a7812 */ /* 0x040fe400078ec0ff */
[----:B------:R-:W-:-:S02]  /*a900*/  LOP3.LUT R27, R13, 0xf000f0, RZ, 0xc0, !PT ;  /* 0x00f000f00d1b7812 */ /* 0x000fc400078ec0ff */
[C---:B------:R-:W-:Y:S02]  /*a910*/  LOP3.LUT R33, R14.reuse, 0xf000f, RZ, 0xc0, !PT ;  /* 0x000f000f0e217812 */ /* 0x040fe400078ec0ff */
        /* <DEDUP_REMOVED lines=133> */
.L_x_3753:
        /* <DEDUP_REMOVED lines=87> */
.L_x_3754:
[----:B------:R-:W-:Y:S02]  /*b6e0*/  LOP3.LUT R12, R16, 0xf000f0, RZ, 0xc0, !PT ;  /* 0x00f000f0100c7812 */ /* 0x000fe400078ec0ff */
[----:B------:R-:W-:Y:S02]  /*b6f0*/  LOP3.LUT R24, R17, 0xf000f0, RZ, 0xc0, !PT ;  /* 0x00f000f011187812 */ /* 0x000fe400078ec0ff */
[----:B------:R-:W-:Y:S02]  /*b700*/  SHF.R.U32.HI R13, RZ, 0x8, R16 ;  /* 0x00000008ff0d7819 */ /* 0x000fe40000011610 */
[----:B------:R-:W-:Y:S02]  /*b710*/  SHF.R.U32.HI R25, RZ, 0x8, R17 ;  /* 0x00000008ff197819 */ /* 0x000fe40000011611 */
[----:B------:R-:W-:Y:S02]  /*b720*/  SHF.R.U32.HI R32, RZ, 0x8, R18 ;  /* 0x00000008ff207819 */ /* 0x000fe40000011612 */
        /* <DEDUP_REMOVED lines=135> */
.L_x_3755:
        /* <DEDUP_REMOVED lines=87> */
.L_x_3756:
[----:B------:R-:W-:Y:S02]  /*c510*/  LOP3.LUT R16, R22, 0xf000f0, RZ, 0xc0, !PT ;  /* 0x00f000f016107812 */ /* 0x000fe400078ec0ff */
[----:B------:R-:W-:Y:S02]  /*c520*/  SHF.R.U32.HI R25, RZ, 0x8, R21 ;  /* 0x00000008ff197819 */ /* 0x000fe40000011615 */
[----:B------:R-:W-:Y:S02]  /*c530*/  LOP3.LUT R18, R23, 0xf000f0, RZ, 0xc0, !PT ;  /* 0x00f000f017127812 */ /* 0x000fe400078ec0ff */
[----:B------:R-:W-:Y:S02]  /*c540*/  SHF.R.U32.HI R27, RZ, 0x8, R22 ;  /* 0x00000008ff1b7819 */ /* 0x000fe40000011616 */
[----:B------:R-:W-:Y:S02]  /*c550*/  LOP3.LUT R19, R16, 0x64006400, RZ, 0xfc, !PT ;  /* 0x6400640010137812 */ /* 0x000fe400078efcff */
[----:B------:R-:W-:-:S02]  /*c560*/  SHF.R.U32.HI R34, RZ, 0x8, R23 ;  /* 0x00000008ff227819 */ /* 0x000fc40000011617 */
[----:B------:R-:W-:Y:S02]  /*c570*/  LOP3.LUT R33, R18, 0x64006400, RZ, 0xfc, !PT ;  /* 0x6400640012217812 */ /* 0x000fe400078efcff */
[----:B------:R-:W-:Y:S02]  /*c580*/  LOP3.LUT R16, R25, 0xf000f0, RZ, 0xc0, !PT ;  /* 0x00f000f019107812 */ /* 0x000fe400078ec0ff */
[----:B------:R-:W-:Y:S02]  /*c590*/  LOP3.LUT R18, R27, 0xf000f0, RZ, 0xc0, !PT ;  /* 0x00f000f01b127812 */ /* 0x000fe400078ec0ff */
[C---:B------:R-:W-:Y:S02]  /*c5a0*/  LOP3.LUT R13, R21.reuse, 0xf000f0, RZ, 0xc0, !PT ;  /* 0x00f000f0150d7812 */ /* 0x040fe400078ec0ff */
[----:B------:R-:W-:Y:S02]  /*c5b0*/  SHF.R.U32.HI R12, RZ, 0x8, R20 ;  /* 0x00000008ff0c7819 */ /* 0x000fe40000011614 */
        /* <DEDUP_REMOVED lines=126> */
.L_x_3757:
        /* <DEDUP_REMOVED lines=87> */
.L_x_3750:
[----:B------:R-:W-:Y:S01]  /*d310*/  IADD3 R87, R87, 0x20, RZ ;  /* 0x0000002057577810 */ /* 0x000fe20007ffe0ff */
[----:B-----5:R-:W-:Y:S01]  /*d320*/  IMAD.MOV.U32 R13, RZ, RZ, c[0x0][0x18c] ;  /* 0x00006300ff0d7624 */ /* 0x020fe200078e00ff */
[----:B------:R-:W-:Y:S02]  /*d330*/  UIADD3 UR4, UR4, 0x40, URZ ;  /* 0x0000004004047890 */ /* 0x000fe4000fffe03f */
[----:B------:R-:W-:Y:S01]  /*d340*/  ISETP.GE.AND P2, PT, R87, c[0x0][0x1b4], PT ;  /* 0x00006d0057007a0c */ /* 0x000fe20003f46270 */
[----:B------:R-:W-:Y:S01]  /*d350*/  IMAD.WIDE R28, R13, 0x10, R28 ;  /* 0x000000100d1c7825 */ /* 0x000fe200078e021c */
[----:B------:R-:W-:-:S13]  /*d360*/  ISETP.LT.AND P3, PT, R87, R88, PT ;  /* 0x000000585700720c */ /* 0x000fda0003f61270 */
[----:B------:R-:W-:Y:S05]  /*d370*/  @!P2 BRA P3, `(.L_x_3758) ;  /* 0xffffc6500000a947 */ /* 0x000fea000183ffff */
.L_x_3749:
[----:B------:R-:W-:-:S04]  /*d380*/  ISETP.GE.AND P0, PT, R87, R88, PT ;  /* 0x000000585700720c */ /* 0x000fc80003f06270 */
[----:B------:R-:W-:-:S13]  /*d390*/  ISETP.GE.OR P0, PT, R87, c[0x0][0x1b8], P0 ;  /* 0x00006e0057007a0c */ /* 0x000fda0000706670 */
[----:B------:R-:W-:Y:S05]  /*d3a0*/  @P0 BRA `(.L_x_3759) ;  /* 0x0000192000000947 */ /* 0x000fea0003800000 */
[----:B------:R-:W-:-:S04]  /*d3b0*/  PRMT R0, R86, 0x9910, RZ ;  /* 0x0000991056007816 */ /* 0x000fc800000000ff */
[----:B------:R-:W-:-:S04]  /*d3c0*/  ISETP.NE.AND P0, PT, R0, RZ, PT ;  /* 0x000000ff0000720c */ /* 0x000fc80003f05270 */
[----:B------:R-:W-:Y:S02]  /*d3d0*/  ISETP.LT.OR P0, PT, R89, 0x2, !P0 ;  /* 0x000000025900780c */ /* 0x000fe40004701670 */
.L_x_3762:
[----:B------:R-:W-:Y:S01]  /*d3e0*/  IMAD.MOV.U32 R90, RZ, RZ, c[0x0][0x18c] ;  /* 0x00006300ff5a7624 */ /* 0x000fe200078e00ff */
[----:B-----5:R0:W5:Y:S03]  /*d3f0*/  LDG.E.128.CONSTANT R20, [R28.64] ;  /* 0x000000061c147981 */ /* 0x020166000c1e9d00 */
[----:B------:R-:W-:-:S05]  /*d400*/  IMAD.WIDE R10, R90, 0x4, R28 ;  /* 0x000000045a0a7825 */ /* 0x000fca00078e021c */
[----:B------:R0:W5:Y:S01]  /*d410*/  LDG.E.128.CONSTANT R16, [R10.64] ;  /* 0x000000060a107981 */ /* 0x000162000c1e9d00 */
[----:B------:R-:W-:Y:S01]  /*d420*/  IMAD.WIDE R92, R90, 0x4, R10 ;  /* 0x000000045a5c7825 */ /* 0x000fe200078e020a */
[----:B------:R-:W-:Y:S05]  /*d430*/  @!P1 BRA `(.L_x_3760) ;  /* 0x0000183000009947 */ /* 0x000fea0003800000 */
[----:B------:R-:W2:Y:S01]  /*d440*/  LDG.E.128.CONSTANT R12, [R92.64] ;  /* 0x000000065c0c7981 */ /* 0x000ea2000c1e9d00 */
[--C-:B-----5:R-:W-:Y:S01]  /*d450*/  SHF.R.U32.HI R0, RZ, 0xf, R20.reuse ;  /* 0x0000000fff007819 */ /* 0x120fe20000011614 */
[----:B------:R-:W-:Y:S01]  /*d460*/  IMAD.MOV.U32 R32, RZ, RZ, 0x3000 ;  /* 0x00003000ff207424 */ /* 0x000fe200078e00ff */
[C---:B------:R-:W-:Y:S01]  /*d470*/  LOP3.LUT R36, R20.reuse, 0x380038, RZ, 0xc0, !PT ;  /* 0x0038003814247812 */ /* 0x040fe200078ec0ff */
[----:B------:R-:W-:Y:S01]  /*d480*/  IMAD.MOV.U32 R40, RZ, RZ, 0x2400 ;  /* 0x00002400ff287424 */ /* 0x000fe200078e00ff */
[----:B0-----:R-:W-:Y:S02]  /*d490*/  SHF.R.U32.HI R28, RZ, 0x6, R20 ;  /* 0x00000006ff1c7819 */ /* 0x001fe40000011614 */
        /* <DEDUP_REMOVED lines=8> */
[--C-:B------:R-:W-:Y:S02]  /*d520*/  SHF.R.U32.HI R11, RZ, 0xe, R16.reuse ;  /* 0x0000000eff0b7819 */ /* 0x100fe40000011610 */
        /* <DEDUP_REMOVED lines=23> */
[----:B------:R-:W-:Y:S02]  /*d6a0*/  PRMT R0, R85, 0x9910, RZ ;  /* 0x0000991055007816 */ /* 0x000fe400000000ff */
[----:B------:R-:W-:Y:S02]  /*d6b0*/  LOP3.LUT R10, R10, 0x10001, RZ, 0xc0, !PT ;  /* 0x000100010a0a7812 */ /* 0x000fe400078ec0ff */
[----:B------:R-:W-:Y:S02]  /*d6c0*/  LOP3.LUT R50, R20, 0x20002, R23, 0xf8, !PT ;  /* 0x0002000214327812 */ /* 0x000fe400078ef817 */
[----:B------:R-:W-:Y:S02]  /*d6d0*/  SHF.R.U32.HI R43, RZ, 0x6, R18 ;  /* 0x00000006ff2b7819 */ /* 0x000fe40000011612 */
[----:B------:R-:W-:Y:S02]  /*d6e0*/  LOP3.LUT R68, R18, 0x70007, RZ, 0xc0, !PT ;  /* 0x0007000712447812 */ /* 0x000fe400078ec0ff */
[----:B------:R-:W-:-:S02]  /*d6f0*/  ISETP.NE.AND P2, PT, R0, RZ, PT ;  /* 0x000000ff0000720c */ /* 0x000fc40003f45270 */
        /* <DEDUP_REMOVED lines=57> */
[----:B--2---:R-:W-:Y:S02]  /*da90*/  SHF.R.U32.HI R22, RZ, 0xd, R12 ;  /* 0x0000000dff167819 */ /* 0x004fe4000001160c */
[----:B------:R-:W-:Y:S02]  /*daa0*/  SHF.R.U32.HI R20, RZ, 0xd, R15 ;  /* 0x0000000dff147819 */ /* 0x000fe4000001160f */
[----:B------:R-:W-:Y:S02]  /*dab0*/  LOP3.LUT R22, R19, 0x40004, R22, 0xf8, !PT ;  /* 0x0004000413167812 */ /* 0x000fe400078ef816 */
[----:B------:R-:W-:Y:S02]  /*dac0*/  LOP3.LUT R19, R17, 0x64006400, RZ, 0xfc, !PT ;  /* 0x6400640011137812 */ /* 0x000fe400078efcff */
[----:B------:R-:W-:-:S02]  /*dad0*/  LOP3.LUT R17, R42, 0x380038, RZ, 0xc0, !PT ;  /* 0x003800382a117812 */ /* 0x000fc400078ec0ff */
[C---:B------:R-:W-:Y:S01]  /*dae0*/  LOP3.LUT R0, R12.reuse, 0x380038, RZ, 0xc0, !PT ;  /* 0x003800380c007812 */ /* 0x040fe200078ec0ff */
[----:B------:R-:W-:Y:S01]  /*daf0*/  HFMA2 R58, R19, R32.H0_H0, -132, -132 ;  /* 0xd820d820133a7431 */ /* 0x000fe20000040020 */
        /* <DEDUP_REMOVED lines=9> */
[----:B------:R-:W-:Y:S02]  /*db90*/  LOP3.LUT R20, R39, 0x40004, R20, 0xf8, !PT ;  /* 0x0004000427147812 */ /* 0x000fe400078ef814 */
[----:B------:R-:W-:-:S02]  /*dba0*/  SHF.R.U32.HI R27, RZ, 0x6, R15 ;  /* 0x00000006ff1b7819 */ /* 0x000fc4000001160f */
[----:B------:R-:W-:Y:S02]  /*dbb0*/  LOP3.LUT R13, R28, 0x380038, RZ, 0xc0, !PT ;  /* 0x003800381c0d7812 */ /* 0x000fe400078ec0ff */
[----:B------:R-:W-:Y:S02]  /*dbc0*/  LOP3.LUT R39, R17, 0x64006400, RZ, 0xfc, !PT ;  /* 0x6400640011277812 */ /* 0x000fe400078efcff */
[----:B------:R-:W-:Y:S02]  /*dbd0*/  SHF.R.U32.HI R21, RZ, 0xd, R14 ;  /* 0x0000000dff157819 */ /* 0x000fe4000001160e */
        /* <DEDUP_REMOVED lines=186> */
.L_x_3761:
        /* <DEDUP_REMOVED lines=79> */
.L_x_3760:
[----:B------:R-:W-:Y:S01]  /*ec70*/  IADD3 R87, R87, 0x20, RZ ;  /* 0x0000002057577810 */ /* 0x000fe20007ffe0ff */
[----:B------:R-:W-:Y:S01]  /*ec80*/  UIADD3 UR4, UR4, 0x40, URZ ;  /* 0x0000004004047890 */ /* 0x000fe2000fffe03f */
[----:B0-----:R-:W-:Y:S02]  /*ec90*/  IMAD.WIDE R28, R90, 0x4, R92 ;  /* 0x000000045a1c7825 */ /* 0x001fe400078e025c */
[C---:B------:R-:W-:Y:S02]  /*eca0*/  ISETP.GE.AND P2, PT, R87.reuse, c[0x0][0x1b8], PT ;  /* 0x00006e0057007a0c */ /* 0x040fe40003f46270 */
[----:B------:R-:W-:-:S13]  /*ecb0*/  ISETP.LT.AND P3, PT, R87, R88, PT ;  /* 0x000000585700720c */ /* 0x000fda0003f61270 */
[----:B------:R-:W-:Y:S05]  /*ecc0*/  @!P2 BRA P3, `(.L_x_3762) ;  /* 0xffffe7100000a947 */ /* 0x000fea000183ffff */
.L_x_3759:
        /* <DEDUP_REMOVED lines=8> */
[----:B-----5:R-:W-:-:S06]  /*ed50*/  SHF.L.U64.HI R21, R11, 0x2, R0 ;  /* 0x000000020b157819 */ /* 0x020fcc0000010200 */
.L_x_3766:
        /* <DEDUP_REMOVED lines=35> */
[C---:B------:R-:W-:Y:S01]  /*ef90*/  LOP3.LUT R23, R16.reuse, 0xc000c, RZ, 0xc0, !PT ;  /* 0x000c000c10177812 */ /* 0x040fe200078ec0ff */
        /* <DEDUP_REMOVED lines=51> */
[-C--:B------:R-:W-:Y:S01]  /*f2d0*/  HFMA2 R10, R10, R0.reuse.H1_H1, -258, -258 ;  /* 0xdc08dc080a0a7431 */ /* 0x080fe20000060000 */
        /* <DEDUP_REMOVED lines=67> */
.L_x_3765:
        /* <DEDUP_REMOVED lines=46> */
.L_x_3764:
[----:B------:R-:W-:Y:S01]  /*f9f0*/  IADD3 R87, R87, 0x10, RZ ;  /* 0x0000001057577810 */ /* 0x000fe20007ffe0ff */
[----:B------:R-:W-:Y:S01]  /*fa00*/  UIADD3 UR4, UR4, 0x20, URZ ;  /* 0x0000002004047890 */ /* 0x000fe2000fffe03f */
[----:B------:R-:W-:Y:S02]  /*fa10*/  LEA R28, P3, R11, R28, 0x2 ;  /* 0x0000001c0b1c7211 */ /* 0x000fe400078610ff */
[C---:B------:R-:W-:Y:S02]  /*fa20*/  ISETP.GE.AND P2, PT, R87.reuse, c[0x0][0x1bc], PT ;  /* 0x00006f0057007a0c */ /* 0x040fe40003f46270 */
[----:B------:R-:W-:Y:S01]  /*fa30*/  ISETP.LT.AND P4, PT, R87, R88, PT ;  /* 0x000000585700720c */ /* 0x000fe20003f81270 */
[----:B------:R-:W-:-:S12]  /*fa40*/  IMAD.X R29, R29, 0x1, R21, P3 ;  /* 0x000000011d1d7824 */ /* 0x000fd800018e0615 */
[----:B------:R-:W-:Y:S05]  /*fa50*/  @!P2 BRA P4, `(.L_x_3766) ;  /* 0xfffff3000000a947 */ /* 0x000fea000203ffff */
.L_x_3763:
[----:B------:R-:W-:Y:S05]  /*fa60*/  @!P1 EXIT ;  /* 0x000000000000994d */ /* 0x000fea0003800000 */
[----:B------:R-:W0:Y:S01]  /*fa70*/  S2R R0, SR_CTAID.X ;  /* 0x0000000000007919 */ /* 0x000e220000002500 */
[----:B-----5:R-:W-:Y:S02]  /*fa80*/  IMAD.MOV.U32 R15, RZ, RZ, 0x2 ;  /* 0x00000002ff0f7424 */ /* 0x020fe400078e00ff */
[----:B------:R-:W-:Y:S01]  /*fa90*/  IMAD.MOV.U32 R9, RZ, RZ, R5 ;  /* 0x000000ffff097224 */ /* 0x000fe200078e0005 */
[----:B------:R-:W0:Y:S04]  /*faa0*/  S2R R7, SR_TID.X ;  /* 0x0000000000077919 */ /* 0x000e280000002100 */
[----:B------:R-:W1:Y:S01]  /*fab0*/  S2R R6, SR_CTAID.Y ;  /* 0x0000000000067919 */ /* 0x000e620000002600 */
[----:B0-----:R-:W-:Y:S02]  /*fac0*/  IMAD R7, R0, 0x20, R7 ;  /* 0x0000002000077824 */ /* 0x001fe400078e0207 */
[----:B-1----:R-:W-:-:S02]  /*fad0*/  IMAD.SHL.U32 R0, R6, 0x2, RZ ;  /* 0x0000000206007824 */ /* 0x002fc400078e00ff */
[----:B------:R-:W-:-:S04]  /*fae0*/  IMAD.SHL.U32 R7, R7, 0x4, RZ ;  /* 0x0000000407077824 */ /* 0x000fc800078e00ff */
[----:B------:R-:W-:-:S04]  /*faf0*/  IMAD R8, R0, c[0x0][0x18c], R7 ;  /* 0x0000630000087a24 */ /* 0x000fc800078e0207 */
[----:B------:R-:W-:-:S05]  /*fb00*/  IMAD.WIDE R6, R8, R15, c[0x0][0x180] ;  /* 0x0000600008067625 */ /* 0x000fca00078e020f */
[----:B------:R-:W2:Y:S01]  /*fb10*/  ATOM.E.ADD.F16x2.RN.STRONG.GPU P0, RZ, [R6.64], R9 ;  /* 0x0000000906ff798a */ /* 0x000ea2000810e9c6 */
[----:B------:R-:W-:Y:S01]  /*fb20*/  IADD3 R0, -R0, c[0x0][0x188], RZ ;  /* 0x0000620000007a10 */ /* 0x000fe20007ffe1ff */
[----:B------:R-:W-:Y:S01]  /*fb30*/  BSSY B0, `(.L_x_3767) ;  /* 0x0000010000007945 */ /* 0x000fe20003800000 */
[----:B------:R-:W-:Y:S02]  /*fb40*/  IMAD.MOV.U32 R13, RZ, RZ, R4 ;  /* 0x000000ffff0d7224 */ /* 0x000fe400078e0004 */
[----:B------:R-:W-:Y:S01]  /*fb50*/  IMNMX R0, R0, 0x2, PT ;  /* 0x0000000200007817 */ /* 0x000fe20003800200 */
[----:B--2---:R-:W-:Y:S05]  /*fb60*/  @P0 BRA `(.L_x_3768) ;  /* 0x000000c000000947 */ /* 0x004fea0003800000 */
[----:B------:R-:W0:Y:S02]  /*fb70*/  QSPC.E.S P0, RZ, [R6] ;  /* 0x0000000006ff73aa */ /* 0x000e240000000500 */
[----:B0-----:R-:W-:Y:S05]  /*fb80*/  @!P0 BRA `(.L_x_3769) ;  /* 0x0000007000008947 */ /* 0x001fea0003800000 */
[----:B------:R-:W-:-:S05]  /*fb90*/  LOP3.LUT R9, R6, 0xffffff, RZ, 0xc0, !PT ;  /* 0x00ffffff06097812 */ /* 0x000fca00078ec0ff */
.L_x_3770:
[----:B------:R-:W0:Y:S02]  /*fba0*/  LDS R10, [R9] ;  /* 0x00000000090a7984 */ /* 0x000e240000000800 */
[----:B0-----:R-:W-:-:S06]  /*fbb0*/  HADD2 R11, R10, R5 ;  /* 0x000000050a0b7230 */ /* 0x001fcc0000000000 */
[----:B------:R-:W0:Y:S02]  /*fbc0*/  ATOMS.CAST.SPIN R11, [R9], R10, R11 ;  /* 0x0000000a090b738d */ /* 0x000e24000180000b */
[----:B0-----:R-:W-:-:S13]  /*fbd0*/  ISETP.EQ.U32.AND P0, PT, R11, 0x1, PT ;  /* 0x000000010b00780c */ /* 0x001fda0003f02070 */
[----:B------:R-:W-:Y:S05]  /*fbe0*/  @!P0 BRA `(.L_x_3770) ;  /* 0xffffffb000008947 */ /* 0x000fea000383ffff */
[----:B------:R-:W-:Y:S05]  /*fbf0*/  BRA `(.L_x_3768) ;  /* 0x0000003000007947 */ /* 0x000fea0003800000 */
.L_x_3769:
[----:B------:R-:W2:Y:S02]  /*fc00*/  LD.E R5, [R6.64] ;  /* 0x0000000606057980 */ /* 0x000ea4000c101900 */
[----:B--2---:R-:W-:-:S05]  /*fc10*/  IMAD.IADD R5, R9, 0x1, R5 ;  /* 0x0000000109057824 */ /* 0x004fca00078e0205 */
[----:B------:R0:W-:Y:S02]  /*fc20*/  ST.E [R6.64], R5 ;  /* 0x0000000506007985 */ /* 0x0001e4000c101906 */
.L_x_3768:
[----:B------:R-:W-:Y:S05]  /*fc30*/  BSYNC B0 ;  /* 0x0000000000007941 */ /* 0x000fea0003800000 */
.L_x_3767:
        /* <DEDUP_REMOVED lines=8> */
.L_x_3774:
[----:B------:R-:W0:Y:S02]  /*fcc0*/  LDS R4, [R6] ;  /* 0x0000000006047984 */ /* 0x000e240000000800 */
[----:B0-----:R-:W-:-:S10]  /*fcd0*/  HFMA2.MMA R5, R4, 1, 1, R7 ;  /* 0x3c003c0004057835 */ /* 0x001fd40000000007 */
[----:B------:R-:W0:Y:S02]  /*fce0*/  ATOMS.CAST.SPIN R5, [R6], R4, R5 ;  /* 0x000000040605738d */ /* 0x000e240001800005 */
[----:B0-----:R-:W-:-:S13]  /*fcf0*/  ISETP.EQ.U32.AND P0, PT, R5, 0x1, PT ;  /* 0x000000010500780c */ /* 0x001fda0003f02070 */
[----:B------:R-:W-:Y:S05]  /*fd00*/  @!P0 BRA `(.L_x_3774) ;  /* 0xffffffb000008947 */ /* 0x000fea000383ffff */
[----:B------:R-:W-:Y:S05]  /*fd10*/  BRA `(.L_x_3772) ;  /* 0x0000003000007947 */ /* 0x000fea0003800000 */
.L_x_3773:
[----:B------:R-:W2:Y:S02]  /*fd20*/  LD.E R4, [R6.64+0x4] ;  /* 0x0000040606047980 */ /* 0x000ea4000c101900 */
[----:B0-2---:R-:W-:-:S05]  /*fd30*/  IMAD.IADD R5, R13, 0x1, R4 ;  /* 0x000000010d057824 */ /* 0x005fca00078e0204 */
[----:B------:R0:W-:Y:S02]  /*fd40*/  ST.E [R6.64+0x4], R5 ;  /* 0x0000040506007985 */ /* 0x0001e4000c101906 */
.L_x_3772:
[----:B------:R-:W-:Y:S05]  /*fd50*/  BSYNC B0 ;  /* 0x0000000000007941 */ /* 0x000fea0003800000 */
.L_x_3771:
        /* <DEDUP_REMOVED lines=10> */
.L_x_3778:
[----:B------:R-:W0:Y:S02]  /*fe00*/  LDS R6, [R0] ;  /* 0x0000000000067984 */ /* 0x000e240000000800 */
[----:B0-----:R-:W-:-:S06]  /*fe10*/  HADD2 R7, R6, R3 ;  /* 0x0000000306077230 */ /* 0x001fcc0000000000 */
[----:B------:R-:W0:Y:S02]  /*fe20*/  ATOMS.CAST.SPIN R7, [R0], R6, R7 ;  /* 0x000000060007738d */ /* 0x000e240001800007 */
[----:B0-----:R-:W-:-:S13]  /*fe30*/  ISETP.EQ.U32.AND P0, PT, R7, 0x1, PT ;  /* 0x000000010700780c */ /* 0x001fda0003f02070 */
[----:B------:R-:W-:Y:S05]  /*fe40*/  @!P0 BRA `(.L_x_3778) ;  /* 0xffffffb000008947 */ /* 0x000fea000383ffff */
[----:B------:R-:W-:Y:S05]  /*fe50*/  BRA `(.L_x_3776) ;  /* 0x0000003000007947 */ /* 0x000fea0003800000 */
.L_x_3777:
[----:B------:R-:W2:Y:S02]  /*fe60*/  LD.E R0, [R4.64] ;  /* 0x0000000604007980 */ /* 0x000ea4000c101900 */
[----:B--2---:R-:W-:-:S05]  /*fe70*/  IMAD.IADD R3, R3, 0x1, R0 ;  /* 0x0000000103037824 */ /* 0x004fca00078e0200 */
[----:B------:R0:W-:Y:S02]  /*fe80*/  ST.E [R4.64], R3 ;  /* 0x0000000304007985 */ /* 0x0001e4000c101906 */
.L_x_3776:
[----:B------:R-:W-:Y:S05]  /*fe90*/  BSYNC B0 ;  /* 0x0000000000007941 */ /* 0x000fea0003800000 */
.L_x_3775:
[----:B------:R-:W2:Y:S02]  /*fea0*/  ATOM.E.ADD.F16x2.RN.STRONG.GPU P0, RZ, [R4.64+0x4], R2 ;  /* 0x0000040204ff798a */ /* 0x000ea4000810e9c6 */
[----:B--2---:R-:W-:Y:S05]  /*feb0*/  @P0 EXIT ;  /* 0x000000000000094d */ /* 0x004fea0003800000 */
[----:B------:R-:W1:Y:S02]  /*fec0*/  QSPC.E.S P0, RZ, [R4+0x4] ;  /* 0x0000040004ff73aa */ /* 0x000e640000000500 */
[----:B-1----:R-:W-:Y:S05]  /*fed0*/  @!P0 BRA `(.L_x_3779) ;  /* 0x0000009000008947 */ /* 0x002fea0003800000 */
[----:B0-----:R-:W-:Y:S01]  /*fee0*/  IADD3 R4, R4, 0x4, RZ ;  /* 0x0000000404047810 */ /* 0x001fe20007ffe0ff */
[----:B------:R-:W-:-:S03]  /*fef0*/  IMAD.MOV.U32 R5, RZ, RZ, R2 ;  /* 0x000000ffff057224 */ /* 0x000fc600078e0002 */
[----:B------:R-:W-:-:S05]  /*ff00*/  LOP3.LUT R4, R4, 0xffffff, RZ, 0xc0, !PT ;  /* 0x00ffffff04047812 */ /* 0x000fca00078ec0ff */
.L_x_3780:
[----:B------:R-:W0:Y:S02]  /*ff10*/  LDS R2, [R4] ;  /* 0x0000000004027984 */ /* 0x000e240000000800 */
[----:B0-----:R-:W-:-:S10]  /*ff20*/  HFMA2.MMA R3, R2, 1, 1, R5 ;  /* 0x3c003c0002037835 */ /* 0x001fd40000000005 */
[----:B------:R-:W0:Y:S02]  /*ff30*/  ATOMS.CAST.SPIN R3, [R4], R2, R3 ;  /* 0x000000020403738d */ /* 0x000e240001800003 */
[----:B0-----:R-:W-:-:S13]  /*ff40*/  ISETP.EQ.U32.AND P0, PT, R3, 0x1, PT ;  /* 0x000000010300780c */ /* 0x001fda0003f02070 */
[----:B------:R-:W-:Y:S05]  /*ff50*/  @!P0 BRA `(.L_x_3780) ;  /* 0xffffffb000008947 */ /* 0x000fea000383ffff */
[----:B------:R-:W-:Y:S05]  /*ff60*/  EXIT ;  /* 0x000000000000794d */ /* 0x000fea0003800000 */
.L_x_3779:
[----:B------:R-:W2:Y:S02]  /*ff70*/  LD.E R0, [R4.64+0x4] ;  /* 0x0000040604007980 */ /* 0x000ea4000c101900 */
[----:B0-2---:R-:W-:-:S05]  /*ff80*/  IMAD.IADD R3, R2, 0x1, R0 ;  /* 0x0000000102037824 */ /* 0x005fca00078e0200 */
[----:B------:R-:W-:Y:S01]  /*ff90*/  ST.E [R4.64+0x4], R3 ;  /* 0x0000040304007985 */ /* 0x000fe2000c101906 */
[----:B------:R-:W-:Y:S05]  /*ffa0*/  EXIT ;  /* 0x000000000000794d */ /* 0x000fea0003800000 */
.L_x_3781:
        /* <DEDUP_REMOVED lines=13> */
.L_x_4799:


//--------------------- .text._Z23gemm_half_q_half_kernelILi2ELi160ELb1ELb0ELi32EEvPK6__halfPKjS4_S2_PS0_iiiiPKtS7_iiiiiibS2_i --------------------------
	.section	.text._Z23gemm_half_q_half_kernelILi2ELi160ELb1ELb0ELi32EEvPK6__halfPKjS4_S2_PS0_iiiiPKtS7_iiiiiibS2_i,"ax",@progbits
	.sectioninfo	@"SHI_REGISTERS=68"
	.align	128
        .global         _Z23gemm_half_q_half_kernelILi2ELi160ELb1ELb0ELi32EEvPK6__halfPKjS4_S2_PS0_iiiiPKtS7_iiiiiibS2_i
        .type           _Z23gemm_half_q_half_kernelILi2ELi160ELb1ELb0ELi32EEvPK6__halfPKjS4_S2_PS0_iiiiPKtS7_iiiiiibS2_i,@function
        .size           _Z23gemm_half_q_half_kernelILi2ELi160ELb1ELb0ELi32EEvPK6__halfPKjS4_S2_PS0_iiiiPKtS7_iiiiiibS2_i,(.L_x_4800 - _Z23gemm_half_q_half_kernelILi2ELi160ELb1ELb0ELi32EEvPK6__halfPKjS4_S2_PS0_iiiiPKtS7_iiiiiibS2_i)
        .other          _Z23gemm_half_q_half_kernelILi2ELi160ELb1ELb0ELi32EEvPK6__halfPKjS4_S2_PS0_iiiiPKtS7_iiiiiibS2_i,@"STO_CUDA_ENTRY STV_DEFAULT"
_Z23gemm_half_q_half_kernelILi2ELi160ELb1ELb0ELi32EEvPK6__halfPKjS4_S2_PS0_iiiiPKtS7_iiiiiibS2_i:
.text._Z23gemm_half_q_half_kernelILi2ELi160ELb1ELb0ELi32EEvPK6__halfPKjS4_S2_PS0_iiiiPKtS7_iiiiiibS2_i:
        /* <DEDUP_REMOVED lines=24> */
.L_x_3782:
[----:B-12---:R-:W0:Y:S01]  /*0180*/  S2R R10, SR_CTAID.X ;  /* 0x00000000000a7919 */ /* 0x006e220000002500 */
[----:B------:R-:W-:-:S04]  /*0190*/  PRMT R2, R5, 0x9910, RZ ;  /* 0x0000991005027816 */ /* 0x000fc800000000ff */
[----:B------:R-:W-:Y:S01]  /*01a0*/  ISETP.NE.AND P0, PT, R2, RZ, PT ;  /* 0x000000ff0200720c */ /* 0x000fe20003f05270 */
[----:B------:R-:W-:-:S05]  /*01b0*/  IMAD.SHL.U32 R2, R6, 0x20, RZ ;  /* 0x0000002006027824 */ /* 0x000fca00078e00ff */
[----:B------:R-:W-:-:S04]  /*01c0*/  IADD3 R3, R2, 0x20, RZ ;  /* 0x0000002002037810 */ /* 0x000fc80007ffe0ff */
[----:B------:R-:W-:-:S03]  /*01d0*/  IMNMX R3, R3, c[0x0][0x190], PT ;  /* 0x0000640003037a17 */ /* 0x000fc60003800200 */
        /* <DEDUP_REMOVED lines=27> */
.L_x_3787:
        /* <DEDUP_REMOVED lines=17> */
.L_x_3786:
        /* <DEDUP_REMOVED lines=17> */
.L_x_3785:
        /* <DEDUP_REMOVED lines=13> */
.L_x_3789:
        /* <DEDUP_REMOVED lines=17> */
.L_x_3788:
[----:B------:R-:W-:-:S05]  /*0790*/  IMAD.IADD R14, R7, 0x1, -R20 ;  /* 0x00000001070e7824 */ /* 0x000fca00078e0a14 */
[----:B------:R-:W-:-:S13]  /*07a0*/  ISETP.GT.AND P2, PT, R14, 0x1, PT ;  /* 0x000000010e00780c */ /* 0x000fda0003f44270 */
[----:B------:R-:W-:Y:S01]  /*07b0*/  @P2 PLOP3.LUT P0, PT, PT, PT, PT, 0x8, 0x0 ;  /* 0x000000000000281c */ /* 0x000fe20003f0e170 */
[----:B------:R-:W-:Y:S01]  /*07c0*/  @P2 IMAD.MOV.U32 R17, RZ, RZ, 0x2 ;  /* 0x00000002ff112424 */ /* 0x000fe200078e00ff */
[----:B------:R-:W-:Y:S01]  /*07d0*/  @P2 IADD3 R20, R20, 0x2, RZ ;  /* 0x0000000214142810 */ /* 0x000fe20007ffe0ff */
[----:B------:R0:W2:Y:S02]  /*07e0*/  @P2 LDG.E.U16.CONSTANT R18, [R12.64] ;  /* 0x000000060c122981 */ /* 0x0000a4000c1e9500 */
[----:B------:R-:W-:-:S08]  /*07f0*/  @P2 IMAD.WIDE R14, R17, c[0x0][0x190], R12 ;  /* 0x00006400110e2a25 */ /* 0x000fd000078e020c */
[----:B------:R-:W-:Y:S01]  /*0800*/  ISETP.LT.OR P0, PT, R20, R7, P0 ;  /* 0x000000071400720c */ /* 0x000fe20000701670 */
[----:B0-----:R-:W-:Y:S01]  /*0810*/  @P2 IMAD.WIDE R12, R17, c[0x0][0x190], R14 ;  /* 0x00006400110c2a25 */ /* 0x001fe200078e020e */
[----:B------:R-:W3:Y:S11]  /*0820*/  @P2 LDG.E.U16.CONSTANT R20, [R14.64] ;  /* 0x000000060e142981 */ /* 0x000ef6000c1e9500 */
[----:B------:R-:W4:Y:S04]  /*0830*/  @P0 LDG.E.U16.CONSTANT R16, [R12.64] ;  /* 0x000000060c100981 */ /* 0x000f28000c1e9500 */
[----:B--2---:R-:W-:Y:S04]  /*0840*/  @P2 STS.U16 [R11], R18 ;  /* 0x000000120b002388 */ /* 0x004fe80000000400 */
[----:B---3--:R0:W-:Y:S02]  /*0850*/  @P2 STS.U16 [R11+0x40], R20 ;  /* 0x000040140b002388 */ /* 0x0081e40000000400 */
[----:B0-----:R-:W-:-:S05]  /*0860*/  @P2 IADD3 R11, R11, 0x80, RZ ;  /* 0x000000800b0b2810 */ /* 0x001fca0007ffe0ff */
[----:B----4-:R0:W-:Y:S02]  /*0870*/  @P0 STS.U16 [R11], R16 ;  /* 0x000000100b000388 */ /* 0x0101e40000000400 */
.L_x_3784:
[----:B------:R-:W-:Y:S05]  /*0880*/  BSYNC B0 ;  /* 0x0000000000007941 */ /* 0x000fea0003800000 */
.L_x_3783:
        /* <DEDUP_REMOVED lines=19> */
.L_x_3792:
        /* <DEDUP_REMOVED lines=11> */
.L_x_3791:
        /* <DEDUP_REMOVED lines=10> */
.L_x_3790:
        /* <DEDUP_REMOVED lines=67> */
.L_x_3794:
        /* <DEDUP_REMOVED lines=41> */
.L_x_3793:
        /* <DEDUP_REMOVED lines=9> */
[----:B------:R-:W-:Y:S01]  /*1260*/  PRMT R6, R21, 0x9910, RZ ;  /* 0x0000991015067816 */ /* 0x000fe200000000ff */
[----:B------:R-:W-:Y:S01]  /*1270*/  USHF.R.S32.HI UR4, URZ, 0x1f, UR4 ;  /* 0x0000001f3f047899 */ /* 0x000fe20008011404 */
[----:B------:R-:W-:Y:S01]  /*1280*/  IADD3 R5, P2, P3, R5, c[0x0][0x18c], R10 ;  /* 0x0000630005057a10 */ /* 0x000fe20007b5e00a */
[----:B------:R-:W-:Y:S01]  /*1290*/  HADD2.F32 R20, -RZ, R12.H0_H0 ;  /* 0x2000000cff147230 */ /* 0x000fe20000004100 */
[----:B------:R-:W-:Y:S01]  /*12a0*/  ISETP.NE.AND P0, PT, R6, RZ, PT ;  /* 0x000000ff0600720c */ /* 0x000fe20003f05270 */
[----:B------:R-:W-:Y:S01]  /*12b0*/  HADD2.F32 R22, -RZ, R13.H0_H0 ;  /* 0x2000000dff167230 */ /* 0x000fe20000004100 */
[----:B------:R-:W-:Y:S01]  /*12c0*/  LEA R26, P4, R5, c[0x0][0x168], 0x2 ;  /* 0x00005a00051a7a11 */ /* 0x000fe200078810ff */
[----:B------:R-:W-:Y:S01]  /*12d0*/  HADD2.F32 R23, -RZ, R14.H0_H0 ;  /* 0x2000000eff177230 */ /* 0x000fe20000004100 */
[----:B------:R-:W-:Y:S01]  /*12e0*/  IADD3.X R8, R7, UR4, R8, P2, P3 ;  /* 0x0000000407087c10 */ /* 0x000fe200097e6408 */
[----:B------:R-:W-:Y:S01]  /*12f0*/  HADD2.F32 R24, -RZ, R15.H0_H0 ;  /* 0x2000000fff187230 */ /* 0x000fe20000004100 */
[----:B------:R-:W-:Y:S01]  /*1300*/  ISETP.LT.OR P0, PT, R4, 0x2, !P0 ;  /* 0x000000020400780c */ /* 0x000fe20004701670 */
[----:B------:R-:W-:Y:S01]  /*1310*/  UMOV UR4, URZ ;  /* 0x0000003f00047c82 */ /* 0x000fe20008000000 */
[----:B------:R-:W-:-:S02]  /*1320*/  LEA.HI.X R27, R5, c[0x0][0x16c], R8, 0x2, P4 ;  /* 0x00005b00051b7a11 */ /* 0x000fc400020f1408 */
[----:B------:R-:W-:-:S04]  /*1330*/  PRMT R16, R16, 0x5410, RZ ;  /* 0x0000541010107816 */ /* 0x000fc800000000ff */
.L_x_3804:
[----:B-----5:R-:W-:Y:S05]  /*1340*/  @!P1 BRA `(.L_x_3796) ;  /* 0x000011a000009947 */ /* 0x020fea0003800000 */
        /* <DEDUP_REMOVED lines=40> */
[----:B------:R5:W0:Y:S01]  /*15d0*/  I2F.F16 R50, R6 ;  /* 0x0000000600327306 */ /* 0x000a220000200c00 */
[C---:B------:R-:W-:Y:S02]  /*15e0*/  LEA.HI R34, R9.reuse, 0xffffff80, RZ, 0x8 ;  /* 0xffffff8009227811 */ /* 0x040fe400078f40ff */
[----:B------:R-:W-:Y:S02]  /*15f0*/  LOP3.LUT R41, R8, 0xff, RZ, 0xc0, !PT ;  /* 0x000000ff08297812 */ /* 0x000fe400078ec0ff */
[----:B------:R-:W-:Y:S02]  /*1600*/  LOP3.LUT R42, R9, 0xff, RZ, 0xc0, !PT ;  /* 0x000000ff092a7812 */ /* 0x000fe400078ec0ff */
        /* <DEDUP_REMOVED lines=9> */
[----:B------:R-:W-:-:S02]  /*16a0*/  LOP3.LUT R6, R6, 0xff, RZ, 0xc0, !PT ;  /* 0x000000ff06067812 */ /* 0x000fc400078ec0ff */
[----:B------:R-:W-:Y:S01]  /*16b0*/  IADD3 R4, R4, -0x80, RZ ;  /* 0xffffff8004047810 */ /* 0x000fe20007ffe0ff */
[----:B------:R0:W1:Y:S01]  /*16c0*/  I2F.F16 R48, R5 ;  /* 0x0000000500307306 */ /* 0x0000620000200c00 */
[----:B-----5:R-:W-:Y:S02]  /*16d0*/  LOP3.LUT R7, R9, 0xff, RZ, 0xc0, !PT ;  /* 0x000000ff09077812 */ /* 0x020fe400078ec0ff */
[----:B------:R-:W-:Y:S02]  /*16e0*/  SHF.R.U32.HI R54, RZ, 0x8, R10 ;  /* 0x00000008ff367819 */ /* 0x000fe4000001160a */
[----:B------:R-:W-:Y:S02]  /*16f0*/  LEA.HI R35, R10, 0xffffff80, RZ, 0x8 ;  /* 0xffffff800a237811 */ /* 0x000fe400078f40ff */
[----:B------:R-:W-:Y:S01]  /*1700*/  LEA.HI R36, R11, 0xffffff80, RZ, 0x8 ;  /* 0xffffff800b247811 */ /* 0x000fe200078f40ff */
[----:B------:R-:W1:Y:S01]  /*1710*/  I2F.F16 R34, R34 ;  /* 0x0000002200227306 */ /* 0x000e620000200c00 */
[----:B0-----:R-:W-:-:S02]  /*1720*/  LOP3.LUT R5, R8, 0xff, RZ, 0xc0, !PT ;  /* 0x000000ff08057812 */ /* 0x001fc400078ec0ff */
[----:B------:R-:W-:Y:S02]  /*1730*/  LOP3.LUT R43, R10, 0xff, RZ, 0xc0, !PT ;  /* 0x000000ff0a2b7812 */ /* 0x000fe400078ec0ff */
[----:B------:R-:W-:Y:S02]  /*1740*/  IADD3 R5, R5, -0x80, RZ ;  /* 0xffffff8005057810 */ /* 0x000fe40007ffe0ff */
[----:B------:R-:W-:Y:S01]  /*1750*/  IADD3 R6, R6, -0x80, RZ ;  /* 0xffffff8006067810 */ /* 0x000fe20007ffe0ff */
[----:B------:R0:W1:Y:S01]  /*1760*/  I2F.F16 R8, R4 ;  /* 0x0000000400087306 */ /* 0x0000620000200c00 */
[----:B------:R-:W-:Y:S02]  /*1770*/  IADD3 R7, R7, -0x80, RZ ;  /* 0xffffff8007077810 */ /* 0x000fe40007ffe0ff */
[----:B------:R-:W-:Y:S02]  /*1780*/  SHF.R.U32.HI R55, RZ, 0x8, R11 ;  /* 0x00000008ff377819 */ /* 0x000fe4000001160b */
[----:B------:R-:W-:-:S02]  /*1790*/  SHF.R.U32.HI R10, RZ, 0x10, R10 ;  /* 0x00000010ff0a7819 */ /* 0x000fc4000001160a */
[----:B------:R-:W-:Y:S01]  /*17a0*/  SHF.R.U32.HI R11, RZ, 0x10, R11 ;  /* 0x00000010ff0b7819 */ /* 0x000fe2000001160b */
[----:B------:R5:W1:Y:S01]  /*17b0*/  I2F.F16 R53, R5 ;  /* 0x0000000500357306 */ /* 0x000a620000200c00 */
[----:B0-----:R-:W-:Y:S02]  /*17c0*/  LOP3.LUT R4, R54, 0xff, RZ, 0xc0, !PT ;  /* 0x000000ff36047812 */ /* 0x001fe400078ec0ff */
[----:B------:R-:W-:Y:S02]  /*17d0*/  IADD3 R37, R37, -0x80, RZ ;  /* 0xffffff8025257810 */ /* 0x000fe40007ffe0ff */
[----:B------:R-:W-:Y:S02]  /*17e0*/  IADD3 R38, R38, -0x80, RZ ;  /* 0xffffff8026267810 */ /* 0x000fe40007ffe0ff */
[----:B------:R-:W-:Y:S01]  /*17f0*/  IADD3 R39, R39, -0x80, RZ ;  /* 0xffffff8027277810 */ /* 0x000fe20007ffe0ff */
[----:B------:R0:W1:Y:S01]  /*1800*/  I2F.F16 R9, R6 ;  /* 0x0000000600097306 */ /* 0x0000620000200c00 */
[----:B-----5:R-:W-:-:S02]  /*1810*/  LOP3.LUT R5, R10, 0xff, RZ, 0xc0, !PT ;  /* 0x000000ff0a057812 */ /* 0x020fc400078ec0ff */
[----:B------:R-:W-:Y:S02]  /*1820*/  IADD3 R40, R40, -0x80, RZ ;  /* 0xffffff8028287810 */ /* 0x000fe40007ffe0ff */
[----:B------:R-:W-:Y:S02]  /*1830*/  IADD3 R41, R41, -0x80, RZ ;  /* 0xffffff8029297810 */ /* 0x000fe40007ffe0ff */
[----:B------:R-:W-:Y:S01]  /*1840*/  IADD3 R42, R42, -0x80, RZ ;  /* 0xffffff802a2a7810 */ /* 0x000fe20007ffe0ff */
[----:B------:R5:W1:Y:S01]  /*1850*/  I2F.F16 R54, R7 ;  /* 0x0000000700367306 */ /* 0x000a620000200c00 */
[----:B0-----:R-:W-:Y:S02]  /*1860*/  LOP3.LUT R6, R55, 0xff, RZ, 0xc0, !PT ;  /* 0x000000ff37067812 */ /* 0x001fe400078ec0ff */
[----:B------:R-:W-:Y:S02]  /*1870*/  IADD3 R43, R43, -0x80, RZ ;  /* 0xffffff802b2b7810 */ /* 0x000fe40007ffe0ff */
[----:B------:R-:W-:-:S02]  /*1880*/  IADD3 R45, R45, -0x80, RZ ;  /* 0xffffff802d2d7810 */ /* 0x000fc40007ffe0ff */
        /* <DEDUP_REMOVED lines=111> */
.L_x_3797:
        /* <DEDUP_REMOVED lines=45> */
[-C--:B------:R-:W-:Y:S01]  /*2250*/  FFMA.FTZ R38, R25, R5.reuse, R38 ;  /* 0x0000000519267223 */ /* 0x080fe20000010026 */
[--C-:B-1----:R-:W-:Y:S01]  /*2260*/  HADD2.F32 R25, -RZ, R6.reuse.H0_H0 ;  /* 0x20000006ff197230 */ /* 0x102fe20000004100 */
[----:B------:R-:W-:Y:S01]  /*2270*/  FFMA.FTZ R4, R52, R4, R57 ;  /* 0x0000000434047223 */ /* 0x000fe20000010039 */
[----:B------:R-:W-:Y:S01]  /*2280*/  HADD2.F32 R6, -RZ, R6.H1_H1 ;  /* 0x30000006ff067230 */ /* 0x000fe20000004100 */
[-C--:B------:R-:W-:Y:S02]  /*2290*/  FFMA.FTZ R40, R30, R5.reuse, R40 ;  /* 0x000000051e287223 */ /* 0x080fe40000010028 */
        /* <DEDUP_REMOVED lines=8> */
[----:B------:R-:W-:-:S02]  /*2320*/  FFMA.FTZ R31, R31, R25, R46 ;  /* 0x000000191f1f7223 */ /* 0x000fc4000001002e */
[-C--:B------:R-:W-:Y:S01]  /*2330*/  FFMA.FTZ R5, R8, R6.reuse, R5 ;  /* 0x0000000608057223 */ /* 0x080fe20000010005 */
[----:B------:R-:W-:Y:S01]  /*2340*/  HADD2.F32 R8, -RZ, R54.H0_H0 ;  /* 0x20000036ff087230 */ /* 0x000fe20000004100 */
        /* <DEDUP_REMOVED lines=26> */
.L_x_3796:
        /* <DEDUP_REMOVED lines=199> */
.L_x_3799:
        /* <DEDUP_REMOVED lines=47> */
[--C-:B-1----:R-:W-:Y:S01]  /*3450*/  HADD2.F32 R31, -RZ, R6.reuse.H0_H0 ;  /* 0x20000006ff1f7230 */ /* 0x102fe20000004100 */
        /* <DEDUP_REMOVED lines=39> */
.L_x_3798:
        /* <DEDUP_REMOVED lines=198> */
.L_x_3801:
        /* <DEDUP_REMOVED lines=87> */
.L_x_3800:
        /* <DEDUP_REMOVED lines=198> */
.L_x_3803:
        /* <DEDUP_REMOVED lines=87> */
.L_x_3802:
[----:B------:R-:W-:Y:S01]  /*5a70*/  IADD3 R2, R2, 0x20, RZ ;  /* 0x0000002002027810 */ /* 0x000fe20007ffe0ff */
[----:B------:R-:W-:Y:S01]  /*5a80*/  UIADD3 UR4, UR4, 0x40, URZ ;  /* 0x0000004004047890 */ /* 0x000fe2000fffe03f */
[C---:B------:R-:W-:Y:S02]  /*5a90*/  IMAD.WIDE R26, R25.reuse, 0x8, R26 ;  /* 0x00000008191a7825 */ /* 0x040fe400078e021a */
[C---:B------:R-:W-:Y:S02]  /*5aa0*/  ISETP.GE.AND P2, PT, R2.reuse, c[0x0][0x1a8], PT ;  /* 0x00006a0002007a0c */ /* 0x040fe40003f46270 */
[----:B------:R-:W-:Y:S01]  /*5ab0*/  ISETP.LT.AND P3, PT, R2, R3, PT ;  /* 0x000000030200720c */ /* 0x000fe20003f61270 */
[----:B0-----:R-:W-:-:S12]  /*5ac0*/  IMAD.WIDE R28, R25, 0x8, R28 ;  /* 0x00000008191c7825 */ /* 0x001fd800078e021c */
[----:B------:R-:W-:Y:S05]  /*5ad0*/  @!P2 BRA P3, `(.L_x_3804) ;  /* 0xffffb8600000a947 */ /* 0x000fea000183ffff */
.L_x_3795:
        /* <DEDUP_REMOVED lines=11> */
.L_x_3810:
        /* <DEDUP_REMOVED lines=12> */
[----:B------:R-:W-:Y:S02]  /*5c50*/  ISETP.NE.AND P2, PT, R31, RZ, PT ;  /* 0x000000ff1f00720c */ /* 0x000fe40003f45270 */
[----:B------:R-:W-:Y:S02]  /*5c60*/  LOP3.LUT R44, R44, 0xf000f, RZ, 0xc0, !PT ;  /* 0x000f000f2c2c7812 */ /* 0x000fe400078ec0ff */
        /* <DEDUP_REMOVED lines=25> */
[----:B------:R-:W-:Y:S02]  /*5e00*/  SHF.R.U32.HI R45, RZ, 0x8, R23 ;  /* 0x00000008ff2d7819 */ /* 0x000fe40000011617 */
[----:B--2---:R-:W-:Y:S02]  /*5e10*/  SHF.R.U32.HI R51, RZ, 0xc, R8 ;  /* 0x0000000cff337819 */ /* 0x004fe40000011608 */
[----:B------:R-:W-:-:S02]  /*5e20*/  LOP3.LUT R21, R21, 0x300030, R20, 0xf8, !PT ;  /* 0x0030003015157812 */ /* 0x000fc400078ef814 */
[----:B------:R-:W-:Y:S02]  /*5e30*/  LOP3.LUT R20, R44, 0x300030, R45, 0xf8, !PT ;  /* 0x003000302c147812 */ /* 0x000fe400078ef82d */
[----:B------:R-:W-:Y:S02]  /*5e40*/  LOP3.LUT R44, R8, 0x3f003f, RZ, 0xc0, !PT ;  /* 0x003f003f082c7812 */ /* 0x000fe400078ec0ff */
[----:B------:R-:W-:Y:S02]  /*5e50*/  SHF.R.U32.HI R45, RZ, 0x6, R8 ;  /* 0x00000006ff2d7819 */ /* 0x000fe40000011608 */
[----:B------:R-:W-:Y:S02]  /*5e60*/  LOP3.LUT R8, R51, 0xf000f, RZ, 0xc0, !PT ;  /* 0x000f000f33087812 */ /* 0x000fe400078ec0ff */
        /* <DEDUP_REMOVED lines=10> */
[----:B------:R-:W-:Y:S02]  /*5f10*/  LOP3.LUT R8, R8, 0x300030, R47, 0xf8, !PT ;  /* 0x0030003008087812 */ /* 0x000fe400078ef82f */
[----:B------:R-:W-:Y:S02]  /*5f20*/  SHF.R.U32.HI R52, RZ, 0xc, R9 ;  /* 0x0000000cff347819 */ /* 0x000fe40000011609 */
[----:B------:R-:W-:Y:S02]  /*5f30*/  LOP3.LUT R47, R24, 0x64006400, RZ, 0xfc, !PT ;  /* 0x64006400182f7812 */ /* 0x000fe400078efcff */
[----:B------:R-:W-:-:S02]  /*5f40*/  LOP3.LUT R22, R22, 0x300030, R43, 0xf8, !PT ;  /* 0x0030003016167812 */ /* 0x000fc400078ef82b */
[----:B------:R-:W-:Y:S02]  /*5f50*/  SHF.R.U32.HI R54, RZ, 0xc, R11 ;  /* 0x0000000cff367819 */ /* 0x000fe4000001160b */
[----:B------:R-:W-:Y:S02]  /*5f60*/  LOP3.LUT R24, R27, 0x3f003f, RZ, 0xc0, !PT ;  /* 0x003f003f1b187812 */ /* 0x000fe400078ec0ff */
[----:B------:R-:W-:Y:S02]  /*5f70*/  LOP3.LUT R39, R10, 0x3f003f, RZ, 0xc0, !PT ;  /* 0x003f003f0a277812 */ /* 0x000fe400078ec0ff */
[----:B------:R-:W-:Y:S02]  /*5f80*/  SHF.R.U32.HI R43, RZ, 0x6, R10 ;  /* 0x00000006ff2b7819 */ /* 0x000fe4000001160a */
[----:B------:R-:W-:Y:S02]  /*5f90*/  LOP3.LUT R23, R23, 0x300030, R40, 0xf8, !PT ;  /* 0x0030003017177812 */ /* 0x000fe400078ef828 */
[----:B------:R-:W-:-:S02]  /*5fa0*/  LOP3.LUT R41, R9, 0x3f003f, RZ, 0xc0, !PT ;  /* 0x003f003f09297812 */ /* 0x000fc400078ec0ff */
[----:B------:R-:W-:Y:S02]  /*5fb0*/  SHF.R.U32.HI R42, RZ, 0x6, R9 ;  /* 0x00000006ff2a7819 */ /* 0x000fe40000011609 */
[----:B------:R-:W-:Y:S02]  /*5fc0*/  LOP3.LUT R10, R53, 0xf000f, RZ, 0xc0, !PT ;  /* 0x000f000f350a7812 */ /* 0x000fe400078ec0ff */
[----:B------:R-:W-:Y:S02]  /*5fd0*/  LOP3.LUT R40, R11, 0x3f003f, RZ, 0xc0, !PT ;  /* 0x003f003f0b287812 */ /* 0x000fe400078ec0ff */
[----:B------:R-:W-:Y:S02]  /*5fe0*/  SHF.R.U32.HI R46, RZ, 0x6, R11 ;  /* 0x00000006ff2e7819 */ /* 0x000fe4000001160b */
[----:B------:R-:W-:Y:S02]  /*5ff0*/  LOP3.LUT R9, R52, 0xf000f, RZ, 0xc0, !PT ;  /* 0x000f000f34097812 */ /* 0x000fe400078ec0ff */
[----:B------:R-:W-:-:S02]  /*6000*/  LOP3.LUT R11, R54, 0xf000f, RZ, 0xc0, !PT ;  /* 0x000f000f360b7812 */ /* 0x000fc400078ec0ff */
[----:B------:R-:W-:Y:S01]  /*6010*/  LOP3.LUT R52, R24, 0x64006400, RZ, 0xfc, !PT ;  /* 0x6400640018347812 */ /* 0x000fe200078efcff */
[----:B------:R-:W-:Y:S01]  /*6020*/  HADD2 R24, R6, -1056, -1056 ;  /* 0xe420e42006187430 */ /* 0x000fe20000000000 */
[----:B------:R-:W-:Y:S01]  /*6030*/  LOP3.LUT R27, R29, 0x64006400, RZ, 0xfc, !PT ;  /* 0x640064001d1b7812 */ /* 0x000fe200078efcff */
[----:B------:R-:W-:Y:S01]  /*6040*/  HADD2 R6, R47, -1056, -1056 ;  /* 0xe420e4202f067430 */ /* 0x000fe20000000000 */
[----:B------:R-:W-:Y:S02]  /*6050*/  LOP3.LUT R10, R10, 0x300030, R49, 0xf8, !PT ;  /* 0x003000300a0a7812 */ /* 0x000fe400078ef831 */
[----:B------:R-:W-:Y:S02]  /*6060*/  LOP3.LUT R29, R25, 0x64006400, RZ, 0xfc, !PT ;  /* 0x64006400191d7812 */ /* 0x000fe400078efcff */
[----:B------:R-:W-:Y:S02]  /*6070*/  LOP3.LUT R9, R9, 0x300030, R48, 0xf8, !PT ;  /* 0x0030003009097812 */ /* 0x000fe400078ef830 */
[----:B------:R-:W-:-:S02]  /*6080*/  LOP3.LUT R49, R26, 0x64006400, RZ, 0xfc, !PT ;  /* 0x640064001a317812 */ /* 0x000fc400078efcff */
[----:B------:R-:W-:Y:S02]  /*6090*/  LOP3.LUT R45, R45, 0x3f003f, RZ, 0xc0, !PT ;  /* 0x003f003f2d2d7812 */ /* 0x000fe400078ec0ff */
[----:B------:R-:W-:Y:S02]  /*60a0*/  LOP3.LUT R47, R41, 0x64006400, RZ, 0xfc, !PT ;  /* 0x64006400292f7812 */ /* 0x000fe400078efcff */
[----:B------:R-:W-:Y:S02]  /*60b0*/  LOP3.LUT R54, R46, 0x3f003f, RZ, 0xc0, !PT ;  /* 0x003f003f2e367812 */ /* 0x000fe400078ec0ff */
[----:B------:R-:W-:Y:S02]  /*60c0*/  LOP3.LUT R11, R11, 0x300030, R50, 0xf8, !PT ;  /* 0x003000300b0b7812 */ /* 0x000fe400078ef832 */
        /* <DEDUP_REMOVED lines=104> */
.L_x_3807:
[----:B------:R-:W-:Y:S05]  /*6750*/  @P0 BRA `(.L_x_3806) ;  /* 0x000002e000000947 */ /* 0x000fea0003800000 */
[----:B------:R-:W1:Y:S01]  /*6760*/  LDS.128 R8, [UR4+0x40] ;  /* 0x00004004ff087984 */ /* 0x000e620008000c00 */
[----:B------:R-:W-:Y:S01]  /*6770*/  IMAD.MOV.U32 R55, RZ, RZ, R24 ;  /* 0x000000ffff377224 */ /* 0x000fe200078e0018 */
[----:B------:R-:W-:Y:S01]  /*6780*/  PRMT R12, R12, 0x5410, R13 ;  /* 0x000054100c0c7816 */ /* 0x000fe2000000000d */
[----:B------:R-:W-:Y:S01]  /*6790*/  IMAD.MOV.U32 R57, RZ, RZ, R6 ;  /* 0x000000ffff397224 */ /* 0x000fe200078e0006 */
        /* <DEDUP_REMOVED lines=42> */
.L_x_3806:
        /* <DEDUP_REMOVED lines=12> */
[----:B------:R-:W-:Y:S02]  /*6b00*/  LOP3.LUT R38, R24, 0x3f003f, RZ, 0xc0, !PT ;  /* 0x003f003f18267812 */ /* 0x000fe400078ec0ff */
        /* <DEDUP_REMOVED lines=21> */
[--C-:B------:R-:W-:Y:S02]  /*6c60*/  SHF.R.U32.HI R50, RZ, 0xa, R23.reuse ;  /* 0x0000000aff327819 */ /* 0x100fe40000011617 */
[----:B------:R-:W-:Y:S02]  /*6c70*/  LOP3.LUT R32, R23, 0x3f003f, RZ, 0xc0, !PT ;  /* 0x003f003f17207812 */ /* 0x000fe400078ec0ff */
[----:B------:R-:W-:Y:S02]  /*6c80*/  SHF.R.U32.HI R33, RZ, 0x6, R23 ;  /* 0x00000006ff217819 */ /* 0x000fe40000011617 */
[----:B------:R-:W-:Y:S02]  /*6c90*/  LOP3.LUT R23, R41, 0xf000f, RZ, 0xc0, !PT ;  /* 0x000f000f29177812 */ /* 0x000fe400078ec0ff */
[----:B---3--:R-:W-:Y:S02]  /*6ca0*/  SHF.R.U32.HI R54, RZ, 0xc, R11 ;  /* 0x0000000cff367819 */ /* 0x008fe4000001160b */
[----:B------:R-:W-:-:S02]  /*6cb0*/  LOP3.LUT R42, R42, 0xf000f, RZ, 0xc0, !PT ;  /* 0x000f000f2a2a7812 */ /* 0x000fc400078ec0ff */
[----:B------:R-:W-:Y:S02]  /*6cc0*/  LOP3.LUT R22, R39, 0x300030, R22, 0xf8, !PT ;  /* 0x0030003027167812 */ /* 0x000fe400078ef816 */
[----:B------:R-:W-:Y:S02]  /*6cd0*/  LOP3.LUT R6, R26, 0x3f003f, RZ, 0xc0, !PT ;  /* 0x003f003f1a067812 */ /* 0x000fe400078ec0ff */
[----:B------:R-:W-:Y:S02]  /*6ce0*/  SHF.R.U32.HI R52, RZ, 0xc, R9 ;  /* 0x0000000cff347819 */ /* 0x000fe40000011609 */
[----:B------:R-:W-:Y:S02]  /*6cf0*/  SHF.R.U32.HI R53, RZ, 0xc, R10 ;  /* 0x0000000cff357819 */ /* 0x000fe4000001160a */
[----:B------:R-:W-:Y:S02]  /*6d00*/  LOP3.LUT R39, R11, 0x3f003f, RZ, 0xc0, !PT ;  /* 0x003f003f0b277812 */ /* 0x000fe400078ec0ff */
[----:B------:R-:W-:-:S02]  /*6d10*/  SHF.R.U32.HI R41, RZ, 0x6, R11 ;  /* 0x00000006ff297819 */ /* 0x000fc4000001160b */
[----:B------:R-:W-:Y:S02]  /*6d20*/  LOP3.LUT R35, R25, 0x3f003f, RZ, 0xc0, !PT ;  /* 0x003f003f19237812 */ /* 0x000fe400078ec0ff */
[----:B------:R-:W-:Y:S02]  /*6d30*/  SHF.R.U32.HI R26, RZ, 0x6, R26 ;  /* 0x00000006ff1a7819 */ /* 0x000fe4000001161a */
[----:B------:R-:W-:Y:S02]  /*6d40*/  LOP3.LUT R23, R23, 0x300030, R20, 0xf8, !PT ;  /* 0x0030003017177812 */ /* 0x000fe400078ef814 */
[----:B------:R-:W-:Y:S02]  /*6d50*/  SHF.R.U32.HI R51, RZ, 0xc, R8 ;  /* 0x0000000cff337819 */ /* 0x000fe40000011608 */
[----:B------:R-:W-:Y:S02]  /*6d60*/  LOP3.LUT R11, R54, 0xf000f, RZ, 0xc0, !PT ;  /* 0x000f000f360b7812 */ /* 0x000fe400078ec0ff */
[----:B------:R-:W-:-:S02]  /*6d70*/  SHF.R.U32.HI R25, RZ, 0x6, R25 ;  /* 0x00000006ff197819 */ /* 0x000fc40000011619 */
[----:B------:R-:W-:Y:S02]  /*6d80*/  LOP3.LUT R21, R21, 0x300030, R40, 0xf8, !PT ;  /* 0x0030003015157812 */ /* 0x000fe400078ef828 */
[----:B------:R-:W-:Y:S02]  /*6d90*/  LOP3.LUT R20, R42, 0x300030, R43, 0xf8, !PT ;  /* 0x003000302a147812 */ /* 0x000fe400078ef82b */
        /* <DEDUP_REMOVED lines=134> */
.L_x_3809:
        /* <DEDUP_REMOVED lines=45> */
.L_x_3808:
        /* <DEDUP_REMOVED lines=8> */
.L_x_3805:
        /* <DEDUP_REMOVED lines=8> */
[----:B0----5:R-:W-:-:S04]  /*79d0*/  IMAD R4, R0, c[0x0][0x18c], R3 ;  /* 0x0000630000047a24 */ /* 0x021fc800078e0203 */
        /* <DEDUP_REMOVED lines=9> */
.L_x_3814:
[----:B------:R-:W0:Y:S02]  /*7a70*/  LDS R6, [R5] ;  /* 0x0000000005067984 */ /* 0x000e240000000800 */
[----:B0-----:R-:W-:-:S06]  /*7a80*/  HADD2 R7, R6, R19 ;  /* 0x0000001306077230 */ /* 0x001fcc0000000000 */
[----:B------:R-:W0:Y:S02]  /*7a90*/  ATOMS.CAST.SPIN R7, [R5], R6, R7 ;  /* 0x000000060507738d */ /* 0x000e240001800007 */
[----:B0-----:R-:W-:-:S13]  /*7aa0*/  ISETP.EQ.U32.AND P0, PT, R7, 0x1, PT ;  /* 0x000000010700780c */ /* 0x001fda0003f02070 */
[----:B------:R-:W-:Y:S05]  /*7ab0*/  @!P0 BRA `(.L_x_3814) ;  /* 0xffffffb000008947 */ /* 0x000fea000383ffff */
[----:B------:R-:W-:Y:S05]  /*7ac0*/  BRA `(.L_x_3812) ;  /* 0x0000003000007947 */ /* 0x000fea0003800000 */
.L_x_3813:
[----:B------:R-:W2:Y:S02]  /*7ad0*/  LD.E R5, [R2.64] ;  /* 0x0000000602057980 */ /* 0x000ea4000c101900 */
[----:B--2---:R-:W-:-:S05]  /*7ae0*/  IMAD.IADD R5, R19, 0x1, R5 ;  /* 0x0000000113057824 */ /* 0x004fca00078e0205 */
[----:B------:R0:W-:Y:S02]  /*7af0*/  ST.E [R2.64], R5 ;  /* 0x0000000502007985 */ /* 0x0001e4000c101906 */
.L_x_3812:
[----:B------:R-:W-:Y:S05]  /*7b00*/  BSYNC B0 ;  /* 0x0000000000007941 */ /* 0x000fea0003800000 */
.L_x_3811:
[----:B------:R-:W2:Y:S01]  /*7b10*/  ATOM.E.ADD.F16x2.RN.STRONG.GPU P0, RZ, [R2.64+0x4], R18 ;  /* 0x0000041202ff798a */ /* 0x000ea2000810e9c6 */
[----:B------:R-:W-:Y:S01]  /*7b20*/  BSSY B0, `(.L_x_3815) ;  /* 0x000000f000007945 */ /* 0x000fe20003800000 */
[----:B--2---:R-:W-:Y:S05]  /*7b30*/  @P0 BRA `(.L_x_3816) ;  /* 0x000000d000000947 */ /* 0x004fea0003800000 */
[----:B------:R-:W1:Y:S02]  /*7b40*/  QSPC.E.S P0, RZ, [R2+0x4] ;  /* 0x0000040002ff73aa */ /* 0x000e640000000500 */
[----:B-1----:R-:W-:Y:S05]  /*7b50*/  @!P0 BRA `(.L_x_3817) ;  /* 0x0000008000008947 */ /* 0x002fea0003800000 */
[----:B0-----:R-:W-:-:S04]  /*7b60*/  IADD3 R2, R2, 0x4, RZ ;  /* 0x0000000402027810 */ /* 0x001fc80007ffe0ff */
[----:B------:R-:W-:-:S05]  /*7b70*/  LOP3.LUT R2, R2, 0xffffff, RZ, 0xc0, !PT ;  /* 0x00ffffff02027812 */ /* 0x000fca00078ec0ff */
.L_x_3818:
[----:B------:R-:W0:Y:S02]  /*7b80*/  LDS R6, [R2] ;  /* 0x0000000002067984 */ /* 0x000e240000000800 */
[----:B0-----:R-:W-:-:S10]  /*7b90*/  HFMA2.MMA R7, R6, 1, 1, R18 ;  /* 0x3c003c0006077835 */ /* 0x001fd40000000012 */
[----:B------:R-:W0:Y:S02]  /*7ba0*/  ATOMS.CAST.SPIN R7, [R2], R6, R7 ;  /* 0x000000060207738d */ /* 0x000e240001800007 */
[----:B0-----:R-:W-:-:S13]  /*7bb0*/  ISETP.EQ.U32.AND P0, PT, R7, 0x1, PT ;  /* 0x000000010700780c */ /* 0x001fda0003f02070 */
[----:B------:R-:W-:Y:S05]  /*7bc0*/  @!P0 BRA `(.L_x_3818) ;  /* 0xffffffb000008947 */ /* 0x000fea000383ffff */
[----:B------:R-:W-:Y:S05]  /*7bd0*/  BRA `(.L_x_3816) ;  /* 0x0000003000007947 */ /* 0x000fea0003800000 */
.L_x_3817:
[----:B0-----:R-:W2:Y:S02]  /*7be0*/  LD.E R5, [R2.64+0x4] ;  /* 0x0000040602057980 */ /* 0x001ea4000c101900 */
[----:B--2---:R-:W-:-:S05]  /*7bf0*/  IMAD.IADD R5, R18, 0x1, R5 ;  /* 0x0000000112057824 */ /* 0x004fca00078e0205 */
[----:B------:R0:W-:Y:S02]  /*7c00*/  ST.E [R2.64+0x4], R5 ;  /* 0x0000040502007985 */ /* 0x0001e4000c101906 */
.L_x_3816:
[----:B------:R-:W-:Y:S05]  /*7c10*/  BSYNC B0 ;  /* 0x0000000000007941 */ /* 0x000fea0003800000 */
.L_x_3815:
        /* <DEDUP_REMOVED lines=10> */
.L_x_3822:
[----:B------:R-:W0:Y:S02]  /*7cc0*/  LDS R4, [R0] ;  /* 0x0000000000047984 */ /* 0x000e240000000800 */
[----:B0-----:R-:W-:-:S06]  /*7cd0*/  HADD2 R5, R4, R17 ;  /* 0x0000001104057230 */ /* 0x001fcc0000000000 */
[----:B------:R-:W0:Y:S02]  /*7ce0*/  ATOMS.CAST.SPIN R5, [R0], R4, R5 ;  /* 0x000000040005738d */ /* 0x000e240001800005 */
[----:B0-----:R-:W-:-:S13]  /*7cf0*/  ISETP.EQ.U32.AND P0, PT, R5, 0x1, PT ;  /* 0x000000010500780c */ /* 0x001fda0003f02070 */
[----:B------:R-:W-:Y:S05]  /*7d00*/  @!P0 BRA `(.L_x_3822) ;  /* 0xffffffb000008947 */ /* 0x000fea000383ffff */
[----:B------:R-:W-:Y:S05]  /*7d10*/  BRA `(.L_x_3820) ;  /* 0x0000003000007947 */ /* 0x000fea0003800000 */
.L_x_3821:
[----:B------:R-:W2:Y:S02]  /*7d20*/  LD.E R0, [R2.64] ;  /* 0x0000000602007980 */ /* 0x000ea4000c101900 */
[----:B--2---:R-:W-:-:S05]  /*7d30*/  IMAD.IADD R5, R17, 0x1, R0 ;  /* 0x0000000111057824 */ /* 0x004fca00078e0200 */
[----:B------:R0:W-:Y:S02]  /*7d40*/  ST.E [R2.64], R5 ;  /* 0x0000000502007985 */ /* 0x0001e4000c101906 */
.L_x_3820:
[----:B------:R-:W-:Y:S05]  /*7d50*/  BSYNC B0 ;  /* 0x0000000000007941 */ /* 0x000fea0003800000 */
.L_x_3819:
[----:B------:R-:W2:Y:S02]  /*7d60*/  ATOM.E.ADD.F16x2.RN.STRONG.GPU P0, RZ, [R2.64+0x4], R16 ;  /* 0x0000041002ff798a */ /* 0x000ea4000810e9c6 */
[----:B--2---:R-:W-:Y:S05]  /*7d70*/  @P0 EXIT ;  /* 0x000000000000094d */ /* 0x004fea0003800000 */
[----:B------:R-:W1:Y:S02]  /*7d80*/  QSPC.E.S P0, RZ, [R2+0x4] ;  /* 0x0000040002ff73aa */ /* 0x000e640000000500 */
[----:B-1----:R-:W-:Y:S05]  /*7d90*/  @!P0 BRA `(.L_x_3823) ;  /* 0x0000008000008947 */ /* 0x002fea0003800000 */
[----:B0-----:R-:W-:-:S04]  /*7da0*/  IADD3 R2, R2, 0x4, RZ ;  /* 0x0000000402027810 */ /* 0x001fc80007ffe0ff */
[----:B------:R-:W-:-:S05]  /*7db0*/  LOP3.LUT R2, R2, 0xffffff, RZ, 0xc0, !PT ;  /* 0x00ffffff02027812 */ /* 0x000fca00078ec0ff */
.L_x_3824:
[----:B------:R-:W0:Y:S02]  /*7dc0*/  LDS R4, [R2] ;  /* 0x0000000002047984 */ /* 0x000e240000000800 */
[----:B0-----:R-:W-:-:S10]  /*7dd0*/  HFMA2.MMA R5, R4, 1, 1, R16 ;  /* 0x3c003c0004057835 */ /* 0x001fd40000000010 */
[----:B------:R-:W0:Y:S02]  /*7de0*/  ATOMS.CAST.SPIN R5, [R2], R4, R5 ;  /* 0x000000040205738d */ /* 0x000e240001800005 */
[----:B0-----:R-:W-:-:S13]  /*7df0*/  ISETP.EQ.U32.AND P0, PT, R5, 0x1, PT ;  /* 0x000000010500780c */ /* 0x001fda0003f02070 */
[----:B------:R-:W-:Y:S05]  /*7e00*/  @!P0 BRA `(.L_x_3824) ;  /* 0xffffffb000008947 */ /* 0x000fea000383ffff */
[----:B------:R-:W-:Y:S05]  /*7e10*/  EXIT ;  /* 0x000000000000794d */ /* 0x000fea0003800000 */
.L_x_3823:
[----:B------:R-:W2:Y:S02]  /*7e20*/  LD.E R0, [R2.64+0x4] ;  /* 0x0000040602007980 */ /* 0x000ea4000c101900 */
[----:B0-2---:R-:W-:-:S05]  /*7e30*/  IMAD.IADD R5, R16, 0x1, R0 ;  /* 0x0000000110057824 */ /* 0x005fca00078e0200 */
[----:B------:R-:W-:Y:S01]  /*7e40*/  ST.E [R2.64+0x4], R5 ;  /* 0x0000040502007985 */ /* 0x000fe2000c101906 */
[----:B------:R-:W-:Y:S05]  /*7e50*/  EXIT ;  /* 0x000000000000794d */ /* 0x000fea0003800000 */
.L_x_3825:
        /* <DEDUP_REMOVED lines=10> */
.L_x_4800:


//--------------------- .text._Z23gemm_half_q_half_kernelILi2ELi40ELb1ELb0ELi32EEvPK6__halfPKjS4_S2_PS0_iiiiPKtS7_iiiiiibS2_i --------------------------
	.section	.text._Z23gemm_half_q_half_kernelILi2ELi40ELb1ELb0ELi32EEvPK6__halfPKjS4_S2_PS0_iiiiPKtS7_iiiiiibS2_i,"ax",@progbits
	.sectioninfo	@"SHI_REGISTERS=61"
	.align	128
        .global         _Z23gemm_half_q_half_kernelILi2ELi40ELb1ELb0ELi32EEvPK6__halfPKjS4_S2_PS0_iiiiPKtS7_iiiiiibS2_i
        .type           _Z23gemm_half_q_half_kernelILi2ELi40ELb1ELb0ELi32EEvPK6__halfPKjS4_S2_PS0_iiiiPKtS7_iiiiiibS2_i,@function
        .size           _Z23gemm_half_q_half_kernelILi2ELi40ELb1ELb0ELi32EEvPK6__halfPKjS4_S2_PS0_iiiiPKtS7_iiiiiibS2_i,(.L_x_4801 - _Z23gemm_half_q_half_kernelILi2ELi40ELb1ELb0ELi32EEvPK6__halfPKjS4_S2_PS0_iiiiPKtS7_iiiiiibS2_i)
        .other          _Z23gemm_half_q_half_kernelILi2ELi40ELb1ELb0ELi32EEvPK6__halfPKjS4_S2_PS0_iiiiPKtS7_iiiiiibS2_i,@"STO_CUDA_ENTRY STV_DEFAULT"
_Z23gemm_half_q_half_kernelILi2ELi40ELb1ELb0ELi32EEvPK6__halfPKjS4_S2_PS0_iiiiPKtS7_iiiiiibS2_i:
.text._Z23gemm_half_q_half_kernelILi2ELi40ELb1ELb0ELi32EEvPK6__halfPKjS4_S2_PS0_iiiiPKtS7_iiiiiibS2_i:
        /* <DEDUP_REMOVED lines=24> */
.L_x_3826:
[----:B-12---:R-:W0:Y:S01]  /*0180*/  S2R R10, SR_CTAID.X ;  /* 0x00000000000a7919 */ /* 0x006e220000002500 */
[----:B------:R-:W-:-:S04]  /*0190*/  PRMT R2, R5, 0x9910, RZ ;  /* 0x0000991005027816 */ /* 0x000fc800000000ff */
[----:B------:R-:W-:Y:S01]  /*01a0*/  ISETP.NE.AND P0, PT, R2, RZ, PT ;  /* 0x000000ff0200720c */ /* 0x000fe20003f05270 */
[----:B------:R-:W-:-:S05]  /*01b0*/  IMAD.SHL.U32 R2, R4, 0x20, RZ ;  /* 0x0000002004027824 */ /* 0x000fca00078e00ff */
[----:B------:R-:W-:-:S04]  /*01c0*/  IADD3 R25, R2, 0x20, RZ ;  /* 0x0000002002197810 */ /* 0x000fc80007ffe0ff */
[----:B------:R-:W-:-:S03]  /*01d0*/  IMNMX R25, R25, c[0x0][0x190], PT ;  /* 0x0000640019197a17 */ /* 0x000fc60003800200 */
        /* <DEDUP_REMOVED lines=27> */
.L_x_3831:
        /* <DEDUP_REMOVED lines=17> */
.L_x_3830:
        /* <DEDUP_REMOVED lines=17> */
.L_x_3829:
        /* <DEDUP_REMOVED lines=13> */
.L_x_3833:
        /* <DEDUP_REMOVED lines=17> */
.L_x_3832:
        /* <DEDUP_REMOVED lines=15> */
.L_x_3828:
[----:B------:R-:W-:Y:S05]  /*0880*/  BSYNC B0 ;  /* 0x0000000000007941 */ /* 0x000fea0003800000 */
.L_x_3827:
        /* <DEDUP_REMOVED lines=18> */
.L_x_3836:
        /* <DEDUP_REMOVED lines=11> */
.L_x_3835:
        /* <DEDUP_REMOVED lines=10> */
.L_x_3834:
[----:B------:R-:W-:Y:S01]  /*0b00*/  BAR.SYNC.DEFER_BLOCKING 0x0 ;  /* 0x0000000000007b1d */ /* 0x000fe20000010000 */
[C---:B------:R-:W-:Y:S02]  /*0b10*/  ISETP.GT.AND P0, PT, R2.reuse, c[0x0][0x1a8], PT ;  /* 0x00006a0002007a0c */ /* 0x040fe40003f04270 */
[C---:B------:R-:W-:Y:S02]  /*0b20*/  ISETP.GT.AND P3, PT, R2.reuse, c[0x0][0x1b0], PT ;  /* 0x00006c0002007a0c */ /* 0x040fe40003f64270 */
[C---:B------:R-:W-:Y:S02]  /*0b30*/  ISETP.GT.AND P2, PT, R2.reuse, c[0x0][0x1ac], PT ;  /* 0x00006b0002007a0c */ /* 0x040fe40003f44270 */
[C---:B------:R-:W-:Y:S02]  /*0b40*/  ISETP.GT.AND P4, PT, R2.reuse, c[0x0][0x1b4], PT ;  /* 0x00006d0002007a0c */ /* 0x040fe40003f84270 */
[C---:B-1----:R-:W-:Y:S02]  /*0b50*/  IMNMX R7, R2.reuse, c[0x0][0x1a8], PT ;  /* 0x00006a0002077a17 */ /* 0x042fe40003800200 */
[----:B------:R-:W-:-:S02]  /*0b60*/  ISETP.GT.AND P5, PT, R2, c[0x0][0x1b8], PT ;  /* 0x00006e0002007a0c */ /* 0x000fc40003fa4270 */
[----:B------:R-:W-:Y:S02]  /*0b70*/  SHF.R.S32.HI R10, RZ, 0x1f, R7 ;  /* 0x0000001fff0a7819 */ /* 0x000fe40000011407 */
        /* <DEDUP_REMOVED lines=20> */
[----:B------:R-:W-:Y:S01]  /*0cc0*/  @P3 IMAD.SHL.U32 R11, R12, 0x4, RZ ;  /* 0x000000040c0b3824 */ /* 0x000fe200078e00ff */
[----:B------:R-:W-:Y:S01]  /*0cd0*/  @P5 SHF.R.S32.HI R16, RZ, 0x1f, R15 ;  /* 0x0000001fff105819 */ /* 0x000fe2000001140f */
[----:B------:R-:W-:Y:S01]  /*0ce0*/  CS2R R6, SRZ ;  /* 0x0000000000067805 */ /* 0x000fe2000001ff00 */
[----:B------:R-:W-:Y:S02]  /*0cf0*/  @P0 SHF.R.S32.HI R9, RZ, 0x5, R9 ;  /* 0x00000005ff090819 */ /* 0x000fe40000011409 */
[----:B------:R-:W-:Y:S02]  /*0d00*/  @P4 LEA.HI R14, R14, R13, RZ, 0x5 ;  /* 0x0000000d0e0e4211 */ /* 0x000fe400078f28ff */
        /* <DEDUP_REMOVED lines=32> */
.L_x_3838:
        /* <DEDUP_REMOVED lines=31> */
[----:B0-----:R-:W4:Y:S01]  /*1100*/  I2F.F16 R6, R21 ;  /* 0x0000001500067306 */ /* 0x001f220000200c00 */
        /* <DEDUP_REMOVED lines=9> */
.L_x_3837:
[----:B------:R-:W-:Y:S01]  /*11a0*/  ISETP.GE.OR P0, PT, R2, c[0x0][0x1ac], P0 ;  /* 0x00006b0002007a0c */ /* 0x000fe20000706670 */
[----:B------:R-:W-:Y:S01]  /*11b0*/  UMOV UR4, URZ ;  /* 0x0000003f00047c82 */ /* 0x000fe20008000000 */
[----:B------:R-:W-:Y:S02]  /*11c0*/  LEA.HI.X R21, R9, c[0x0][0x16c], R10, 0x2, P3 ;  /* 0x00005b0009157a11 */ /* 0x000fe400018f140a */
[----:B------:R-:W-:-:S02]  /*11d0*/  PRMT R11, RZ, 0x5410, RZ ;  /* 0x00005410ff0b7816 */ /* 0x000fc400000000ff */
[----:B------:R-:W-:Y:S02]  /*11e0*/  PRMT R24, RZ, 0x5410, RZ ;  /* 0x00005410ff187816 */ /* 0x000fe400000000ff */
[----:B------:R-:W-:Y:S02]  /*11f0*/  PRMT R9, RZ, 0x5410, RZ ;  /* 0x00005410ff097816 */ /* 0x000fe400000000ff */
[----:B------:R-:W-:-:S03]  /*1200*/  PRMT R10, RZ, 0x5410, RZ ;  /* 0x00005410ff0a7816 */ /* 0x000fc600000000ff */
[----:B------:R-:W-:Y:S05]  /*1210*/  @P0 BRA `(.L_x_3839) ;  /* 0x00001e2000000947 */ /* 0x000fea0003800000 */
[----:B------:R-:W-:Y:S01]  /*1220*/  PRMT R12, R0, 0x9910, RZ ;  /* 0x00009910000c7816 */ /* 0x000fe200000000ff */
[----:B------:R-:W-:Y:S01]  /*1230*/  ULDC UR5, c[0x0][0x18c] ;  /* 0x0000630000057ab9 */ /* 0x000fe20000000800 */
[----:B------:R-:W-:Y:S01]  /*1240*/  PRMT R11, R11, 0x5410, RZ ;  /* 0x000054100b0b7816 */ /* 0x000fe200000000ff */
[----:B------:R-:W-:Y:S01]  /*1250*/  USHF.R.S32.HI UR5, URZ, 0x1f, UR5 ;  /* 0x0000001f3f057899 */ /* 0x000fe20008011405 */
[----:B------:R-:W-:Y:S01]  /*1260*/  ISETP.NE.AND P0, PT, R12, RZ, PT ;  /* 0x000000ff0c00720c */ /* 0x000fe20003f05270 */
[----:B------:R-:W-:-:S03]  /*1270*/  UMOV UR4, URZ ;  /* 0x0000003f00047c82 */ /* 0x000fc60008000000 */
[----:B------:R-:W-:Y:S02]  /*1280*/  ISETP.LT.OR P0, PT, R8, 0x2, !P0 ;  /* 0x000000020800780c */ /* 0x000fe40004701670 */
.L_x_3844:
        /* <DEDUP_REMOVED lines=23> */
[----:B------:R-:W-:Y:S02]  /*1400*/  LOP3.LUT R28, R28, 0xf000f, RZ, 0xc0, !PT ;  /* 0x000f000f1c1c7812 */ /* 0x000fe400078ec0ff */
[----:B------:R-:W-:-:S02]  /*1410*/  LOP3.LUT R40, R15, 0x3f003f, RZ, 0xc0, !PT ;  /* 0x003f003f0f287812 */ /* 0x000fc400078ec0ff */
[----:B------:R-:W-:Y:S02]  /*1420*/  SHF.R.U32.HI R41, RZ, 0x6, R15 ;  /* 0x00000006ff297819 */ /* 0x000fe4000001160f */
[----:B------:R-:W-:Y:S02]  /*1430*/  ISETP.NE.AND P2, PT, R14, RZ, PT ;  /* 0x000000ff0e00720c */ /* 0x000fe40003f45270 */
[----:B------:R-:W-:Y:S02]  /*1440*/  LOP3.LUT R14, R29, 0xf000f, RZ, 0xc0, !PT ;  /* 0x000f000f1d0e7812 */ /* 0x000fe400078ec0ff */
[----:B------:R-:W-:Y:S02]  /*1450*/  LOP3.LUT R39, R39, 0x3f003f, RZ, 0xc0, !PT ;  /* 0x003f003f27277812 */ /* 0x000fe400078ec0ff */
[----:B------:R-:W-:Y:S02]  /*1460*/  LOP3.LUT R12, R12, 0x64006400, RZ, 0xfc, !PT ;  /* 0x640064000c0c7812 */ /* 0x000fe400078efcff */
[----:B------:R-:W-:-:S02]  /*1470*/  LOP3.LUT R39, R39, 0x64006400, RZ, 0xfc, !PT ;  /* 0x6400640027277812 */ /* 0x000fc400078efcff */
[----:B---3--:R-:W-:Y:S02]  /*1480*/  SHF.R.U32.HI R47, RZ, 0x8, R18 ;  /* 0x00000008ff2f7819 */ /* 0x008fe40000011612 */
[----:B------:R-:W-:Y:S02]  /*1490*/  SHF.R.U32.HI R49, RZ, 0x8, R19 ;  /* 0x00000008ff317819 */ /* 0x000fe40000011613 */
[----:B------:R-:W-:Y:S02]  /*14a0*/  SHF.R.U32.HI R43, RZ, 0x8, R16 ;  /* 0x00000008ff2b7819 */ /* 0x000fe40000011610 */
[----:B------:R-:W-:Y:S02]  /*14b0*/  LOP3.LUT R47, R30, 0x300030, R47, 0xf8, !PT ;  /* 0x003000301e2f7812 */ /* 0x000fe400078ef82f */
[----:B------:R-:W-:Y:S02]  /*14c0*/  LOP3.LUT R49, R32, 0x300030, R49, 0xf8, !PT ;  /* 0x0030003020317812 */ /* 0x000fe400078ef831 */
[----:B--2---:R-:W-:-:S02]  /*14d0*/  SHF.R.U32.HI R42, RZ, 0xc, R20 ;  /* 0x0000000cff2a7819 */ /* 0x004fc40000011614 */
[----:B------:R-:W-:Y:S02]  /*14e0*/  LOP3.LUT R30, R20, 0x3f003f, RZ, 0xc0, !PT ;  /* 0x003f003f141e7812 */ /* 0x000fe400078ec0ff */
[----:B------:R-:W-:Y:S02]  /*14f0*/  SHF.R.U32.HI R32, RZ, 0x6, R20 ;  /* 0x00000006ff207819 */ /* 0x000fe40000011614 */
[----:B------:R-:W-:Y:S02]  /*1500*/  SHF.R.U32.HI R20, RZ, 0xc, R21 ;  /* 0x0000000cff147819 */ /* 0x000fe40000011615 */
[----:B------:R-:W-:Y:S02]  /*1510*/  LOP3.LUT R43, R28, 0x300030, R43, 0xf8, !PT ;  /* 0x003000301c2b7812 */ /* 0x000fe400078ef82b */
[----:B------:R-:W-:Y:S02]  /*1520*/  SHF.R.U32.HI R44, RZ, 0xc, R22 ;  /* 0x0000000cff2c7819 */ /* 0x000fe40000011616 */
[----:B------:R-:W-:-:S02]  /*1530*/  LOP3.LUT R28, R22, 0x3f003f, RZ, 0xc0, !PT ;  /* 0x003f003f161c7812 */ /* 0x000fc400078ec0ff */
[----:B------:R-:W-:Y:S02]  /*1540*/  SHF.R.U32.HI R15, RZ, 0x6, R22 ;  /* 0x00000006ff0f7819 */ /* 0x000fe40000011616 */
[----:B------:R-:W-:Y:S02]  /*1550*/  SHF.R.U32.HI R45, RZ, 0x8, R17 ;  /* 0x00000008ff2d7819 */ /* 0x000fe40000011611 */
[----:B------:R-:W-:Y:S02]  /*1560*/  SHF.R.U32.HI R22, RZ, 0xc, R23 ;  /* 0x0000000cff167819 */ /* 0x000fe40000011617 */
[----:B------:R-:W-:Y:S02]  /*1570*/  SHF.R.U32.HI R51, RZ, 0xa, R17 ;  /* 0x0000000aff337819 */ /* 0x000fe40000011611 */
[----:B------:R-:W-:Y:S02]  /*1580*/  LOP3.LUT R20, R20, 0xf000f, RZ, 0xc0, !PT ;  /* 0x000f000f14147812 */ /* 0x000fe400078ec0ff */
[----:B------:R-:W-:-:S02]  /*1590*/  SHF.R.U32.HI R53, RZ, 0xa, R19 ;  /* 0x0000000aff357819 */ /* 0x000fc40000011613 */
[----:B------:R-:W-:Y:S02]  /*15a0*/  LOP3.LUT R45, R14, 0x300030, R45, 0xf8, !PT ;  /* 0x003000300e2d7812 */ /* 0x000fe400078ef82d */
        /* <DEDUP_REMOVED lines=139> */
.L_x_3841:
        /* <DEDUP_REMOVED lines=45> */
.L_x_3840:
        /* <DEDUP_REMOVED lines=188> */
.L_x_3843:
        /* <DEDUP_REMOVED lines=45> */
.L_x_3842:
        /* <DEDUP_REMOVED lines=8> */
.L_x_3839:
[----:B------:R-:W-:-:S04]  /*3040*/  ISETP.GE.AND P0, PT, R2, R25, PT ;  /* 0x000000190200720c */ /* 0x000fc80003f06270 */
[----:B------:R-:W-:-:S13]  /*3050*/  ISETP.GE.OR P0, PT, R2, c[0x0][0x1b4], P0 ;  /* 0x00006d0002007a0c */ /* 0x000fda0000706670 */
[----:B------:R-:W-:Y:S05]  /*3060*/  @P0 BRA `(.L_x_3845) ;  /* 0x00003a5000000947 */ /* 0x000fea0003800000 */
[----:B------:R-:W1:Y:S01]  /*3070*/  S2R R8, SR_CTAID.Y ;  /* 0x0000000000087919 */ /* 0x000e620000002600 */
[----:B-----5:R-:W-:Y:S01]  /*3080*/  IMAD.MOV.U32 R13, RZ, RZ, -0x2 ;  /* 0xfffffffeff0d7424 */ /* 0x020fe200078e00ff */
[----:B------:R-:W-:Y:S01]  /*3090*/  PRMT R0, R0, 0x9910, RZ ;  /* 0x0000991000007816 */ /* 0x000fe200000000ff */
[----:B------:R-:W-:Y:S02]  /*30a0*/  HADD2.F32 R22, -RZ, R5.H0_H0 ;  /* 0x20000005ff167230 */ /* 0x000fe40000004100 */
[----:B------:R-:W-:Y:S01]  /*30b0*/  HADD2.F32 R23, -RZ, R6.H0_H0 ;  /* 0x20000006ff177230 */ /* 0x000fe20000004100 */
[----:B------:R-:W-:Y:S01]  /*30c0*/  ISETP.NE.AND P0, PT, R0, RZ, PT ;  /* 0x000000ff0000720c */ /* 0x000fe20003f05270 */
[----:B------:R-:W-:Y:S01]  /*30d0*/  HADD2.F32 R26, -RZ, R7.H0_H0 ;  /* 0x20000007ff1a7230 */ /* 0x000fe20000004100 */
[----:B-1----:R-:W-:-:S05]  /*30e0*/  IMAD R8, R8, R13, c[0x0][0x188] ;  /* 0x0000620008087624 */ /* 0x002fca00078e020d */
[----:B------:R-:W-:Y:S01]  /*30f0*/  ISETP.LT.OR P0, PT, R8, 0x2, !P0 ;  /* 0x000000020800780c */ /* 0x000fe20004701670 */
[----:B------:R-:W-:-:S07]  /*3100*/  HADD2.F32 R8, -RZ, R4.H0_H0 ;  /* 0x20000004ff087230 */ /* 0x000fce0000004100 */
.L_x_3854:
[----:B------:R-:W-:Y:S05]  /*3110*/  @!P1 BRA `(.L_x_3846) ;  /* 0x0000393000009947 */ /* 0x000fea0003800000 */
[----:B------:R-:W2:Y:S01]  /*3120*/  LDG.E.128.CONSTANT R16, [R20.64] ;  /* 0x0000000614107981 */ /* 0x000ea2000c1e9d00 */
[----:B------:R-:W-:-:S04]  /*3130*/  IMAD.MOV.U32 R29, RZ, RZ, c[0x0][0x18c] ;  /* 0x00006300ff1d7624 */ /* 0x000fc800078e00ff */
[----:B------:R-:W-:-:S06]  /*3140*/  IMAD.WIDE R4, R29, 0x4, R20 ;  /* 0x000000041d047825 */ /* 0x000fcc00078e0214 */
[----:B------:R-:W-:Y:S02]  /*3150*/  IMAD.WIDE R30, R29, 0x4, R4 ;  /* 0x000000041d1e7825 */ /* 0x000fe400078e0204 */
[----:B------:R-:W5:Y:S01]  /*3160*/  LDG.E.128.CONSTANT R4, [R4.64] ;  /* 0x0000000604047981 */ /* 0x000f62000c1e9d00 */
[----:B------:R-:W-:-:S03]  /*3170*/  PRMT R27, R3, 0x9910, RZ ;  /* 0x00009910031b7816 */ /* 0x000fc600000000ff */
[----:B------:R1:W5:Y:S01]  /*3180*/  LDG.E.128.CONSTANT R12, [R30.64] ;  /* 0x000000061e0c7981 */ /* 0x000362000c1e9d00 */
[----:B------:R-:W-:Y:S01]  /*3190*/  ISETP.NE.AND P2, PT, R27, RZ, PT ;  /* 0x000000ff1b00720c */ /* 0x000fe20003f45270 */
[----:B------:R-:W-:-:S04]  /*31a0*/  IMAD.WIDE R28, R29, 0x4, R30 ;  /* 0x000000041d1c7825 */ /* 0x000fc800078e021e */
[----:B------:R-:W-:Y:S01]  /*31b0*/  IMAD.MOV.U32 R0, RZ, RZ, 0x2c00 ;  /* 0x00002c00ff007424 */ /* 0x000fe200078e00ff */
[C---:B--2---:R-:W-:Y:S02]  /*31c0*/  LOP3.LUT R27, R16.reuse, 0xf000f, RZ, 0xc0, !PT ;  /* 0x000f000f101b7812 */ /* 0x044fe400078ec0ff */
[----:B------:R-:W-:Y:S02]  /*31d0*/  LOP3.LUT R32, R16, 0xf000f0, RZ, 0xc0, !PT ;  /* 0x00f000f010207812 */ /* 0x000fe400078ec0ff */
[----:B-1----:R-:W-:Y:S02]  /*31e0*/  LOP3.LUT R30, R17, 0xf000f0, RZ, 0xc0, !PT ;  /* 0x00f000f0111e7812 */ /* 0x002fe400078ec0ff */
[----:B------:R-:W-:Y:S02]  /*31f0*/  SHF.R.U32.HI R16, RZ, 0x8, R16 ;  /* 0x00000008ff107819 */ /* 0x000fe40000011610 */
        /* <DEDUP_REMOVED lines=19> */
[C---:B------:R-:W-:Y:S01]  /*3330*/  LOP3.LUT R32, R19.reuse, 0xf000f, RZ, 0xc0, !PT ;  /* 0x000f000f13207812 */ /* 0x040fe200078ec0ff */
        /* <DEDUP_REMOVED lines=24> */
[----:B------:R-:W-:Y:S02]  /*34c0*/  HFMA2 R33, R31, R0.H0_H0, -72, -72 ;  /* 0xd480d4801f217431 */ /* 0x000fe40000040000 */
[----:B------:R-:W-:Y:S02]  /*34d0*/  HADD2 R38, R30, -1032, -1032 ;  /* 0xe408e4081e267430 */ /* 0x000fe40000000000 */
[----:B------:R-:W-:-:S02]  /*34e0*/  HADD2 R37, R16, -1032, -1032 ;  /* 0xe408e40810257430 */ /* 0x000fc40000000000 */
[----:B------:R-:W-:Y:S01]  /*34f0*/  HFMA2 R27, R47, R0.H0_H0, -72, -72 ;  /* 0xd480d4802f1b7431 */ /* 0x000fe20000040000 */
[----:B------:R-:W-:Y:S05]  /*3500*/  @!P2 BRA `(.L_x_3847) ;  /* 0x000005600000a947 */ /* 0x000fea0003800000 */
[----:B------:R-:W1:Y:S01]  /*3510*/  LDS.64 R16, [UR4] ;  /* 0x00000004ff107984 */ /* 0x000e620008000a00 */
[--C-:B------:R-:W-:Y:S02]  /*3520*/  HADD2.F32 R31, -RZ, R45.reuse.H0_H0 ;  /* 0x2000002dff1f7230 */ /* 0x100fe40000004100 */
[----:B------:R-:W-:Y:S01]  /*3530*/  HADD2.F32 R47, -RZ, R45.H1_H1 ;  /* 0x3000002dff2f7230 */ /* 0x000fe20000004100 */
[----:B------:R-:W2:Y:S01]  /*3540*/  LDS.64 R18, [UR4+0x8] ;  /* 0x00000804ff127984 */ /* 0x000ea20008000a00 */
[----:B------:R-:W-:Y:S02]  /*3550*/  HADD2.F32 R53, -RZ, R42.H0_H0 ;  /* 0x2000002aff357230 */ /* 0x000fe40000004100 */
[----:B0-----:R-:W-:Y:S02]  /*3560*/  HADD2.F32 R55, -RZ, R44.H0_H0 ;  /* 0x2000002cff377230 */ /* 0x001fe40000004100 */
[----:B------:R-:W-:-:S02]  /*3570*/  HADD2.F32 R49, -RZ, R46.H0_H0 ;  /* 0x2000002eff317230 */ /* 0x000fc40000004100 */
[----:B------:R-:W-:Y:S02]  /*3580*/  HADD2.F32 R51, -RZ, R46.H1_H1 ;  /* 0x3000002eff337230 */ /* 0x000fe40000004100 */
[--C-:B-1----:R-:W-:Y:S02]  /*3590*/  HADD2.F32 R48, -RZ, R16.reuse.H0_H0 ;  /* 0x20000010ff307230 */ /* 0x102fe40000004100 */
        /* <DEDUP_REMOVED lines=8> */
[----:B------:R-:W-:Y:S01]  /*3620*/  FFMA.FTZ R31, R47, R30, R31 ;  /* 0x0000001e2f1f7223 */ /* 0x000fe2000001001f */
[----:B------:R-:W-:Y:S01]  /*3630*/  HADD2.F32 R47, -RZ, R41.H0_H0 ;  /* 0x20000029ff2f7230 */ /* 0x000fe20000004100 */
[----:B------:R-:W-:Y:S01]  /*3640*/  FFMA.FTZ R49, R48, R49, RZ ;  /* 0x0000003130317223 */ /* 0x000fe200000100ff */
[----:B------:R-:W-:Y:S01]  /*3650*/  HADD2.F32 R48, -RZ, R43.H0_H0 ;  /* 0x2000002bff307230 */ /* 0x000fe20000004100 */
[C---:B------:R-:W-:Y:S01]  /*3660*/  FFMA.FTZ R53, R30.reuse, R53, R50 ;  /* 0x000000351e357223 */ /* 0x040fe20000010032 */
        /* <DEDUP_REMOVED lines=9> */
[----:B------:R-:W-:Y:S01]  /*3700*/  FFMA.FTZ R48, R30, R17, R31 ;  /* 0x000000111e307223 */ /* 0x000fe2000001001f */
[----:B--2---:R-:W-:Y:S01]  /*3710*/  HADD2.F32 R31, -RZ, R18.H0_H0 ;  /* 0x20000012ff1f7230 */ /* 0x004fe20000004100 */
[C---:B------:R-:W-:Y:S01]  /*3720*/  FFMA.FTZ R55, R16.reuse, R47, R55 ;  /* 0x0000002f10377223 */ /* 0x040fe20000010037 */
[----:B------:R-:W-:Y:S01]  /*3730*/  HADD2.F32 R47, -RZ, R36.H0_H0 ;  /* 0x20000024ff2f7230 */ /* 0x000fe20000004100 */
[----:B------:R-:W-:Y:S01]  /*3740*/  FFMA.FTZ R53, R16, R50, R53 ;  /* 0x0000003210357223 */ /* 0x000fe20000010035 */
[----:B------:R-:W-:-:S02]  /*3750*/  HADD2.F32 R50, -RZ, R43.H1_H1 ;  /* 0x3000002bff327230 */ /* 0x000fc40000004100 */
[----:B------:R-:W-:Y:S01]  /*3760*/  HADD2.F32 R16, -RZ, R39.H1_H1 ;  /* 0x30000027ff107230 */ /* 0x000fe20000004100 */
[----:B------:R-:W-:Y:S01]  /*3770*/  FFMA.FTZ R47, R47, R31, R48 ;  /* 0x0000001f2f2f7223 */ /* 0x000fe20000010030 */
[--C-:B------:R-:W-:Y:S01]  /*3780*/  HADD2.F32 R48, -RZ, R35.reuse.H0_H0 ;  /* 0x20000023ff307230 */ /* 0x100fe20000004100 */
[C---:B------:R-:W-:Y:S01]  /*3790*/  FFMA.FTZ R30, R17.reuse, R50, R49 ;  /* 0x00000032111e7223 */ /* 0x040fe20000010031 */
[----:B------:R-:W-:Y:S01]  /*37a0*/  HADD2.F32 R18, -RZ, R18.H1_H1 ;  /* 0x30000012ff127230 */ /* 0x000fe20000004100 */
[C---:B------:R-:W-:Y:S01]  /*37b0*/  FFMA.FTZ R52, R17.reuse, R52, R53 ;  /* 0x0000003411347223 */ /* 0x040fe20000010035 */
[----:B------:R-:W-:Y:S01]  /*37c0*/  HADD2.F32 R50, -RZ, R38.H0_H0 ;  /* 0x20000026ff327230 */ /* 0x000fe20000004100 */
[----:B------:R-:W-:Y:S01]  /*37d0*/  FFMA.FTZ R54, R17, R16, R55 ;  /* 0x0000001011367223 */ /* 0x000fe20000010037 */
[----:B------:R-:W-:Y:S01]  /*37e0*/  HADD2.F32 R17, -RZ, R36.H1_H1 ;  /* 0x30000024ff117230 */ /* 0x000fe20000004100 */
        /* <DEDUP_REMOVED lines=39> */
[----:B------:R-:W-:-:S04]  /*3a60*/  HADD2 R9, R48, R9 ;  /* 0x0000000930097230 */ /* 0x000fc80000000000 */
.L_x_3847:
[----:B------:R1:W5:Y:S01]  /*3a70*/  LDG.E.128.CONSTANT R16, [R28.64] ;  /* 0x000000061c107981 */ /* 0x000362000c1e9d00 */
[----:B------:R-:W-:Y:S05]  /*3a80*/  @P0 BRA `(.L_x_3848) ;  /* 0x0000056000000947 */ /* 0x000fea0003800000 */
[----:B-1----:R-:W1:Y:S01]  /*3a90*/  LDS.64 R28, [UR4+0x40] ;  /* 0x00004004ff1c7984 */ /* 0x002e620008000a00 */
[--C-:B------:R-:W-:Y:S02]  /*3aa0*/  HADD2.F32 R49, -RZ, R45.reuse.H0_H0 ;  /* 0x2000002dff317230 */ /* 0x100fe40000004100 */
[--C-:B------:R-:W-:Y:S01]  /*3ab0*/  HADD2.F32 R51, -RZ, R46.reuse.H0_H0 ;  /* 0x2000002eff337230 */ /* 0x100fe20000004100 */
[----:B------:R-:W2:Y:S01]  /*3ac0*/  LDS.64 R30, [UR4+0x48] ;  /* 0x00004804ff1e7984 */ /* 0x000ea20008000a00 */
[----:B------:R-:W-:Y:S02]  /*3ad0*/  HADD2.F32 R45, -RZ, R45.H1_H1 ;  /* 0x3000002dff2d7230 */ /* 0x000fe40000004100 */
[----:B------:R-:W-:Y:S02]  /*3ae0*/  HADD2.F32 R53, -RZ, R46.H1_H1 ;  /* 0x3000002eff357230 */ /* 0x000fe40000004100 */
[----:B0-----:R-:W-:-:S02]  /*3af0*/  HADD2.F32 R55, -RZ, R42.H0_H0 ;  /* 0x2000002aff377230 */ /* 0x001fc40000004100 */
[----:B------:R-:W-:Y:S02]  /*3b00*/  HADD2.F32 R57, -RZ, R44.H0_H0 ;  /* 0x2000002cff397230 */ /* 0x000fe40000004100 */
[--C-:B-1----:R-:W-:Y:S02]  /*3b10*/  HADD2.F32 R48, -RZ, R28.reuse.H0_H0 ;  /* 0x2000001cff307230 */ /* 0x102fe40000004100 */
[----:B------:R-:W-:Y:S02]  /*3b20*/  HADD2.F32 R47, -RZ, R28.H1_H1 ;  /* 0x3000001cff2f7230 */ /* 0x000fe40000004100 */
[--C-:B------:R-:W-:Y:S01]  /*3b30*/  HADD2.F32 R28, -RZ, R29.reuse.H0_H0 ;  /* 0x2000001dff1c7230 */ /* 0x100fe20000004100 */
[-C--:B------:R-:W-:Y:S01]  /*3b40*/  FFMA.FTZ R46, R49, R48.reuse, RZ ;  /* 0x00000030312e7223 */ /* 0x080fe200000100ff */
[----:B------:R-:W-:Y:S01]  /*3b50*/  HADD2.F32 R29, -RZ, R29.H1_H1 ;  /* 0x3000001dff1d7230 */ /* 0x000fe20000004100 */
        /* <DEDUP_REMOVED lines=24> */
[--C-:B--2---:R-:W-:Y:S01]  /*3ce0*/  HADD2.F32 R39, -RZ, R30.reuse.H0_H0 ;  /* 0x2000001eff277230 */ /* 0x104fe20000004100 */
        /* <DEDUP_REMOVED lines=30> */
[----:B------:R-:W-:Y:S02]  /*3ed0*/  HADD2.F32 R32, -RZ, R32.H1_H1 ;  /* 0x30000020ff207230 */ /* 0x000fe40000004100 */
        /* <DEDUP_REMOVED lines=17> */
.L_x_3848:
[C---:B-----5:R-:W-:Y:S02]  /*3ff0*/  LOP3.LUT R27, R4.reuse, 0xf000f, RZ, 0xc0, !PT ;  /* 0x000f000f041b7812 */ /* 0x060fe400078ec0ff */
[----:B-1----:R-:W-:Y:S02]  /*4000*/  LOP3.LUT R29, R4, 0xf000f0, RZ, 0xc0, !PT ;  /* 0x00f000f0041d7812 */ /* 0x002fe400078ec0ff */
[----:B------:R-:W-:Y:S02]  /*4010*/  LOP3.LUT R34, R6, 0xf000f0, RZ, 0xc0, !PT ;  /* 0x00f000f006227812 */ /* 0x000fe400078ec0ff */
[----:B------:R-:W-:Y:S02]  /*4020*/  SHF.R.U32.HI R4, RZ, 0x8, R4 ;  /* 0x00000008ff047819 */ /* 0x000fe40000011604 */
        /* <DEDUP_REMOVED lines=48> */
[----:B------:R-:W-:Y:S01]  /*4330*/  HFMA2 R43, R45, R0.H0_H0, -72, -72 ;  /* 0xd480d4802d2b7431 */ /* 0x000fe20000040000 */
[----:B------:R-:W-:Y:S05]  /*4340*/  @!P2 BRA `(.L_x_3849) ;  /* 0x000005600000a947 */ /* 0x000fea0003800000 */
[----:B------:R-:W1:Y:S01]  /*4350*/  LDS.64 R4, [UR4+0x10] ;  /* 0x00001004ff047984 */ /* 0x000e620008000a00 */
[----:B------:R-:W-:Y:S02]  /*4360*/  HADD2.F32 R45, -RZ, R28.H0_H0 ;  /* 0x2000001cff2d7230 */ /* 0x000fe40000004100 */
[----:B------:R-:W-:Y:S01]  /*4370*/  HADD2.F32 R49, -RZ, R30.H0_H0 ;  /* 0x2000001eff317230 */ /* 0x000fe20000004100 */
[----:B------:R-:W2:Y:S01]  /*4380*/  LDS.64 R6, [UR4+0x18] ;  /* 0x00001804ff067984 */ /* 0x000ea20008000a00 */
[----:B------:R-:W-:-:S02]  /*4390*/  HADD2.F32 R53, -RZ, R33.H0_H0 ;  /* 0x20000021ff357230 */ /* 0x000fc40000004100 */
[----:B0-----:R-:W-:Y:S02]  /*43a0*/  HADD2.F32 R55, -RZ, R36.H0_H0 ;  /* 0x20000024ff377230 */ /* 0x001fe40000004100 */
[----:B------:R-:W-:Y:S02]  /*43b0*/  HADD2.F32 R47, -RZ, R28.H1_H1 ;  /* 0x3000001cff2f7230 */ /* 0x000fe40000004100 */
[----:B------:R-:W-:Y:S02]  /*43c0*/  HADD2.F32 R51, -RZ, R30.H1_H1 ;  /* 0x3000001eff337230 */ /* 0x000fe40000004100 */
[--C-:B-1----:R-:W-:Y:S02]  /*43d0*/  HADD2.F32 R46, -RZ, R4.reuse.H0_H0 ;  /* 0x20000004ff2e7230 */ /* 0x102fe40000004100 */
        /* <DEDUP_REMOVED lines=22> */
[----:B------:R-:W-:Y:S01]  /*4540*/  HADD2.F32 R45, -RZ, R32.H0_H0 ;  /* 0x20000020ff2d7230 */ /* 0x000fe20000004100 */
[----:B------:R-:W-:Y:S01]  /*4550*/  FFMA.FTZ R47, R5, R46, R47 ;  /* 0x0000002e052f7223 */ /* 0x000fe2000001002f */
[----:B--2---:R-:W-:Y:S01]  /*4560*/  HADD2.F32 R46, -RZ, R6.H0_H0 ;  /* 0x20000006ff2e7230 */ /* 0x004fe20000004100 */
        /* <DEDUP_REMOVED lines=52> */
.L_x_3849:
[----:B------:R-:W-:Y:S05]  /*48b0*/  @P0 BRA `(.L_x_3850) ;  /* 0x0000056000000947 */ /* 0x000fea0003800000 */
[----:B------:R-:W1:Y:S01]  /*48c0*/  LDS.64 R4, [UR4+0x50] ;  /* 0x00005004ff047984 */ /* 0x000e620008000a00 */
[----:B------:R-:W-:Y:S02]  /*48d0*/  HADD2.F32 R46, -RZ, R28.H0_H0 ;  /* 0x2000001cff2e7230 */ /* 0x000fe40000004100 */
[----:B------:R-:W-:Y:S01]  /*48e0*/  HADD2.F32 R48, -RZ, R30.H0_H0 ;  /* 0x2000001eff307230 */ /* 0x000fe20000004100 */
[----:B------:R-:W2:Y:S01]  /*48f0*/  LDS.64 R6, [UR4+0x58] ;  /* 0x00005804ff067984 */ /* 0x000ea20008000a00 */
[----:B------:R-:W-:Y:S02]  /*4900*/  HADD2.F32 R50, -RZ, R33.H0_H0 ;  /* 0x20000021ff327230 */ /* 0x000fe40000004100 */
[----:B------:R-:W-:Y:S02]  /*4910*/  HADD2.F32 R28, -RZ, R28.H1_H1 ;  /* 0x3000001cff1c7230 */ /* 0x000fe40000004100 */
[----:B------:R-:W-:-:S02]  /*4920*/  HADD2.F32 R52, -RZ, R36.H0_H0 ;  /* 0x20000024ff347230 */ /* 0x000fc40000004100 */
[----:B------:R-:W-:Y:S02]  /*4930*/  HADD2.F32 R30, -RZ, R30.H1_H1 ;  /* 0x3000001eff1e7230 */ /* 0x000fe40000004100 */
[----:B------:R-:W-:Y:S02]  /*4940*/  HADD2.F32 R36, -RZ, R36.H1_H1 ;  /* 0x30000024ff247230 */ /* 0x000fe40000004100 */
[----:B------:R-:W-:Y:S02]  /*4950*/  HADD2.F32 R33, -RZ, R33.H1_H1 ;  /* 0x30000021ff217230 */ /* 0x000fe40000004100 */
[--C-:B-1----:R-:W-:Y:S02]  /*4960*/  HADD2.F32 R45, -RZ, R4.reuse.H0_H0 ;  /* 0x20000004ff2d7230 */ /* 0x102fe40000004100 */
        /* <DEDUP_REMOVED lines=26> */
[----:B--2---:R-:W-:Y:S01]  /*4b10*/  HADD2.F32 R29, -RZ, R6.H0_H0 ;  /* 0x20000006ff1d7230 */ /* 0x004fe20000004100 */
        /* <DEDUP_REMOVED lines=48> */
.L_x_3850:
        /* <DEDUP_REMOVED lines=54> */
[----:B------:R-:W1:Y:S01]  /*5180*/  LDS.64 R4, [UR4+0x20] ;  /* 0x00002004ff047984 */ /* 0x000e620008000a00 */
[----:B------:R-:W-:-:S02]  /*5190*/  HADD2.F32 R41, -RZ, R14.H0_H0 ;  /* 0x2000000eff297230 */ /* 0x000fc40000004100 */
[----:B------:R-:W-:Y:S01]  /*51a0*/  HADD2.F32 R45, -RZ, R27.H0_H0 ;  /* 0x2000001bff2d7230 */ /* 0x000fe20000004100 */
[----:B------:R-:W2:Y:S01]  /*51b0*/  LDS.64 R6, [UR4+0x28] ;  /* 0x00002804ff067984 */ /* 0x000ea20008000a00 */
[----:B------:R-:W-:Y:S02]  /*51c0*/  HADD2.F32 R47, -RZ, R29.H0_H0 ;  /* 0x2000001dff2f7230 */ /* 0x000fe40000004100 */
[----:B------:R-:W-:Y:S02]  /*51d0*/  HADD2.F32 R49, -RZ, R31.H0_H0 ;  /* 0x2000001fff317230 */ /* 0x000fe40000004100 */
[----:B------:R-:W-:Y:S02]  /*51e0*/  HADD2.F32 R42, -RZ, R14.H1_H1 ;  /* 0x3000000eff2a7230 */ /* 0x000fe40000004100 */
[----:B------:R-:W-:Y:S02]  /*51f0*/  HADD2.F32 R46, -RZ, R27.H1_H1 ;  /* 0x3000001bff2e7230 */ /* 0x000fe40000004100 */
[----:B------:R-:W-:-:S02]  /*5200*/  HADD2.F32 R48, -RZ, R29.H1_H1 ;  /* 0x3000001dff307230 */ /* 0x000fc40000004100 */
[----:B------:R-:W-:Y:S02]  /*5210*/  HADD2.F32 R50, -RZ, R31.H1_H1 ;  /* 0x3000001fff327230 */ /* 0x000fe40000004100 */
[--C-:B-1----:R-:W-:Y:S02]  /*5220*/  HADD2.F32 R44, -RZ, R4.reuse.H0_H0 ;  /* 0x20000004ff2c7230 */ /* 0x102fe40000004100 */
        /* <DEDUP_REMOVED lines=25> */
[--C-:B--2---:R-:W-:Y:S01]  /*53c0*/  HADD2.F32 R43, -RZ, R6.reuse.H0_H0 ;  /* 0x20000006ff2b7230 */ /* 0x104fe20000004100 */
        /* <DEDUP_REMOVED lines=49> */
.L_x_3851:
[----:B------:R-:W-:Y:S05]  /*56e0*/  @P0 BRA `(.L_x_3852) ;  /* 0x0000056000000947 */ /* 0x000fea0003800000 */
[----:B------:R-:W1:Y:S01]  /*56f0*/  LDS.64 R4, [UR4+0x60] ;  /* 0x00006004ff047984 */ /* 0x000e620008000a00 */
[--C-:B------:R-:W-:Y:S02]  /*5700*/  HADD2.F32 R44, -RZ, R14.reuse.H0_H0 ;  /* 0x2000000eff2c7230 */ /* 0x100fe40000004100 */
[----:B------:R-:W-:Y:S01]  /*5710*/  HADD2.F32 R14, -RZ, R14.H1_H1 ;  /* 0x3000000eff0e7230 */ /* 0x000fe20000004100 */
[----:B------:R-:W2:Y:S01]  /*5720*/  LDS.64 R6, [UR4+0x68] ;  /* 0x00006804ff067984 */ /* 0x000ea20008000a00 */
[--C-:B------:R-:W-:Y:S02]  /*5730*/  HADD2.F32 R46, -RZ, R27.reuse.H0_H0 ;  /* 0x2000001bff2e7230 */ /* 0x100fe40000004100 */
[----:B------:R-:W-:Y:S02]  /*5740*/  HADD2.F32 R47, -RZ, R27.H1_H1 ;  /* 0x3000001bff2f7230 */ /* 0x000fe40000004100 */
[----:B------:R-:W-:-:S02]  /*5750*/  HADD2.F32 R48, -RZ, R29.H0_H0 ;  /* 0x2000001dff307230 */ /* 0x000fc40000004100 */
[--C-:B------:R-:W-:Y:S02]  /*5760*/  HADD2.F32 R50, -RZ, R31.reuse.H0_H0 ;  /* 0x2000001fff327230 */ /* 0x100fe40000004100 */
[----:B------:R-:W-:Y:S02]  /*5770*/  HADD2.F32 R31, -RZ, R31.H1_H1 ;  /* 0x3000001fff1f7230 */ /* 0x000fe40000004100 */
[--C-:B-1----:R-:W-:Y:S02]  /*5780*/  HADD2.F32 R41, -RZ, R4.reuse.H0_H0 ;  /* 0x20000004ff297230 */ /* 0x102fe40000004100 */
[----:B------:R-:W-:Y:S02]  /*5790*/  HADD2.F32 R42, -RZ, R4.H1_H1 ;  /* 0x30000004ff2a7230 */ /* 0x000fe40000004100 */
[----:B------:R-:W-:Y:S01]  /*57a0*/  HADD2.F32 R4, -RZ, R5.H0_H0 ;  /* 0x20000005ff047230 */ /* 0x000fe20000004100 */
[-C--:B------:R-:W-:Y:S01]  /*57b0*/  FFMA.FTZ R27, R44, R41.reuse, RZ ;  /* 0x000000292c1b7223 */ /* 0x080fe200000100ff */
[----:B------:R-:W-:Y:S01]  /*57c0*/  HADD2.F32 R44, -RZ, R29.H1_H1 ;  /* 0x3000001dff2c7230 */ /* 0x000fe20000004100 */
[-C--:B------:R-:W-:Y:S01]  /*57d0*/  FFMA.FTZ R45, R48, R41.reuse, RZ ;  /* 0x00000029302d7223 */ /* 0x080fe200000100ff */
[----:B------:R-:W-:Y:S01]  /*57e0*/  HADD2.F32 R29, -RZ, R28.H0_H0 ;  /* 0x2000001cff1d7230 */ /* 0x000fe20000004100 */
[-C--:B------:R-:W-:Y:S01]  /*57f0*/  FFMA.FTZ R27, R14, R42.reuse, R27 ;  /* 0x0000002a0e1b7223 */ /* 0x080fe2000001001b */
[----:B------:R-:W-:Y:S01]  /*5800*/  HADD2.F32 R14, -RZ, R15.H0_H0 ;  /* 0x2000000fff0e7230 */ /* 0x000fe20000004100 */
[-C--:B------:R-:W-:Y:S01]  /*5810*/  FFMA.FTZ R43, R46, R41.reuse, RZ ;  /* 0x000000292e2b7223 */ /* 0x080fe200000100ff */
[----:B------:R-:W-:Y:S01]  /*5820*/  HADD2.F32 R5, -RZ, R5.H1_H1 ;  /* 0x30000005ff057230 */ /* 0x000fe20000004100 */
[----:B------:R-:W-:Y:S01]  /*5830*/  FFMA.FTZ R41, R50, R41, RZ ;  /* 0x0000002932297223 */ /* 0x000fe200000100ff */
[----:B------:R-:W-:Y:S01]  /*5840*/  HADD2.F32 R15, -RZ, R15.H1_H1 ;  /* 0x3000000fff0f7230 */ /* 0x000fe20000004100 */
[----:B------:R-:W-:Y:S01]  /*5850*/  FFMA.FTZ R45, R44, R42, R45 ;  /* 0x0000002a2c2d7223 */ /* 0x000fe2000001002d */
[----:B------:R-:W-:Y:S01]  /*5860*/  HADD2.F32 R44, -RZ, R30.H0_H0 ;  /* 0x2000001eff2c7230 */ /* 0x000fe20000004100 */
        /* <DEDUP_REMOVED lines=13> */
[--C-:B--2---:R-:W-:Y:S01]  /*5940*/  HADD2.F32 R15, -RZ, R6.reuse.H0_H0 ;  /* 0x20000006ff0f7230 */ /* 0x104fe20000004100 */
        /* <DEDUP_REMOVED lines=48> */
.L_x_3852:
[----:B------:R-:W-:Y:S02]  /*5c50*/  LOP3.LUT R5, R17, 0xf000f0, RZ, 0xc0, !PT ;  /* 0x00f000f011057812 */ /* 0x000fe400078ec0ff */
        /* <DEDUP_REMOVED lines=50> */
[----:B------:R-:W1:Y:S01]  /*5f80*/  LDS.64 R4, [UR4+0x30] ;  /* 0x00003004ff047984 */ /* 0x000e620008000a00 */
[----:B------:R-:W-:Y:S02]  /*5f90*/  HADD2.F32 R34, -RZ, R12.H0_H0 ;  /* 0x2000000cff227230 */ /* 0x000fe40000004100 */
[----:B------:R-:W-:Y:S01]  /*5fa0*/  HADD2.F32 R38, -RZ, R27.H0_H0 ;  /* 0x2000001bff267230 */ /* 0x000fe20000004100 */
[----:B------:R-:W2:Y:S01]  /*5fb0*/  LDS.64 R6, [UR4+0x38] ;  /* 0x00003804ff067984 */ /* 0x000ea20008000a00 */
[----:B------:R-:W-:Y:S02]  /*5fc0*/  HADD2.F32 R40, -RZ, R28.H0_H0 ;  /* 0x2000001cff287230 */ /* 0x000fe40000004100 */
[----:B------:R-:W-:Y:S02]  /*5fd0*/  HADD2.F32 R42, -RZ, R29.H0_H0 ;  /* 0x2000001dff2a7230 */ /* 0x000fe40000004100 */
[----:B------:R-:W-:-:S02]  /*5fe0*/  HADD2.F32 R35, -RZ, R12.H1_H1 ;  /* 0x3000000cff237230 */ /* 0x000fc40000004100 */
[----:B------:R-:W-:Y:S02]  /*5ff0*/  HADD2.F32 R39, -RZ, R27.H1_H1 ;  /* 0x3000001bff277230 */ /* 0x000fe40000004100 */
        /* <DEDUP_REMOVED lines=30> */
[--C-:B--2---:R-:W-:Y:S01]  /*61e0*/  HADD2.F32 R36, -RZ, R6.reuse.H0_H0 ;  /* 0x20000006ff247230 */ /* 0x104fe20000004100 */
        /* <DEDUP_REMOVED lines=47> */
.L_x_3853:
[----:B------:R-:W-:Y:S05]  /*64e0*/  @P0 BRA `(.L_x_3846) ;  /* 0x0000056000000947 */ /* 0x000fea0003800000 */
[----:B------:R-:W1:Y:S01]  /*64f0*/  LDS.64 R4, [UR4+0x70] ;  /* 0x00007004ff047984 */ /* 0x000e620008000a00 */
[--C-:B------:R-:W-:Y:S02]  /*6500*/  HADD2.F32 R37, -RZ, R12.reuse.H0_H0 ;  /* 0x2000000cff257230 */ /* 0x100fe40000004100 */
[----:B------:R-:W-:Y:S01]  /*6510*/  HADD2.F32 R39, -RZ, R12.H1_H1 ;  /* 0x3000000cff277230 */ /* 0x000fe20000004100 */
[----:B------:R-:W2:Y:S01]  /*6520*/  LDS.64 R6, [UR4+0x78] ;  /* 0x00007804ff067984 */ /* 0x000ea20008000a00 */
[----:B------:R-:W-:Y:S02]  /*6530*/  HADD2.F32 R41, -RZ, R27.H0_H0 ;  /* 0x2000001bff297230 */ /* 0x000fe40000004100 */
[----:B------:R-:W-:Y:S02]  /*6540*/  HADD2.F32 R43, -RZ, R28.H0_H0 ;  /* 0x2000001cff2b7230 */ /* 0x000fe40000004100 */
[----:B------:R-:W-:-:S02]  /*6550*/  HADD2.F32 R45, -RZ, R29.H0_H0 ;  /* 0x2000001dff2d7230 */ /* 0x000fc40000004100 */
[----:B------:R-:W-:Y:S02]  /*6560*/  HADD2.F32 R40, -RZ, R27.H1_H1 ;  /* 0x3000001bff287230 */ /* 0x000fe40000004100 */
[--C-:B-1----:R-:W-:Y:S02]  /*6570*/  HADD2.F32 R34, -RZ, R4.reuse.H0_H0 ;  /* 0x20000004ff227230 */ /* 0x102fe40000004100 */
        /* <DEDUP_REMOVED lines=77> */
.L_x_3846:
[----:B------:R-:W-:Y:S01]  /*6a50*/  IADD3 R2, R2, 0x20, RZ ;  /* 0x0000002002027810 */ /* 0x000fe20007ffe0ff */
[----:B------:R-:W-:Y:S01]  /*6a60*/  IMAD.MOV.U32 R5, RZ, RZ, c[0x0][0x18c] ;  /* 0x00006300ff057624 */ /* 0x000fe200078e00ff */
[----:B------:R-:W-:Y:S02]  /*6a70*/  UIADD3 UR4, UR4, 0x40, URZ ;  /* 0x0000004004047890 */ /* 0x000fe4000fffe03f */
[C---:B------:R-:W-:Y:S01]  /*6a80*/  ISETP.GE.AND P2, PT, R2.reuse, c[0x0][0x1b4], PT ;  /* 0x00006d0002007a0c */ /* 0x040fe20003f46270 */
[----:B------:R-:W-:Y:S01]  /*6a90*/  IMAD.WIDE R20, R5, 0x10, R20 ;  /* 0x0000001005147825 */ /* 0x000fe200078e0214 */
[----:B------:R-:W-:-:S13]  /*6aa0*/  ISETP.LT.AND P3, PT, R2, R25, PT ;  /* 0x000000190200720c */ /* 0x000fda0003f61270 */
[----:B------:R-:W-:Y:S05]  /*6ab0*/  @!P2 BRA P3, `(.L_x_3854) ;  /* 0xffffc6500000a947 */ /* 0x000fea000183ffff */
.L_x_3845:
[----:B------:R-:W-:Y:S05]  /*6ac0*/  @!P1 EXIT ;  /* 0x000000000000994d */ /* 0x000fea0003800000 */
[----:B------:R-:W1:Y:S01]  /*6ad0*/  S2R R0, SR_CTAID.X ;  /* 0x0000000000007919 */ /* 0x000e620000002500 */
[----:B-----5:R-:W-:-:S03]  /*6ae0*/  IMAD.MOV.U32 R13, RZ, RZ, 0x2 ;  /* 0x00000002ff0d7424 */ /* 0x020fc600078e00ff */
[----:B------:R-:W1:Y:S04]  /*6af0*/  S2R R3, SR_TID.X ;  /* 0x0000000000037919 */ /* 0x000e680000002100 */
[----:B------:R-:W2:Y:S01]  /*6b00*/  S2R R5, SR_CTAID.Y ;  /* 0x0000000000057919 */ /* 0x000ea20000002600 */
[----:B-1----:R-:W-:Y:S02]  /*6b10*/  IMAD R0, R0, 0x20, R3 ;  /* 0x0000002000007824 */ /* 0x002fe400078e0203 */
[----:B--2---:R-:W-:Y:S02]  /*6b20*/  IMAD.SHL.U32 R5, R5, 0x2, RZ ;  /* 0x0000000205057824 */ /* 0x004fe400078e00ff */
        /* <DEDUP_REMOVED lines=8> */
[----:B------:R-:W1:Y:S02]  /*6bb0*/  QSPC.E.S P0, RZ, [R2] ;  /* 0x0000000002ff73aa */ /* 0x000e640000000500 */
[----:B-1----:R-:W-:Y:S05]  /*6bc0*/  @!P0 BRA `(.L_x_3857) ;  /* 0x0000007000008947 */ /* 0x002fea0003800000 */
[----:B------:R-:W-:-:S05]  /*6bd0*/  LOP3.LUT R4, R2, 0xffffff, RZ, 0xc0, !PT ;  /* 0x00ffffff02047812 */ /* 0x000fca00078ec0ff */
.L_x_3858:
[----:B------:R-:W1:Y:S02]  /*6be0*/  LDS R6, [R4] ;  /* 0x0000000004067984 */ /* 0x000e640000000800 */
[----:B-1----:R-:W-:-:S10]  /*6bf0*/  HFMA2.MMA R7, R6, 1, 1, R10 ;  /* 0x3c003c0006077835 */ /* 0x002fd4000000000a */
[----:B------:R-:W1:Y:S02]  /*6c00*/  ATOMS.CAST.SPIN R7, [R4], R6, R7 ;  /* 0x000000060407738d */ /* 0x000e640001800007 */
[----:B-1----:R-:W-:-:S13]  /*6c10*/  ISETP.EQ.U32.AND P0, PT, R7, 0x1, PT ;  /* 0x000000010700780c */ /* 0x002fda0003f02070 */
[----:B------:R-:W-:Y:S05]  /*6c20*/  @!P0 BRA `(.L_x_3858) ;  /* 0xffffffb000008947 */ /* 0x000fea000383ffff */
[----:B------:R-:W-:Y:S05]  /*6c30*/  BRA `(.L_x_3856) ;  /* 0x0000003000007947 */ /* 0x000fea0003800000 */
.L_x_3857:
[----:B------:R-:W2:Y:S02]  /*6c40*/  LD.E R4, [R2.64] ;  /* 0x0000000602047980 */ /* 0x000ea4000c101900 */
[----:B--2---:R-:W-:-:S05]  /*6c50*/  IMAD.IADD R7, R10, 0x1, R4 ;  /* 0x000000010a077824 */ /* 0x004fca00078e0204 */
[----:B------:R1:W-:Y:S02]  /*6c60*/  ST.E [R2.64], R7 ;  /* 0x0000000702007985 */ /* 0x0003e4000c101906 */
.L_x_3856:
[----:B------:R-:W-:Y:S05]  /*6c70*/  BSYNC B0 ;  /* 0x0000000000007941 */ /* 0x000fea0003800000 */
.L_x_3855:
[----:B------:R-:W2:Y:S01]  /*6c80*/  ATOM.E.ADD.F16x2.RN.STRONG.GPU P0, RZ, [R2.64+0x4], R9 ;  /* 0x0000040902ff798a */ /* 0x000ea2000810e9c6 */
[----:B------:R-:W-:Y:S01]  /*6c90*/  BSSY B0, `(.L_x_3859) ;  /* 0x000000f000007945 */ /* 0x000fe20003800000 */
[----:B--2---:R-:W-:Y:S05]  /*6ca0*/  @P0 BRA `(.L_x_3860) ;  /* 0x000000d000000947 */ /* 0x004fea0003800000 */
[----:B------:R-:W2:Y:S02]  /*6cb0*/  QSPC.E.S P0, RZ, [R2+0x4] ;  /* 0x0000040002ff73aa */ /* 0x000ea40000000500 */
[----:B--2---:R-:W-:Y:S05]  /*6cc0*/  @!P0 BRA `(.L_x_3861) ;  /* 0x0000008000008947 */ /* 0x004fea0003800000 */
[----:B-1----:R-:W-:-:S04]  /*6cd0*/  IADD3 R2, R2, 0x4, RZ ;  /* 0x0000000402027810 */ /* 0x002fc80007ffe0ff */
[----:B------:R-:W-:-:S05]  /*6ce0*/  LOP3.LUT R2, R2, 0xffffff, RZ, 0xc0, !PT ;  /* 0x00ffffff02027812 */ /* 0x000fca00078ec0ff */
.L_x_3862:
[----:B------:R-:W1:Y:S02]  /*6cf0*/  LDS R6, [R2] ;  /* 0x0000000002067984 */ /* 0x000e640000000800 */
[----:B-1----:R-:W-:-:S06]  /*6d00*/  HADD2 R7, R6, R9 ;  /* 0x0000000906077230 */ /* 0x002fcc0000000000 */
[----:B------:R-:W1:Y:S02]  /*6d10*/  ATOMS.CAST.SPIN R7, [R2], R6, R7 ;  /* 0x000000060207738d */ /* 0x000e640001800007 */
[----:B-1----:R-:W-:-:S13]  /*6d20*/  ISETP.EQ.U32.AND P0, PT, R7, 0x1, PT ;  /* 0x000000010700780c */ /* 0x002fda0003f02070 */
[----:B------:R-:W-:Y:S05]  /*6d30*/  @!P0 BRA `(.L_x_3862) ;  /* 0xffffffb000008947 */ /* 0x000fea000383ffff */
[----:B------:R-:W-:Y:S05]  /*6d40*/  BRA `(.L_x_3860) ;  /* 0x0000003000007947 */ /* 0x000fea0003800000 */
.L_x_3861:
[----:B------:R-:W2:Y:S02]  /*6d50*/  LD.E R4, [R2.64+0x4] ;  /* 0x0000040602047980 */ /* 0x000ea4000c101900 */
[----:B-12---:R-:W-:-:S05]  /*6d60*/  IMAD.IADD R7, R9, 0x1, R4 ;  /* 0x0000000109077824 */ /* 0x006fca00078e0204 */
[----:B------:R1:W-:Y:S02]  /*6d70*/  ST.E [R2.64+0x4], R7 ;  /* 0x0000040702007985 */ /* 0x0003e4000c101906 */
.L_x_3860:
[----:B------:R-:W-:Y:S05]  /*6d80*/  BSYNC B0 ;  /* 0x0000000000007941 */ /* 0x000fea0003800000 */
.L_x_3859:
[----:B------:R-:W-:-:S13]  /*6d90*/  ISETP.GE.AND P0, PT, R5, 0x2, PT ;  /* 0x000000020500780c */ /* 0x000fda0003f06270 */
        /* <DEDUP_REMOVED lines=9> */
.L_x_3866:
[----:B------:R-:W1:Y:S02]  /*6e30*/  LDS R4, [R0] ;  /* 0x0000000000047984 */ /* 0x000e640000000800 */
[----:B-1----:R-:W-:-:S10]  /*6e40*/  HFMA2.MMA R5, R4, 1, 1, R24 ;  /* 0x3c003c0004057835 */ /* 0x002fd40000000018 */
[----:B------:R-:W1:Y:S02]  /*6e50*/  ATOMS.CAST.SPIN R5, [R0], R4, R5 ;  /* 0x000000040005738d */ /* 0x000e640001800005 */
[----:B-1----:R-:W-:-:S13]  /*6e60*/  ISETP.EQ.U32.AND P0, PT, R5, 0x1, PT ;  /* 0x000000010500780c */ /* 0x002fda0003f02070 */
[----:B------:R-:W-:Y:S05]  /*6e70*/  @!P0 BRA `(.L_x_3866) ;  /* 0xffffffb000008947 */ /* 0x000fea000383ffff */
[----:B------:R-:W-:Y:S05]  /*6e80*/  BRA `(.L_x_3864) ;  /* 0x0000003000007947 */ /* 0x000fea0003800000 */
.L_x_3865:
[----:B------:R-:W2:Y:S02]  /*6e90*/  LD.E R0, [R2.64] ;  /* 0x0000000602007980 */ /* 0x000ea4000c101900 */
[----:B--2---:R-:W-:-:S05]  /*6ea0*/  IMAD.IADD R5, R24, 0x1, R0 ;  /* 0x0000000118057824 */ /* 0x004fca00078e0200 */
[----:B------:R1:W-:Y:S02]  /*6eb0*/  ST.E [R2.64], R5 ;  /* 0x0000000502007985 */ /* 0x0003e4000c101906 */
.L_x_3864:
[----:B------:R-:W-:Y:S05]  /*6ec0*/  BSYNC B0 ;  /* 0x0000000000007941 */ /* 0x000fea0003800000 */
.L_x_3863:
[----:B------:R-:W2:Y:S02]  /*6ed0*/  ATOM.E.ADD.F16x2.RN.STRONG.GPU P0, RZ, [R2.64+0x4], R11 ;  /* 0x0000040b02ff798a */ /* 0x000ea4000810e9c6 */
[----:B--2---:R-:W-:Y:S05]  /*6ee0*/  @P0 EXIT ;  /* 0x000000000000094d */ /* 0x004fea0003800000 */
[----:B------:R-:W2:Y:S02]  /*6ef0*/  QSPC.E.S P0, RZ, [R2+0x4] ;  /* 0x0000040002ff73aa */ /* 0x000ea40000000500 */
[----:B--2---:R-:W-:Y:S05]  /*6f00*/  @!P0 BRA `(.L_x_3867) ;  /* 0x0000008000008947 */ /* 0x004fea0003800000 */
[----:B-1----:R-:W-:-:S04]  /*6f10*/  IADD3 R2, R2, 0x4, RZ ;  /* 0x0000000402027810 */ /* 0x002fc80007ffe0ff */
[----:B------:R-:W-:-:S05]  /*6f20*/  LOP3.LUT R2, R2, 0xffffff, RZ, 0xc0, !PT ;  /* 0x00ffffff02027812 */ /* 0x000fca00078ec0ff */
.L_x_3868:
[----:B------:R-:W1:Y:S02]  /*6f30*/  LDS R4, [R2] ;  /* 0x0000000002047984 */ /* 0x000e640000000800 */
[----:B-1----:R-:W-:-:S06]  /*6f40*/  HADD2 R5, R4, R11 ;  /* 0x0000000b04057230 */ /* 0x002fcc0000000000 */
[----:B------:R-:W1:Y:S02]  /*6f50*/  ATOMS.CAST.SPIN R5, [R2], R4, R5 ;  /* 0x000000040205738d */ /* 0x000e640001800005 */
[----:B-1----:R-:W-:-:S13]  /*6f60*/  ISETP.EQ.U32.AND P0, PT, R5, 0x1, PT ;  /* 0x000000010500780c */ /* 0x002fda0003f02070 */
[----:B------:R-:W-:Y:S05]  /*6f70*/  @!P0 BRA `(.L_x_3868) ;  /* 0xffffffb000008947 */ /* 0x000fea000383ffff */
[----:B------:R-:W-:Y:S05]  /*6f80*/  EXIT ;  /* 0x000000000000794d */ /* 0x000fea0003800000 */
.L_x_3867:
[----:B------:R-:W2:Y:S02]  /*6f90*/  LD.E R0, [R2.64+0x4] ;  /* 0x0000040602007980 */ /* 0x000ea4000c101900 */
[----:B-12---:R-:W-:-:S05]  /*6fa0*/  IMAD.IADD R5, R11, 0x1, R0 ;  /* 0x000000010b057824 */ /* 0x006fca00078e0200 */
[----:B------:R-:W-:Y:S01]  /*6fb0*/  ST.E [R2.64+0x4], R5 ;  /* 0x0000040502007985 */ /* 0x000fe2000c101906 */
[----:B------:R-:W-:Y:S05]  /*6fc0*/  EXIT ;  /* 0x000000000000794d */ /* 0x000fea0003800000 */
.L_x_3869:
        /* <DEDUP_REMOVED lines=11> */
.L_x_4801:


//--------------------- .text._Z23gemm_half_q_half_kernelILi2ELi10ELb1ELb0ELi32EEvPK6__halfPKjS4_S2_PS0_iiiiPKtS7_iiiiiibS2_i --------------------------
	.section	.text._Z23gemm_half_q_half_kernelILi2ELi10ELb1ELb0ELi32EEvPK6__halfPKjS4_S2_PS0_iiiiPKtS7_iiiiiibS2_i,"ax",@progbits
	.sectioninfo	@"SHI_REGISTERS=63"
	.align	128
        .global         _Z23gemm_half_q_half_kernelILi2ELi10ELb1ELb0ELi32EEvPK6__halfPKjS4_S2_PS0_iiiiPKtS7_iiiiiibS2_i
        .type           _Z23gemm_half_q_half_kernelILi2ELi10ELb1ELb0ELi32EEvPK6__halfPKjS4_S2_PS0_iiiiPKtS7_iiiiiibS2_i,@function
        .size           _Z23gemm_half_q_half_kernelILi2ELi10ELb1ELb0ELi32EEvPK6__halfPKjS4_S2_PS0_iiiiPKtS7_iiiiiibS2_i,(.L_x_4802 - _Z23gemm_half_q_half_kernelILi2ELi10ELb1ELb0ELi32EEvPK6__halfPKjS4_S2_PS0_iiiiPKtS7_iiiiiibS2_i)
        .other          _Z23gemm_half_q_half_kernelILi2ELi10ELb1ELb0ELi32EEvPK6__halfPKjS4_S2_PS0_iiiiPKtS7_iiiiiibS2_i,@"STO_CUDA_ENTRY STV_DEFAULT"
_Z23gemm_half_q_half_kernelILi2ELi10ELb1ELb0ELi32EEvPK6__halfPKjS4_S2_PS0_iiiiPKtS7_iiiiiibS2_i:
.text._Z23gemm_half_q_half_kernelILi2ELi10ELb1ELb0ELi32EEvPK6__halfPKjS4_S2_PS0_iiiiPKtS7_iiiiiibS2_i:
        /* <DEDUP_REMOVED lines=8> */
[----:B0-----:R-:W-:Y:S02]  /*0080*/  IMAD R12, R6, R3, c[0x0][0x188] ;  /* 0x00006200060c7624 */ /* 0x001fe400078e0203 */
[----:B------:R-:W0:Y:S03]  /*0090*/  S2R R3, SR_CTAID.Z ;  /* 0x0000000000037919 */ /* 0x000e260000002700 */
[----:B------:R-:W-:-:S02]  /*00a0*/  ISETP.GE.AND P1, PT, R12, 0x1, PT ;  /* 0x000000010c00780c */ /* 0x000fc40003f26270 */
        /* <DEDUP_REMOVED lines=13> */
.L_x_3870:
[----:B-1----:R-:W1:Y:S01]  /*0180*/  S2R R8, SR_CTAID.X ;  /* 0x0000000000087919 */ /* 0x002e620000002500 */
[----:B------:R-:W-:Y:S01]  /*0190*/  PRMT R4, R4, 0x9910, RZ ;  /* 0x0000991004047816 */ /* 0x000fe200000000ff */
[----:B0-----:R-:W-:-:S03]  /*01a0*/  IMAD.SHL.U32 R54, R3, 0x20, RZ ;  /* 0x0000002003367824 */ /* 0x001fc600078e00ff */
[----:B------:R-:W-:Y:S02]  /*01b0*/  ISETP.NE.AND P0, PT, R4, RZ, PT ;  /* 0x000000ff0400720c */ /* 0x000fe40003f05270 */
[----:B------:R-:W-:-:S04]  /*01c0*/  IADD3 R55, R54, 0x20, RZ ;  /* 0x0000002036377810 */ /* 0x000fc80007ffe0ff */
[----:B------:R-:W-:-:S07]  /*01d0*/  IMNMX R55, R55, c[0x0][0x190], PT ;  /* 0x0000640037377a17 */ /* 0x000fce0003800200 */
[----:B------:R-:W-:Y:S05]  /*01e0*/  @!P0 EXIT ;  /* 0x000000000000894d */ /* 0x000fea0003800000 */
[----:B------:R-:W-:Y:S01]  /*01f0*/  IMAD.IADD R10, R54, 0x1, R5 ;  /* 0x00000001360a7824 */ /* 0x000fe200078e0205 */
[----:B------:R-:W-:Y:S01]  /*0200*/  BSSY B0, `(.L_x_3871) ;  /* 0x0000068000007945 */ /* 0x000fe20003800000 */
[----:B-1----:R-:W-:-:S03]  /*0210*/  IMAD.SHL.U32 R8, R8, 0x80, RZ ;  /* 0x0000008008087824 */ /* 0x002fc600078e00ff */
        /* <DEDUP_REMOVED lines=23> */
.L_x_3875:
        /* <DEDUP_REMOVED lines=17> */
.L_x_3874:
        /* <DEDUP_REMOVED lines=17> */
.L_x_3873:
        /* <DEDUP_REMOVED lines=13> */
.L_x_3877:
        /* <DEDUP_REMOVED lines=17> */
.L_x_3876:
        /* <DEDUP_REMOVED lines=15> */
.L_x_3872:
[----:B------:R-:W-:Y:S05]  /*0880*/  BSYNC B0 ;  /* 0x0000000000007941 */ /* 0x000fea0003800000 */
.L_x_3871:
        /* <DEDUP_REMOVED lines=11> */
[----:B------:R-:W-:-:S04]  /*0940*/  IMAD R8, R7, 0x2, R8 ;  /* 0x0000000207087824 */ /* 0x000fc800078e0208 */
[----:B------:R-:W-:Y:S02]  /*0950*/  IMAD R8, R5, 0x4, R8 ;  /* 0x0000000405087824 */ /* 0x000fe400078e0208 */
[----:B------:R-:W-:Y:S02]  /*0960*/  IMAD.MOV.U32 R5, RZ, RZ, RZ ;  /* 0x000000ffff057224 */ /* 0x000fe400078e00ff */
[----:B------:R-:W-:Y:S01]  /*0970*/  IMAD.WIDE R6, R8, R13, c[0x0][0x180] ;  /* 0x0000600008067625 */ /* 0x000fe200078e020d */
[----:B------:R-:W-:Y:S05]  /*0980*/  @!P2 BRA `(.L_x_3879) ;  /* 0x000000d00000a947 */ /* 0x000fea0003800000 */
[----:B------:R-:W-:Y:S02]  /*0990*/  PLOP3.LUT P0, PT, PT, PT, PT, 0x8, 0x0 ;  /* 0x000000000000781c */ /* 0x000fe40003f0e170 */
[----:B------:R-:W-:Y:S02]  /*09a0*/  IADD3 R16, R2, -0x3, RZ ;  /* 0xfffffffd02107810 */ /* 0x000fe40007ffe0ff */
.L_x_3880:
        /* <DEDUP_REMOVED lines=11> */
.L_x_3879:
        /* <DEDUP_REMOVED lines=10> */
.L_x_3878:
[----:B------:R-:W-:Y:S01]  /*0b00*/  BAR.SYNC.DEFER_BLOCKING 0x0 ;  /* 0x0000000000007b1d */ /* 0x000fe20000010000 */
[C---:B------:R-:W-:Y:S02]  /*0b10*/  ISETP.GT.AND P0, PT, R54.reuse, c[0x0][0x1a8], PT ;  /* 0x00006a0036007a0c */ /* 0x040fe40003f04270 */
[C---:B------:R-:W-:Y:S02]  /*0b20*/  ISETP.GT.AND P3, PT, R54.reuse, c[0x0][0x1b0], PT ;  /* 0x00006c0036007a0c */ /* 0x040fe40003f64270 */
[C---:B------:R-:W-:Y:S02]  /*0b30*/  ISETP.GT.AND P2, PT, R54.reuse, c[0x0][0x1ac], PT ;  /* 0x00006b0036007a0c */ /* 0x040fe40003f44270 */
[C---:B------:R-:W-:Y:S02]  /*0b40*/  IMNMX R5, R54.reuse, c[0x0][0x1a8], PT ;  /* 0x00006a0036057a17 */ /* 0x040fe40003800200 */
[----:B------:R-:W-:Y:S02]  /*0b50*/  ISETP.GT.AND P4, PT, R54, c[0x0][0x1b4], PT ;  /* 0x00006d0036007a0c */ /* 0x000fe40003f84270 */
[----:B-1----:R-:W-:-:S02]  /*0b60*/  SHF.R.S32.HI R6, RZ, 0x1f, R5 ;  /* 0x0000001fff067819 */ /* 0x002fc40000011405 */
        /* <DEDUP_REMOVED lines=58> */
.L_x_3882:
        /* <DEDUP_REMOVED lines=16> */
[--C-:B------:R-:W-:Y:S02]  /*1010*/  SHF.R.U32.HI R4, RZ, 0x8, R3.reuse ;  /* 0x00000008ff047819 */ /* 0x100fe40000011603 */
[----:B------:R-:W-:Y:S02]  /*1020*/  LOP3.LUT R6, R3, 0xf, RZ, 0xc0, !PT ;  /* 0x0000000f03067812 */ /* 0x000fe400078ec0ff */
        /* <DEDUP_REMOVED lines=23> */
.L_x_3881:
        /* <DEDUP_REMOVED lines=16> */
[----:B------:R-:W-:-:S04]  /*12a0*/  ISETP.LT.OR P0, PT, R12, 0x2, !P0 ;  /* 0x000000020c00780c */ /* 0x000fc80004701670 */
.L_x_3892:
[----:B------:R-:W-:Y:S02]  /*12b0*/  IMAD.MOV.U32 R20, RZ, RZ, R2 ;  /* 0x000000ffff147224 */ /* 0x000fe400078e0002 */
[----:B------:R-:W-:Y:S01]  /*12c0*/  IMAD.MOV.U32 R21, RZ, RZ, R7 ;  /* 0x000000ffff157224 */ /* 0x000fe200078e0007 */
[----:B------:R-:W-:Y:S06]  /*12d0*/  @!P1 BRA `(.L_x_3884) ;  /* 0x0000393000009947 */ /* 0x000fec0003800000 */
[----:B------:R-:W2:Y:S01]  /*12e0*/  LDG.E.128.CONSTANT R16, [R20.64] ;  /* 0x0000000614107981 */ /* 0x000ea2000c1e9d00 */
[----:B------:R-:W-:Y:S01]  /*12f0*/  PRMT R7, R0, 0x9910, RZ ;  /* 0x0000991000077816 */ /* 0x000fe200000000ff */
[----:B------:R-:W-:-:S03]  /*1300*/  IMAD.MOV.U32 R29, RZ, RZ, 0x4 ;  /* 0x00000004ff1d7424 */ /* 0x000fc600078e00ff */
[----:B------:R-:W-:Y:S01]  /*1310*/  ISETP.NE.AND P2, PT, R7, RZ, PT ;  /* 0x000000ff0700720c */ /* 0x000fe20003f45270 */
[----:B------:R-:W-:Y:S02]  /*1320*/  IMAD.MOV.U32 R2, RZ, RZ, 0x2c00 ;  /* 0x00002c00ff027424 */ /* 0x000fe400078e00ff */
[----:B------:R-:W-:-:S05]  /*1330*/  IMAD.WIDE R30, R29, c[0x0][0x18c], R20 ;  /* 0x000063001d1e7a25 */ /* 0x000fca00078e0214 */
[----:B------:R0:W5:Y:S02]  /*1340*/  LDG.E.128.CONSTANT R12, [R30.64] ;  /* 0x000000061e0c7981 */ /* 0x000164000c1e9d00 */
[----:B0-----:R-:W-:Y:S01]  /*1350*/  IMAD.WIDE R30, R29, c[0x0][0x18c], R30 ;  /* 0x000063001d1e7a25 */ /* 0x001fe200078e021e */
[C---:B--2---:R-:W-:Y:S02]  /*1360*/  LOP3.LUT R7, R16.reuse, 0xf000f, RZ, 0xc0, !PT ;  /* 0x000f000f10077812 */ /* 0x044fe400078ec0ff */
[----:B------:R-:W-:Y:S02]  /*1370*/  LOP3.LUT R27, R16, 0xf000f0, RZ, 0xc0, !PT ;  /* 0x00f000f0101b7812 */ /* 0x000fe400078ec0ff */
[----:B------:R-:W-:Y:S02]  /*1380*/  LOP3.LUT R32, R17, 0xf000f0, RZ, 0xc0, !PT ;  /* 0x00f000f011207812 */ /* 0x000fe400078ec0ff */
[----:B------:R-:W-:Y:S02]  /*1390*/  SHF.R.U32.HI R16, RZ, 0x8, R16 ;  /* 0x00000008ff107819 */ /* 0x000fe40000011610 */
[----:B------:R-:W-:-:S02]  /*13a0*/  SHF.R.U32.HI R34, RZ, 0x8, R17 ;  /* 0x00000008ff227819 */ /* 0x000fc40000011611 */
[----:B------:R-:W-:Y:S02]  /*13b0*/  SHF.R.U32.HI R38, RZ, 0x8, R18 ;  /* 0x00000008ff267819 */ /* 0x000fe40000011612 */
[C---:B------:R-:W-:Y:S02]  /*13c0*/  LOP3.LUT R35, R18.reuse, 0xf000f, RZ, 0xc0, !PT ;  /* 0x000f000f12237812 */ /* 0x040fe400078ec0ff */
[----:B------:R-:W-:Y:S02]  /*13d0*/  LOP3.LUT R36, R18, 0xf000f0, RZ, 0xc0, !PT ;  /* 0x00f000f012247812 */ /* 0x000fe400078ec0ff */
[C---:B------:R-:W-:Y:S02]  /*13e0*/  LOP3.LUT R40, R19.reuse, 0xf000f, RZ, 0xc0, !PT ;  /* 0x000f000f13287812 */ /* 0x040fe400078ec0ff */
        /* <DEDUP_REMOVED lines=74> */
[----:B------:R-:W-:Y:S01]  /*1890*/  FFMA.FTZ R51, R16, R48, R51 ;  /* 0x0000003010337223 */ /* 0x000fe20000010033 */
[----:B------:R-:W-:Y:S01]  /*18a0*/  HADD2.F32 R50, -RZ, R36.H1_H1 ;  /* 0x30000024ff327230 */ /* 0x000fe20000004100 */
[----:B------:R-:W-:-:S02]  /*18b0*/  FFMA.FTZ R48, R28, R17, R32 ;  /* 0x000000111c307223 */ /* 0x000fc40000010020 */
[----:B------:R-:W-:Y:S01]  /*18c0*/  FFMA.FTZ R53, R16, R33, R53 ;  /* 0x0000002110357223 */ /* 0x000fe20000010035 */
[----:B------:R-:W-:Y:S01]  /*18d0*/  HADD2.F32 R16, -RZ, R40.H1_H1 ;  /* 0x30000028ff107230 */ /* 0x000fe20000004100 */
[C---:B------:R-:W-:Y:S01]  /*18e0*/  FFMA.FTZ R32, R17.reuse, R52, R49 ;  /* 0x0000003411207223 */ /* 0x040fe20000010031 */
[----:B------:R-:W-:Y:S01]  /*18f0*/  HADD2.F32 R49, -RZ, R41.H0_H0 ;  /* 0x20000029ff317230 */ /* 0x000fe20000004100 */
[C---:B------:R-:W-:Y:S01]  /*1900*/  FFMA.FTZ R28, R17.reuse, R50, R51 ;  /* 0x00000032111c7223 */ /* 0x040fe20000010033 */
[--C-:B-1----:R-:W-:Y:S01]  /*1910*/  HADD2.F32 R33, -RZ, R18.reuse.H0_H0 ;  /* 0x20000012ff217230 */ /* 0x102fe20000004100 */
[----:B------:R-:W-:Y:S01]  /*1920*/  FFMA.FTZ R52, R17, R16, R53 ;  /* 0x0000001011347223 */ /* 0x000fe20000010035 */
[----:B------:R-:W-:Y:S02]  /*1930*/  HADD2.F32 R50, -RZ, R45.H0_H0 ;  /* 0x2000002dff327230 */ /* 0x000fe40000004100 */
        /* <DEDUP_REMOVED lines=45> */
.L_x_3885:
[----:B------:R0:W5:Y:S01]  /*1c10*/  LDG.E.128.CONSTANT R16, [R30.64] ;  /* 0x000000061e107981 */ /* 0x000162000c1e9d00 */
[----:B------:R-:W-:Y:S01]  /*1c20*/  IMAD.WIDE R28, R29, c[0x0][0x18c], R30 ;  /* 0x000063001d1c7a25 */ /* 0x000fe200078e021e */
[----:B------:R-:W-:Y:S06]  /*1c30*/  @P0 BRA `(.L_x_3886) ;  /* 0x0000056000000947 */ /* 0x000fec0003800000 */
[----:B0-----:R-:W0:Y:S01]  /*1c40*/  LDS.64 R30, [UR4+0x40] ;  /* 0x00004004ff1e7984 */ /* 0x001e220008000a00 */
[----:B------:R-:W-:Y:S02]  /*1c50*/  HADD2.F32 R50, -RZ, R27.H0_H0 ;  /* 0x2000001bff327230 */ /* 0x000fe40000004100 */
[----:B------:R-:W-:Y:S01]  /*1c60*/  HADD2.F32 R56, -RZ, R35.H0_H0 ;  /* 0x20000023ff387230 */ /* 0x000fe20000004100 */
[----:B------:R-:W1:Y:S01]  /*1c70*/  LDS.64 R32, [UR4+0x48] ;  /* 0x00004804ff207984 */ /* 0x000e620008000a00 */
[----:B------:R-:W-:Y:S02]  /*1c80*/  HADD2.F32 R52, -RZ, R27.H1_H1 ;  /* 0x3000001bff347230 */ /* 0x000fe40000004100 */
[----:B------:R-:W-:-:S02]  /*1c90*/  HADD2.F32 R35, -RZ, R35.H1_H1 ;  /* 0x30000023ff237230 */ /* 0x000fc40000004100 */
[----:B------:R-:W-:Y:S02]  /*1ca0*/  HADD2.F32 R58, -RZ, R37.H0_H0 ;  /* 0x20000025ff3a7230 */ /* 0x000fe40000004100 */
[--C-:B------:R-:W-:Y:S02]  /*1cb0*/  HADD2.F32 R60, -RZ, R39.reuse.H0_H0 ;  /* 0x20000027ff3c7230 */ /* 0x100fe40000004100 */
        /* <DEDUP_REMOVED lines=9> */
[-C--:B------:R-:W-:Y:S01]  /*1d50*/  FFMA.FTZ R35, R35, R48.reuse, R50 ;  /* 0x0000003023237223 */ /* 0x080fe20000010032 */
[----:B------:R-:W-:Y:S01]  /*1d60*/  HADD2.F32 R50, -RZ, R36.H0_H0 ;  /* 0x20000024ff327230 */ /* 0x000fe20000004100 */
[-C--:B------:R-:W-:Y:S01]  /*1d70*/  FFMA.FTZ R27, R58, R49.reuse, RZ ;  /* 0x000000313a1b7223 */ /* 0x080fe200000100ff */
[----:B------:R-:W-:Y:S01]  /*1d80*/  HADD2.F32 R37, -RZ, R34.H0_H0 ;  /* 0x20000022ff257230 */ /* 0x000fe20000004100 */
[----:B------:R-:W-:Y:S01]  /*1d90*/  FFMA.FTZ R49, R60, R49, RZ ;  /* 0x000000313c317223 */ /* 0x000fe200000100ff */
        /* <DEDUP_REMOVED lines=30> */
[----:B------:R-:W-:Y:S01]  /*1f80*/  HADD2.F32 R31, -RZ, R42.H0_H0 ;  /* 0x2000002aff1f7230 */ /* 0x000fe20000004100 */
[-C--:B------:R-:W-:Y:S01]  /*1f90*/  FFMA.FTZ R34, R43, R32.reuse, R37 ;  /* 0x000000202b227223 */ /* 0x080fe20000010025 */
[----:B------:R-:W-:Y:S02]  /*1fa0*/  HADD2.F32 R36, -RZ, R45.H1_H1 ;  /* 0x3000002dff247230 */ /* 0x000fe40000004100 */
        /* <DEDUP_REMOVED lines=13> */
[----:B------:R-:W-:Y:S02]  /*2080*/  HADD2.F32 R46, -RZ, R46.H1_H1 ;  /* 0x3000002eff2e7230 */ /* 0x000fe40000004100 */
        /* <DEDUP_REMOVED lines=17> */
.L_x_3886:
[C---:B-----5:R-:W-:Y:S02]  /*21a0*/  LOP3.LUT R7, R12.reuse, 0xf000f, RZ, 0xc0, !PT ;  /* 0x000f000f0c077812 */ /* 0x060fe400078ec0ff */
[----:B------:R-:W-:Y:S02]  /*21b0*/  LOP3.LUT R27, R12, 0xf000f0, RZ, 0xc0, !PT ;  /* 0x00f000f00c1b7812 */ /* 0x000fe400078ec0ff */
[----:B------:R-:W-:Y:S02]  /*21c0*/  LOP3.LUT R33, R14, 0xf000f, RZ, 0xc0, !PT ;  /* 0x000f000f0e217812 */ /* 0x000fe400078ec0ff */
[----:B------:R-:W-:Y:S02]  /*21d0*/  SHF.R.U32.HI R12, RZ, 0x8, R12 ;  /* 0x00000008ff0c7819 */ /* 0x000fe4000001160c */
[----:B------:R-:W-:Y:S02]  /*21e0*/  SHF.R.U32.HI R32, RZ, 0x8, R13 ;  /* 0x00000008ff207819 */ /* 0x000fe4000001160d */
[----:B------:R-:W-:-:S02]  /*21f0*/  SHF.R.U32.HI R36, RZ, 0x8, R14 ;  /* 0x00000008ff247819 */ /* 0x000fc4000001160e */
[----:B------:R-:W-:Y:S02]  /*2200*/  LOP3.LUT R34, R14, 0xf000f0, RZ, 0xc0, !PT ;  /* 0x00f000f00e227812 */ /* 0x000fe400078ec0ff */
[C---:B------:R-:W-:Y:S02]  /*2210*/  LOP3.LUT R38, R15.reuse, 0xf000f, RZ, 0xc0, !PT ;  /* 0x000f000f0f267812 */ /* 0x040fe400078ec0ff */
[----:B------:R-:W-:Y:S02]  /*2220*/  LOP3.LUT R39, R15, 0xf000f0, RZ, 0xc0, !PT ;  /* 0x00f000f00f277812 */ /* 0x000fe400078ec0ff */
[C---:B0-----:R-:W-:Y:S02]  /*2230*/  LOP3.LUT R30, R13.reuse, 0xf000f, RZ, 0xc0, !PT ;  /* 0x000f000f0d1e7812 */ /* 0x041fe400078ec0ff */
        /* <DEDUP_REMOVED lines=59> */
[----:B------:R-:W-:Y:S01]  /*25f0*/  FFMA.FTZ R31, R47, R30, R31 ;  /* 0x0000001e2f1f7223 */ /* 0x000fe2000001001f */
[----:B------:R-:W-:Y:S01]  /*2600*/  HADD2.F32 R47, -RZ, R34.H0_H0 ;  /* 0x20000022ff2f7230 */ /* 0x000fe20000004100 */
[----:B------:R-:W-:Y:S01]  /*2610*/  FFMA.FTZ R50, R46, R57, RZ ;  /* 0x000000392e327223 */ /* 0x000fe200000100ff */
[----:B------:R-:W-:Y:S01]  /*2620*/  HADD2.F32 R57, -RZ, R37.H1_H1 ;  /* 0x30000025ff397230 */ /* 0x000fe20000004100 */
[C---:B------:R-:W-:Y:S01]  /*2630*/  FFMA.FTZ R49, R30.reuse, R51, R49 ;  /* 0x000000331e317223 */ /* 0x040fe20000010031 */
        /* <DEDUP_REMOVED lines=16> */
[----:B------:R-:W-:Y:S01]  /*2740*/  HADD2.F32 R46, -RZ, R39.H0_H0 ;  /* 0x20000027ff2e7230 */ /* 0x000fe20000004100 */
[----:B------:R-:W-:Y:S01]  /*2750*/  FFMA.FTZ R47, R13, R48, R53 ;  /* 0x000000300d2f7223 */ /* 0x000fe20000010035 */
[----:B------:R-:W-:-:S02]  /*2760*/  HADD2.F32 R12, -RZ, R38.H1_H1 ;  /* 0x30000026ff0c7230 */ /* 0x000fc40000004100 */
        /* <DEDUP_REMOVED lines=46> */
.L_x_3887:
[----:B------:R0:W5:Y:S01]  /*2a50*/  LDG.E.128.CONSTANT R12, [R28.64] ;  /* 0x000000061c0c7981 */ /* 0x000162000c1e9d00 */
[----:B------:R-:W-:Y:S01]  /*2a60*/  LOP3.LUT R46, R16, 0xf000f, RZ, 0xc0, !PT ;  /* 0x000f000f102e7812 */ /* 0x000fe200078ec0ff */
[----:B------:R-:W-:Y:S06]  /*2a70*/  @P0 BRA `(.L_x_3888) ;  /* 0x0000056000000947 */ /* 0x000fec0003800000 */
[----:B0-----:R-:W0:Y:S01]  /*2a80*/  LDS.64 R28, [UR4+0x50] ;  /* 0x00005004ff1c7984 */ /* 0x001e220008000a00 */
[----:B------:R-:W-:Y:S02]  /*2a90*/  HADD2.F32 R49, -RZ, R27.H0_H0 ;  /* 0x2000001bff317230 */ /* 0x000fe40000004100 */
[----:B------:R-:W-:Y:S01]  /*2aa0*/  HADD2.F32 R51, -RZ, R33.H0_H0 ;  /* 0x20000021ff337230 */ /* 0x000fe20000004100 */
[----:B------:R-:W1:Y:S01]  /*2ab0*/  LDS.64 R30, [UR4+0x58] ;  /* 0x00005804ff1e7984 */ /* 0x000e620008000a00 */
[----:B------:R-:W-:Y:S02]  /*2ac0*/  HADD2.F32 R27, -RZ, R27.H1_H1 ;  /* 0x3000001bff1b7230 */ /* 0x000fe40000004100 */
[----:B------:R-:W-:-:S02]  /*2ad0*/  HADD2.F32 R53, -RZ, R35.H0_H0 ;  /* 0x20000023ff357230 */ /* 0x000fc40000004100 */
[----:B------:R-:W-:Y:S02]  /*2ae0*/  HADD2.F32 R57, -RZ, R37.H0_H0 ;  /* 0x20000025ff397230 */ /* 0x000fe40000004100 */
        /* <DEDUP_REMOVED lines=79> */
.L_x_3888:
[----:B------:R-:W-:Y:S02]  /*2fe0*/  LOP3.LUT R7, R16, 0xf000f0, RZ, 0xc0, !PT ;  /* 0x00f000f010077812 */ /* 0x000fe400078ec0ff */
[----:B0-----:R-:W-:Y:S02]  /*2ff0*/  LOP3.LUT R28, R17, 0xf000f0, RZ, 0xc0, !PT ;  /* 0x00f000f0111c7812 */ /* 0x001fe400078ec0ff */
[----:B------:R-:W-:Y:S02]  /*3000*/  SHF.R.U32.HI R29, RZ, 0x8, R17 ;  /* 0x00000008ff1d7819 */ /* 0x000fe40000011611 */
[----:B------:R-:W-:Y:S02]  /*3010*/  SHF.R.U32.HI R16, RZ, 0x8, R16 ;  /* 0x00000008ff107819 */ /* 0x000fe40000011610 */
[----:B------:R-:W-:Y:S02]  /*3020*/  SHF.R.U32.HI R32, RZ, 0x8, R18 ;  /* 0x00000008ff207819 */ /* 0x000fe40000011612 */
[----:B------:R-:W-:-:S02]  /*3030*/  SHF.R.U32.HI R35, RZ, 0x8, R19 ;  /* 0x00000008ff237819 */ /* 0x000fc40000011613 */
[C---:B------:R-:W-:Y:S02]  /*3040*/  LOP3.LUT R30, R18.reuse, 0xf000f, RZ, 0xc0, !PT ;  /* 0x000f000f121e7812 */ /* 0x040fe400078ec0ff */
[----:B------:R-:W-:Y:S02]  /*3050*/  LOP3.LUT R31, R18, 0xf000f0, RZ, 0xc0, !PT ;  /* 0x00f000f0121f7812 */ /* 0x000fe400078ec0ff */
[----:B------:R-:W-:Y:S02]  /*3060*/  LOP3.LUT R27, R17, 0xf000f, RZ, 0xc0, !PT ;  /* 0x000f000f111b7812 */ /* 0x000fe400078ec0ff */
[C---:B------:R-:W-:Y:S02]  /*3070*/  LOP3.LUT R33, R19.reuse, 0xf000f, RZ, 0xc0, !PT ;  /* 0x000f000f13217812 */ /* 0x040fe400078ec0ff */
[----:B------:R-:W-:Y:S02]  /*3080*/  LOP3.LUT R34, R19, 0xf000f0, RZ, 0xc0, !PT ;  /* 0x00f000f013227812 */ /* 0x000fe400078ec0ff */
[----:B------:R-:W-:-:S02]  /*3090*/  LOP3.LUT R41, R28, 0x64006400, RZ, 0xfc, !PT ;  /* 0x640064001c297812 */ /* 0x000fc400078efcff */
[C---:B------:R-:W-:Y:S02]  /*30a0*/  LOP3.LUT R18, R29.reuse, 0xf000f, RZ, 0xc0, !PT ;  /* 0x000f000f1d127812 */ /* 0x040fe400078ec0ff */
        /* <DEDUP_REMOVED lines=35> */
[C---:B-----5:R-:W-:Y:S01]  /*32e0*/  LOP3.LUT R7, R12.reuse, 0xf000f, RZ, 0xc0, !PT ;  /* 0x000f000f0c077812 */ /* 0x060fe200078ec0ff */
[----:B------:R-:W-:Y:S01]  /*32f0*/  HADD2 R35, R19, -1032, -1032 ;  /* 0xe408e40813237430 */ /* 0x000fe20000000000 */
[----:B------:R-:W-:Y:S01]  /*3300*/  LOP3.LUT R27, R12, 0xf000f0, RZ, 0xc0, !PT ;  /* 0x00f000f00c1b7812 */ /* 0x000fe200078ec0ff */
[----:B------:R-:W-:-:S02]  /*3310*/  HFMA2 R29, R45, R2.H0_H0, -72, -72 ;  /* 0xd480d4802d1d7431 */ /* 0x000fc40000040002 */
        /* <DEDUP_REMOVED lines=88> */
.L_x_3889:
        /* <DEDUP_REMOVED lines=31> */
[----:B------:R-:W-:-:S02]  /*3a90*/  FFMA.FTZ R36, R36, R16, R47 ;  /* 0x0000001024247223 */ /* 0x000fc4000001002f */
[-C--:B------:R-:W-:Y:S02]  /*3aa0*/  FFMA.FTZ R38, R38, R16.reuse, R49 ;  /* 0x0000001026267223 */ /* 0x080fe40000010031 */
        /* <DEDUP_REMOVED lines=54> */
.L_x_3890:
        /* <DEDUP_REMOVED lines=87> */
[--C-:B-1----:R-:W-:Y:S01]  /*4380*/  HADD2.F32 R39, -RZ, R14.reuse.H0_H0 ;  /* 0x2000000eff277230 */ /* 0x102fe20000004100 */
        /* <DEDUP_REMOVED lines=49> */
.L_x_3891:
        /* <DEDUP_REMOVED lines=21> */
[-C--:B------:R-:W-:Y:S01]  /*47f0*/  FFMA.FTZ R7, R42, R38.reuse, R7 ;  /* 0x000000262a077223 */ /* 0x080fe20000010007 */
[----:B------:R-:W-:Y:S01]  /*4800*/  HADD2.F32 R17, -RZ, R17.H1_H1 ;  /* 0x30000011ff117230 */ /* 0x000fe20000004100 */
[----:B------:R-:W-:Y:S01]  /*4810*/  FFMA.FTZ R37, R48, R37, RZ ;  /* 0x0000002530257223 */ /* 0x000fe200000100ff */
[----:B------:R-:W-:Y:S01]  /*4820*/  HADD2.F32 R29, -RZ, R29.H1_H1 ;  /* 0x3000001dff1d7230 */ /* 0x000fe20000004100 */
[----:B------:R-:W-:Y:S01]  /*4830*/  FFMA.FTZ R41, R40, R38, R41 ;  /* 0x0000002628297223 */ /* 0x000fe20000010029 */
[--C-:B------:R-:W-:Y:S01]  /*4840*/  HADD2.F32 R40, -RZ, R28.reuse.H0_H0 ;  /* 0x2000001cff287230 */ /* 0x100fe20000004100 */
[----:B------:R-:W-:Y:S01]  /*4850*/  FFMA.FTZ R30, R30, R12, R7 ;  /* 0x0000000c1e1e7223 */ /* 0x000fe20000010007 */
[--C-:B------:R-:W-:Y:S01]  /*4860*/  HADD2.F32 R7, -RZ, R27.reuse.H0_H0 ;  /* 0x2000001bff077230 */ /* 0x100fe20000004100 */
[----:B------:R-:W-:Y:S01]  /*4870*/  FFMA.FTZ R37, R33, R38, R37 ;  /* 0x0000002621257223 */ /* 0x000fe20000010025 */
[----:B------:R-:W-:Y:S01]  /*4880*/  HADD2.F32 R28, -RZ, R28.H1_H1 ;  /* 0x3000001cff1c7230 */ /* 0x000fe20000004100 */
        /* <DEDUP_REMOVED lines=56> */
.L_x_3884:
[----:B------:R-:W-:Y:S01]  /*4c10*/  IADD3 R54, R54, 0x20, RZ ;  /* 0x0000002036367810 */ /* 0x000fe20007ffe0ff */
[----:B------:R-:W-:Y:S01]  /*4c20*/  IMAD.MOV.U32 R7, RZ, RZ, c[0x0][0x18c] ;  /* 0x00006300ff077624 */ /* 0x000fe200078e00ff */
[----:B------:R-:W-:Y:S02]  /*4c30*/  UIADD3 UR4, UR4, 0x40, URZ ;  /* 0x0000004004047890 */ /* 0x000fe4000fffe03f */
[C---:B------:R-:W-:Y:S01]  /*4c40*/  ISETP.GE.AND P2, PT, R54.reuse, c[0x0][0x1b4], PT ;  /* 0x00006d0036007a0c */ /* 0x040fe20003f46270 */
[----:B------:R-:W-:Y:S01]  /*4c50*/  IMAD.WIDE R20, R7, 0x10, R20 ;  /* 0x0000001007147825 */ /* 0x000fe200078e0214 */
[----:B------:R-:W-:-:S03]  /*4c60*/  ISETP.LT.AND P3, PT, R54, R55, PT ;  /* 0x000000373600720c */ /* 0x000fc60003f61270 */
[----:B------:R-:W-:Y:S02]  /*4c70*/  IMAD.MOV.U32 R2, RZ, RZ, R20 ;  /* 0x000000ffff027224 */ /* 0x000fe400078e0014 */
[----:B------:R-:W-:-:S08]  /*4c80*/  IMAD.MOV.U32 R7, RZ, RZ, R21 ;  /* 0x000000ffff077224 */ /* 0x000fd000078e0015 */
[----:B------:R-:W-:Y:S05]  /*4c90*/  @!P2 BRA P3, `(.L_x_3892) ;  /* 0xffffc6100000a947 */ /* 0x000fea000183ffff */
.L_x_3883:
        /* <DEDUP_REMOVED lines=12> */
.L_x_3896:
[----:B------:R-:W-:Y:S05]  /*4d60*/  @!P1 BRA `(.L_x_3894) ;  /* 0x00000c6000009947 */ /* 0x000fea0003800000 */
[----:B------:R-:W-:Y:S02]  /*4d70*/  IMAD.MOV.U32 R14, RZ, RZ, R2 ;  /* 0x000000ffff0e7224 */ /* 0x000fe400078e0002 */
[----:B------:R-:W-:-:S05]  /*4d80*/  IMAD.MOV.U32 R15, RZ, RZ, R7 ;  /* 0x000000ffff0f7224 */ /* 0x000fca00078e0007 */
[----:B------:R-:W2:Y:S01]  /*4d90*/  LDG.E.128.CONSTANT R16, [R14.64] ;  /* 0x000000060e107981 */ /* 0x000ea2000c1e9d00 */
[----:B------:R-:W-:Y:S01]  /*4da0*/  PRMT R20, R0, 0x9910, RZ ;  /* 0x0000991000147816 */ /* 0x000fe200000000ff */
[----:B------:R-:W-:Y:S02]  /*4db0*/  IMAD.MOV.U32 R29, RZ, RZ, 0x3400 ;  /* 0x00003400ff1d7424 */ /* 0x000fe400078e00ff */
[----:B------:R-:W-:Y:S01]  /*4dc0*/  IMAD.MOV.U32 R37, RZ, RZ, 0x2c00 ;  /* 0x00002c00ff257424 */ /* 0x000fe200078e00ff */
[----:B------:R-:W-:Y:S01]  /*4dd0*/  ISETP.NE.AND P2, PT, R20, RZ, PT ;  /* 0x000000ff1400720c */ /* 0x000fe20003f45270 */
[----:B------:R-:W-:Y:S01]  /*4de0*/  IMAD.MOV.U32 R45, RZ, RZ, 0x2400 ;  /* 0x00002400ff2d7424 */ /* 0x000fe200078e00ff */
[C---:B--2---:R-:W-:Y:S02]  /*4df0*/  LOP3.LUT R24, R16.reuse, 0xc000c, RZ, 0xc0, !PT ;  /* 0x000c000c10187812 */ /* 0x044fe400078ec0ff */
[----:B------:R-:W-:Y:S02]  /*4e00*/  SHF.R.U32.HI R20, RZ, 0x8, R16 ;  /* 0x00000008ff147819 */ /* 0x000fe40000011610 */
[----:B------:R-:W-:-:S02]  /*4e10*/  LOP3.LUT R31, R16, 0x300030, RZ, 0xc0, !PT ;  /* 0x00300030101f7812 */ /* 0x000fc400078ec0ff */
[C---:B------:R-:W-:Y:S02]  /*4e20*/  LOP3.LUT R38, R16.reuse, 0xc000c0, RZ, 0xc0, !PT ;  /* 0x00c000c010267812 */ /* 0x040fe400078ec0ff */
[----:B------:R-:W-:Y:S02]  /*4e30*/  LOP3.LUT R21, R16, 0x30003, RZ, 0xc0, !PT ;  /* 0x0003000310157812 */ /* 0x000fe400078ec0ff */
[----:B------:R-:W-:Y:S02]  /*4e40*/  LOP3.LUT R15, R17, 0xc000c, RZ, 0xc0, !PT ;  /* 0x000c000c110f7812 */ /* 0x000fe400078ec0ff */
[----:B------:R-:W-:Y:S02]  /*4e50*/  LOP3.LUT R25, R18, 0xc000c, RZ, 0xc0, !PT ;  /* 0x000c000c12197812 */ /* 0x000fe400078ec0ff */
[----:B------:R-:W-:Y:S02]  /*4e60*/  SHF.R.U32.HI R16, RZ, 0x8, R17 ;  /* 0x00000008ff107819 */ /* 0x000fe40000011611 */
[----:B------:R-:W-:-:S02]  /*4e70*/  SHF.R.U32.HI R22, RZ, 0x8, R18 ;  /* 0x00000008ff167819 */ /* 0x000fc40000011612 */
[C---:B------:R-:W-:Y:S02]  /*4e80*/  LOP3.LUT R32, R18.reuse, 0x300030, RZ, 0xc0, !PT ;  /* 0x0030003012207812 */ /* 0x040fe400078ec0ff */
        /* <DEDUP_REMOVED lines=135> */
.L_x_3895:
        /* <DEDUP_REMOVED lines=45> */
.L_x_3894:
[----:B------:R-:W-:Y:S01]  /*59d0*/  IADD3 R54, R54, 0x10, RZ ;  /* 0x0000001036367810 */ /* 0x000fe20007ffe0ff */
[----:B------:R-:W-:Y:S01]  /*59e0*/  UIADD3 UR4, UR4, 0x20, URZ ;  /* 0x0000002004047890 */ /* 0x000fe2000fffe03f */
[----:B------:R-:W-:Y:S02]  /*59f0*/  LEA R2, P3, R13, R2, 0x2 ;  /* 0x000000020d027211 */ /* 0x000fe400078610ff */
[C---:B------:R-:W-:Y:S02]  /*5a00*/  ISETP.GE.AND P2, PT, R54.reuse, c[0x0][0x1bc], PT ;  /* 0x00006f0036007a0c */ /* 0x040fe40003f46270 */
[----:B------:R-:W-:Y:S01]  /*5a10*/  ISETP.LT.AND P4, PT, R54, R55, PT ;  /* 0x000000373600720c */ /* 0x000fe20003f81270 */
[----:B------:R-:W-:-:S12]  /*5a20*/  IMAD.X R7, R7, 0x1, R12, P3 ;  /* 0x0000000107077824 */ /* 0x000fd800018e060c */
[----:B------:R-:W-:Y:S05]  /*5a30*/  @!P2 BRA P4, `(.L_x_3896) ;  /* 0xfffff3200000a947 */ /* 0x000fea000203ffff */
.L_x_3893:
        /* <DEDUP_REMOVED lines=18> */
.L_x_3900:
[----:B------:R-:W0:Y:S02]  /*5b60*/  LDS R6, [R4] ;  /* 0x0000000004067984 */ /* 0x000e240000000800 */
[----:B0-----:R-:W-:-:S06]  /*5b70*/  HADD2 R7, R6, R8 ;  /* 0x0000000806077230 */ /* 0x001fcc0000000000 */
[----:B------:R-:W0:Y:S02]  /*5b80*/  ATOMS.CAST.SPIN R7, [R4], R6, R7 ;  /* 0x000000060407738d */ /* 0x000e240001800007 */
[----:B0-----:R-:W-:-:S13]  /*5b90*/  ISETP.EQ.U32.AND P0, PT, R7, 0x1, PT ;  /* 0x000000010700780c */ /* 0x001fda0003f02070 */
[----:B------:R-:W-:Y:S05]  /*5ba0*/  @!P0 BRA `(.L_x_3900) ;  /* 0xffffffb000008947 */ /* 0x000fea000383ffff */
[----:B------:R-:W-:Y:S05]  /*5bb0*/  BRA `(.L_x_3898) ;  /* 0x0000003000007947 */ /* 0x000fea0003800000 */
.L_x_3899:
[----:B------:R-:W2:Y:S02]  /*5bc0*/  LD.E R4, [R2.64] ;  /* 0x0000000602047980 */ /* 0x000ea4000c101900 */
[----:B--2---:R-:W-:-:S05]  /*5bd0*/  IMAD.IADD R7, R8, 0x1, R4 ;  /* 0x0000000108077824 */ /* 0x004fca00078e0204 */
[----:B------:R0:W-:Y:S02]  /*5be0*/  ST.E [R2.64], R7 ;  /* 0x0000000702007985 */ /* 0x0001e4000c101906 */
.L_x_3898:
[----:B------:R-:W-:Y:S05]  /*5bf0*/  BSYNC B0 ;  /* 0x0000000000007941 */ /* 0x000fea0003800000 */
.L_x_3897:
[----:B------:R-:W2:Y:S01]  /*5c00*/  ATOM.E.ADD.F16x2.RN.STRONG.GPU P0, RZ, [R2.64+0x4], R9 ;  /* 0x0000040902ff798a */ /* 0x000ea2000810e9c6 */
[----:B------:R-:W-:Y:S01]  /*5c10*/  BSSY B0, `(.L_x_3901) ;  /* 0x000000f000007945 */ /* 0x000fe20003800000 */
[----:B--2---:R-:W-:Y:S05]  /*5c20*/  @P0 BRA `(.L_x_3902) ;  /* 0x000000d000000947 */ /* 0x004fea0003800000 */
[----:B------:R-:W1:Y:S02]  /*5c30*/  QSPC.E.S P0, RZ, [R2+0x4] ;  /* 0x0000040002ff73aa */ /* 0x000e640000000500 */
[----:B-1----:R-:W-:Y:S05]  /*5c40*/  @!P0 BRA `(.L_x_3903) ;  /* 0x0000008000008947 */ /* 0x002fea0003800000 */
[----:B0-----:R-:W-:-:S04]  /*5c50*/  IADD3 R2, R2, 0x4, RZ ;  /* 0x0000000402027810 */ /* 0x001fc80007ffe0ff */
[----:B------:R-:W-:-:S05]  /*5c60*/  LOP3.LUT R2, R2, 0xffffff, RZ, 0xc0, !PT ;  /* 0x00ffffff02027812 */ /* 0x000fca00078ec0ff */
.L_x_3904:
[----:B------:R-:W0:Y:S02]  /*5c70*/  LDS R6, [R2] ;  /* 0x0000000002067984 */ /* 0x000e240000000800 */
[----:B0-----:R-:W-:-:S10]  /*5c80*/  HFMA2.MMA R7, R6, 1, 1, R9 ;  /* 0x3c003c0006077835 */ /* 0x001fd40000000009 */
[----:B------:R-:W0:Y:S02]  /*5c90*/  ATOMS.CAST.SPIN R7, [R2], R6, R7 ;  /* 0x000000060207738d */ /* 0x000e240001800007 */
[----:B0-----:R-:W-:-:S13]  /*5ca0*/  ISETP.EQ.U32.AND P0, PT, R7, 0x1, PT ;  /* 0x000000010700780c */ /* 0x001fda0003f02070 */
[----:B------:R-:W-:Y:S05]  /*5cb0*/  @!P0 BRA `(.L_x_3904) ;  /* 0xffffffb000008947 */ /* 0x000fea000383ffff */
[----:B------:R-:W-:Y:S05]  /*5cc0*/  BRA `(.L_x_3902) ;  /* 0x0000003000007947 */ /* 0x000fea0003800000 */
.L_x_3903:
[----:B------:R-:W2:Y:S02]  /*5cd0*/  LD.E R4, [R2.64+0x4] ;  /* 0x0000040602047980 */ /* 0x000ea4000c101900 */
[----:B0-2---:R-:W-:-:S05]  /*5ce0*/  IMAD.IADD R7, R9, 0x1, R4 ;  /* 0x0000000109077824 */ /* 0x005fca00078e0204 */
[----:B------:R0:W-:Y:S02]  /*5cf0*/  ST.E [R2.64+0x4], R7 ;  /* 0x0000040702007985 */ /* 0x0001e4000c101906 */
.L_x_3902:
[----:B------:R-:W-:Y:S05]  /*5d00*/  BSYNC B0 ;  /* 0x0000000000007941 */ /* 0x000fea0003800000 */
.L_x_3901:
        /* <DEDUP_REMOVED lines=10> */
.L_x_3908:
[----:B------:R-:W0:Y:S02]  /*5db0*/  LDS R4, [R0] ;  /* 0x0000000000047984 */ /* 0x000e240000000800 */
[----:B0-----:R-:W-:-:S06]  /*5dc0*/  HADD2 R5, R4, R10 ;  /* 0x0000000a04057230 */ /* 0x001fcc0000000000 */
[----:B------:R-:W0:Y:S02]  /*5dd0*/  ATOMS.CAST.SPIN R5, [R0], R4, R5 ;  /* 0x000000040005738d */ /* 0x000e240001800005 */
[----:B0-----:R-:W-:-:S13]  /*5de0*/  ISETP.EQ.U32.AND P0, PT, R5, 0x1, PT ;  /* 0x000000010500780c */ /* 0x001fda0003f02070 */
[----:B------:R-:W-:Y:S05]  /*5df0*/  @!P0 BRA `(.L_x_3908) ;  /* 0xffffffb000008947 */ /* 0x000fea000383ffff */
[----:B------:R-:W-:Y:S05]  /*5e00*/  BRA `(.L_x_3906) ;  /* 0x0000003000007947 */ /* 0x000fea0003800000 */
.L_x_3907:
[----:B------:R-:W2:Y:S02]  /*5e10*/  LD.E R0, [R2.64] ;  /* 0x0000000602007980 */ /* 0x000ea4000c101900 */
[----:B--2---:R-:W-:-:S05]  /*5e20*/  IMAD.IADD R5, R10, 0x1, R0 ;  /* 0x000000010a057824 */ /* 0x004fca00078e0200 */
[----:B------:R0:W-:Y:S02]  /*5e30*/  ST.E [R2.64], R5 ;  /* 0x0000000502007985 */ /* 0x0001e4000c101906 */
.L_x_3906:
[----:B------:R-:W-:Y:S05]  /*5e40*/  BSYNC B0 ;  /* 0x0000000000007941 */ /* 0x000fea0003800000 */
.L_x_3905:
[----:B------:R-:W2:Y:S02]  /*5e50*/  ATOM.E.ADD.F16x2.RN.STRONG.GPU P0, RZ, [R2.64+0x4], R11 ;  /* 0x0000040b02ff798a */ /* 0x000ea4000810e9c6 */
[----:B--2---:R-:W-:Y:S05]  /*5e60*/  @P0 EXIT ;  /* 0x000000000000094d */ /* 0x004fea0003800000 */
[----:B------:R-:W1:Y:S02]  /*5e70*/  QSPC.E.S P0, RZ, [R2+0x4] ;  /* 0x0000040002ff73aa */ /* 0x000e640000000500 */
[----:B-1----:R-:W-:Y:S05]  /*5e80*/  @!P0 BRA `(.L_x_3909) ;  /* 0x0000008000008947 */ /* 0x002fea0003800000 */
[----:B0-----:R-:W-:-:S04]  /*5e90*/  IADD3 R2, R2, 0x4, RZ ;  /* 0x0000000402027810 */ /* 0x001fc80007ffe0ff */
[----:B------:R-:W-:-:S05]  /*5ea0*/  LOP3.LUT R2, R2, 0xffffff, RZ, 0xc0, !PT ;  /* 0x00ffffff02027812 */ /* 0x000fca00078ec0ff */
.L_x_3910:
[----:B------:R-:W0:Y:S02]  /*5eb0*/  LDS R4, [R2] ;  /* 0x0000000002047984 */ /* 0x000e240000000800 */
[----:B0-----:R-:W-:-:S10]  /*5ec0*/  HFMA2.MMA R5, R4, 1, 1, R11 ;  /* 0x3c003c0004057835 */ /* 0x001fd4000000000b */
[----:B------:R-:W0:Y:S02]  /*5ed0*/  ATOMS.CAST.SPIN R5, [R2], R4, R5 ;  /* 0x000000040205738d */ /* 0x000e240001800005 */
[----:B0-----:R-:W-:-:S13]  /*5ee0*/  ISETP.EQ.U32.AND P0, PT, R5, 0x1, PT ;  /* 0x000000010500780c */ /* 0x001fda0003f02070 */
[----:B------:R-:W-:Y:S05]  /*5ef0*/  @!P0 BRA `(.L_x_3910) ;  /* 0xffffffb000008947 */ /* 0x000fea000383ffff */
[----:B------:R-:W-:Y:S05]  /*5f00*/  EXIT ;  /* 0x000000000000794d */ /* 0x000fea0003800000 */
.L_x_3909:
[----:B------:R-:W2:Y:S02]  /*5f10*/  LD.E R0, [R2.64+0x4] ;  /* 0x0000040602007980 */ /* 0x000ea4000c101900 */
[----:B0-2---:R-:W-:-:S05]  /*5f20*/  IMAD.IADD R5, R11, 0x1, R0 ;  /* 0x000000010b057824 */ /* 0x005fca00078e0200 */
[----:B------:R-:W-:Y:S01]  /*5f30*/  ST.E [R2.64+0x4], R5 ;  /* 0x0000040502007985 */ /* 0x000fe2000c101906 */
[----:B------:R-:W-:Y:S05]  /*5f40*/  EXIT ;  /* 0x000000000000794d */ /* 0x000fea0003800000 */
.L_x_3911:
        /* <DEDUP_REMOVED lines=11> */
.L_x_4802:


//--------------------- .text._Z23gemm_half_q_half_kernelILi2ELi172ELb1ELb0ELi32EEvPK6__halfPKjS4_S2_PS0_iiiiPKtS7_iiiiiibS2_i --------------------------
	.section	.text._Z23gemm_half_q_half_kernelILi2ELi172ELb1ELb0ELi32EEvPK6__halfPKjS4_S2_PS0_iiiiPKtS7_iiiiiibS2_i,"ax",@progbits
	.sectioninfo	@"SHI_REGISTERS=95"
	.align	128
        .global         _Z23gemm_half_q_half_kernelILi2ELi172ELb1ELb0ELi32EEvPK6__halfPKjS4_S2_PS0_iiiiPKtS7_iiiiiibS2_i
        .type           _Z23gemm_half_q_half_kernelILi2ELi172ELb1ELb0ELi32EEvPK6__halfPKjS4_S2_PS0_iiiiPKtS7_iiiiiibS2_i,@function
        .size           _Z23gemm_half_q_half_kernelILi2ELi172ELb1ELb0ELi32EEvPK6__halfPKjS4_S2_PS0_iiiiPKtS7_iiiiiibS2_i,(.L_x_4803 - _Z23gemm_half_q_half_kernelILi2ELi172ELb1ELb0ELi32EEvPK6__halfPKjS4_S2_PS0_iiiiPKtS7_iiiiiibS2_i)
        .other          _Z23gemm_half_q_half_kernelILi2ELi172ELb1ELb0ELi32EEvPK6__halfPKjS4_S2_PS0_iiiiPKtS7_iiiiiibS2_i,@"STO_CUDA_ENTRY STV_DEFAULT"
_Z23gemm_half_q_half_kernelILi2ELi172ELb1ELb0ELi32EEvPK6__halfPKjS4_S2_PS0_iiiiPKtS7_iiiiiibS2_i:
.text._Z23gemm_half_q_half_kernelILi2ELi172ELb1ELb0ELi32EEvPK6__halfPKjS4_S2_PS0_iiiiPKtS7_iiiiiibS2_i:
        /* <DEDUP_REMOVED lines=24> */
.L_x_3912:
        /* <DEDUP_REMOVED lines=27> */
.L_x_3917:
        /* <DEDUP_REMOVED lines=36> */
.L_x_3916:
        /* <DEDUP_REMOVED lines=22> */
.L_x_3918:
        /* <DEDUP_REMOVED lines=12> */
.L_x_3915:
[----:B------:R-:W-:Y:S01]  /*0790*/  ISETP.GT.AND P2, PT, R3, 0x3, PT ;  /* 0x000000030300780c */ /* 0x000fe20003f44270 */
[----:B------:R-:W-:Y:S01]  /*07a0*/  IMAD.SHL.U32 R22, R8, 0x2, RZ ;  /* 0x0000000208167824 */ /* 0x000fe200078e00ff */
[----:B------:R-:W-:Y:S01]  /*07b0*/  PLOP3.LUT P0, PT, PT, PT, PT, 0x80, 0x0 ;  /* 0x000000000000781c */ /* 0x000fe20003f0f070 */
[----:B------:R-:W-:-:S10]  /*07c0*/  IMAD.MOV.U32 R13, RZ, RZ, RZ ;  /* 0x000000ffff0d7224 */ /* 0x000fd400078e00ff */
[----:B------:R-:W-:Y:S05]  /*07d0*/  @!P2 BRA `(.L_x_3919) ;  /* 0x000002600000a947 */ /* 0x000fea0003800000 */
[----:B------:R-:W-:Y:S02]  /*07e0*/  PLOP3.LUT P0, PT, PT, PT, PT, 0x8, 0x0 ;  /* 0x000000000000781c */ /* 0x000fe40003f0e170 */
[----:B------:R-:W-:Y:S02]  /*07f0*/  IADD3 R24, R3, -0x3, RZ ;  /* 0xfffffffd03187810 */ /* 0x000fe40007ffe0ff */
.L_x_3920:
        /* <DEDUP_REMOVED lines=36> */
.L_x_3919:
        /* <DEDUP_REMOVED lines=22> */
.L_x_3921:
        /* <DEDUP_REMOVED lines=11> */
.L_x_3914:
[----:B------:R-:W-:Y:S05]  /*0c50*/  BSYNC B0 ;  /* 0x0000000000007941 */ /* 0x000fea0003800000 */
.L_x_3913:
        /* <DEDUP_REMOVED lines=14> */
.L_x_3924:
        /* <DEDUP_REMOVED lines=19> */
.L_x_3923:
        /* <DEDUP_REMOVED lines=14> */
.L_x_3925:
[----:B------:R-:W-:-:S13]  /*0f50*/  ISETP.LT.OR P0, PT, R13, R3, P0 ;  /* 0x000000030d00720c */ /* 0x000fda0000701670 */
[----:B------:R-:W-:Y:S02]  /*0f60*/  @P0 IMAD R13, R2, 0x2, R13 ;  /* 0x00000002020d0824 */ /* 0x000fe400078e020d */
[----:B------:R-:W-:Y:S02]  /*0f70*/  @P0 IMAD.MOV.U32 R3, RZ, RZ, 0x2 ;  /* 0x00000002ff030424 */ /* 0x000fe400078e00ff */
[----:B------:R-:W-:-:S04]  /*0f80*/  @P0 IMAD R2, R13, c[0x0][0x18c], R12 ;  /* 0x000063000d020a24 */ /* 0x000fc800078e020c */
[----:B------:R-:W-:-:S05]  /*0f90*/  @P0 IMAD.WIDE R2, R2, R3, c[0x0][0x180] ;  /* 0x0000600002020625 */ /* 0x000fca00078e0203 */
[----:B------:R1:W-:Y:S02]  /*0fa0*/  @P0 STG.E.64 [R2.64], RZ ;  /* 0x000000ff02000986 */ /* 0x0003e4000c101b06 */
.L_x_3922:
        /* <DEDUP_REMOVED lines=42> */
[----:B------:R-:W-:Y:S01]  /*1250*/  SHF.R.S32.HI R25, RZ, 0x1f, R12 ;  /* 0x0000001fff197819 */ /* 0x000fe2000001140c */
[----:B------:R-:W-:Y:S01]  /*1260*/  @P4 IMAD R4, R8, 0x3, RZ ;  /* 0x0000000308044824 */ /* 0x000fe200078e02ff */
[----:B------:R-:W-:Y:S01]  /*1270*/  PRMT R9, RZ, 0x5410, RZ ;  /* 0x00005410ff097816 */ /* 0x000fe200000000ff */
[----:B------:R-:W-:Y:S01]  /*1280*/  @P5 IMAD.SHL.U32 R5, R14, 0x2, RZ ;  /* 0x000000020e055824 */ /* 0x000fe200078e00ff */
[----:B------:R-:W-:-:S02]  /*1290*/  IADD3 R2, R7, R3, R2 ;  /* 0x0000000307027210 */ /* 0x000fc40007ffe002 */
[----:B------:R-:W-:Y:S02]  /*12a0*/  PRMT R8, RZ, 0x5410, RZ ;  /* 0x00005410ff087816 */ /* 0x000fe400000000ff */
[----:B------:R-:W-:Y:S02]  /*12b0*/  IADD3 R2, R5, R2, R4 ;  /* 0x0000000205027210 */ /* 0x000fe40007ffe004 */
[----:B------:R-:W-:-:S03]  /*12c0*/  PRMT R7, RZ, 0x5410, RZ ;  /* 0x00005410ff077816 */ /* 0x000fc600000000ff */
[----:B------:R-:W-:-:S05]  /*12d0*/  IMAD R27, R2, c[0x0][0x18c], RZ ;  /* 0x00006300021b7a24 */ /* 0x000fca00078e02ff */
[----:B------:R-:W-:Y:S02]  /*12e0*/  SHF.R.S32.HI R26, RZ, 0x1f, R27 ;  /* 0x0000001fff1a7819 */ /* 0x000fe4000001141b */
[----:B------:R-:W-:-:S04]  /*12f0*/  IADD3 R29, P0, R12, R27, RZ ;  /* 0x0000001b0c1d7210 */ /* 0x000fc80007f1e0ff */
[----:B------:R-:W-:Y:S01]  /*1300*/  LEA R28, P2, R29, c[0x0][0x168], 0x2 ;  /* 0x00005a001d1c7a11 */ /* 0x000fe200078410ff */
[----:B------:R-:W-:Y:S01]  /*1310*/  IMAD.X R2, R26, 0x1, R25, P0 ;  /* 0x000000011a027824 */ /* 0x000fe200000e0619 */
[----:B------:R-:W-:-:S04]  /*1320*/  ISETP.GE.AND P0, PT, R87, R88, PT ;  /* 0x000000585700720c */ /* 0x000fc80003f06270 */
[----:B------:R-:W-:Y:S02]  /*1330*/  LEA.HI.X R29, R29, c[0x0][0x16c], R2, 0x2, P2 ;  /* 0x00005b001d1d7a11 */ /* 0x000fe400010f1402 */
[C---:B------:R-:W-:Y:S02]  /*1340*/  ISETP.GE.AND P2, PT, R87.reuse, R88, PT ;  /* 0x000000585700720c */ /* 0x040fe40003f46270 */
[----:B------:R-:W-:-:S11]  /*1350*/  ISETP.GE.OR P0, PT, R87, c[0x0][0x1a8], P0 ;  /* 0x00006a0057007a0c */ /* 0x000fd60000706670 */
        /* <DEDUP_REMOVED lines=12> */
.L_x_3927:
        /* <DEDUP_REMOVED lines=11> */
[----:B------:R-:W-:-:S05]  /*14d0*/  IMAD.WIDE R4, R4, R31, c[0x0][0x178] ;  /* 0x00005e0004047625 */ /* 0x000fca00078e021f */
        /* <DEDUP_REMOVED lines=29> */
.L_x_3926:
        /* <DEDUP_REMOVED lines=8> */
[----:B-----5:R-:W-:Y:S01]  /*1730*/  HADD2.F32 R21, -RZ, R5.H0_H0 ;  /* 0x20000005ff157230 */ /* 0x020fe20000004100 */
[----:B------:R-:W-:Y:S01]  /*1740*/  LEA R24, P3, R12, c[0x0][0x168], 0x2 ;  /* 0x00005a000c187a11 */ /* 0x000fe200078610ff */
[----:B------:R-:W-:Y:S01]  /*1750*/  HADD2.F32 R22, -RZ, R4.H0_H0 ;  /* 0x20000004ff167230 */ /* 0x000fe20000004100 */
[----:B------:R-:W-:Y:S01]  /*1760*/  IADD3.X R25, R25, UR4, R26, P0, P2 ;  /* 0x0000000419197c10 */ /* 0x000fe200087e441a */
[----:B------:R-:W-:Y:S01]  /*1770*/  HADD2.F32 R23, -RZ, R3.H0_H0 ;  /* 0x20000003ff177230 */ /* 0x000fe20000004100 */
[----:B------:R-:W-:-:S02]  /*1780*/  UMOV UR4, URZ ;  /* 0x0000003f00047c82 */ /* 0x000fc40008000000 */
[----:B------:R-:W-:Y:S02]  /*1790*/  LEA.HI.X R25, R12, c[0x0][0x16c], R25, 0x2, P3 ;  /* 0x00005b000c197a11 */ /* 0x000fe400018f1419 */
.L_x_3937:
        /* <DEDUP_REMOVED lines=199> */
.L_x_3930:
        /* <DEDUP_REMOVED lines=87> */
.L_x_3929:
        /* <DEDUP_REMOVED lines=132> */
[----:B------:R-:W-:Y:S02]  /*31c0*/  FFMA.FTZ R12, R12, R59, RZ ;  /* 0x0000003b0c0c7223 */ /* 0x000fe400000100ff */
[----:B------:R-:W-:Y:S01]  /*31d0*/  FFMA.FTZ R66, R59, R66, RZ ;  /* 0x000000423b427223 */ /* 0x000fe200000100ff */
        /* <DEDUP_REMOVED lines=68> */
.L_x_3932:
        /* <DEDUP_REMOVED lines=44> */
[-C--:B------:R-:W-:Y:S02]  /*38e0*/  FFMA.FTZ R34, R30, R13.reuse, R34 ;  /* 0x0000000d1e227223 */ /* 0x080fe40000010022 */
[-C--:B------:R-:W-:Y:S01]  /*38f0*/  FFMA.FTZ R30, R31, R13.reuse, R26 ;  /* 0x0000000d1f1e7223 */ /* 0x080fe2000001001a */
[--C-:B-1----:R-:W-:Y:S01]  /*3900*/  HADD2.F32 R31, -RZ, R14.reuse.H0_H0 ;  /* 0x2000000eff1f7230 */ /* 0x102fe20000004100 */
[----:B------:R-:W-:Y:S01]  /*3910*/  FFMA.FTZ R58, R48, R58, R57 ;  /* 0x0000003a303a7223 */ /* 0x000fe20000010039 */
        /* <DEDUP_REMOVED lines=10> */
[-C--:B------:R-:W-:Y:S01]  /*39c0*/  FFMA.FTZ R17, R12, R14.reuse, R17 ;  /* 0x0000000e0c117223 */ /* 0x080fe20000010011 */
[----:B------:R-:W-:Y:S01]  /*39d0*/  HADD2.F32 R12, -RZ, R53.H0_H0 ;  /* 0x20000035ff0c7230 */ /* 0x000fe20000004100 */
[-C--:B------:R-:W-:Y:S01]  /*39e0*/  FFMA.FTZ R13, R16, R14.reuse, R13 ;  /* 0x0000000e100d7223 */ /* 0x080fe2000001000d */
[----:B------:R-:W-:Y:S01]  /*39f0*/  HADD2.F32 R16, -RZ, R55.H0_H0 ;  /* 0x20000037ff107230 */ /* 0x000fe20000004100 */
[----:B------:R-:W-:Y:S02]  /*3a00*/  FFMA.FTZ R31, R52, R31, R58 ;  /* 0x0000001f341f7223 */ /* 0x000fe4000001003a */
[----:B------:R-:W-:Y:S02]  /*3a10*/  FFMA.FTZ R33, R18, R14, R33 ;  /* 0x0000000e12217223 */ /* 0x000fe40000010021 */
[----:B------:R-:W-:Y:S01]  /*3a20*/  FFMA.FTZ R12, R12, R26, R13 ;  /* 0x0000001a0c0c7223 */ /* 0x000fe2000001000d */
[----:B------:R-:W-:Y:S01]  /*3a30*/  HADD2.F32 R13, -RZ, R37.H0_H0 ;  /* 0x20000025ff0d7230 */ /* 0x000fe20000004100 */
[----:B------:R-:W-:-:S02]  /*3a40*/  FFMA.FTZ R31, R19, R14, R31 ;  /* 0x0000000e131f7223 */ /* 0x000fc4000001001f */
[-C--:B------:R-:W-:Y:S01]  /*3a50*/  FFMA.FTZ R14, R54, R26.reuse, R17 ;  /* 0x0000001a360e7223 */ /* 0x080fe20000010011 */
[----:B------:R-:W-:Y:S01]  /*3a60*/  HADD2.F32 R17, -RZ, R39.H0_H0 ;  /* 0x20000027ff117230 */ /* 0x000fe20000004100 */
        /* <DEDUP_REMOVED lines=18> */
.L_x_3931:
        /* <DEDUP_REMOVED lines=201> */
.L_x_3934:
        /* <DEDUP_REMOVED lines=87> */
.L_x_3933:
        /* <DEDUP_REMOVED lines=201> */
.L_x_3936:
        /* <DEDUP_REMOVED lines=87> */
.L_x_3935:
        /* <DEDUP_REMOVED lines=9> */
.L_x_3928:
        /* <DEDUP_REMOVED lines=8> */
.L_x_3943:
        /* <DEDUP_REMOVED lines=12> */
[----:B------:R-:W-:Y:S02]  /*6160*/  SHF.R.U32.HI R43, RZ, 0xc, R27 ;  /* 0x0000000cff2b7819 */ /* 0x000fe4000001161b */
[----:B------:R-:W-:Y:S02]  /*6170*/  ISETP.NE.AND P2, PT, R23, RZ, PT ;  /* 0x000000ff1700720c */ /* 0x000fe40003f45270 */
        /* <DEDUP_REMOVED lines=38> */
[----:B--2---:R-:W-:Y:S02]  /*63e0*/  SHF.R.U32.HI R23, RZ, 0xc, R13 ;  /* 0x0000000cff177819 */ /* 0x004fe4000001160d */
[----:B------:R-:W-:Y:S02]  /*63f0*/  LOP3.LUT R17, R43, 0x300030, R46, 0xf8, !PT ;  /* 0x003000302b117812 */ /* 0x000fe400078ef82e */
[----:B------:R-:W-:Y:S02]  /*6400*/  SHF.R.U32.HI R40, RZ, 0xc, R15 ;  /* 0x0000000cff287819 */ /* 0x000fe4000001160f */
[----:B------:R-:W-:Y:S02]  /*6410*/  LOP3.LUT R42, R13, 0x3f003f, RZ, 0xc0, !PT ;  /* 0x003f003f0d2a7812 */ /* 0x000fe400078ec0ff */
[----:B------:R-:W-:-:S02]  /*6420*/  SHF.R.U32.HI R43, RZ, 0x6, R13 ;  /* 0x00000006ff2b7819 */ /* 0x000fc4000001160d */
[--C-:B------:R-:W-:Y:S02]  /*6430*/  SHF.R.U32.HI R13, RZ, 0xc, R14.reuse ;  /* 0x0000000cff0d7819 */ /* 0x100fe4000001160e */
[----:B------:R-:W-:Y:S02]  /*6440*/  LOP3.LUT R46, R14, 0x3f003f, RZ, 0xc0, !PT ;  /* 0x003f003f0e2e7812 */ /* 0x000fe400078ec0ff */
[----:B------:R-:W-:Y:S02]  /*6450*/  SHF.R.U32.HI R47, RZ, 0x6, R14 ;  /* 0x00000006ff2f7819 */ /* 0x000fe4000001160e */
[----:B------:R-:W-:Y:S02]  /*6460*/  LOP3.LUT R14, R23, 0xf000f, RZ, 0xc0, !PT ;  /* 0x000f000f170e7812 */ /* 0x000fe400078ec0ff */
[----:B------:R-:W-:Y:S02]  /*6470*/  LOP3.LUT R16, R27, 0x300030, R26, 0xf8, !PT ;  /* 0x003000301b107812 */ /* 0x000fe400078ef81a */
[----:B------:R-:W-:-:S02]  /*6480*/  SHF.R.U32.HI R22, RZ, 0xc, R12 ;  /* 0x0000000cff167819 */ /* 0x000fc4000001160c */
        /* <DEDUP_REMOVED lines=25> */
[----:B------:R-:W-:Y:S02]  /*6620*/  LOP3.LUT R15, R15, 0x300030, R48, 0xf8, !PT ;  /* 0x003000300f0f7812 */ /* 0x000fe400078ef830 */
        /* <DEDUP_REMOVED lines=97> */
.L_x_3940:
        /* <DEDUP_REMOVED lines=46> */
.L_x_3939:
        /* <DEDUP_REMOVED lines=13> */
[----:B------:R-:W-:Y:S02]  /*6ff0*/  SHF.R.U32.HI R35, RZ, 0xc, R24 ;  /* 0x0000000cff237819 */ /* 0x000fe40000011618 */
[----:B------:R-:W-:Y:S02]  /*7000*/  LOP3.LUT R37, R25, 0x3f003f, RZ, 0xc0, !PT ;  /* 0x003f003f19257812 */ /* 0x000fe400078ec0ff */
[----:B------:R-:W-:-:S02]  /*7010*/  SHF.R.U32.HI R39, RZ, 0x6, R25 ;  /* 0x00000006ff277819 */ /* 0x000fc40000011619 */
        /* <DEDUP_REMOVED lines=172> */
.L_x_3942:
        /* <DEDUP_REMOVED lines=45> */
.L_x_3941:
        /* <DEDUP_REMOVED lines=8> */
.L_x_3938:
        /* <DEDUP_REMOVED lines=12> */
.L_x_3953:
        /* <DEDUP_REMOVED lines=9> */
[----:B------:R-:W-:Y:S01]  /*7f80*/  IMAD.MOV.U32 R35, RZ, RZ, 0x2c00 ;  /* 0x00002c00ff237424 */ /* 0x000fe200078e00ff */
[----:B------:R-:W-:-:S04]  /*7f90*/  PRMT R33, R86, 0x9910, RZ ;  /* 0x0000991056217816 */ /* 0x000fc800000000ff */
[----:B------:R-:W-:Y:S02]  /*7fa0*/  PRMT R3, R3, 0x5410, R35 ;  /* 0x0000541003037816 */ /* 0x000fe40000000023 */
[----:B------:R-:W-:Y:S02]  /*7fb0*/  ISETP.NE.AND P2, PT, R33, RZ, PT ;  /* 0x000000ff2100720c */ /* 0x000fe40003f45270 */
[----:B--2---:R-:W-:Y:S02]  /*7fc0*/  SHF.R.U32.HI R39, RZ, 0x8, R25 ;  /* 0x00000008ff277819 */ /* 0x004fe40000011619 */
[----:B------:R-:W-:Y:S02]  /*7fd0*/  LOP3.LUT R35, R24, 0xf000f0, RZ, 0xc0, !PT ;  /* 0x00f000f018237812 */ /* 0x000fe400078ec0ff */
        /* <DEDUP_REMOVED lines=35> */
[-C--:B------:R-:W-:Y:S02]  /*8210*/  HFMA2 R45, R46, R3.reuse.H1_H1, -72, -72 ;  /* 0xd480d4802e2d7431 */ /* 0x080fe40000060003 */
[-C--:B------:R-:W-:Y:S02]  /*8220*/  HFMA2 R37, R38, R3.reuse.H1_H1, -72, -72 ;  /* 0xd480d48026257431 */ /* 0x080fe40000060003 */
[----:B------:R-:W-:Y:S02]  /*8230*/  HADD2 R46, R47, -1032, -1032 ;  /* 0xe408e4082f2e7430 */ /* 0x000fe40000000000 */
[----:B------:R-:W-:Y:S02]  /*8240*/  HADD2 R38, R40, -1032, -1032 ;  /* 0xe408e40828267430 */ /* 0x000fe40000000000 */
[-C--:B------:R-:W-:Y:S02]  /*8250*/  HFMA2 R47, R48, R3.reuse.H1_H1, -72, -72 ;  /* 0xd480d480302f7431 */ /* 0x080fe40000060003 */
[----:B------:R-:W-:-:S02]  /*8260*/  HFMA2 R39, R42, R3.H1_H1, -72, -72 ;  /* 0xd480d4802a277431 */ /* 0x000fc40000060003 */
[----:B------:R-:W-:Y:S02]  /*8270*/  HADD2 R40, R43, -1032, -1032 ;  /* 0xe408e4082b287430 */ /* 0x000fe40000000000 */
[-C--:B------:R-:W-:Y:S02]  /*8280*/  HFMA2 R41, R44, R3.reuse.H1_H1, -72, -72 ;  /* 0xd480d4802c297431 */ /* 0x080fe40000060003 */
[----:B------:R-:W-:Y:S02]  /*8290*/  HADD2 R48, R49, -1032, -1032 ;  /* 0xe408e40831307430 */ /* 0x000fe40000000000 */
[----:B------:R-:W-:Y:S02]  /*82a0*/  HADD2 R33, R33, -1032, -1032 ;  /* 0xe408e40821217430 */ /* 0x000fe40000000000 */
[----:B------:R-:W-:Y:S02]  /*82b0*/  HFMA2 R35, R24, R3.H1_H1, -72, -72 ;  /* 0xd480d48018237431 */ /* 0x000fe40000060003 */
[----:B------:R-:W-:-:S02]  /*82c0*/  HADD2 R42, R25, -1032, -1032 ;  /* 0xe408e408192a7430 */ /* 0x000fc40000000000 */
[-C--:B------:R-:W-:Y:S02]  /*82d0*/  HFMA2 R43, R26, R3.reuse.H1_H1, -72, -72 ;  /* 0xd480d4801a2b7431 */ /* 0x080fe40000060003 */
        /* <DEDUP_REMOVED lines=89> */
.L_x_3946:
[----:B------:R-:W-:Y:S05]  /*8870*/  @P0 BRA `(.L_x_3947) ;  /* 0x0000056000000947 */ /* 0x000fea0003800000 */
[----:B------:R-:W0:Y:S01]  /*8880*/  LDS.64 R26, [UR4+0x40] ;  /* 0x00004004ff1a7984 */ /* 0x000e220008000a00 */
[----:B------:R-:W-:Y:S02]  /*8890*/  HADD2.F32 R54, -RZ, R33.H1_H1 ;  /* 0x30000021ff367230 */ /* 0x000fe40000004100 */
[----:B------:R-:W-:Y:S01]  /*88a0*/  HADD2.F32 R53, -RZ, R38.H0_H0 ;  /* 0x20000026ff357230 */ /* 0x000fe20000004100 */
[----:B------:R-:W1:Y:S01]  /*88b0*/  LDS.64 R24, [UR4+0x48] ;  /* 0x00004804ff187984 */ /* 0x000e620008000a00 */
[--C-:B------:R-:W-:Y:S02]  /*88c0*/  HADD2.F32 R55, -RZ, R40.reuse.H0_H0 ;  /* 0x20000028ff377230 */ /* 0x100fe40000004100 */
[----:B------:R-:W-:Y:S02]  /*88d0*/  HADD2.F32 R40, -RZ, R40.H1_H1 ;  /* 0x30000028ff287230 */ /* 0x000fe40000004100 */
[----:B0-----:R-:W-:-:S02]  /*88e0*/  HADD2.F32 R52, -RZ, R27.H0_H0 ;  /* 0x2000001bff347230 */ /* 0x001fc40000004100 */
[----:B------:R-:W-:Y:S02]  /*88f0*/  HADD2.F32 R51, -RZ, R27.H1_H1 ;  /* 0x3000001bff337230 */ /* 0x000fe40000004100 */
[----:B------:R-:W-:Y:S02]  /*8900*/  HADD2.F32 R27, -RZ, R33.H0_H0 ;  /* 0x20000021ff1b7230 */ /* 0x000fe40000004100 */
        /* <DEDUP_REMOVED lines=77> */
.L_x_3947:
[----:B-----5:R-:W-:Y:S02]  /*8de0*/  LOP3.LUT R37, R14, 0xf000f0, RZ, 0xc0, !PT ;  /* 0x00f000f00e257812 */ /* 0x020fe400078ec0ff */
[C---:B------:R-:W-:Y:S02]  /*8df0*/  LOP3.LUT R24, R12.reuse, 0xf000f, RZ, 0xc0, !PT ;  /* 0x000f000f0c187812 */ /* 0x040fe400078ec0ff */
[----:B------:R-:W-:Y:S02]  /*8e00*/  LOP3.LUT R26, R12, 0xf000f0, RZ, 0xc0, !PT ;  /* 0x00f000f00c1a7812 */ /* 0x000fe400078ec0ff */
[----:B------:R-:W-:Y:S02]  /*8e10*/  LOP3.LUT R33, R13, 0xf000f0, RZ, 0xc0, !PT ;  /* 0x00f000f00d217812 */ /* 0x000fe400078ec0ff */
[----:B------:R-:W-:Y:S02]  /*8e20*/  LOP3.LUT R40, R15, 0xf000f, RZ, 0xc0, !PT ;  /* 0x000f000f0f287812 */ /* 0x000fe400078ec0ff */
[----:B------:R-:W-:-:S02]  /*8e30*/  SHF.R.U32.HI R12, RZ, 0x8, R12 ;  /* 0x00000008ff0c7819 */ /* 0x000fc4000001160c */
[----:B------:R-:W-:Y:S02]  /*8e40*/  SHF.R.U32.HI R35, RZ, 0x8, R13 ;  /* 0x00000008ff237819 */ /* 0x000fe4000001160d */
        /* <DEDUP_REMOVED lines=21> */
[----:B------:R-:W-:Y:S01]  /*8fa0*/  LOP3.LUT R27, R27, 0x64006400, RZ, 0xfc, !PT ;  /* 0x640064001b1b7812 */ /* 0x000fe200078efcff */
[----:B------:R-:W-:Y:S01]  /*8fb0*/  HADD2 R25, R25, -1032, -1032 ;  /* 0xe408e40819197430 */ /* 0x000fe20000000000 */
[----:B------:R-:W-:Y:S01]  /*8fc0*/  LOP3.LUT R13, R13, 0x64006400, RZ, 0xfc, !PT ;  /* 0x640064000d0d7812 */ /* 0x000fe200078efcff */
[----:B------:R-:W-:Y:S01]  /*8fd0*/  HFMA2 R26, R26, R3.H1_H1, -72, -72 ;  /* 0xd480d4801a1a7431 */ /* 0x000fe20000060003 */
[----:B------:R-:W-:Y:S01]  /*8fe0*/  LOP3.LUT R12, R12, 0x64006400, RZ, 0xfc, !PT ;  /* 0x640064000c0c7812 */ /* 0x000fe200078efcff */
[----:B------:R-:W-:Y:S01]  /*8ff0*/  HADD2 R27, R27, -1032, -1032 ;  /* 0xe408e4081b1b7430 */ /* 0x000fe20000000000 */
[----:B------:R-:W-:-:S02]  /*9000*/  LOP3.LUT R15, R15, 0x64006400, RZ, 0xfc, !PT ;  /* 0x640064000f0f7812 */ /* 0x000fc400078efcff */
[----:B------:R-:W-:Y:S01]  /*9010*/  LOP3.LUT R42, R35, 0x64006400, RZ, 0xfc, !PT ;  /* 0x64006400232a7812 */ /* 0x000fe200078efcff */
[----:B------:R-:W-:Y:S01]  /*9020*/  HADD2 R35, R36, -1032, -1032 ;  /* 0xe408e40824237430 */ /* 0x000fe20000000000 */
[----:B------:R-:W-:Y:S01]  /*9030*/  LOP3.LUT R43, R33, 0x64006400, RZ, 0xfc, !PT ;  /* 0x64006400212b7812 */ /* 0x000fe200078efcff */
[-C--:B------:R-:W-:Y:S01]  /*9040*/  HFMA2 R36, R38, R3.reuse.H1_H1, -72, -72 ;  /* 0xd480d48026247431 */ /* 0x080fe20000060003 */
[----:B------:R-:W-:Y:S01]  /*9050*/  LOP3.LUT R44, R39, 0x64006400, RZ, 0xfc, !PT ;  /* 0x64006400272c7812 */ /* 0x000fe200078efcff */
[-C--:B------:R-:W-:Y:S01]  /*9060*/  HFMA2 R38, R40, R3.reuse.H1_H1, -72, -72 ;  /* 0xd480d48028267431 */ /* 0x080fe20000060003 */
[----:B------:R-:W-:Y:S01]  /*9070*/  LOP3.LUT R45, R41, 0x64006400, RZ, 0xfc, !PT ;  /* 0x64006400292d7812 */ /* 0x000fe200078efcff */
[-C--:B------:R-:W-:Y:S01]  /*9080*/  HFMA2 R33, R14, R3.reuse.H1_H1, -72, -72 ;  /* 0xd480d4800e217431 */ /* 0x080fe20000060003 */
[----:B------:R-:W-:Y:S01]  /*9090*/  LOP3.LUT R46, R46, 0x64006400, RZ, 0xfc, !PT ;  /* 0x640064002e2e7812 */ /* 0x000fe200078efcff */
[----:B------:R-:W-:Y:S01]  /*90a0*/  HADD2 R39, R13, -1032, -1032 ;  /* 0xe408e4080d277430 */ /* 0x000fe20000000000 */
[----:B------:R-:W-:Y:S01]  /*90b0*/  LOP3.LUT R24, R16, 0xf000f, RZ, 0xc0, !PT ;  /* 0x000f000f10187812 */ /* 0x000fe200078ec0ff */
        /* <DEDUP_REMOVED lines=16> */
[----:B------:R-:W-:-:S02]  /*91c0*/  HADD2.F32 R56, -RZ, R38.H1_H1 ;  /* 0x30000026ff387230 */ /* 0x000fc40000004100 */
        /* <DEDUP_REMOVED lines=77> */
.L_x_3948:
        /* <DEDUP_REMOVED lines=16> */
[--C-:B------:R-:W-:Y:S01]  /*97a0*/  HADD2.F32 R50, -RZ, R33.reuse.H0_H0 ;  /* 0x20000021ff327230 */ /* 0x100fe20000004100 */
[-C--:B------:R-:W-:Y:S01]  /*97b0*/  FFMA.FTZ R27, R54, R47.reuse, RZ ;  /* 0x0000002f361b7223 */ /* 0x080fe200000100ff */
[----:B------:R-:W-:Y:S01]  /*97c0*/  HADD2.F32 R33, -RZ, R33.H1_H1 ;  /* 0x30000021ff217230 */ /* 0x000fe20000004100 */
[-C--:B------:R-:W-:Y:S01]  /*97d0*/  FFMA.FTZ R15, R51, R14.reuse, R15 ;  /* 0x0000000e330f7223 */ /* 0x080fe2000001000f */
[----:B------:R-:W-:Y:S01]  /*97e0*/  HADD2.F32 R51, -RZ, R35.H1_H1 ;  /* 0x30000023ff337230 */ /* 0x000fe20000004100 */
[----:B------:R-:W-:Y:S01]  /*97f0*/  FFMA.FTZ R47, R56, R47, RZ ;  /* 0x0000002f382f7223 */ /* 0x000fe200000100ff */
[----:B------:R-:W-:Y:S01]  /*9800*/  HADD2.F32 R35, -RZ, R26.H0_H0 ;  /* 0x2000001aff237230 */ /* 0x000fe20000004100 */
        /* <DEDUP_REMOVED lines=64> */
.L_x_3949:
[----:B------:R-:W-:Y:S02]  /*9c10*/  SHF.R.U32.HI R13, RZ, 0x8, R16 ;  /* 0x00000008ff0d7819 */ /* 0x000fe40000011610 */
[----:B------:R-:W-:Y:S02]  /*9c20*/  SHF.R.U32.HI R25, RZ, 0x8, R17 ;  /* 0x00000008ff197819 */ /* 0x000fe40000011611 */
[----:B------:R-:W-:Y:S02]  /*9c30*/  LOP3.LUT R27, R18, 0xf000f0, RZ, 0xc0, !PT ;  /* 0x00f000f0121b7812 */ /* 0x000fe400078ec0ff */
[----:B------:R-:W-:Y:S02]  /*9c40*/  LOP3.LUT R15, R17, 0xf000f0, RZ, 0xc0, !PT ;  /* 0x00f000f0110f7812 */ /* 0x000fe400078ec0ff */
        /* <DEDUP_REMOVED lines=41> */
[C---:B------:R-:W-:Y:S01]  /*9ee0*/  LOP3.LUT R14, R20.reuse, 0xf000f, RZ, 0xc0, !PT ;  /* 0x000f000f140e7812 */ /* 0x040fe200078ec0ff */
[----:B------:R-:W-:Y:S01]  /*9ef0*/  HADD2 R18, R18, -1032, -1032 ;  /* 0xe408e40812127430 */ /* 0x000fe20000000000 */
[----:B------:R-:W-:Y:S01]  /*9f00*/  LOP3.LUT R15, R20, 0xf000f0, RZ, 0xc0, !PT ;  /* 0x00f000f0140f7812 */ /* 0x000fe200078ec0ff */
[----:B------:R-:W-:-:S02]  /*9f10*/  HFMA2 R27, R44, R3.H1_H1, -72, -72 ;  /* 0xd480d4802c1b7431 */ /* 0x000fc40000060003 */
[----:B------:R-:W-:Y:S02]  /*9f20*/  HADD2 R33, R33, -1032, -1032 ;  /* 0xe408e40821217430 */ /* 0x000fe40000000000 */
[----:B------:R-:W-:Y:S02]  /*9f30*/  HADD2 R36, R13, -1032, -1032 ;  /* 0xe408e4080d247430 */ /* 0x000fe40000000000 */
[-C--:B------:R-:W-:Y:S02]  /*9f40*/  HFMA2 R39, R42, R3.reuse.H1_H1, -72, -72 ;  /* 0xd480d4802a277431 */ /* 0x080fe40000060003 */
        /* <DEDUP_REMOVED lines=88> */
.L_x_3950:
        /* <DEDUP_REMOVED lines=87> */
.L_x_3951:
        /* <DEDUP_REMOVED lines=8> */
[C---:B------:R-:W-:Y:S02]  /*aac0*/  LOP3.LUT R24, R21.reuse, 0xf000f, RZ, 0xc0, !PT ;  /* 0x000f000f15187812 */ /* 0x040fe400078ec0ff */
[----:B------:R-:W-:Y:S02]  /*aad0*/  LOP3.LUT R16, R21, 0xf000f0, RZ, 0xc0, !PT ;  /* 0x00f000f015107812 */ /* 0x000fe400078ec0ff */
[----:B------:R-:W-:Y:S02]  /*aae0*/  LOP3.LUT R18, R17, 0x64006400, RZ, 0xfc, !PT ;  /* 0x6400640011127812 */ /* 0x000fe400078efcff */
        /* <DEDUP_REMOVED lines=13> */
[-C--:B------:R-:W-:Y:S01]  /*abc0*/  HFMA2 R17, R18, R3.reuse.H1_H1, -72, -72 ;  /* 0xd480d48012117431 */ /* 0x080fe20000060003 */
[----:B------:R-:W-:Y:S01]  /*abd0*/  LOP3.LUT R23, R24, 0x64006400, RZ, 0xfc, !PT ;  /* 0x6400640018177812 */ /* 0x000fe200078efcff */
[----:B------:R-:W-:Y:S01]  /*abe0*/  HFMA2 R18, R38, R3.H1_H1, -72, -72 ;  /* 0xd480d48026127431 */ /* 0x000fe20000060003 */
        /* <DEDUP_REMOVED lines=110> */
.L_x_3952:
        /* <DEDUP_REMOVED lines=87> */
.L_x_3945:
[----:B------:R-:W-:Y:S01]  /*b840*/  IADD3 R87, R87, 0x20, RZ ;  /* 0x0000002057577810 */ /* 0x000fe20007ffe0ff */
[----:B------:R-:W-:Y:S01]  /*b850*/  IMAD.MOV.U32 R13, RZ, RZ, c[0x0][0x18c] ;  /* 0x00006300ff0d7624 */ /* 0x000fe200078e00ff */
[----:B------:R-:W-:Y:S02]  /*b860*/  UIADD3 UR4, UR4, 0x40, URZ ;  /* 0x0000004004047890 */ /* 0x000fe4000fffe03f */
[----:B------:R-:W-:Y:S01]  /*b870*/  ISETP.GE.AND P2, PT, R87, c[0x0][0x1b4], PT ;  /* 0x00006d0057007a0c */ /* 0x000fe20003f46270 */
[----:B------:R-:W-:Y:S01]  /*b880*/  IMAD.WIDE R28, R13, 0x10, R28 ;  /* 0x000000100d1c7825 */ /* 0x000fe200078e021c */
[----:B------:R-:W-:-:S13]  /*b890*/  ISETP.LT.AND P3, PT, R87, R88, PT ;  /* 0x000000585700720c */ /* 0x000fda0003f61270 */
[----:B------:R-:W-:Y:S05]  /*b8a0*/  @!P2 BRA P3, `(.L_x_3953) ;  /* 0xffffc6400000a947 */ /* 0x000fea000183ffff */
.L_x_3944:
[----:B------:R-:W-:-:S04]  /*b8b0*/  ISETP.GE.AND P0, PT, R87, R34, PT ;  /* 0x000000225700720c */ /* 0x000fc80003f06270 */
[----:B------:R-:W-:-:S13]  /*b8c0*/  ISETP.GE.OR P0, PT, R87, c[0x0][0x1b8], P0 ;  /* 0x00006e0057007a0c */ /* 0x000fda0000706670 */
[----:B------:R-:W-:Y:S05]  /*b8d0*/  @P0 BRA `(.L_x_3954) ;  /* 0x0000192000000947 */ /* 0x000fea0003800000 */
[----:B------:R-:W-:-:S04]  /*b8e0*/  PRMT R10, R11, 0x9910, RZ ;  /* 0x000099100b0a7816 */ /* 0x000fc800000000ff */
[----:B------:R-:W-:-:S04]  /*b8f0*/  ISETP.NE.AND P0, PT, R10, RZ, PT ;  /* 0x000000ff0a00720c */ /* 0x000fc80003f05270 */
[----:B------:R-:W-:Y:S02]  /*b900*/  ISETP.LT.OR P0, PT, R0, 0x2, !P0 ;  /* 0x000000020000780c */ /* 0x000fe40004701670 */
.L_x_3957:
        /* <DEDUP_REMOVED lines=9> */
[C---:B0-----:R-:W-:Y:S01]  /*b9a0*/  LOP3.LUT R10, R22.reuse, 0x380038, RZ, 0xc0, !PT ;  /* 0x00380038160a7812 */ /* 0x041fe200078ec0ff */
[----:B------:R-:W-:Y:S01]  /*b9b0*/  IMAD.MOV.U32 R40, RZ, RZ, 0x2400 ;  /* 0x00002400ff287424 */ /* 0x000fe200078e00ff */
[----:B------:R-:W-:Y:S02]  /*b9c0*/  SHF.R.U32.HI R30, RZ, 0x6, R22 ;  /* 0x00000006ff1e7819 */ /* 0x000fe40000011616 */
[----:B------:R-:W-:Y:S02]  /*b9d0*/  LOP3.LUT R72, R22, 0x70007, RZ, 0xc0, !PT ;  /* 0x0007000716487812 */ /* 0x000fe400078ec0ff */
[----:B------:R-:W-:-:S02]  /*b9e0*/  SHF.R.U32.HI R24, RZ, 0xf, R20 ;  /* 0x0000000fff187819 */ /* 0x000fc40000011614 */
[----:B------:R-:W-:Y:S02]  /*b9f0*/  SHF.R.U32.HI R22, RZ, 0xf, R23 ;  /* 0x0000000fff167819 */ /* 0x000fe40000011617 */
        /* <DEDUP_REMOVED lines=18> */
[----:B------:R-:W-:Y:S02]  /*bb20*/  LOP3.LUT R71, R23, 0x70007, RZ, 0xc0, !PT ;  /* 0x0007000717477812 */ /* 0x000fe400078ec0ff */
[--C-:B------:R-:W-:Y:S02]  /*bb30*/  SHF.R.U32.HI R23, RZ, 0xe, R17.reuse ;  /* 0x0000000eff177819 */ /* 0x100fe40000011611 */
[C---:B------:R-:W-:Y:S02]  /*bb40*/  LOP3.LUT R35, R17.reuse, 0x380038, RZ, 0xc0, !PT ;  /* 0x0038003811237812 */ /* 0x040fe400078ec0ff */
[----:B------:R-:W-:Y:S02]  /*bb50*/  SHF.R.U32.HI R42, RZ, 0x6, R17 ;  /* 0x00000006ff2a7819 */ /* 0x000fe40000011611 */
[----:B------:R-:W-:-:S02]  /*bb60*/  LOP3.LUT R67, R17, 0x70007, RZ, 0xc0, !PT ;  /* 0x0007000711437812 */ /* 0x000fc400078ec0ff */
[C---:B------:R-:W-:Y:S02]  /*bb70*/  LOP3.LUT R36, R18.reuse, 0x380038, RZ, 0xc0, !PT ;  /* 0x0038003812247812 */ /* 0x040fe400078ec0ff */
[----:B------:R-:W-:Y:S02]  /*bb80*/  SHF.R.U32.HI R43, RZ, 0x6, R18 ;  /* 0x00000006ff2b7819 */ /* 0x000fe40000011612 */
[----:B------:R-:W-:Y:S02]  /*bb90*/  LOP3.LUT R68, R18, 0x70007, RZ, 0xc0, !PT ;  /* 0x0007000712447812 */ /* 0x000fe400078ec0ff */
[----:B------:R-:W-:Y:S02]  /*bba0*/  LOP3.LUT R21, R24, 0x20002, R21, 0xf8, !PT ;  /* 0x0002000218157812 */ /* 0x000fe400078ef815 */
[----:B------:R-:W-:Y:S02]  /*bbb0*/  PRMT R18, R86, 0x9910, RZ ;  /* 0x0000991056127816 */ /* 0x000fe400000000ff */
[----:B------:R-:W-:-:S02]  /*bbc0*/  LOP3.LUT R20, R20, 0x10001, RZ, 0xc0, !PT ;  /* 0x0001000114147812 */ /* 0x000fc400078ec0ff */
[----:B------:R-:W-:Y:S02]  /*bbd0*/  LOP3.LUT R17, R25, 0x20002, R16, 0xf8, !PT ;  /* 0x0002000219117812 */ /* 0x000fe400078ef810 */
[----:B------:R-:W-:Y:S02]  /*bbe0*/  LOP3.LUT R52, R22, 0x20002, R27, 0xf8, !PT ;  /* 0x0002000216347812 */ /* 0x000fe400078ef81b */
[----:B------:R-:W-:Y:S02]  /*bbf0*/  LOP3.LUT R20, R20, 0x20002, R23, 0xf8, !PT ;  /* 0x0002000214147812 */ /* 0x000fe400078ef817 */
[----:B------:R-:W-:Y:S02]  /*bc00*/  ISETP.NE.AND P2, PT, R18, RZ, PT ;  /* 0x000000ff1200720c */ /* 0x000fe40003f45270 */
[----:B------:R-:W-:Y:S02]  /*bc10*/  LOP3.LUT R77, R10, 0x64006400, RZ, 0xfc, !PT ;  /* 0x640064000a4d7812 */ /* 0x000fe400078efcff */
[----:B------:R-:W-:-:S02]  /*bc20*/  LOP3.LUT R59, R0, 0x64006400, RZ, 0xfc, !PT ;  /* 0x64006400003b7812 */ /* 0x000fc400078efcff */
[----:B------:R-:W-:Y:S01]  /*bc30*/  LOP3.LUT R37, R19, 0x380038, RZ, 0xc0, !PT ;  /* 0x0038003813257812 */ /* 0x000fe200078ec0ff */
[-C--:B------:R-:W-:Y:S01]  /*bc40*/  HFMA2 R77, R77, R32.reuse.H0_H0, -132, -132 ;  /* 0xd820d8204d4d7431 */ /* 0x080fe20000040020 */
[----:B------:R-:W-:Y:S01]  /*bc50*/  SHF.R.U32.HI R48, RZ, 0x6, R19 ;  /* 0x00000006ff307819 */ /* 0x000fe20000011613 */
        /* <DEDUP_REMOVED lines=58> */
[----:B------:R-:W-:Y:S02]  /*c000*/  LOP3.LUT R22, R21, 0x40004, R22, 0xf8, !PT ;  /* 0x0004000415167812 */ /* 0x000fe400078ef816 */
[----:B------:R-:W-:-:S02]  /*c010*/  SHF.R.U32.HI R13, RZ, 0xd, R15 ;  /* 0x0000000dff0d7819 */ /* 0x000fc4000001160f */
[----:B------:R-:W-:Y:S02]  /*c020*/  LOP3.LUT R21, R17, 0x40004, R12, 0xf8, !PT ;  /* 0x0004000411157812 */ /* 0x000fe400078ef80c */
[C---:B------:R-:W-:Y:S02]  /*c030*/  LOP3.LUT R38, R14.reuse, 0x380038, RZ, 0xc0, !PT ;  /* 0x003800380e267812 */ /* 0x040fe400078ec0ff */
[----:B------:R-:W-:Y:S02]  /*c040*/  SHF.R.U32.HI R26, RZ, 0x6, R14 ;  /* 0x00000006ff1a7819 */ /* 0x000fe4000001160e */
[----:B------:R-:W-:Y:S02]  /*c050*/  LOP3.LUT R46, R14, 0x70007, RZ, 0xc0, !PT ;  /* 0x000700070e2e7812 */ /* 0x000fe400078ec0ff */
[----:B------:R-:W-:Y:S02]  /*c060*/  LOP3.LUT R12, R29, 0x380038, RZ, 0xc0, !PT ;  /* 0x003800381d0c7812 */ /* 0x000fe400078ec0ff */
[----:B------:R-:W-:-:S02]  /*c070*/  LOP3.LUT R14, R42, 0x380038, RZ, 0xc0, !PT ;  /* 0x003800382a0e7812 */ /* 0x000fc400078ec0ff */
[C---:B------:R-:W-:Y:S02]  /*c080*/  LOP3.LUT R50, R15.reuse, 0x380038, RZ, 0xc0, !PT ;  /* 0x003800380f327812 */ /* 0x040fe400078ec0ff */
[----:B------:R-:W-:Y:S02]  /*c090*/  SHF.R.U32.HI R27, RZ, 0x6, R15 ;  /* 0x00000006ff1b7819 */ /* 0x000fe4000001160f */
[----:B------:R-:W-:Y:S02]  /*c0a0*/  LOP3.LUT R47, R15, 0x70007, RZ, 0xc0, !PT ;  /* 0x000700070f2f7812 */ /* 0x000fe400078ec0ff */
[----:B------:R-:W-:Y:S02]  /*c0b0*/  LOP3.LUT R23, R20, 0x40004, R23, 0xf8, !PT ;  /* 0x0004000414177812 */ /* 0x000fe400078ef817 */
[----:B------:R-:W-:Y:S02]  /*c0c0*/  LOP3.LUT R20, R52, 0x40004, R13, 0xf8, !PT ;  /* 0x0004000434147812 */ /* 0x000fe400078ef80d */
        /* <DEDUP_REMOVED lines=126> */
[-C--:B------:R-:W-:Y:S02]  /*c8b0*/  HFMA2.MMA R25, R82, R30.reuse, R25 ;  /* 0x0000001e52197235 */ /* 0x080fe40000000019 */
[----:B------:R-:W-:Y:S01]  /*c8c0*/  HFMA2.MMA R89, R80, R30, R24 ;  /* 0x0000001e50597235 */ /* 0x000fe20000000018 */
[----:B------:R-:W-:-:S02]  /*c8d0*/  HFMA2 R30, R74, R31, R29 ;  /* 0x0000001f4a1e7231 */ /* 0x000fc4000000001d */
[----:B------:R-:W-:Y:S01]  /*c8e0*/  HFMA2 R92, R61, R31, R92 ;  /* 0x0000001f3d5c7231 */ /* 0x000fe2000000005c */
[-C--:B------:R-:W-:Y:S01]  /*c8f0*/  HFMA2.MMA R28, R75, R31.reuse, R25 ;  /* 0x0000001f4b1c7235 */ /* 0x080fe20000000019 */
[-C--:B-1----:R-:W-:Y:S01]  /*c900*/  HFMA2 R30, R63, R20.reuse, R30 ;  /* 0x000000143f1e7231 */ /* 0x082fe2000000001e */
[----:B------:R-:W-:Y:S01]  /*c910*/  HFMA2.MMA R29, R60, R31, R89 ;  /* 0x0000001f3c1d7235 */ /* 0x000fe20000000059 */
[----:B------:R-:W-:Y:S01]  /*c920*/  HFMA2 R92, R65, R20, R92 ;  /* 0x00000014415c7231 */ /* 0x000fe2000000005c */
[----:B------:R-:W0:Y:S01]  /*c930*/  LDS.128 R24, [UR4+0x20] ;  /* 0x00002004ff187984 */ /* 0x000e220008000c00 */
[-C--:B------:R-:W-:Y:S01]  /*c940*/  HFMA2 R30, R67, R21.reuse, R30 ;  /* 0x00000015431e7231 */ /* 0x080fe2000000001e */
[-C--:B------:R-:W-:Y:S01]  /*c950*/  HFMA2.MMA R28, R62, R20.reuse, R28 ;  /* 0x000000143e1c7235 */ /* 0x080fe2000000001c */
[----:B------:R-:W-:Y:S01]  /*c960*/  HFMA2 R92, R69, R21, R92 ;  /* 0x00000015455c7231 */ /* 0x000fe2000000005c */
[----:B------:R-:W-:-:S03]  /*c970*/  HFMA2.MMA R29, R64, R20, R29 ;  /* 0x00000014401d7235 */ /* 0x000fc6000000001d */
[-C--:B------:R-:W-:Y:S01]  /*c980*/  HFMA2 R92, R59, R22.reuse, R92 ;  /* 0x000000163b5c7231 */ /* 0x080fe2000000005c */
[-C--:B------:R-:W-:Y:S02]  /*c990*/  HFMA2.MMA R28, R66, R21.reuse, R28 ;  /* 0x00000015421c7235 */ /* 0x080fe4000000001c */
[----:B------:R-:W-:Y:S01]  /*c9a0*/  HFMA2.MMA R29, R68, R21, R29 ;  /* 0x00000015441d7235 */ /* 0x000fe2000000001d */
[----:B------:R-:W-:Y:S02]  /*c9b0*/  HFMA2 R21, R57, R22, R30 ;  /* 0x0000001639157231 */ /* 0x000fe4000000001e */
[-C--:B------:R-:W-:Y:S01]  /*c9c0*/  HFMA2 R92, R43, R23.reuse, R92 ;  /* 0x000000172b5c7231 */ /* 0x080fe2000000005c */
[-C--:B------:R-:W-:Y:S02]  /*c9d0*/  HFMA2.MMA R20, R56, R22.reuse, R28 ;  /* 0x0000001638147235 */ /* 0x080fe4000000001c */
[----:B------:R-:W-:Y:S01]  /*c9e0*/  HFMA2.MMA R89, R58, R22, R29 ;  /* 0x000000163a597235 */ /* 0x000fe2000000001d */
[----:B------:R-:W-:-:S03]  /*c9f0*/  HFMA2 R22, R41, R23, R21 ;  /* 0x0000001729167231 */ /* 0x000fc60000000015 */
[----:B------:R-:W1:Y:S01]  /*ca00*/  LDS.128 R28, [UR4+0x30] ;  /* 0x00003004ff1c7984 */ /* 0x000e620008000c00 */
[-C--:B------:R-:W-:Y:S02]  /*ca10*/  HFMA2.MMA R20, R70, R23.reuse, R20 ;  /* 0x0000001746147235 */ /* 0x080fe40000000014 */
[----:B------:R-:W-:-:S04]  /*ca20*/  HFMA2.MMA R21, R42, R23, R89 ;  /* 0x000000172a157235 */ /* 0x000fc80000000059 */
        /* <DEDUP_REMOVED lines=15> */
[----:B------:R-:W-:Y:S01]  /*cb20*/  HFMA2.MMA R21, R15, R27, R21 ;  /* 0x0000001b0f157235 */ /* 0x000fe20000000015 */
[-C--:B-1----:R-:W-:Y:S02]  /*cb30*/  HFMA2 R22, R49, R28.reuse, R22 ;  /* 0x0000001c31167231 */ /* 0x082fe40000000016 */
        /* <DEDUP_REMOVED lines=12> */
[----:B------:R-:W-:Y:S01]  /*cc00*/  HADD2 R22, R22.H0_H0, R22.H1_H1 ;  /* 0x3000001616167230 */ /* 0x000fe20000000800 */
        /* <DEDUP_REMOVED lines=10> */
.L_x_3956:
        /* <DEDUP_REMOVED lines=79> */
.L_x_3955:
[----:B------:R-:W-:Y:S01]  /*d1a0*/  IADD3 R87, R87, 0x20, RZ ;  /* 0x0000002057577810 */ /* 0x000fe20007ffe0ff */
[----:B------:R-:W-:Y:S01]  /*d1b0*/  UIADD3 UR4, UR4, 0x40, URZ ;  /* 0x0000004004047890 */ /* 0x000fe2000fffe03f */
[----:B0-----:R-:W-:Y:S02]  /*d1c0*/  IMAD.WIDE R28, R85, 0x4, R90 ;  /* 0x00000004551c7825 */ /* 0x001fe400078e025a */
[C---:B------:R-:W-:Y:S02]  /*d1d0*/  ISETP.GE.AND P2, PT, R87.reuse, c[0x0][0x1b8], PT ;  /* 0x00006e0057007a0c */ /* 0x040fe40003f46270 */
[----:B------:R-:W-:-:S13]  /*d1e0*/  ISETP.LT.AND P3, PT, R87, R88, PT ;  /* 0x000000585700720c */ /* 0x000fda0003f61270 */
[----:B------:R-:W-:Y:S05]  /*d1f0*/  @!P2 BRA P3, `(.L_x_3957) ;  /* 0xffffe7100000a947 */ /* 0x000fea000183ffff */
.L_x_3954:
        /* <DEDUP_REMOVED lines=18> */
.L_x_3961:
[----:B------:R-:W0:Y:S02]  /*d320*/  LDS R10, [R6] ;  /* 0x00000000060a7984 */ /* 0x000e240000000800 */
[----:B0-----:R-:W-:-:S06]  /*d330*/  HADD2 R11, R10, R9 ;  /* 0x000000090a0b7230 */ /* 0x001fcc0000000000 */
[----:B------:R-:W0:Y:S02]  /*d340*/  ATOMS.CAST.SPIN R11, [R6], R10, R11 ;  /* 0x0000000a060b738d */ /* 0x000e24000180000b */
[----:B0-----:R-:W-:-:S13]  /*d350*/  ISETP.EQ.U32.AND P0, PT, R11, 0x1, PT ;  /* 0x000000010b00780c */ /* 0x001fda0003f02070 */
[----:B------:R-:W-:Y:S05]  /*d360*/  @!P0 BRA `(.L_x_3961) ;  /* 0xffffffb000008947 */ /* 0x000fea000383ffff */
[----:B------:R-:W-:Y:S05]  /*d370*/  BRA `(.L_x_3959) ;  /* 0x0000003000007947 */ /* 0x000fea0003800000 */
.L_x_3960:
[----:B------:R-:W2:Y:S02]  /*d380*/  LD.E R6, [R4.64] ;  /* 0x0000000604067980 */ /* 0x000ea4000c101900 */
[----:B--2---:R-:W-:-:S05]  /*d390*/  IMAD.IADD R9, R9, 0x1, R6 ;  /* 0x0000000109097824 */ /* 0x004fca00078e0206 */
[----:B------:R0:W-:Y:S02]  /*d3a0*/  ST.E [R4.64], R9 ;  /* 0x0000000904007985 */ /* 0x0001e4000c101906 */
.L_x_3959:
[----:B------:R-:W-:Y:S05]  /*d3b0*/  BSYNC B0 ;  /* 0x0000000000007941 */ /* 0x000fea0003800000 */
.L_x_3958:
        /* <DEDUP_REMOVED lines=8> */
.L_x_3965:
[----:B------:R-:W0:Y:S02]  /*d440*/  LDS R8, [R4] ;  /* 0x0000000004087984 */ /* 0x000e240000000800 */
[----:B0-----:R-:W-:-:S10]  /*d450*/  HFMA2.MMA R9, R8, 1, 1, R5 ;  /* 0x3c003c0008097835 */ /* 0x001fd40000000005 */
[----:B------:R-:W0:Y:S02]  /*d460*/  ATOMS.CAST.SPIN R9, [R4], R8, R9 ;  /* 0x000000080409738d */ /* 0x000e240001800009 */
[----:B0-----:R-:W-:-:S13]  /*d470*/  ISETP.EQ.U32.AND P0, PT, R9, 0x1, PT ;  /* 0x000000010900780c */ /* 0x001fda0003f02070 */
[----:B------:R-:W-:Y:S05]  /*d480*/  @!P0 BRA `(.L_x_3965) ;  /* 0xffffffb000008947 */ /* 0x000fea000383ffff */
[----:B------:R-:W-:Y:S05]  /*d490*/  BRA `(.L_x_3963) ;  /* 0x0000003000007947 */ /* 0x000fea0003800000 */
.L_x_3964:
[----:B------:R-:W2:Y:S02]  /*d4a0*/  LD.E R6, [R4.64+0x4] ;  /* 0x0000040604067980 */ /* 0x000ea4000c101900 */
[----:B0-2---:R-:W-:-:S05]  /*d4b0*/  IMAD.IADD R9, R8, 0x1, R6 ;  /* 0x0000000108097824 */ /* 0x005fca00078e0206 */
[----:B------:R0:W-:Y:S02]  /*d4c0*/  ST.E [R4.64+0x4], R9 ;  /* 0x0000040904007985 */ /* 0x0001e4000c101906 */
.L_x_3963:
[----:B------:R-:W-:Y:S05]  /*d4d0*/  BSYNC B0 ;  /* 0x0000000000007941 */ /* 0x000fea0003800000 */
.L_x_3962:
        /* <DEDUP_REMOVED lines=11> */
.L_x_3969:
[----:B------:R-:W0:Y:S02]  /*d590*/  LDS R6, [R0] ;  /* 0x0000000000067984 */ /* 0x000e240000000800 */
[----:B0-----:R-:W-:-:S06]  /*d5a0*/  HADD2 R7, R6, R3 ;  /* 0x0000000306077230 */ /* 0x001fcc0000000000 */
[----:B------:R-:W0:Y:S02]  /*d5b0*/  ATOMS.CAST.SPIN R7, [R0], R6, R7 ;  /* 0x000000060007738d */ /* 0x000e240001800007 */
[----:B0-----:R-:W-:-:S13]  /*d5c0*/  ISETP.EQ.U32.AND P0, PT, R7, 0x1, PT ;  /* 0x000000010700780c */ /* 0x001fda0003f02070 */
[----:B------:R-:W-:Y:S05]  /*d5d0*/  @!P0 BRA `(.L_x_3969) ;  /* 0xffffffb000008947 */ /* 0x000fea000383ffff */
[----:B------:R-:W-:Y:S05]  /*d5e0*/  BRA `(.L_x_3967) ;  /* 0x0000003000007947 */ /* 0x000fea0003800000 */
.L_x_3968:
[----:B------:R-:W2:Y:S02]  /*d5f0*/  LD.E R0, [R4.64] ;  /* 0x0000000604007980 */ /* 0x000ea4000c101900 */
[----:B--2---:R-:W-:-:S05]  /*d600*/  IMAD.IADD R3, R7, 0x1, R0 ;  /* 0x0000000107037824 */ /* 0x004fca00078e0200 */
[----:B------:R0:W-:Y:S02]  /*d610*/  ST.E [R4.64], R3 ;  /* 0x0000000304007985 */ /* 0x0001e4000c101906 */
.L_x_3967:
[----:B------:R-:W-:Y:S05]  /*d620*/  BSYNC B0 ;  /* 0x0000000000007941 */ /* 0x000fea0003800000 */
.L_x_3966:
[----:B------:R-:W2:Y:S02]  /*d630*/  ATOM.E.ADD.F16x2.RN.STRONG.GPU P0, RZ, [R4.64+0x4], R2 ;  /* 0x0000040204ff798a */ /* 0x000ea4000810e9c6 */
[----:B--2---:R-:W-:Y:S05]  /*d640*/  @P0 EXIT ;  /* 0x000000000000094d */ /* 0x004fea0003800000 */
[----:B------:R-:W1:Y:S02]  /*d650*/  QSPC.E.S P0, RZ, [R4+0x4] ;  /* 0x0000040004ff73aa */ /* 0x000e640000000500 */
[----:B-1----:R-:W-:Y:S05]  /*d660*/  @!P0 BRA `(.L_x_3970) ;  /* 0x0000009000008947 */ /* 0x002fea0003800000 */
[----:B0-----:R-:W-:Y:S01]  /*d670*/  IADD3 R4, R4, 0x4, RZ ;  /* 0x0000000404047810 */ /* 0x001fe20007ffe0ff */
[----:B------:R-:W-:-:S03]  /*d680*/  IMAD.MOV.U32 R5, RZ, RZ, R2 ;  /* 0x000000ffff057224 */ /* 0x000fc600078e0002 */
[----:B------:R-:W-:-:S05]  /*d690*/  LOP3.LUT R4, R4, 0xffffff, RZ, 0xc0, !PT ;  /* 0x00ffffff04047812 */ /* 0x000fca00078ec0ff */
.L_x_3971:
[----:B------:R-:W0:Y:S02]  /*d6a0*/  LDS R2, [R4] ;  /* 0x0000000004027984 */ /* 0x000e240000000800 */
[----:B0-----:R-:W-:-:S10]  /*d6b0*/  HFMA2.MMA R3, R2, 1, 1, R5 ;  /* 0x3c003c0002037835 */ /* 0x001fd40000000005 */
[----:B------:R-:W0:Y:S02]  /*d6c0*/  ATOMS.CAST.SPIN R3, [R4], R2, R3 ;  /* 0x000000020403738d */ /* 0x000e240001800003 */
[----:B0-----:R-:W-:-:S13]  /*d6d0*/  ISETP.EQ.U32.AND P0, PT, R3, 0x1, PT ;  /* 0x000000010300780c */ /* 0x001fda0003f02070 */
[----:B------:R-:W-:Y:S05]  /*d6e0*/  @!P0 BRA `(.L_x_3971) ;  /* 0xffffffb000008947 */ /* 0x000fea000383ffff */
[----:B------:R-:W-:Y:S05]  /*d6f0*/  EXIT ;  /* 0x000000000000794d */ /* 0x000fea0003800000 */
.L_x_3970:
[----:B------:R-:W2:Y:S02]  /*d700*/  LD.E R0, [R4.64+0x4] ;  /* 0x0000040604007980 */ /* 0x000ea4000c101900 */
[----:B0-2---:R-:W-:-:S05]  /*d710*/  IMAD.IADD R3, R2, 0x1, R0 ;  /* 0x0000000102037824 */ /* 0x005fca00078e0200 */
[----:B------:R-:W-:Y:S01]  /*d720*/  ST.E [R4.64+0x4], R3 ;  /* 0x0000040304007985 */ /* 0x000fe2000c101906 */
[----:B------:R-:W-:Y:S05]  /*d730*/  EXIT ;  /* 0x000000000000794d */ /* 0x000fea0003800000 */
.L_x_3972:
        /* <DEDUP_REMOVED lines=12> */
.L_x_4803:


//--------------------- .text._Z23gemm_half_q_half_kernelILi2ELi176ELb1ELb0ELi32EEvPK6__halfPKjS4_S2_PS0_iiiiPKtS7_iiiiiibS2_i --------------------------
	.section	.text._Z23gemm_half_q_half_kernelILi2ELi176ELb1ELb0ELi32EEvPK6__halfPKjS4_S2_PS0_iiiiPKtS7_iiiiiibS2_i,"ax",@progbits
	.sectioninfo	@"SHI_REGISTERS=96"
	.align	128
        .global         _Z23gemm_half_q_half_kernelILi2ELi176ELb1ELb0ELi32EEvPK6__halfPKjS4_S2_PS0_iiiiPKtS7_iiiiiibS2_i
        .type           _Z23gemm_half_q_half_kernelILi2ELi176ELb1ELb0ELi32EEvPK6__halfPKjS4_S2_PS0_iiiiPKtS7_iiiiiibS2_i,@function
        .size           _Z23gemm_half_q_half_kernelILi2ELi176ELb1ELb0ELi32EEvPK6__halfPKjS4_S2_PS0_iiiiPKtS7_iiiiiibS2_i,(.L_x_4804 - _Z23gemm_half_q_half_kernelILi2ELi176ELb1ELb0ELi32EEvPK6__halfPKjS4_S2_PS0_iiiiPKtS7_iiiiiibS2_i)
        .other          _Z23gemm_half_q_half_kernelILi2ELi176ELb1ELb0ELi32EEvPK6__halfPKjS4_S2_PS0_iiiiPKtS7_iiiiiibS2_i,@"STO_CUDA_ENTRY STV_DEFAULT"
_Z23gemm_half_q_half_kernelILi2ELi176ELb1ELb0ELi32EEvPK6__halfPKjS4_S2_PS0_iiiiPKtS7_iiiiiibS2_i:
.text._Z23gemm_half_q_half_kernelILi2ELi176ELb1ELb0ELi32EEvPK6__halfPKjS4_S2_PS0_iiiiPKtS7_iiiiiibS2_i:
        /* <DEDUP_REMOVED lines=24> */
.L_x_3973:
        /* <DEDUP_REMOVED lines=27> */
.L_x_3978:
        /* <DEDUP_REMOVED lines=36> */
.L_x_3977:
        /* <DEDUP_REMOVED lines=22> */
.L_x_3979:
        /* <DEDUP_REMOVED lines=12> */
.L_x_3976:
[----:B------:R-:W-:Y:S01]  /*0790*/  ISETP.GT.AND P2, PT, R6, 0x3, PT ;  /* 0x000000030600780c */ /* 0x000fe20003f44270 */
[----:B------:R-:W-:Y:S01]  /*07a0*/  IMAD.SHL.U32 R19, R10, 0x2, RZ ;  /* 0x000000020a137824 */ /* 0x000fe200078e00ff */
[----:B------:R-:W-:Y:S01]  /*07b0*/  PLOP3.LUT P0, PT, PT, PT, PT, 0x80, 0x0 ;  /* 0x000000000000781c */ /* 0x000fe20003f0f070 */
[----:B------:R-:W-:-:S10]  /*07c0*/  IMAD.MOV.U32 R16, RZ, RZ, RZ ;  /* 0x000000ffff107224 */ /* 0x000fd400078e00ff */
[----:B------:R-:W-:Y:S05]  /*07d0*/  @!P2 BRA `(.L_x_3980) ;  /* 0x000002600000a947 */ /* 0x000fea0003800000 */
[----:B------:R-:W-:Y:S02]  /*07e0*/  PLOP3.LUT P0, PT, PT, PT, PT, 0x8, 0x0 ;  /* 0x000000000000781c */ /* 0x000fe40003f0e170 */
[----:B------:R-:W-:Y:S02]  /*07f0*/  IADD3 R21, R6, -0x3, RZ ;  /* 0xfffffffd06157810 */ /* 0x000fe40007ffe0ff */
.L_x_3981:
        /* <DEDUP_REMOVED lines=36> */
.L_x_3980:
        /* <DEDUP_REMOVED lines=22> */
.L_x_3982:
        /* <DEDUP_REMOVED lines=11> */
.L_x_3975:
[----:B------:R-:W-:Y:S05]  /*0c50*/  BSYNC B0 ;  /* 0x0000000000007941 */ /* 0x000fea0003800000 */
.L_x_3974:
        /* <DEDUP_REMOVED lines=14> */
.L_x_3985:
        /* <DEDUP_REMOVED lines=19> */
.L_x_3984:
        /* <DEDUP_REMOVED lines=14> */
.L_x_3986:
[----:B------:R-:W-:-:S13]  /*0f50*/  ISETP.LT.OR P0, PT, R16, R6, P0 ;  /* 0x000000061000720c */ /* 0x000fda0000701670 */
[----:B------:R-:W-:Y:S02]  /*0f60*/  @P0 IMAD R5, R5, 0x2, R16 ;  /* 0x0000000205050824 */ /* 0x000fe400078e0210 */
[----:B------:R-:W-:Y:S02]  /*0f70*/  @P0 IMAD.MOV.U32 R6, RZ, RZ, 0x2 ;  /* 0x00000002ff060424 */ /* 0x000fe400078e00ff */
[----:B------:R-:W-:-:S04]  /*0f80*/  @P0 IMAD R5, R5, c[0x0][0x18c], R4 ;  /* 0x0000630005050a24 */ /* 0x000fc800078e0204 */
[----:B------:R-:W-:-:S05]  /*0f90*/  @P0 IMAD.WIDE R6, R5, R6, c[0x0][0x180] ;  /* 0x0000600005060625 */ /* 0x000fca00078e0206 */
[----:B------:R1:W-:Y:S02]  /*0fa0*/  @P0 STG.E.64 [R6.64], RZ ;  /* 0x000000ff06000986 */ /* 0x0003e4000c101b06 */
.L_x_3983:
[C---:B------:R-:W-:Y:S01]  /*0fb0*/  ISETP.GT.AND P0, PT, R87.reuse, c[0x0][0x1a8], PT ;  /* 0x00006a0057007a0c */ /* 0x040fe20003f04270 */
[----:B------:R-:W-:Y:S01]  /*0fc0*/  BAR.SYNC.DEFER_BLOCKING 0x0 ;  /* 0x0000000000007b1d */ /* 0x000fe20000010000 */
        /* <DEDUP_REMOVED lines=68> */
[----:B-----5:R-:W-:Y:S01]  /*1410*/  IMAD.MOV.U32 R21, RZ, RZ, R87 ;  /* 0x000000ffff157224 */ /* 0x020fe200078e0057 */
[----:B------:R-:W-:Y:S02]  /*1420*/  LOP3.LUT R12, R8, 0x10, RZ, 0xc0, !PT ;  /* 0x00000010080c7812 */ /* 0x000fe400078ec0ff */
[----:B------:R-:W-:Y:S02]  /*1430*/  SHF.R.S32.HI R13, RZ, 0x3, R9 ;  /* 0x00000003ff0d7819 */ /* 0x000fe40000011409 */
.L_x_3988:
        /* <DEDUP_REMOVED lines=41> */
.L_x_3987:
        /* <DEDUP_REMOVED lines=15> */
.L_x_3998:
        /* <DEDUP_REMOVED lines=199> */
.L_x_3991:
        /* <DEDUP_REMOVED lines=47> */
[--C-:B------:R-:W-:Y:S01]  /*2720*/  HADD2.F32 R23, -RZ, R7.reuse.H1_H1 ;  /* 0x30000007ff177230 */ /* 0x100fe20000004100 */
[-C--:B------:R-:W-:Y:S02]  /*2730*/  FFMA.FTZ R38, R38, R58.reuse, R39 ;  /* 0x0000003a26267223 */ /* 0x080fe40000010027 */
[----:B------:R-:W-:Y:S01]  /*2740*/  FFMA.FTZ R36, R28, R57, R36 ;  /* 0x000000391c247223 */ /* 0x000fe20000010024 */
[----:B------:R-:W-:Y:S01]  /*2750*/  HADD2.F32 R28, -RZ, R7.H0_H0 ;  /* 0x20000007ff1c7230 */ /* 0x000fe20000004100 */
[----:B------:R-:W-:Y:S01]  /*2760*/  FFMA.FTZ R7, R40, R5, R4 ;  /* 0x0000000528077223 */ /* 0x000fe20000010004 */
[----:B------:R-:W-:Y:S01]  /*2770*/  HADD2.F32 R4, -RZ, R9.H0_H0 ;  /* 0x20000009ff047230 */ /* 0x000fe20000004100 */
[----:B------:R-:W-:-:S02]  /*2780*/  FFMA.FTZ R58, R51, R58, R59 ;  /* 0x0000003a333a7223 */ /* 0x000fc4000001003b */
[----:B------:R-:W-:Y:S01]  /*2790*/  FFMA.FTZ R38, R29, R57, R38 ;  /* 0x000000391d267223 */ /* 0x000fe20000010026 */
[----:B------:R-:W-:Y:S01]  /*27a0*/  HADD2.F32 R29, -RZ, R42.H0_H0 ;  /* 0x2000002aff1d7230 */ /* 0x000fe20000004100 */
[----:B------:R-:W-:Y:S02]  /*27b0*/  FFMA.FTZ R9, R41, R5, R36 ;  /* 0x0000000529097223 */ /* 0x000fe40000010024 */
[----:B------:R-:W-:Y:S02]  /*27c0*/  FFMA.FTZ R58, R30, R57, R58 ;  /* 0x000000391e3a7223 */ /* 0x000fe4000001003a */
[-C--:B------:R-:W-:Y:S01]  /*27d0*/  FFMA.FTZ R9, R4, R6.reuse, R9 ;  /* 0x0000000604097223 */ /* 0x080fe20000010009 */
[----:B------:R-:W-:Y:S01]  /*27e0*/  HADD2.F32 R4, -RZ, R52.H0_H0 ;  /* 0x20000034ff047230 */ /* 0x000fe20000004100 */
[-C--:B------:R-:W-:Y:S02]  /*27f0*/  FFMA.FTZ R29, R29, R5.reuse, R38 ;  /* 0x000000051d1d7223 */ /* 0x080fe40000010026 */
[----:B------:R-:W-:Y:S01]  /*2800*/  FFMA.FTZ R7, R8, R6, R7 ;  /* 0x0000000608077223 */ /* 0x000fe20000010007 */
[----:B------:R-:W-:Y:S01]  /*2810*/  HADD2.F32 R8, -RZ, R54.H0_H0 ;  /* 0x20000036ff087230 */ /* 0x000fe20000004100 */
[----:B------:R-:W-:-:S02]  /*2820*/  FFMA.FTZ R5, R43, R5, R58 ;  /* 0x000000052b057223 */ /* 0x000fc4000001003a */
[----:B------:R-:W-:Y:S02]  /*2830*/  FFMA.FTZ R29, R10, R6, R29 ;  /* 0x000000060a1d7223 */ /* 0x000fe4000001001d */
[----:B------:R-:W-:Y:S01]  /*2840*/  FFMA.FTZ R4, R4, R28, R7 ;  /* 0x0000001c04047223 */ /* 0x000fe20000010007 */
[----:B------:R-:W-:Y:S01]  /*2850*/  HADD2.F32 R7, -RZ, R33.H0_H0 ;  /* 0x20000021ff077230 */ /* 0x000fe20000004100 */
[----:B------:R-:W-:Y:S02]  /*2860*/  FFMA.FTZ R5, R11, R6, R5 ;  /* 0x000000060b057223 */ /* 0x000fe40000010005 */
[-C--:B------:R-:W-:Y:S02]  /*2870*/  FFMA.FTZ R6, R53, R28.reuse, R9 ;  /* 0x0000001c35067223 */ /* 0x080fe40000010009 */
[-C--:B------:R-:W-:Y:S02]  /*2880*/  FFMA.FTZ R8, R8, R28.reuse, R29 ;  /* 0x0000001c08087223 */ /* 0x080fe4000001001d */
[----:B------:R-:W-:-:S02]  /*2890*/  FFMA.FTZ R28, R55, R28, R5 ;  /* 0x0000001c371c7223 */ /* 0x000fc40000010005 */
        /* <DEDUP_REMOVED lines=16> */
.L_x_3990:
        /* <DEDUP_REMOVED lines=202> */
.L_x_3993:
        /* <DEDUP_REMOVED lines=48> */
[----:B------:R-:W-:-:S02]  /*3940*/  FFMA.FTZ R4, R33, R5, R4 ;  /* 0x0000000521047223 */ /* 0x000fc40000010004 */
        /* <DEDUP_REMOVED lines=8> */
[-C--:B------:R-:W-:Y:S02]  /*39d0*/  FFMA.FTZ R31, R31, R29.reuse, R30 ;  /* 0x0000001d1f1f7223 */ /* 0x080fe4000001001e */
[----:B------:R-:W-:Y:S01]  /*39e0*/  FFMA.FTZ R9, R4, R6, R9 ;  /* 0x0000000604097223 */ /* 0x000fe20000010009 */
[----:B------:R-:W-:Y:S01]  /*39f0*/  HADD2.F32 R4, -RZ, R53.H0_H0 ;  /* 0x20000035ff047230 */ /* 0x000fe20000004100 */
[----:B------:R-:W-:-:S02]  /*3a00*/  FFMA.FTZ R29, R52, R29, R58 ;  /* 0x0000001d341d7223 */ /* 0x000fc4000001003a */
[-C--:B------:R-:W-:Y:S01]  /*3a10*/  FFMA.FTZ R5, R8, R6.reuse, R5 ;  /* 0x0000000608057223 */ /* 0x080fe20000010005 */
[----:B------:R-:W-:Y:S01]  /*3a20*/  HADD2.F32 R8, -RZ, R55.H0_H0 ;  /* 0x20000037ff087230 */ /* 0x000fe20000004100 */
        /* <DEDUP_REMOVED lines=24> */
.L_x_3992:
        /* <DEDUP_REMOVED lines=201> */
.L_x_3995:
        /* <DEDUP_REMOVED lines=87> */
.L_x_3994:
        /* <DEDUP_REMOVED lines=201> */
.L_x_3997:
        /* <DEDUP_REMOVED lines=87> */
.L_x_3996:
        /* <DEDUP_REMOVED lines=9> */
.L_x_3989:
        /* <DEDUP_REMOVED lines=8> */
.L_x_4004:
        /* <DEDUP_REMOVED lines=48> */
[--C-:B------:R-:W-:Y:S02]  /*63c0*/  SHF.R.U32.HI R45, RZ, 0x8, R23.reuse ;  /* 0x00000008ff2d7819 */ /* 0x100fe40000011617 */
[--C-:B------:R-:W-:Y:S02]  /*63d0*/  SHF.R.U32.HI R53, RZ, 0xa, R23.reuse ;  /* 0x0000000aff357819 */ /* 0x100fe40000011617 */
[----:B------:R-:W-:Y:S02]  /*63e0*/  LOP3.LUT R30, R23, 0x3f003f, RZ, 0xc0, !PT ;  /* 0x003f003f171e7812 */ /* 0x000fe400078ec0ff */
[----:B------:R-:W-:-:S02]  /*63f0*/  SHF.R.U32.HI R33, RZ, 0x6, R23 ;  /* 0x00000006ff217819 */ /* 0x000fc40000011617 */
[----:B------:R-:W-:Y:S02]  /*6400*/  LOP3.LUT R22, R21, 0x300030, R20, 0xf8, !PT ;  /* 0x0030003015167812 */ /* 0x000fe400078ef814 */
[----:B------:R-:W-:Y:S02]  /*6410*/  LOP3.LUT R23, R12, 0x300030, R25, 0xf8, !PT ;  /* 0x003000300c177812 */ /* 0x000fe400078ef819 */
[----:B------:R-:W-:Y:S02]  /*6420*/  LOP3.LUT R20, R28, 0x300030, R27, 0xf8, !PT ;  /* 0x003000301c147812 */ /* 0x000fe400078ef81b */
[--C-:B--2---:R-:W-:Y:S02]  /*6430*/  SHF.R.U32.HI R12, RZ, 0xc, R8.reuse ;  /* 0x0000000cff0c7819 */ /* 0x104fe40000011608 */
[----:B------:R-:W-:Y:S02]  /*6440*/  LOP3.LUT R27, R8, 0x3f003f, RZ, 0xc0, !PT ;  /* 0x003f003f081b7812 */ /* 0x000fe400078ec0ff */
[----:B------:R-:W-:-:S02]  /*6450*/  SHF.R.U32.HI R28, RZ, 0x6, R8 ;  /* 0x00000006ff1c7819 */ /* 0x000fc40000011608 */
[----:B------:R-:W-:Y:S02]  /*6460*/  SHF.R.U32.HI R8, RZ, 0xc, R9 ;  /* 0x0000000cff087819 */ /* 0x000fe40000011609 */
[----:B------:R-:W-:Y:S02]  /*6470*/  LOP3.LUT R21, R42, 0x300030, R45, 0xf8, !PT ;  /* 0x003000302a157812 */ /* 0x000fe400078ef82d */
[----:B------:R-:W-:Y:S02]  /*6480*/  LOP3.LUT R41, R9, 0x3f003f, RZ, 0xc0, !PT ;  /* 0x003f003f09297812 */ /* 0x000fe400078ec0ff */
[----:B------:R-:W-:Y:S02]  /*6490*/  SHF.R.U32.HI R42, RZ, 0x6, R9 ;  /* 0x00000006ff2a7819 */ /* 0x000fe40000011609 */
[----:B------:R-:W-:Y:S02]  /*64a0*/  SHF.R.U32.HI R25, RZ, 0xc, R10 ;  /* 0x0000000cff197819 */ /* 0x000fe4000001160a */
        /* <DEDUP_REMOVED lines=9> */
[----:B------:R-:W-:Y:S02]  /*6540*/  LOP3.LUT R8, R9, 0x300030, R26, 0xf8, !PT ;  /* 0x0030003009087812 */ /* 0x000fe400078ef81a */
[----:B------:R-:W-:Y:S02]  /*6550*/  LOP3.LUT R25, R29, 0x64006400, RZ, 0xfc, !PT ;  /* 0x640064001d197812 */ /* 0x000fe400078efcff */
[----:B------:R-:W-:Y:S02]  /*6560*/  LOP3.LUT R9, R11, 0x300030, R40, 0xf8, !PT ;  /* 0x003000300b097812 */ /* 0x000fe400078ef828 */
        /* <DEDUP_REMOVED lines=113> */
.L_x_4001:
        /* <DEDUP_REMOVED lines=46> */
.L_x_4000:
        /* <DEDUP_REMOVED lines=16> */
[----:B------:R-:W-:Y:S02]  /*7060*/  LOP3.LUT R41, R26, 0x3f003f, RZ, 0xc0, !PT ;  /* 0x003f003f1a297812 */ /* 0x000fe400078ec0ff */
[----:B------:R-:W-:Y:S02]  /*7070*/  SHF.R.U32.HI R42, RZ, 0x6, R26 ;  /* 0x00000006ff2a7819 */ /* 0x000fe4000001161a */
        /* <DEDUP_REMOVED lines=170> */
.L_x_4003:
        /* <DEDUP_REMOVED lines=45> */
.L_x_4002:
[----:B------:R-:W-:Y:S01]  /*7df0*/  IADD3 R87, R87, 0x20, RZ ;  /* 0x0000002057577810 */ /* 0x000fe20007ffe0ff */
[----:B------:R-:W-:Y:S01]  /*7e00*/  UIMAD UR8, UR5, 0x18, URZ ;  /* 0x00000018050878a4 */ /* 0x000fe2000f8e023f */
[----:B0-----:R-:W-:Y:S01]  /*7e10*/  IMAD.WIDE.U32 R4, R7, 0x18, R4 ;  /* 0x0000001807047825 */ /* 0x001fe200078e0004 */
[----:B------:R-:W-:Y:S01]  /*7e20*/  UIADD3 UR4, UR4, 0x40, URZ ;  /* 0x0000004004047890 */ /* 0x000fe2000fffe03f */
[C---:B------:R-:W-:Y:S02]  /*7e30*/  ISETP.GE.AND P2, PT, R87.reuse, c[0x0][0x1ac], PT ;  /* 0x00006b0057007a0c */ /* 0x040fe40003f46270 */
[----:B------:R-:W-:Y:S01]  /*7e40*/  ISETP.LT.AND P3, PT, R87, R88, PT ;  /* 0x000000585700720c */ /* 0x000fe20003f61270 */
[----:B-----5:R-:W-:Y:S01]  /*7e50*/  IMAD.MOV.U32 R26, RZ, RZ, R4 ;  /* 0x000000ffff1a7224 */ /* 0x020fe200078e0004 */
[----:B------:R-:W-:-:S11]  /*7e60*/  IADD3 R27, R5, UR8, RZ ;  /* 0x00000008051b7c10 */ /* 0x000fd6000fffe0ff */
[----:B------:R-:W-:Y:S05]  /*7e70*/  @!P2 BRA P3, `(.L_x_4004) ;  /* 0xffffe2400000a947 */ /* 0x000fea000183ffff */
.L_x_3999:
        /* <DEDUP_REMOVED lines=8> */
.L_x_4008:
[----:B------:R-:W-:Y:S02]  /*7f00*/  IMAD.MOV.U32 R85, RZ, RZ, c[0x0][0x18c] ;  /* 0x00006300ff557624 */ /* 0x000fe400078e00ff */
[----:B------:R-:W-:Y:S02]  /*7f10*/  IMAD.MOV.U32 R28, RZ, RZ, R26 ;  /* 0x000000ffff1c7224 */ /* 0x000fe400078e001a */
[----:B------:R-:W-:-:S04]  /*7f20*/  IMAD.MOV.U32 R29, RZ, RZ, R27 ;  /* 0x000000ffff1d7224 */ /* 0x000fc800078e001b */
        /* <DEDUP_REMOVED lines=12> */
[C---:B------:R-:W-:Y:S02]  /*7ff0*/  LOP3.LUT R56, R20.reuse, 0x3e003e0, RZ, 0xc0, !PT ;  /* 0x03e003e014387812 */ /* 0x040fe400078ec0ff */
[----:B------:R-:W-:-:S02]  /*8000*/  LOP3.LUT R61, R20, 0x1f001f, RZ, 0xc0, !PT ;  /* 0x001f001f143d7812 */ /* 0x000fc400078ec0ff */
[----:B------:R-:W-:Y:S02]  /*8010*/  SHF.R.U32.HI R41, RZ, 0xa, R20 ;  /* 0x0000000aff297819 */ /* 0x000fe40000011614 */
[--C-:B0-----:R-:W-:Y:S02]  /*8020*/  SHF.R.U32.HI R2, RZ, 0xf, R28.reuse ;  /* 0x0000000fff027819 */ /* 0x101fe4000001161c */
        /* <DEDUP_REMOVED lines=43> */
[----:B------:R-:W-:Y:S02]  /*82e0*/  LOP3.LUT R44, R44, 0x20002, R49, 0xf8, !PT ;  /* 0x000200022c2c7812 */ /* 0x000fe400078ef831 */
[----:B------:R-:W-:Y:S02]  /*82f0*/  SHF.R.U32.HI R50, RZ, 0xe, R27 ;  /* 0x0000000eff327819 */ /* 0x000fe4000001161b */
[----:B------:R-:W-:-:S02]  /*8300*/  LOP3.LUT R68, R2, 0x10001, RZ, 0xc0, !PT ;  /* 0x0001000102447812 */ /* 0x000fc400078ec0ff */
[----:B------:R-:W-:Y:S02]  /*8310*/  LOP3.LUT R45, R46, 0x10001, RZ, 0xc0, !PT ;  /* 0x000100012e2d7812 */ /* 0x000fe400078ec0ff */
[----:B------:R-:W-:Y:S02]  /*8320*/  LOP3.LUT R20, R11, 0x40004, R20, 0xf8, !PT ;  /* 0x000400040b147812 */ /* 0x000fe400078ef814 */
[----:B------:R-:W-:Y:S02]  /*8330*/  LOP3.LUT R44, R44, 0x40004, R21, 0xf8, !PT ;  /* 0x000400042c2c7812 */ /* 0x000fe400078ef815 */
[----:B------:R-:W-:Y:S02]  /*8340*/  LOP3.LUT R68, R68, 0x20002, R47, 0xf8, !PT ;  /* 0x0002000244447812 */ /* 0x000fe400078ef82f */
[----:B------:R-:W-:Y:S02]  /*8350*/  LOP3.LUT R45, R45, 0x20002, R50, 0xf8, !PT ;  /* 0x000200022d2d7812 */ /* 0x000fe400078ef832 */
[----:B------:R-:W-:-:S02]  /*8360*/  PRMT R47, R86, 0x9910, RZ ;  /* 0x00009910562f7816 */ /* 0x000fc400000000ff */
[----:B------:R-:W-:Y:S02]  /*8370*/  LOP3.LUT R23, R20, 0x80008, R23, 0xf8, !PT ;  /* 0x0008000814177812 */ /* 0x000fe400078ef817 */
[----:B------:R-:W-:Y:S01]  /*8380*/  LOP3.LUT R9, R44, 0x80008, R9, 0xf8, !PT ;  /* 0x000800082c097812 */ /* 0x000fe200078ef809 */
[----:B------:R-:W-:Y:S01]  /*8390*/  IMAD.MOV.U32 R46, RZ, RZ, R47 ;  /* 0x000000ffff2e7224 */ /* 0x000fe200078e002f */
[----:B------:R-:W-:Y:S02]  /*83a0*/  LOP3.LUT R68, R68, 0x40004, R51, 0xf8, !PT ;  /* 0x0004000444447812 */ /* 0x000fe400078ef833 */
[----:B------:R-:W-:Y:S02]  /*83b0*/  LOP3.LUT R45, R45, 0x40004, R22, 0xf8, !PT ;  /* 0x000400042d2d7812 */ /* 0x000fe400078ef816 */
[----:B------:R-:W-:Y:S02]  /*83c0*/  LOP3.LUT R52, R27, 0x3e003e0, RZ, 0xc0, !PT ;  /* 0x03e003e01b347812 */ /* 0x000fe400078ec0ff */
[----:B------:R-:W-:-:S02]  /*83d0*/  LOP3.LUT R68, R68, 0x80008, R55, 0xf8, !PT ;  /* 0x0008000844447812 */ /* 0x000fc400078ef837 */
[----:B------:R-:W-:Y:S02]  /*83e0*/  LOP3.LUT R10, R45, 0x80008, R10, 0xf8, !PT ;  /* 0x000800082d0a7812 */ /* 0x000fe400078ef80a */
[----:B------:R-:W-:Y:S02]  /*83f0*/  PRMT R2, R70, 0x7610, R2 ;  /* 0x0000761046027816 */ /* 0x000fe40000000002 */
[----:B------:R-:W-:Y:S02]  /*8400*/  LOP3.LUT R3, R31, 0x3e003e0, RZ, 0xc0, !PT ;  /* 0x03e003e01f037812 */ /* 0x000fe400078ec0ff */
[----:B------:R-:W-:Y:S02]  /*8410*/  ISETP.NE.AND P2, PT, R46, RZ, PT ;  /* 0x000000ff2e00720c */ /* 0x000fe40003f45270 */
[C---:B------:R-:W-:Y:S02]  /*8420*/  LOP3.LUT R53, R29.reuse, 0x3e003e0, RZ, 0xc0, !PT ;  /* 0x03e003e01d357812 */ /* 0x040fe400078ec0ff */
        /* <DEDUP_REMOVED lines=10> */
[----:B------:R-:W-:Y:S02]  /*84d0*/  SHF.R.U32.HI R29, RZ, 0xa, R29 ;  /* 0x0000000aff1d7819 */ /* 0x000fe4000001161d */
[----:B------:R-:W-:Y:S01]  /*84e0*/  SHF.R.U32.HI R30, RZ, 0xa, R30 ;  /* 0x0000000aff1e7819 */ /* 0x000fe2000001161e */
[----:B------:R-:W-:Y:S01]  /*84f0*/  HFMA2 R11, R11, R2.H0_H0, -48, -48 ;  /* 0xd200d2000b0b7431 */ /* 0x000fe20000040002 */
[----:B------:R-:W-:-:S02]  /*8500*/  SHF.R.U32.HI R31, RZ, 0xa, R31 ;  /* 0x0000000aff1f7819 */ /* 0x000fc4000001161f */
[----:B------:R-:W-:Y:S02]  /*8510*/  SHF.R.U32.HI R25, RZ, 0xa, R25 ;  /* 0x0000000aff197819 */ /* 0x000fe40000011619 */
[----:B------:R-:W-:Y:S02]  /*8520*/  SHF.R.U32.HI R26, RZ, 0xa, R26 ;  /* 0x0000000aff1a7819 */ /* 0x000fe4000001161a */
[----:B------:R-:W-:Y:S02]  /*8530*/  SHF.R.U32.HI R27, RZ, 0xa, R27 ;  /* 0x0000000aff1b7819 */ /* 0x000fe4000001161b */
        /* <DEDUP_REMOVED lines=80> */
[----:B------:R-:W-:Y:S02]  /*8a40*/  LOP3.LUT R45, R5, 0x1f001f, RZ, 0xc0, !PT ;  /* 0x001f001f052d7812 */ /* 0x000fe400078ec0ff */
[----:B------:R-:W-:Y:S02]  /*8a50*/  SHF.R.U32.HI R49, RZ, 0xa, R5 ;  /* 0x0000000aff317819 */ /* 0x000fe40000011605 */
[----:B------:R-:W-:Y:S02]  /*8a60*/  LOP3.LUT R67, R52, 0x64006400, RZ, 0xfc, !PT ;  /* 0x6400640034437812 */ /* 0x000fe400078efcff */
[----:B------:R-:W-:Y:S02]  /*8a70*/  SHF.R.U32.HI R5, RZ, 0xb, R7 ;  /* 0x0000000bff057819 */ /* 0x000fe40000011607 */
[----:B------:R-:W-:Y:S01]  /*8a80*/  SHF.R.U32.HI R21, RZ, 0xb, R4 ;  /* 0x0000000bff157819 */ /* 0x000fe20000011604 */
[----:B------:R-:W-:Y:S01]  /*8a90*/  HFMA2 R60, R67, R2.H0_H0, -48, -48 ;  /* 0xd200d200433c7431 */ /* 0x000fe20000040002 */
        /* <DEDUP_REMOVED lines=10> */
[----:B------:R-:W-:Y:S01]  /*8b40*/  LOP3.LUT R23, R10, 0x100010, R5, 0xf8, !PT ;  /* 0x001000100a177812 */ /* 0x000fe200078ef805 */
        /* <DEDUP_REMOVED lines=148> */
.L_x_4007:
        /* <DEDUP_REMOVED lines=79> */
.L_x_4006:
        /* <DEDUP_REMOVED lines=8> */
.L_x_4005:
        /* <DEDUP_REMOVED lines=18> */
.L_x_4012:
[----:B------:R-:W0:Y:S02]  /*9b20*/  LDS R6, [R5] ;  /* 0x0000000005067984 */ /* 0x000e240000000800 */
[----:B0-----:R-:W-:-:S06]  /*9b30*/  HADD2 R7, R6, R32 ;  /* 0x0000002006077230 */ /* 0x001fcc0000000000 */
[----:B------:R-:W0:Y:S02]  /*9b40*/  ATOMS.CAST.SPIN R7, [R5], R6, R7 ;  /* 0x000000060507738d */ /* 0x000e240001800007 */
[----:B0-----:R-:W-:-:S13]  /*9b50*/  ISETP.EQ.U32.AND P0, PT, R7, 0x1, PT ;  /* 0x000000010700780c */ /* 0x001fda0003f02070 */
[----:B------:R-:W-:Y:S05]  /*9b60*/  @!P0 BRA `(.L_x_4012) ;  /* 0xffffffb000008947 */ /* 0x000fea000383ffff */
[----:B------:R-:W-:Y:S05]  /*9b70*/  BRA `(.L_x_4010) ;  /* 0x0000003000007947 */ /* 0x000fea0003800000 */
.L_x_4011:
[----:B------:R-:W2:Y:S02]  /*9b80*/  LD.E R5, [R2.64] ;  /* 0x0000000602057980 */ /* 0x000ea4000c101900 */
[----:B--2---:R-:W-:-:S05]  /*9b90*/  IMAD.IADD R5, R32, 0x1, R5 ;  /* 0x0000000120057824 */ /* 0x004fca00078e0205 */
[----:B------:R0:W-:Y:S02]  /*9ba0*/  ST.E [R2.64], R5 ;  /* 0x0000000502007985 */ /* 0x0001e4000c101906 */
.L_x_4010:
[----:B------:R-:W-:Y:S05]  /*9bb0*/  BSYNC B0 ;  /* 0x0000000000007941 */ /* 0x000fea0003800000 */
.L_x_4009:
[----:B------:R-:W2:Y:S01]  /*9bc0*/  ATOM.E.ADD.F16x2.RN.STRONG.GPU P0, RZ, [R2.64+0x4], R19 ;  /* 0x0000041302ff798a */ /* 0x000ea2000810e9c6 */
[----:B------:R-:W-:Y:S01]  /*9bd0*/  BSSY B0, `(.L_x_4013) ;  /* 0x000000f000007945 */ /* 0x000fe20003800000 */
[----:B--2---:R-:W-:Y:S05]  /*9be0*/  @P0 BRA `(.L_x_4014) ;  /* 0x000000d000000947 */ /* 0x004fea0003800000 */
[----:B------:R-:W1:Y:S02]  /*9bf0*/  QSPC.E.S P0, RZ, [R2+0x4] ;  /* 0x0000040002ff73aa */ /* 0x000e640000000500 */
[----:B-1----:R-:W-:Y:S05]  /*9c00*/  @!P0 BRA `(.L_x_4015) ;  /* 0x0000008000008947 */ /* 0x002fea0003800000 */
[----:B0-----:R-:W-:-:S04]  /*9c10*/  IADD3 R2, R2, 0x4, RZ ;  /* 0x0000000402027810 */ /* 0x001fc80007ffe0ff */
[----:B------:R-:W-:-:S05]  /*9c20*/  LOP3.LUT R2, R2, 0xffffff, RZ, 0xc0, !PT ;  /* 0x00ffffff02027812 */ /* 0x000fca00078ec0ff */
.L_x_4016:
[----:B------:R-:W0:Y:S02]  /*9c30*/  LDS R6, [R2] ;  /* 0x0000000002067984 */ /* 0x000e240000000800 */
[----:B0-----:R-:W-:-:S10]  /*9c40*/  HFMA2.MMA R7, R6, 1, 1, R19 ;  /* 0x3c003c0006077835 */ /* 0x001fd40000000013 */
[----:B------:R-:W0:Y:S02]  /*9c50*/  ATOMS.CAST.SPIN R7, [R2], R6, R7 ;  /* 0x000000060207738d */ /* 0x000e240001800007 */
[----:B0-----:R-:W-:-:S13]  /*9c60*/  ISETP.EQ.U32.AND P0, PT, R7, 0x1, PT ;  /* 0x000000010700780c */ /* 0x001fda0003f02070 */
[----:B------:R-:W-:Y:S05]  /*9c70*/  @!P0 BRA `(.L_x_4016) ;  /* 0xffffffb000008947 */ /* 0x000fea000383ffff */
[----:B------:R-:W-:Y:S05]  /*9c80*/  BRA `(.L_x_4014) ;  /* 0x0000003000007947 */ /* 0x000fea0003800000 */
.L_x_4015:
[----:B0-----:R-:W2:Y:S02]  /*9c90*/  LD.E R5, [R2.64+0x4] ;  /* 0x0000040602057980 */ /* 0x001ea4000c101900 */
[----:B--2---:R-:W-:-:S05]  /*9ca0*/  IMAD.IADD R5, R19, 0x1, R5 ;  /* 0x0000000113057824 */ /* 0x004fca00078e0205 */
[----:B------:R0:W-:Y:S02]  /*9cb0*/  ST.E [R2.64+0x4], R5 ;  /* 0x0000040502007985 */ /* 0x0001e4000c101906 */
.L_x_4014:
[----:B------:R-:W-:Y:S05]  /*9cc0*/  BSYNC B0 ;  /* 0x0000000000007941 */ /* 0x000fea0003800000 */
.L_x_4013:
        /* <DEDUP_REMOVED lines=10> */
.L_x_4020:
[----:B------:R-:W0:Y:S02]  /*9d70*/  LDS R4, [R0] ;  /* 0x0000000000047984 */ /* 0x000e240000000800 */
[----:B0-----:R-:W-:-:S06]  /*9d80*/  HADD2 R5, R4, R18 ;  /* 0x0000001204057230 */ /* 0x001fcc0000000000 */
[----:B------:R-:W0:Y:S02]  /*9d90*/  ATOMS.CAST.SPIN R5, [R0], R4, R5 ;  /* 0x000000040005738d */ /* 0x000e240001800005 */
[----:B0-----:R-:W-:-:S13]  /*9da0*/  ISETP.EQ.U32.AND P0, PT, R5, 0x1, PT ;  /* 0x000000010500780c */ /* 0x001fda0003f02070 */
[----:B------:R-:W-:Y:S05]  /*9db0*/  @!P0 BRA `(.L_x_4020) ;  /* 0xffffffb000008947 */ /* 0x000fea000383ffff */
[----:B------:R-:W-:Y:S05]  /*9dc0*/  BRA `(.L_x_4018) ;  /* 0x0000003000007947 */ /* 0x000fea0003800000 */
.L_x_4019:
[----:B------:R-:W2:Y:S02]  /*9dd0*/  LD.E R0, [R2.64] ;  /* 0x0000000602007980 */ /* 0x000ea4000c101900 */
[----:B--2---:R-:W-:-:S05]  /*9de0*/  IMAD.IADD R5, R18, 0x1, R0 ;  /* 0x0000000112057824 */ /* 0x004fca00078e0200 */
[----:B------:R0:W-:Y:S02]  /*9df0*/  ST.E [R2.64], R5 ;  /* 0x0000000502007985 */ /* 0x0001e4000c101906 */
.L_x_4018:
[----:B------:R-:W-:Y:S05]  /*9e00*/  BSYNC B0 ;  /* 0x0000000000007941 */ /* 0x000fea0003800000 */
.L_x_4017:
[----:B------:R-:W2:Y:S02]  /*9e10*/  ATOM.E.ADD.F16x2.RN.STRONG.GPU P0, RZ, [R2.64+0x4], R13 ;  /* 0x0000040d02ff798a */ /* 0x000ea4000810e9c6 */
[----:B--2---:R-:W-:Y:S05]  /*9e20*/  @P0 EXIT ;  /* 0x000000000000094d */ /* 0x004fea0003800000 */
[----:B------:R-:W1:Y:S02]  /*9e30*/  QSPC.E.S P0, RZ, [R2+0x4] ;  /* 0x0000040002ff73aa */ /* 0x000e640000000500 */
[----:B-1----:R-:W-:Y:S05]  /*9e40*/  @!P0 BRA `(.L_x_4021) ;  /* 0x0000008000008947 */ /* 0x002fea0003800000 */
[----:B0-----:R-:W-:-:S04]  /*9e50*/  IADD3 R2, R2, 0x4, RZ ;  /* 0x0000000402027810 */ /* 0x001fc80007ffe0ff */
[----:B------:R-:W-:-:S05]  /*9e60*/  LOP3.LUT R2, R2, 0xffffff, RZ, 0xc0, !PT ;  /* 0x00ffffff02027812 */ /* 0x000fca00078ec0ff */
.L_x_4022:
[----:B------:R-:W0:Y:S02]  /*9e70*/  LDS R4, [R2] ;  /* 0x0000000002047984 */ /* 0x000e240000000800 */
[----:B0-----:R-:W-:-:S10]  /*9e80*/  HFMA2.MMA R5, R4, 1, 1, R13 ;  /* 0x3c003c0004057835 */ /* 0x001fd4000000000d */
[----:B------:R-:W0:Y:S02]  /*9e90*/  ATOMS.CAST.SPIN R5, [R2], R4, R5 ;  /* 0x000000040205738d */ /* 0x000e240001800005 */
[----:B0-----:R-:W-:-:S13]  /*9ea0*/  ISETP.EQ.U32.AND P0, PT, R5, 0x1, PT ;  /* 0x000000010500780c */ /* 0x001fda0003f02070 */
[----:B------:R-:W-:Y:S05]  /*9eb0*/  @!P0 BRA `(.L_x_4022) ;  /* 0xffffffb000008947 */ /* 0x000fea000383ffff */
[----:B------:R-:W-:Y:S05]  /*9ec0*/  EXIT ;  /* 0x000000000000794d */ /* 0x000fea0003800000 */
.L_x_4021:
[----:B------:R-:W2:Y:S02]  /*9ed0*/  LD.E R0, [R2.64+0x4] ;  /* 0x0000040602007980 */ /* 0x000ea4000c101900 */
[----:B0-2---:R-:W-:-:S05]  /*9ee0*/  IMAD.IADD R5, R13, 0x1, R0 ;  /* 0x000000010d057824 */ /* 0x005fca00078e0200 */
[----:B------:R-:W-:Y:S01]  /*9ef0*/  ST.E [R2.64+0x4], R5 ;  /* 0x0000040502007985 */ /* 0x000fe2000c101906 */
[----:B------:R-:W-:Y:S05]  /*9f00*/  EXIT ;  /* 0x000000000000794d */ /* 0x000fea0003800000 */
.L_x_4023:
        /* <DEDUP_REMOVED lines=15> */
.L_x_4804:


//--------------------- .text._Z23gemm_half_q_half_kernelILi2ELi152ELb1ELb0ELi32EEvPK6__halfPKjS4_S2_PS0_iiiiPKtS7_iiiiiibS2_i --------------------------
	.section	.text._Z23gemm_half_q_half_kernelILi2ELi152ELb1ELb0ELi32EEvPK6__halfPKjS4_S2_PS0_iiiiPKtS7_iiiiiibS2_i,"ax",@progbits
	.sectioninfo	@"SHI_REGISTERS=95"
	.align	128
        .global         _Z23gemm_half_q_half_kernelILi2ELi152ELb1ELb0ELi32EEvPK6__halfPKjS4_S2_PS0_iiiiPKtS7_iiiiiibS2_i
        .type           _Z23gemm_half_q_half_kernelILi2ELi152ELb1ELb0ELi32EEvPK6__halfPKjS4_S2_PS0_iiiiPKtS7_iiiiiibS2_i,@function
        .size           _Z23gemm_half_q_half_kernelILi2ELi152ELb1ELb0ELi32EEvPK6__halfPKjS4_S2_PS0_iiiiPKtS7_iiiiiibS2_i,(.L_x_4805 - _Z23gemm_half_q_half_kernelILi2ELi152ELb1ELb0ELi32EEvPK6__halfPKjS4_S2_PS0_iiiiPKtS7_iiiiiibS2_i)
        .other          _Z23gemm_half_q_half_kernelILi2ELi152ELb1ELb0ELi32EEvPK6__halfPKjS4_S2_PS0_iiiiPKtS7_iiiiiibS2_i,@"STO_CUDA_ENTRY STV_DEFAULT"
_Z23gemm_half_q_half_kernelILi2ELi152ELb1ELb0ELi32EEvPK6__halfPKjS4_S2_PS0_iiiiPKtS7_iiiiiibS2_i:
.text._Z23gemm_half_q_half_kernelILi2ELi152ELb1ELb0ELi32EEvPK6__halfPKjS4_S2_PS0_iiiiPKtS7_iiiiiibS2_i:
        /* <DEDUP_REMOVED lines=24> */
.L_x_4024:
        /* <DEDUP_REMOVED lines=27> */
.L_x_4029:
        /* <DEDUP_REMOVED lines=36> */
.L_x_4028:
        /* <DEDUP_REMOVED lines=22> */
.L_x_4030:
        /* <DEDUP_REMOVED lines=12> */
.L_x_4027:
[----:B------:R-:W-:Y:S01]  /*0790*/  ISETP.GT.AND P2, PT, R5, 0x3, PT ;  /* 0x000000030500780c */ /* 0x000fe20003f44270 */
[----:B------:R-:W-:Y:S01]  /*07a0*/  IMAD.SHL.U32 R22, R11, 0x2, RZ ;  /* 0x000000020b167824 */ /* 0x000fe200078e00ff */
[----:B------:R-:W-:Y:S01]  /*07b0*/  PLOP3.LUT P0, PT, PT, PT, PT, 0x80, 0x0 ;  /* 0x000000000000781c */ /* 0x000fe20003f0f070 */
[----:B------:R-:W-:-:S10]  /*07c0*/  IMAD.MOV.U32 R15, RZ, RZ, RZ ;  /* 0x000000ffff0f7224 */ /* 0x000fd400078e00ff */
[----:B------:R-:W-:Y:S05]  /*07d0*/  @!P2 BRA `(.L_x_4031) ;  /* 0x000002600000a947 */ /* 0x000fea0003800000 */
[----:B------:R-:W-:Y:S02]  /*07e0*/  PLOP3.LUT P0, PT, PT, PT, PT, 0x8, 0x0 ;  /* 0x000000000000781c */ /* 0x000fe40003f0e170 */
[----:B------:R-:W-:Y:S02]  /*07f0*/  IADD3 R24, R5, -0x3, RZ ;  /* 0xfffffffd05187810 */ /* 0x000fe40007ffe0ff */
.L_x_4032:
        /* <DEDUP_REMOVED lines=36> */
.L_x_4031:
        /* <DEDUP_REMOVED lines=22> */
.L_x_4033:
        /* <DEDUP_REMOVED lines=11> */
.L_x_4026:
[----:B------:R-:W-:Y:S05]  /*0c50*/  BSYNC B0 ;  /* 0x0000000000007941 */ /* 0x000fea0003800000 */
.L_x_4025:
        /* <DEDUP_REMOVED lines=14> */
.L_x_4036:
        /* <DEDUP_REMOVED lines=19> */
.L_x_4035:
        /* <DEDUP_REMOVED lines=14> */
.L_x_4037:
[----:B------:R-:W-:-:S13]  /*0f50*/  ISETP.LT.OR P0, PT, R15, R5, P0 ;  /* 0x000000050f00720c */ /* 0x000fda0000701670 */
[----:B------:R-:W-:Y:S02]  /*0f60*/  @P0 IMAD R15, R4, 0x2, R15 ;  /* 0x00000002040f0824 */ /* 0x000fe400078e020f */
[----:B------:R-:W-:Y:S02]  /*0f70*/  @P0 IMAD.MOV.U32 R5, RZ, RZ, 0x2 ;  /* 0x00000002ff050424 */ /* 0x000fe400078e00ff */
[----:B------:R-:W-:-:S04]  /*0f80*/  @P0 IMAD R4, R15, c[0x0][0x18c], R2 ;  /* 0x000063000f040a24 */ /* 0x000fc800078e0202 */
[----:B------:R-:W-:-:S05]  /*0f90*/  @P0 IMAD.WIDE R4, R4, R5, c[0x0][0x180] ;  /* 0x0000600004040625 */ /* 0x000fca00078e0205 */
[----:B------:R1:W-:Y:S02]  /*0fa0*/  @P0 STG.E.64 [R4.64], RZ ;  /* 0x000000ff04000986 */ /* 0x0003e4000c101b06 */
.L_x_4034:
        /* <DEDUP_REMOVED lines=65> */
.L_x_4039:
        /* <DEDUP_REMOVED lines=41> */
.L_x_4038:
[C---:B------:R-:W-:Y:S01]  /*1650*/  ISETP.GE.AND P0, PT, R88.reuse, R89, PT ;  /* 0x000000595800720c */ /* 0x040fe20003f06270 */
[----:B------:R-:W-:Y:S01]  /*1660*/  UMOV UR4, URZ ;  /* 0x0000003f00047c82 */ /* 0x000fe20008000000 */
[----:B------:R-:W-:Y:S02]  /*1670*/  LEA.HI.X R29, R29, c[0x0][0x16c], R22, 0x2, P3 ;  /* 0x00005b001d1d7a11 */ /* 0x000fe400018f1416 */
[----:B------:R-:W-:-:S02]  /*1680*/  ISETP.GE.OR P0, PT, R88, c[0x0][0x1a8], P0 ;  /* 0x00006a0058007a0c */ /* 0x000fc40000706670 */
[----:B------:R-:W-:Y:S02]  /*1690*/  PRMT R16, RZ, 0x5410, RZ ;  /* 0x00005410ff107816 */ /* 0x000fe400000000ff */
[----:B------:R-:W-:Y:S02]  /*16a0*/  PRMT R15, RZ, 0x5410, RZ ;  /* 0x00005410ff0f7816 */ /* 0x000fe400000000ff */
[----:B------:R-:W-:Y:S02]  /*16b0*/  PRMT R14, RZ, 0x5410, RZ ;  /* 0x00005410ff0e7816 */ /* 0x000fe400000000ff */
[----:B------:R-:W-:-:S05]  /*16c0*/  PRMT R13, RZ, 0x5410, RZ ;  /* 0x00005410ff0d7816 */ /* 0x000fca00000000ff */
        /* <DEDUP_REMOVED lines=8> */
[----:B------:R-:W-:Y:S02]  /*1750*/  LEA R6, P4, R2, c[0x0][0x168], 0x2 ;  /* 0x00005a0002067a11 */ /* 0x000fe400078810ff */
[----:B------:R-:W-:Y:S01]  /*1760*/  IADD3.X R7, R20, UR4, R23, P2, P3 ;  /* 0x0000000414077c10 */ /* 0x000fe200097e6417 */
[----:B------:R-:W-:Y:S01]  /*1770*/  UMOV UR4, URZ ;  /* 0x0000003f00047c82 */ /* 0x000fe20008000000 */
[----:B------:R-:W-:Y:S01]  /*1780*/  ISETP.LT.OR P0, PT, R0, 0x2, !P0 ;  /* 0x000000020000780c */ /* 0x000fe20004701670 */
[----:B------:R-:W-:Y:S01]  /*1790*/  HADD2.F32 R0, -RZ, R32.H0_H0 ;  /* 0x20000020ff007230 */ /* 0x000fe20000004100 */
[----:B------:R-:W-:Y:S01]  /*17a0*/  LEA.HI.X R7, R2, c[0x0][0x16c], R7, 0x2, P4 ;  /* 0x00005b0002077a11 */ /* 0x000fe200020f1407 */
[----:B-----5:R-:W-:Y:S01]  /*17b0*/  HADD2.F32 R2, -RZ, R19.H0_H0 ;  /* 0x20000013ff027230 */ /* 0x020fe20000004100 */
[----:B------:R-:W-:-:S04]  /*17c0*/  PRMT R16, RZ, 0x7610, R16 ;  /* 0x00007610ff107816 */ /* 0x000fc80000000010 */
.L_x_4049:
        /* <DEDUP_REMOVED lines=196> */
.L_x_4042:
        /* <DEDUP_REMOVED lines=46> */
[-C--:B------:R-:W-:Y:S01]  /*26f0*/  FFMA.FTZ R36, R36, R54.reuse, R35 ;  /* 0x0000003624247223 */ /* 0x080fe20000010023 */
[----:B------:R-:W-:Y:S01]  /*2700*/  HADD2.F32 R10, -RZ, R10.H1_H1 ;  /* 0x3000000aff0a7230 */ /* 0x000fe20000004100 */
[----:B------:R-:W-:Y:S02]  /*2710*/  FFMA.FTZ R54, R48, R54, R53 ;  /* 0x0000003630367223 */ /* 0x000fe40000010035 */
        /* <DEDUP_REMOVED lines=38> */
.L_x_4041:
        /* <DEDUP_REMOVED lines=199> */
.L_x_4044:
        /* <DEDUP_REMOVED lines=27> */
[----:B------:R-:W-:Y:S01]  /*37a0*/  HADD2.F32 R27, -RZ, R30.H0_H0 ;  /* 0x2000001eff1b7230 */ /* 0x000fe20000004100 */
        /* <DEDUP_REMOVED lines=59> */
.L_x_4043:
        /* <DEDUP_REMOVED lines=198> */
.L_x_4046:
        /* <DEDUP_REMOVED lines=87> */
.L_x_4045:
        /* <DEDUP_REMOVED lines=198> */
.L_x_4048:
        /* <DEDUP_REMOVED lines=87> */
.L_x_4047:
[----:B------:R-:W-:Y:S01]  /*5f00*/  IADD3 R88, R88, 0x20, RZ ;  /* 0x0000002058587810 */ /* 0x000fe20007ffe0ff */
[----:B------:R-:W-:Y:S01]  /*5f10*/  UIADD3 UR4, UR4, 0x40, URZ ;  /* 0x0000004004047890 */ /* 0x000fe2000fffe03f */
[C---:B------:R-:W-:Y:S02]  /*5f20*/  IMAD.WIDE R6, R5.reuse, 0x8, R6 ;  /* 0x0000000805067825 */ /* 0x040fe400078e0206 */
[C---:B------:R-:W-:Y:S02]  /*5f30*/  ISETP.GE.AND P2, PT, R88.reuse, c[0x0][0x1a8], PT ;  /* 0x00006a0058007a0c */ /* 0x040fe40003f46270 */
[----:B------:R-:W-:Y:S01]  /*5f40*/  ISETP.LT.AND P3, PT, R88, R89, PT ;  /* 0x000000595800720c */ /* 0x000fe20003f61270 */
[----:B0-----:R-:W-:-:S12]  /*5f50*/  IMAD.WIDE R28, R5, 0x8, R28 ;  /* 0x00000008051c7825 */ /* 0x001fd800078e021c */
[----:B------:R-:W-:Y:S05]  /*5f60*/  @!P2 BRA P3, `(.L_x_4049) ;  /* 0xffffb8600000a947 */ /* 0x000fea000183ffff */
.L_x_4040:
        /* <DEDUP_REMOVED lines=9> */
.L_x_4053:
        /* <DEDUP_REMOVED lines=23> */
[C---:B0-----:R-:W-:Y:S02]  /*6170*/  LOP3.LUT R2, R31.reuse, 0x3e003e0, RZ, 0xc0, !PT ;  /* 0x03e003e01f027812 */ /* 0x041fe400078ec0ff */
        /* <DEDUP_REMOVED lines=16> */
[----:B------:R-:W-:Y:S02]  /*6280*/  LOP3.LUT R44, R44, 0x10001, RZ, 0xc0, !PT ;  /* 0x000100012c2c7812 */ /* 0x000fe400078ec0ff */
[--C-:B------:R-:W-:Y:S02]  /*6290*/  SHF.R.U32.HI R21, RZ, 0xd, R22.reuse ;  /* 0x0000000dff157819 */ /* 0x100fe40000011616 */
        /* <DEDUP_REMOVED lines=40> */
[----:B------:R-:W-:Y:S02]  /*6520*/  LOP3.LUT R49, R49, 0x40004, R22, 0xf8, !PT ;  /* 0x0004000431317812 */ /* 0x000fe400078ef816 */
[----:B------:R-:W-:Y:S02]  /*6530*/  PRMT R11, R86, 0x9910, RZ ;  /* 0x00009910560b7816 */ /* 0x000fe400000000ff */
[----:B------:R-:W-:Y:S02]  /*6540*/  LOP3.LUT R50, R31, 0x40004, R50, 0xf8, !PT ;  /* 0x000400041f327812 */ /* 0x000fe400078ef832 */
[----:B------:R-:W-:Y:S02]  /*6550*/  LOP3.LUT R20, R47, 0x40004, R20, 0xf8, !PT ;  /* 0x000400042f147812 */ /* 0x000fe400078ef814 */
[----:B------:R-:W-:-:S02]  /*6560*/  LOP3.LUT R9, R48, 0x80008, R9, 0xf8, !PT ;  /* 0x0008000830097812 */ /* 0x000fc400078ef809 */
[----:B------:R-:W-:Y:S02]  /*6570*/  LOP3.LUT R60, R49, 0x80008, R10, 0xf8, !PT ;  /* 0x00080008313c7812 */ /* 0x000fe400078ef80a */
[----:B------:R-:W-:Y:S02]  /*6580*/  ISETP.NE.AND P2, PT, R11, RZ, PT ;  /* 0x000000ff0b00720c */ /* 0x000fe40003f45270 */
[C---:B------:R-:W-:Y:S02]  /*6590*/  LOP3.LUT R12, R27.reuse, 0x3e003e0, RZ, 0xc0, !PT ;  /* 0x03e003e01b0c7812 */ /* 0x040fe400078ec0ff */
[----:B------:R-:W-:Y:S02]  /*65a0*/  LOP3.LUT R65, R27, 0x1f001f, RZ, 0xc0, !PT ;  /* 0x001f001f1b417812 */ /* 0x000fe400078ec0ff */
[----:B------:R-:W-:Y:S02]  /*65b0*/  LOP3.LUT R21, R50, 0x80008, R51, 0xf8, !PT ;  /* 0x0008000832157812 */ /* 0x000fe400078ef833 */
[----:B------:R-:W-:-:S02]  /*65c0*/  LOP3.LUT R23, R20, 0x80008, R23, 0xf8, !PT ;  /* 0x0008000814177812 */ /* 0x000fc400078ef817 */
[----:B------:R-:W-:Y:S02]  /*65d0*/  SHF.R.U32.HI R27, RZ, 0xa, R27 ;  /* 0x0000000aff1b7819 */ /* 0x000fe4000001161b */
[----:B------:R-:W-:Y:S02]  /*65e0*/  PRMT R17, R17, 0x5410, R53 ;  /* 0x0000541011117816 */ /* 0x000fe40000000035 */
        /* <DEDUP_REMOVED lines=103> */
[----:B------:R-:W-:Y:S02]  /*6c60*/  LOP3.LUT R44, R4, 0x1f001f, RZ, 0xc0, !PT ;  /* 0x001f001f042c7812 */ /* 0x000fe400078ec0ff */
[----:B------:R-:W-:Y:S02]  /*6c70*/  SHF.R.U32.HI R48, RZ, 0xa, R4 ;  /* 0x0000000aff307819 */ /* 0x000fe40000011604 */
[----:B------:R-:W-:-:S02]  /*6c80*/  SHF.R.U32.HI R22, RZ, 0xb, R5 ;  /* 0x0000000bff167819 */ /* 0x000fc40000011605 */
[C---:B------:R-:W-:Y:S02]  /*6c90*/  LOP3.LUT R4, R5.reuse, 0x3e003e0, RZ, 0xc0, !PT ;  /* 0x03e003e005047812 */ /* 0x040fe400078ec0ff */
[----:B------:R-:W-:Y:S02]  /*6ca0*/  LOP3.LUT R45, R5, 0x1f001f, RZ, 0xc0, !PT ;  /* 0x001f001f052d7812 */ /* 0x000fe400078ec0ff */
[----:B------:R-:W-:Y:S02]  /*6cb0*/  SHF.R.U32.HI R49, RZ, 0xa, R5 ;  /* 0x0000000aff317819 */ /* 0x000fe40000011605 */
[--C-:B------:R-:W-:Y:S02]  /*6cc0*/  SHF.R.U32.HI R20, RZ, 0xb, R6.reuse ;  /* 0x0000000bff147819 */ /* 0x100fe40000011606 */
[----:B------:R-:W-:Y:S02]  /*6cd0*/  SHF.R.U32.HI R50, RZ, 0xa, R6 ;  /* 0x0000000aff327819 */ /* 0x000fe40000011606 */
[----:B------:R-:W-:-:S02]  /*6ce0*/  SHF.R.U32.HI R5, RZ, 0xb, R7 ;  /* 0x0000000bff057819 */ /* 0x000fc40000011607 */
[----:B------:R-:W-:Y:S02]  /*6cf0*/  SHF.R.U32.HI R51, RZ, 0xa, R7 ;  /* 0x0000000aff337819 */ /* 0x000fe40000011607 */
[----:B------:R-:W-:Y:S02]  /*6d00*/  LOP3.LUT R22, R23, 0x100010, R22, 0xf8, !PT ;  /* 0x0010001017167812 */ /* 0x000fe400078ef816 */
[C---:B------:R-:W-:Y:S02]  /*6d10*/  LOP3.LUT R52, R6.reuse, 0x3e003e0, RZ, 0xc0, !PT ;  /* 0x03e003e006347812 */ /* 0x040fe400078ec0ff */
[----:B------:R-:W-:Y:S02]  /*6d20*/  LOP3.LUT R46, R6, 0x1f001f, RZ, 0xc0, !PT ;  /* 0x001f001f062e7812 */ /* 0x000fe400078ec0ff */
[C---:B------:R-:W-:Y:S02]  /*6d30*/  LOP3.LUT R53, R7.reuse, 0x3e003e0, RZ, 0xc0, !PT ;  /* 0x03e003e007357812 */ /* 0x040fe400078ec0ff */
        /* <DEDUP_REMOVED lines=61> */
[-C--:B------:R-:W-:Y:S02]  /*7110*/  HFMA2.MMA R26, R83, R29.reuse, R26 ;  /* 0x0000001d531a7235 */ /* 0x080fe4000000001a */
[----:B------:R-:W-:Y:S01]  /*7120*/  HFMA2.MMA R24, R77, R29, R24 ;  /* 0x0000001d4d187235 */ /* 0x000fe20000000018 */
[----:B------:R-:W-:Y:S02]  /*7130*/  HFMA2 R29, R76, R29, R28 ;  /* 0x0000001d4c1d7231 */ /* 0x000fe4000000001c */
        /* <DEDUP_REMOVED lines=8> */
[-C--:B-1----:R-:W-:Y:S01]  /*71c0*/  HFMA2 R28, R58, R20.reuse, R28 ;  /* 0x000000143a1c7231 */ /* 0x082fe2000000001c */
[----:B------:R-:W0:Y:S01]  /*71d0*/  LDS.128 R24, [UR4+0x20] ;  /* 0x00002004ff187984 */ /* 0x000e220008000c00 */
[----:B------:R-:W-:Y:S01]  /*71e0*/  HFMA2 R30, R60, R20, R30 ;  /* 0x000000143c1e7231 */ /* 0x000fe2000000001e */
[-C--:B------:R-:W-:Y:S02]  /*71f0*/  HFMA2.MMA R29, R57, R20.reuse, R29 ;  /* 0x00000014391d7235 */ /* 0x080fe4000000001d */
[----:B------:R-:W-:Y:S01]  /*7200*/  HFMA2.MMA R92, R59, R20, R92 ;  /* 0x000000143b5c7235 */ /* 0x000fe2000000005c */
[----:B------:R-:W-:-:S02]  /*7210*/  HFMA2 R20, R68, R21, R28 ;  /* 0x0000001544147231 */ /* 0x000fc4000000001c */
        /* <DEDUP_REMOVED lines=26> */
[-C--:B------:R-:W-:Y:S01]  /*73c0*/  HFMA2.MMA R21, R37, R27.reuse, R21 ;  /* 0x0000001b25157235 */ /* 0x080fe20000000015 */
[-C--:B-1----:R-:W-:Y:S01]  /*73d0*/  HFMA2 R20, R45, R28.reuse, R20 ;  /* 0x0000001c2d147231 */ /* 0x082fe20000000014 */
        /* <DEDUP_REMOVED lines=24> */
.L_x_4052:
        /* <DEDUP_REMOVED lines=79> */
.L_x_4051:
[----:B------:R-:W-:Y:S01]  /*7a50*/  IADD3 R88, R88, 0x20, RZ ;  /* 0x0000002058587810 */ /* 0x000fe20007ffe0ff */
[----:B------:R-:W-:Y:S01]  /*7a60*/  UIADD3 UR4, UR4, 0x40, URZ ;  /* 0x0000004004047890 */ /* 0x000fe2000fffe03f */
[----:B-----5:R-:W-:Y:S02]  /*7a70*/  IMAD.WIDE R28, R85, 0x4, R90 ;  /* 0x00000004551c7825 */ /* 0x020fe400078e025a */
[C---:B------:R-:W-:Y:S02]  /*7a80*/  ISETP.GE.AND P2, PT, R88.reuse, c[0x0][0x1b0], PT ;  /* 0x00006c0058007a0c */ /* 0x040fe40003f46270 */
[----:B------:R-:W-:-:S13]  /*7a90*/  ISETP.LT.AND P3, PT, R88, R89, PT ;  /* 0x000000595800720c */ /* 0x000fda0003f61270 */
[----:B------:R-:W-:Y:S05]  /*7aa0*/  @!P2 BRA P3, `(.L_x_4053) ;  /* 0xffffe5500000a947 */ /* 0x000fea000183ffff */
.L_x_4050:
[----:B------:R-:W-:-:S04]  /*7ab0*/  ISETP.GE.AND P0, PT, R88, R89, PT ;  /* 0x000000595800720c */ /* 0x000fc80003f06270 */
[----:B------:R-:W-:-:S13]  /*7ac0*/  ISETP.GE.OR P0, PT, R88, c[0x0][0x1b4], P0 ;  /* 0x00006d0058007a0c */ /* 0x000fda0000706670 */
[----:B------:R-:W-:Y:S05]  /*7ad0*/  @P0 BRA `(.L_x_4054) ;  /* 0x00003a5000000947 */ /* 0x000fea0003800000 */
[----:B------:R-:W1:Y:S01]  /*7ae0*/  S2R R0, SR_CTAID.Y ;  /* 0x0000000000007919 */ /* 0x000e620000002600 */
[----:B0-----:R-:W-:Y:S01]  /*7af0*/  IMAD.MOV.U32 R3, RZ, RZ, -0x2 ;  /* 0xfffffffeff037424 */ /* 0x001fe200078e00ff */
[----:B------:R-:W-:Y:S01]  /*7b00*/  PRMT R2, R87, 0x9910, RZ ;  /* 0x0000991057027816 */ /* 0x000fe200000000ff */
[----:B------:R-:W-:Y:S02]  /*7b10*/  HADD2.F32 R32, -RZ, R32.H0_H0 ;  /* 0x20000020ff207230 */ /* 0x000fe40000004100 */
[----:B-----5:R-:W-:Y:S01]  /*7b20*/  HADD2.F32 R19, -RZ, R19.H0_H0 ;  /* 0x20000013ff137230 */ /* 0x020fe20000004100 */
[----:B------:R-:W-:Y:S01]  /*7b30*/  ISETP.NE.AND P0, PT, R2, RZ, PT ;  /* 0x000000ff0200720c */ /* 0x000fe20003f05270 */
[----:B------:R-:W-:Y:S02]  /*7b40*/  HADD2.F32 R18, -RZ, R18.H0_H0 ;  /* 0x20000012ff127230 */ /* 0x000fe40000004100 */
[----:B------:R-:W-:Y:S01]  /*7b50*/  HADD2.F32 R17, -RZ, R17.H0_H0 ;  /* 0x20000011ff117230 */ /* 0x000fe20000004100 */
[----:B-1----:R-:W-:-:S05]  /*7b60*/  IMAD R0, R0, R3, c[0x0][0x188] ;  /* 0x0000620000007624 */ /* 0x002fca00078e0203 */
[----:B------:R-:W-:-:S08]  /*7b70*/  ISETP.LT.OR P0, PT, R0, 0x2, !P0 ;  /* 0x000000020000780c */ /* 0x000fd00004701670 */
.L_x_4063:
        /* <DEDUP_REMOVED lines=15> */
[----:B------:R-:W-:Y:S02]  /*7c70*/  LOP3.LUT R30, R25, 0xf000f, RZ, 0xc0, !PT ;  /* 0x000f000f191e7812 */ /* 0x000fe400078ec0ff */
        /* <DEDUP_REMOVED lines=33> */
[-C--:B------:R-:W-:Y:S02]  /*7e90*/  HFMA2 R26, R31, R0.reuse.H0_H0, -72, -72 ;  /* 0xd480d4801f1a7431 */ /* 0x080fe40000040000 */
[-C--:B------:R-:W-:Y:S02]  /*7ea0*/  HFMA2 R39, R41, R0.reuse.H0_H0, -72, -72 ;  /* 0xd480d48029277431 */ /* 0x080fe40000040000 */
[----:B------:R-:W-:Y:S02]  /*7eb0*/  HADD2 R12, R2, -1032, -1032 ;  /* 0xe408e408020c7430 */ /* 0x000fe40000000000 */
[----:B------:R-:W-:Y:S02]  /*7ec0*/  HFMA2 R24, R3, R0.H0_H0, -72, -72 ;  /* 0xd480d48003187431 */ /* 0x000fe40000040000 */
[----:B------:R-:W-:-:S02]  /*7ed0*/  HADD2 R25, R25, -1032, -1032 ;  /* 0xe408e40819197430 */ /* 0x000fc40000000000 */
        /* <DEDUP_REMOVED lines=97> */
.L_x_4056:
        /* <DEDUP_REMOVED lines=34> */
[----:B-1----:R-:W-:Y:S01]  /*8710*/  HADD2.F32 R25, -RZ, R2.H0_H0 ;  /* 0x20000002ff197230 */ /* 0x002fe20000004100 */
[----:B------:R-:W-:Y:S01]  /*8720*/  FFMA.FTZ R46, R27, R46, R49 ;  /* 0x0000002e1b2e7223 */ /* 0x000fe20000010031 */
        /* <DEDUP_REMOVED lines=51> */
.L_x_4057:
[----:B-----5:R-:W-:Y:S02]  /*8a60*/  LOP3.LUT R24, R21, 0xf000f0, RZ, 0xc0, !PT ;  /* 0x00f000f015187812 */ /* 0x020fe400078ec0ff */
[----:B------:R-:W-:Y:S02]  /*8a70*/  SHF.R.U32.HI R25, RZ, 0x8, R21 ;  /* 0x00000008ff197819 */ /* 0x000fe40000011615 */
[C---:B------:R-:W-:Y:S02]  /*8a80*/  LOP3.LUT R2, R20.reuse, 0xf000f, RZ, 0xc0, !PT ;  /* 0x000f000f14027812 */ /* 0x040fe400078ec0ff */
[----:B------:R-:W-:Y:S02]  /*8a90*/  LOP3.LUT R3, R20, 0xf000f0, RZ, 0xc0, !PT ;  /* 0x00f000f014037812 */ /* 0x000fe400078ec0ff */
[----:B------:R-:W-:Y:S02]  /*8aa0*/  SHF.R.U32.HI R30, RZ, 0x8, R22 ;  /* 0x00000008ff1e7819 */ /* 0x000fe40000011616 */
[----:B------:R-:W-:-:S02]  /*8ab0*/  LOP3.LUT R31, R23, 0xf000f, RZ, 0xc0, !PT ;  /* 0x000f000f171f7812 */ /* 0x000fc400078ec0ff */
[----:B------:R-:W-:Y:S02]  /*8ac0*/  LOP3.LUT R33, R23, 0xf000f0, RZ, 0xc0, !PT ;  /* 0x00f000f017217812 */ /* 0x000fe400078ec0ff */
[----:B------:R-:W-:Y:S02]  /*8ad0*/  SHF.R.U32.HI R35, RZ, 0x8, R23 ;  /* 0x00000008ff237819 */ /* 0x000fe40000011617 */
[----:B------:R-:W-:Y:S02]  /*8ae0*/  SHF.R.U32.HI R20, RZ, 0x8, R20 ;  /* 0x00000008ff147819 */ /* 0x000fe40000011614 */
[----:B------:R-:W-:Y:S02]  /*8af0*/  LOP3.LUT R23, R24, 0x64006400, RZ, 0xfc, !PT ;  /* 0x6400640018177812 */ /* 0x000fe400078efcff */
[C---:B------:R-:W-:Y:S02]  /*8b00*/  LOP3.LUT R24, R25.reuse, 0xf000f, RZ, 0xc0, !PT ;  /* 0x000f000f19187812 */ /* 0x040fe400078ec0ff */
        /* <DEDUP_REMOVED lines=38> */
[-C--:B------:R-:W-:Y:S02]  /*8d70*/  HFMA2 R31, R31, R0.reuse.H0_H0, -72, -72 ;  /* 0xd480d4801f1f7431 */ /* 0x080fe40000040000 */
        /* <DEDUP_REMOVED lines=90> */
.L_x_4058:
        /* <DEDUP_REMOVED lines=87> */
.L_x_4059:
        /* <DEDUP_REMOVED lines=23> */
[----:B------:R-:W-:Y:S01]  /*9a00*/  HFMA2 R11, R11, R0.H0_H0, -72, -72 ;  /* 0xd480d4800b0b7431 */ /* 0x000fe20000040000 */
[C---:B------:R-:W-:Y:S02]  /*9a10*/  LOP3.LUT R2, R8.reuse, 0xf000f, RZ, 0xc0, !PT ;  /* 0x000f000f08027812 */ /* 0x040fe400078ec0ff */
[----:B------:R-:W-:Y:S02]  /*9a20*/  LOP3.LUT R3, R8, 0xf000f0, RZ, 0xc0, !PT ;  /* 0x00f000f008037812 */ /* 0x000fe400078ec0ff */
[----:B------:R-:W-:-:S02]  /*9a30*/  LOP3.LUT R30, R27, 0x64006400, RZ, 0xfc, !PT ;  /* 0x640064001b1e7812 */ /* 0x000fc400078efcff */
[----:B------:R-:W-:Y:S02]  /*9a40*/  LOP3.LUT R37, R31, 0x64006400, RZ, 0xfc, !PT ;  /* 0x640064001f257812 */ /* 0x000fe400078efcff */
[C---:B------:R-:W-:Y:S02]  /*9a50*/  LOP3.LUT R34, R33.reuse, 0xf000f, RZ, 0xc0, !PT ;  /* 0x000f000f21227812 */ /* 0x040fe400078ec0ff */
        /* <DEDUP_REMOVED lines=111> */
.L_x_4060:
        /* <DEDUP_REMOVED lines=87> */
.L_x_4061:
[----:B------:R-:W-:Y:S02]  /*a6c0*/  SHF.R.U32.HI R2, RZ, 0x8, R4 ;  /* 0x00000008ff027819 */ /* 0x000fe40000011604 */
        /* <DEDUP_REMOVED lines=136> */
.L_x_4062:
[----:B------:R-:W-:Y:S05]  /*af50*/  @P0 BRA `(.L_x_4055) ;  /* 0x0000056000000947 */ /* 0x000fea0003800000 */
[----:B------:R-:W0:Y:S01]  /*af60*/  LDS.64 R26, [UR4+0x70] ;  /* 0x00007004ff1a7984 */ /* 0x000e220008000a00 */
[--C-:B------:R-:W-:Y:S02]  /*af70*/  HADD2.F32 R33, -RZ, R12.reuse.H0_H0 ;  /* 0x2000000cff217230 */ /* 0x100fe40000004100 */
[--C-:B------:R-:W-:Y:S01]  /*af80*/  HADD2.F32 R37, -RZ, R21.reuse.H0_H0 ;  /* 0x20000015ff257230 */ /* 0x100fe20000004100 */
[----:B------:R-:W1:Y:S01]  /*af90*/  LDS.64 R2, [UR4+0x78] ;  /* 0x00007804ff027984 */ /* 0x000e620008000a00 */
[----:B------:R-:W-:Y:S02]  /*afa0*/  HADD2.F32 R12, -RZ, R12.H1_H1 ;  /* 0x3000000cff0c7230 */ /* 0x000fe40000004100 */
[----:B------:R-:W-:Y:S02]  /*afb0*/  HADD2.F32 R35, -RZ, R20.H0_H0 ;  /* 0x20000014ff237230 */ /* 0x000fe40000004100 */
[----:B------:R-:W-:-:S02]  /*afc0*/  HADD2.F32 R21, -RZ, R21.H1_H1 ;  /* 0x30000015ff157230 */ /* 0x000fc40000004100 */
[----:B------:R-:W-:Y:S02]  /*afd0*/  HADD2.F32 R20, -RZ, R20.H1_H1 ;  /* 0x30000014ff147230 */ /* 0x000fe40000004100 */
        /* <DEDUP_REMOVED lines=78> */
.L_x_4055:
[----:B------:R-:W-:Y:S01]  /*b4c0*/  IADD3 R88, R88, 0x20, RZ ;  /* 0x0000002058587810 */ /* 0x000fe20007ffe0ff */
[----:B------:R-:W-:Y:S01]  /*b4d0*/  IMAD.MOV.U32 R3, RZ, RZ, c[0x0][0x18c] ;  /* 0x00006300ff037624 */ /* 0x000fe200078e00ff */
[----:B------:R-:W-:Y:S02]  /*b4e0*/  UIADD3 UR4, UR4, 0x40, URZ ;  /* 0x0000004004047890 */ /* 0x000fe4000fffe03f */
[C---:B------:R-:W-:Y:S01]  /*b4f0*/  ISETP.GE.AND P2, PT, R88.reuse, c[0x0][0x1b4], PT ;  /* 0x00006d0058007a0c */ /* 0x040fe20003f46270 */
[----:B------:R-:W-:Y:S01]  /*b500*/  IMAD.WIDE R28, R3, 0x10, R28 ;  /* 0x00000010031c7825 */ /* 0x000fe200078e021c */
[----:B------:R-:W-:-:S13]  /*b510*/  ISETP.LT.AND P3, PT, R88, R89, PT ;  /* 0x000000595800720c */ /* 0x000fda0003f61270 */
[----:B------:R-:W-:Y:S05]  /*b520*/  @!P2 BRA P3, `(.L_x_4063) ;  /* 0xffffc6500000a947 */ /* 0x000fea000183ffff */
.L_x_4054:
        /* <DEDUP_REMOVED lines=18> */
.L_x_4067:
[----:B------:R-:W0:Y:S02]  /*b650*/  LDS R6, [R5] ;  /* 0x0000000005067984 */ /* 0x000e240000000800 */
[----:B0-----:R-:W-:-:S10]  /*b660*/  HFMA2.MMA R7, R6, 1, 1, R16 ;  /* 0x3c003c0006077835 */ /* 0x001fd40000000010 */
[----:B------:R-:W0:Y:S02]  /*b670*/  ATOMS.CAST.SPIN R7, [R5], R6, R7 ;  /* 0x000000060507738d */ /* 0x000e240001800007 */
[----:B0-----:R-:W-:-:S13]  /*b680*/  ISETP.EQ.U32.AND P0, PT, R7, 0x1, PT ;  /* 0x000000010700780c */ /* 0x001fda0003f02070 */
[----:B------:R-:W-:Y:S05]  /*b690*/  @!P0 BRA `(.L_x_4067) ;  /* 0xffffffb000008947 */ /* 0x000fea000383ffff */
[----:B------:R-:W-:Y:S05]  /*b6a0*/  BRA `(.L_x_4065) ;  /* 0x0000003000007947 */ /* 0x000fea0003800000 */
.L_x_4066:
[----:B------:R-:W2:Y:S02]  /*b6b0*/  LD.E R5, [R2.64] ;  /* 0x0000000602057980 */ /* 0x000ea4000c101900 */
[----:B--2---:R-:W-:-:S05]  /*b6c0*/  IMAD.IADD R5, R16, 0x1, R5 ;  /* 0x0000000110057824 */ /* 0x004fca00078e0205 */
[----:B------:R0:W-:Y:S02]  /*b6d0*/  ST.E [R2.64], R5 ;  /* 0x0000000502007985 */ /* 0x0001e4000c101906 */
.L_x_4065:
[----:B------:R-:W-:Y:S05]  /*b6e0*/  BSYNC B0 ;  /* 0x0000000000007941 */ /* 0x000fea0003800000 */
.L_x_4064:
[----:B------:R-:W2:Y:S01]  /*b6f0*/  ATOM.E.ADD.F16x2.RN.STRONG.GPU P0, RZ, [R2.64+0x4], R15 ;  /* 0x0000040f02ff798a */ /* 0x000ea2000810e9c6 */
[----:B------:R-:W-:Y:S01]  /*b700*/  BSSY B0, `(.L_x_4068) ;  /* 0x000000f000007945 */ /* 0x000fe20003800000 */
[----:B--2---:R-:W-:Y:S05]  /*b710*/  @P0 BRA `(.L_x_4069) ;  /* 0x000000d000000947 */ /* 0x004fea0003800000 */
[----:B------:R-:W1:Y:S02]  /*b720*/  QSPC.E.S P0, RZ, [R2+0x4] ;  /* 0x0000040002ff73aa */ /* 0x000e640000000500 */
[----:B-1----:R-:W-:Y:S05]  /*b730*/  @!P0 BRA `(.L_x_4070) ;  /* 0x0000008000008947 */ /* 0x002fea0003800000 */
[----:B0-----:R-:W-:-:S04]  /*b740*/  IADD3 R2, R2, 0x4, RZ ;  /* 0x0000000402027810 */ /* 0x001fc80007ffe0ff */
[----:B------:R-:W-:-:S05]  /*b750*/  LOP3.LUT R2, R2, 0xffffff, RZ, 0xc0, !PT ;  /* 0x00ffffff02027812 */ /* 0x000fca00078ec0ff */
.L_x_4071:
[----:B------:R-:W0:Y:S02]  /*b760*/  LDS R6, [R2] ;  /* 0x0000000002067984 */ /* 0x000e240000000800 */
[----:B0-----:R-:W-:-:S06]  /*b770*/  HADD2 R7, R6, R15 ;  /* 0x0000000f06077230 */ /* 0x001fcc0000000000 */
[----:B------:R-:W0:Y:S02]  /*b780*/  ATOMS.CAST.SPIN R7, [R2], R6, R7 ;  /* 0x000000060207738d */ /* 0x000e240001800007 */
[----:B0-----:R-:W-:-:S13]  /*b790*/  ISETP.EQ.U32.AND P0, PT, R7, 0x1, PT ;  /* 0x000000010700780c */ /* 0x001fda0003f02070 */
[----:B------:R-:W-:Y:S05]  /*b7a0*/  @!P0 BRA `(.L_x_4071) ;  /* 0xffffffb000008947 */ /* 0x000fea000383ffff */
[----:B------:R-:W-:Y:S05]  /*b7b0*/  BRA `(.L_x_4069) ;  /* 0x0000003000007947 */ /* 0x000fea0003800000 */
.L_x_4070:
[----:B0-----:R-:W2:Y:S02]  /*b7c0*/  LD.E R5, [R2.64+0x4] ;  /* 0x0000040602057980 */ /* 0x001ea4000c101900 */
[----:B--2---:R-:W-:-:S05]  /*b7d0*/  IMAD.IADD R5, R15, 0x1, R5 ;  /* 0x000000010f057824 */ /* 0x004fca00078e0205 */
[----:B------:R0:W-:Y:S02]  /*b7e0*/  ST.E [R2.64+0x4], R5 ;  /* 0x0000040502007985 */ /* 0x0001e4000c101906 */
.L_x_4069:
[----:B------:R-:W-:Y:S05]  /*b7f0*/  BSYNC B0 ;  /* 0x0000000000007941 */ /* 0x000fea0003800000 */
.L_x_4068:
        /* <DEDUP_REMOVED lines=10> */
.L_x_4075:
[----:B------:R-:W0:Y:S02]  /*b8a0*/  LDS R4, [R0] ;  /* 0x0000000000047984 */ /* 0x000e240000000800 */
[----:B0-----:R-:W-:-:S10]  /*b8b0*/  HFMA2.MMA R5, R4, 1, 1, R14 ;  /* 0x3c003c0004057835 */ /* 0x001fd4000000000e */
[----:B------:R-:W0:Y:S02]  /*b8c0*/  ATOMS.CAST.SPIN R5, [R0], R4, R5 ;  /* 0x000000040005738d */ /* 0x000e240001800005 */
[----:B0-----:R-:W-:-:S13]  /*b8d0*/  ISETP.EQ.U32.AND P0, PT, R5, 0x1, PT ;  /* 0x000000010500780c */ /* 0x001fda0003f02070 */
[----:B------:R-:W-:Y:S05]  /*b8e0*/  @!P0 BRA `(.L_x_4075) ;  /* 0xffffffb000008947 */ /* 0x000fea000383ffff */
[----:B------:R-:W-:Y:S05]  /*b8f0*/  BRA `(.L_x_4073) ;  /* 0x0000003000007947 */ /* 0x000fea0003800000 */
.L_x_4074:
[----:B------:R-:W2:Y:S02]  /*b900*/  LD.E R0, [R2.64] ;  /* 0x0000000602007980 */ /* 0x000ea4000c101900 */
[----:B--2---:R-:W-:-:S05]  /*b910*/  IMAD.IADD R5, R14, 0x1, R0 ;  /* 0x000000010e057824 */ /* 0x004fca00078e0200 */
[----:B------:R0:W-:Y:S02]  /*b920*/  ST.E [R2.64], R5 ;  /* 0x0000000502007985 */ /* 0x0001e4000c101906 */
.L_x_4073:
[----:B------:R-:W-:Y:S05]  /*b930*/  BSYNC B0 ;  /* 0x0000000000007941 */ /* 0x000fea0003800000 */
.L_x_4072:
[----:B------:R-:W2:Y:S02]  /*b940*/  ATOM.E.ADD.F16x2.RN.STRONG.GPU P0, RZ, [R2.64+0x4], R13 ;  /* 0x0000040d02ff798a */ /* 0x000ea4000810e9c6 */
[----:B--2---:R-:W-:Y:S05]  /*b950*/  @P0 EXIT ;  /* 0x000000000000094d */ /* 0x004fea0003800000 */
[----:B------:R-:W1:Y:S02]  /*b960*/  QSPC.E.S P0, RZ, [R2+0x4] ;  /* 0x0000040002ff73aa */ /* 0x000e640000000500 */
[----:B-1----:R-:W-:Y:S05]  /*b970*/  @!P0 BRA `(.L_x_4076) ;  /* 0x0000008000008947 */ /* 0x002fea0003800000 */
[----:B0-----:R-:W-:-:S04]  /*b980*/  IADD3 R2, R2, 0x4, RZ ;  /* 0x0000000402027810 */ /* 0x001fc80007ffe0ff */
[----:B------:R-:W-:-:S05]  /*b990*/  LOP3.LUT R2, R2, 0xffffff, RZ, 0xc0, !PT ;  /* 0x00ffffff02027812 */ /* 0x000fca00078ec0ff */
.L_x_4077:
[----:B------:R-:W0:Y:S02]  /*b9a0*/  LDS R4, [R2] ;  /* 0x0000000002047984 */ /* 0x000e240000000800 */
[----:B0-----:R-:W-:-:S06]  /*b9b0*/  HADD2 R5, R4, R13 ;  /* 0x0000000d04057230 */ /* 0x001fcc0000000000 */
[----:B------:R-:W0:Y:S02]  /*b9c0*/  ATOMS.CAST.SPIN R5, [R2], R4, R5 ;  /* 0x000000040205738d */ /* 0x000e240001800005 */
[----:B0-----:R-:W-:-:S13]  /*b9d0*/  ISETP.EQ.U32.AND P0, PT, R5, 0x1, PT ;  /* 0x000000010500780c */ /* 0x001fda0003f02070 */
[----:B------:R-:W-:Y:S05]  /*b9e0*/  @!P0 BRA `(.L_x_4077) ;  /* 0xffffffb000008947 */ /* 0x000fea000383ffff */
[----:B------:R-:W-:Y:S05]  /*b9f0*/  EXIT ;  /* 0x000000000000794d */ /* 0x000fea0003800000 */
.L_x_4076:
[----:B------:R-:W2:Y:S02]  /*ba00*/  LD.E R0, [R2.64+0x4] ;  /* 0x0000040602007980 */ /* 0x000ea4000c101900 */
[----:B0-2---:R-:W-:-:S05]  /*ba10*/  IMAD.IADD R5, R13, 0x1, R0 ;  /* 0x000000010d057824 */ /* 0x005fca00078e0200 */
[----:B------:R-:W-:Y:S01]  /*ba20*/  ST.E [R2.64+0x4], R5 ;  /* 0x0000040502007985 */ /* 0x000fe2000c101906 */
[----:B------:R-:W-:Y:S05]  /*ba30*/  EXIT ;  /* 0x000000000000794d */ /* 0x000fea0003800000 */
.L_x_4078:
        /* <DEDUP_REMOVED lines=12> */
.L_x_4805:


//--------------------- .text._Z23gemm_half_q_half_kernelILi2ELi140ELb1ELb0ELi32EEvPK6__halfPKjS4_S2_PS0_iiiiPKtS7_iiiiiibS2_i --------------------------
	.section	.text._Z23gemm_half_q_half_kernelILi2ELi140ELb1ELb0ELi32EEvPK6__halfPKjS4_S2_PS0_iiiiPKtS7_iiiiiibS2_i,"ax",@progbits
	.sectioninfo	@"SHI_REGISTERS=95"
	.align	128
        .global         _Z23gemm_half_q_half_kernelILi2ELi140ELb1ELb0ELi32EEvPK6__halfPKjS4_S2_PS0_iiiiPKtS7_iiiiiibS2_i
        .type           _Z23gemm_half_q_half_kernelILi2ELi140ELb1ELb0ELi32EEvPK6__halfPKjS4_S2_PS0_iiiiPKtS7_iiiiiibS2_i,@function
        .size           _Z23gemm_half_q_half_kernelILi2ELi140ELb1ELb0ELi32EEvPK6__halfPKjS4_S2_PS0_iiiiPKtS7_iiiiiibS2_i,(.L_x_4806 - _Z23gemm_half_q_half_kernelILi2ELi140ELb1ELb0ELi32EEvPK6__halfPKjS4_S2_PS0_iiiiPKtS7_iiiiiibS2_i)
        .other          _Z23gemm_half_q_half_kernelILi2ELi140ELb1ELb0ELi32EEvPK6__halfPKjS4_S2_PS0_iiiiPKtS7_iiiiiibS2_i,@"STO_CUDA_ENTRY STV_DEFAULT"
_Z23gemm_half_q_half_kernelILi2ELi140ELb1ELb0ELi32EEvPK6__halfPKjS4_S2_PS0_iiiiPKtS7_iiiiiibS2_i:
.text._Z23gemm_half_q_half_kernelILi2ELi140ELb1ELb0ELi32EEvPK6__halfPKjS4_S2_PS0_iiiiPKtS7_iiiiiibS2_i:
        /* <DEDUP_REMOVED lines=24> */
.L_x_4079:
        /* <DEDUP_REMOVED lines=27> */
.L_x_4084:
        /* <DEDUP_REMOVED lines=36> */
.L_x_4083:
        /* <DEDUP_REMOVED lines=22> */
.L_x_4085:
        /* <DEDUP_REMOVED lines=12> */
.L_x_4082:
[----:B------:R-:W-:Y:S01]  /*0790*/  ISETP.GT.AND P2, PT, R4, 0x3, PT ;  /* 0x000000030400780c */ /* 0x000fe20003f44270 */
[----:B------:R-:W-:Y:S01]  /*07a0*/  IMAD.SHL.U32 R19, R12, 0x2, RZ ;  /* 0x000000020c137824 */ /* 0x000fe200078e00ff */
[----:B------:R-:W-:Y:S01]  /*07b0*/  PLOP3.LUT P0, PT, PT, PT, PT, 0x80, 0x0 ;  /* 0x000000000000781c */ /* 0x000fe20003f0f070 */
[----:B------:R-:W-:-:S10]  /*07c0*/  IMAD.MOV.U32 R16, RZ, RZ, RZ ;  /* 0x000000ffff107224 */ /* 0x000fd400078e00ff */
[----:B------:R-:W-:Y:S05]  /*07d0*/  @!P2 BRA `(.L_x_4086) ;  /* 0x000002600000a947 */ /* 0x000fea0003800000 */
[----:B------:R-:W-:Y:S02]  /*07e0*/  PLOP3.LUT P0, PT, PT, PT, PT, 0x8, 0x0 ;  /* 0x000000000000781c */ /* 0x000fe40003f0e170 */
[----:B------:R-:W-:Y:S02]  /*07f0*/  IADD3 R21, R4, -0x3, RZ ;  /* 0xfffffffd04157810 */ /* 0x000fe40007ffe0ff */
.L_x_4087:
        /* <DEDUP_REMOVED lines=36> */
.L_x_4086:
        /* <DEDUP_REMOVED lines=22> */
.L_x_4088:
        /* <DEDUP_REMOVED lines=11> */
.L_x_4081:
[----:B------:R-:W-:Y:S05]  /*0c50*/  BSYNC B0 ;  /* 0x0000000000007941 */ /* 0x000fea0003800000 */
.L_x_4080:
        /* <DEDUP_REMOVED lines=14> */
.L_x_4091:
        /* <DEDUP_REMOVED lines=19> */
.L_x_4090:
        /* <DEDUP_REMOVED lines=14> */
.L_x_4092:
[----:B------:R-:W-:-:S13]  /*0f50*/  ISETP.LT.OR P0, PT, R16, R4, P0 ;  /* 0x000000041000720c */ /* 0x000fda0000701670 */
[----:B------:R-:W-:Y:S02]  /*0f60*/  @P0 IMAD R3, R3, 0x2, R16 ;  /* 0x0000000203030824 */ /* 0x000fe400078e0210 */
[----:B------:R-:W-:Y:S02]  /*0f70*/  @P0 IMAD.MOV.U32 R4, RZ, RZ, 0x2 ;  /* 0x00000002ff040424 */ /* 0x000fe400078e00ff */
[----:B------:R-:W-:-:S04]  /*0f80*/  @P0 IMAD R3, R3, c[0x0][0x18c], R10 ;  /* 0x0000630003030a24 */ /* 0x000fc800078e020a */
[----:B------:R-:W-:-:S05]  /*0f90*/  @P0 IMAD.WIDE R4, R3, R4, c[0x0][0x180] ;  /* 0x0000600003040625 */ /* 0x000fca00078e0204 */
[----:B------:R1:W-:Y:S02]  /*0fa0*/  @P0 STG.E.64 [R4.64], RZ ;  /* 0x000000ff04000986 */ /* 0x0003e4000c101b06 */
.L_x_4089:
        /* <DEDUP_REMOVED lines=50> */
[----:B------:R-:W-:-:S05]  /*12d0*/  IMAD R23, R3, c[0x0][0x18c], RZ ;  /* 0x0000630003177a24 */ /* 0x000fca00078e02ff */
[----:B------:R-:W-:Y:S02]  /*12e0*/  IADD3 R20, P2, R10, R23, RZ ;  /* 0x000000170a147210 */ /* 0x000fe40007f5e0ff */
[----:B------:R-:W-:Y:S02]  /*12f0*/  SHF.R.S32.HI R25, RZ, 0x1f, R23 ;  /* 0x0000001fff197819 */ /* 0x000fe40000011417 */
[----:B------:R-:W-:-:S03]  /*1300*/  LEA R19, P3, R20, c[0x0][0x168], 0x2 ;  /* 0x00005a0014137a11 */ /* 0x000fc600078610ff */
[----:B-----5:R-:W-:Y:S01]  /*1310*/  IMAD.X R21, R25, 0x1, R18, P2 ;  /* 0x0000000119157824 */ /* 0x020fe200010e0612 */
        /* <DEDUP_REMOVED lines=12> */
.L_x_4094:
        /* <DEDUP_REMOVED lines=41> */
.L_x_4093:
[C---:B------:R-:W-:Y:S01]  /*1670*/  ISETP.GE.AND P0, PT, R87.reuse, R88, PT ;  /* 0x000000585700720c */ /* 0x040fe20003f06270 */
[----:B------:R-:W-:Y:S01]  /*1680*/  UMOV UR4, URZ ;  /* 0x0000003f00047c82 */ /* 0x000fe20008000000 */
[----:B------:R-:W-:Y:S01]  /*1690*/  LEA.HI.X R15, R20, c[0x0][0x16c], R21, 0x2, P3 ;  /* 0x00005b00140f7a11 */ /* 0x000fe200018f1415 */
[----:B------:R-:W-:Y:S01]  /*16a0*/  IMAD.MOV.U32 R14, RZ, RZ, R19 ;  /* 0x000000ffff0e7224 */ /* 0x000fe200078e0013 */
        /* <DEDUP_REMOVED lines=19> */
[----:B------:R-:W-:Y:S01]  /*17e0*/  HADD2.F32 R10, -RZ, R8.H0_H0 ;  /* 0x20000008ff0a7230 */ /* 0x000fe20000004100 */
[----:B------:R-:W-:-:S04]  /*17f0*/  PRMT R5, RZ, 0x7610, R5 ;  /* 0x00007610ff057816 */ /* 0x000fc80000000005 */
.L_x_4104:
        /* <DEDUP_REMOVED lines=196> */
.L_x_4097:
        /* <DEDUP_REMOVED lines=36> */
[----:B------:R-:W-:-:S02]  /*2680*/  FFMA.FTZ R17, R42, R16, R17 ;  /* 0x000000102a117223 */ /* 0x000fc40000010011 */
[-C--:B------:R-:W-:Y:S02]  /*2690*/  FFMA.FTZ R35, R44, R16.reuse, R35 ;  /* 0x000000102c237223 */ /* 0x080fe40000010023 */
[-C--:B------:R-:W-:Y:S02]  /*26a0*/  FFMA.FTZ R37, R46, R16.reuse, R37 ;  /* 0x000000102e257223 */ /* 0x080fe40000010025 */
[----:B------:R-:W-:Y:S02]  /*26b0*/  FFMA.FTZ R57, R48, R16, R57 ;  /* 0x0000001030397223 */ /* 0x000fe40000010039 */
[-C--:B------:R-:W-:Y:S01]  /*26c0*/  FFMA.FTZ R16, R43, R56.reuse, R17 ;  /* 0x000000382b107223 */ /* 0x080fe20000010011 */
[----:B------:R-:W-:Y:S01]  /*26d0*/  HADD2.F32 R17, -RZ, R26.H0_H0 ;  /* 0x2000001aff117230 */ /* 0x000fe20000004100 */
[-C--:B------:R-:W-:Y:S02]  /*26e0*/  FFMA.FTZ R34, R34, R56.reuse, R35 ;  /* 0x0000003822227223 */ /* 0x080fe40000010023 */
[----:B------:R-:W-:-:S02]  /*26f0*/  FFMA.FTZ R26, R47, R56, R37 ;  /* 0x000000382f1a7223 */ /* 0x000fc40000010025 */
        /* <DEDUP_REMOVED lines=43> */
.L_x_4096:
        /* <DEDUP_REMOVED lines=199> */
.L_x_4099:
        /* <DEDUP_REMOVED lines=87> */
.L_x_4098:
        /* <DEDUP_REMOVED lines=198> */
.L_x_4101:
        /* <DEDUP_REMOVED lines=87> */
.L_x_4100:
        /* <DEDUP_REMOVED lines=198> */
.L_x_4103:
        /* <DEDUP_REMOVED lines=87> */
.L_x_4102:
[----:B------:R-:W-:Y:S01]  /*5f30*/  IADD3 R87, R87, 0x20, RZ ;  /* 0x0000002057577810 */ /* 0x000fe20007ffe0ff */
[----:B------:R-:W-:Y:S01]  /*5f40*/  UIADD3 UR4, UR4, 0x40, URZ ;  /* 0x0000004004047890 */ /* 0x000fe2000fffe03f */
[----:B------:R-:W-:Y:S02]  /*5f50*/  IMAD.WIDE R24, R27, 0x8, R24 ;  /* 0x000000081b187825 */ /* 0x000fe400078e0218 */
[C---:B------:R-:W-:Y:S02]  /*5f60*/  ISETP.GE.AND P2, PT, R87.reuse, c[0x0][0x1a8], PT ;  /* 0x00006a0057007a0c */ /* 0x040fe40003f46270 */
[----:B------:R-:W-:Y:S01]  /*5f70*/  ISETP.LT.AND P3, PT, R87, R88, PT ;  /* 0x000000585700720c */ /* 0x000fe20003f61270 */
[----:B0-----:R-:W-:-:S12]  /*5f80*/  IMAD.WIDE R14, R27, 0x8, R14 ;  /* 0x000000081b0e7825 */ /* 0x001fd800078e020e */
[----:B------:R-:W-:Y:S05]  /*5f90*/  @!P2 BRA P3, `(.L_x_4104) ;  /* 0xffffb8600000a947 */ /* 0x000fea000183ffff */
.L_x_4095:
[----:B------:R-:W-:-:S04]  /*5fa0*/  ISETP.GE.AND P0, PT, R87, R88, PT ;  /* 0x000000585700720c */ /* 0x000fc80003f06270 */
[----:B------:R-:W-:-:S13]  /*5fb0*/  ISETP.GE.OR P0, PT, R87, c[0x0][0x1b4], P0 ;  /* 0x00006d0057007a0c */ /* 0x000fda0000706670 */
[----:B------:R-:W-:Y:S05]  /*5fc0*/  @P0 BRA `(.L_x_4105) ;  /* 0x00003a5000000947 */ /* 0x000fea0003800000 */
[----:B------:R-:W0:Y:S01]  /*5fd0*/  S2R R0, SR_CTAID.Y ;  /* 0x0000000000007919 */ /* 0x000e220000002600 */
[----:B------:R-:W-:Y:S01]  /*5fe0*/  IMAD.MOV.U32 R13, RZ, RZ, -0x2 ;  /* 0xfffffffeff0d7424 */ /* 0x000fe200078e00ff */
[----:B------:R-:W-:Y:S01]  /*5ff0*/  PRMT R10, R11, 0x9910, RZ ;  /* 0x000099100b0a7816 */ /* 0x000fe200000000ff */
[----:B------:R-:W-:Y:S02]  /*6000*/  HADD2.F32 R28, -RZ, R9.H0_H0 ;  /* 0x20000009ff1c7230 */ /* 0x000fe40000004100 */
[----:B------:R-:W-:Y:S01]  /*6010*/  HADD2.F32 R12, -RZ, R7.H0_H0 ;  /* 0x20000007ff0c7230 */ /* 0x000fe20000004100 */
[----:B------:R-:W-:Y:S01]  /*6020*/  ISETP.NE.AND P0, PT, R10, RZ, PT ;  /* 0x000000ff0a00720c */ /* 0x000fe20003f05270 */
[----:B------:R-:W-:Y:S01]  /*6030*/  HADD2.F32 R10, -RZ, R6.H0_H0 ;  /* 0x20000006ff0a7230 */ /* 0x000fe20000004100 */
[----:B0-----:R-:W-:Y:S01]  /*6040*/  IMAD R0, R0, R13, c[0x0][0x188] ;  /* 0x0000620000007624 */ /* 0x001fe200078e020d */
[----:B------:R-:W-:-:S04]  /*6050*/  HADD2.F32 R13, -RZ, R8.H0_H0 ;  /* 0x20000008ff0d7230 */ /* 0x000fc80000004100 */
[----:B------:R-:W-:-:S08]  /*6060*/  ISETP.LT.OR P0, PT, R0, 0x2, !P0 ;  /* 0x000000020000780c */ /* 0x000fd00004701670 */
.L_x_4114:
[----:B------:R-:W-:Y:S05]  /*6070*/  @!P1 BRA `(.L_x_4106) ;  /* 0x0000393000009947 */ /* 0x000fea0003800000 */
[----:B------:R-:W2:Y:S01]  /*6080*/  LDG.E.128.CONSTANT R32, [R14.64] ;  /* 0x000000060e207981 */ /* 0x000ea2000c1e9d00 */
[----:B------:R-:W-:-:S04]  /*6090*/  IMAD.MOV.U32 R25, RZ, RZ, c[0x0][0x18c] ;  /* 0x00006300ff197624 */ /* 0x000fc800078e00ff */
[----:B-----5:R-:W-:-:S06]  /*60a0*/  IMAD.WIDE R16, R25, 0x4, R14 ;  /* 0x0000000419107825 */ /* 0x020fcc00078e020e */
        /* <DEDUP_REMOVED lines=147> */
.L_x_4107:
        /* <DEDUP_REMOVED lines=87> */
.L_x_4108:
        /* <DEDUP_REMOVED lines=140> */
.L_x_4109:
        /* <DEDUP_REMOVED lines=87> */
.L_x_4110:
[----:B------:R-:W-:Y:S02]  /*7d80*/  LOP3.LUT R29, R21, 0xf000f0, RZ, 0xc0, !PT ;  /* 0x00f000f0151d7812 */ /* 0x000fe400078ec0ff */
[----:B------:R-:W-:Y:S02]  /*7d90*/  SHF.R.U32.HI R30, RZ, 0x8, R21 ;  /* 0x00000008ff1e7819 */ /* 0x000fe40000011615 */
[----:B------:R-:W-:Y:S02]  /*7da0*/  LOP3.LUT R32, R22, 0xf000f0, RZ, 0xc0, !PT ;  /* 0x00f000f016207812 */ /* 0x000fe400078ec0ff */
[----:B------:R-:W-:Y:S02]  /*7db0*/  SHF.R.U32.HI R34, RZ, 0x8, R22 ;  /* 0x00000008ff227819 */ /* 0x000fe40000011616 */
[C---:B------:R-:W-:Y:S02]  /*7dc0*/  LOP3.LUT R35, R23.reuse, 0xf000f, RZ, 0xc0, !PT ;  /* 0x000f000f17237812 */ /* 0x040fe400078ec0ff */
[----:B------:R-:W-:-:S02]  /*7dd0*/  LOP3.LUT R37, R23, 0xf000f0, RZ, 0xc0, !PT ;  /* 0x00f000f017257812 */ /* 0x000fc400078ec0ff */
[----:B------:R-:W-:Y:S02]  /*7de0*/  SHF.R.U32.HI R38, RZ, 0x8, R23 ;  /* 0x00000008ff267819 */ /* 0x000fe40000011617 */
[----:B------:R-:W-:Y:S02]  /*7df0*/  LOP3.LUT R16, R20, 0xf000f0, RZ, 0xc0, !PT ;  /* 0x00f000f014107812 */ /* 0x000fe400078ec0ff */
[----:B------:R-:W-:Y:S02]  /*7e00*/  LOP3.LUT R31, R22, 0xf000f, RZ, 0xc0, !PT ;  /* 0x000f000f161f7812 */ /* 0x000fe400078ec0ff */
[----:B------:R-:W-:Y:S02]  /*7e10*/  LOP3.LUT R23, R29, 0x64006400, RZ, 0xfc, !PT ;  /* 0x640064001d177812 */ /* 0x000fe400078efcff */
[----:B------:R-:W-:Y:S02]  /*7e20*/  SHF.R.U32.HI R17, RZ, 0x8, R20 ;  /* 0x00000008ff117819 */ /* 0x000fe40000011614 */
        /* <DEDUP_REMOVED lines=41> */
[----:B------:R-:W-:Y:S01]  /*80c0*/  HFMA2 R40, R43, R0.H0_H0, -72, -72 ;  /* 0xd480d4802b287431 */ /* 0x000fe20000040000 */
        /* <DEDUP_REMOVED lines=87> */
.L_x_4111:
        /* <DEDUP_REMOVED lines=87> */
.L_x_4112:
        /* <DEDUP_REMOVED lines=137> */
.L_x_4113:
        /* <DEDUP_REMOVED lines=87> */
.L_x_4106:
[----:B------:R-:W-:Y:S01]  /*99b0*/  IADD3 R87, R87, 0x20, RZ ;  /* 0x0000002057577810 */ /* 0x000fe20007ffe0ff */
[----:B-----5:R-:W-:Y:S01]  /*99c0*/  IMAD.MOV.U32 R17, RZ, RZ, c[0x0][0x18c] ;  /* 0x00006300ff117624 */ /* 0x020fe200078e00ff */
[----:B------:R-:W-:Y:S02]  /*99d0*/  UIADD3 UR4, UR4, 0x40, URZ ;  /* 0x0000004004047890 */ /* 0x000fe4000fffe03f */
[----:B------:R-:W-:Y:S01]  /*99e0*/  ISETP.GE.AND P2, PT, R87, c[0x0][0x1b4], PT ;  /* 0x00006d0057007a0c */ /* 0x000fe20003f46270 */
[----:B------:R-:W-:Y:S01]  /*99f0*/  IMAD.WIDE R14, R17, 0x10, R14 ;  /* 0x00000010110e7825 */ /* 0x000fe200078e020e */
[----:B------:R-:W-:-:S13]  /*9a00*/  ISETP.LT.AND P3, PT, R87, R88, PT ;  /* 0x000000585700720c */ /* 0x000fda0003f61270 */
[----:B------:R-:W-:Y:S05]  /*9a10*/  @!P2 BRA P3, `(.L_x_4114) ;  /* 0xffffc6500000a947 */ /* 0x000fea000183ffff */
.L_x_4105:
        /* <DEDUP_REMOVED lines=9> */
.L_x_4118:
        /* <DEDUP_REMOVED lines=314> */
.L_x_4117:
        /* <DEDUP_REMOVED lines=79> */
.L_x_4116:
[----:B------:R-:W-:Y:S01]  /*b340*/  IADD3 R87, R87, 0x20, RZ ;  /* 0x0000002057577810 */ /* 0x000fe20007ffe0ff */
[----:B------:R-:W-:Y:S01]  /*b350*/  UIADD3 UR4, UR4, 0x40, URZ ;  /* 0x0000004004047890 */ /* 0x000fe2000fffe03f */
[----:B0-----:R-:W-:Y:S02]  /*b360*/  IMAD.WIDE R14, R85, 0x4, R90 ;  /* 0x00000004550e7825 */ /* 0x001fe400078e025a */
[C---:B------:R-:W-:Y:S02]  /*b370*/  ISETP.GE.AND P2, PT, R87.reuse, c[0x0][0x1b8], PT ;  /* 0x00006e0057007a0c */ /* 0x040fe40003f46270 */
[----:B------:R-:W-:-:S13]  /*b380*/  ISETP.LT.AND P3, PT, R87, R88, PT ;  /* 0x000000585700720c */ /* 0x000fda0003f61270 */
[----:B------:R-:W-:Y:S05]  /*b390*/  @!P2 BRA P3, `(.L_x_4118) ;  /* 0xffffe7100000a947 */ /* 0x000fea000183ffff */
.L_x_4115:
[----:B------:R-:W-:Y:S05]  /*b3a0*/  @!P1 EXIT ;  /* 0x000000000000994d */ /* 0x000fea0003800000 */
[----:B------:R-:W0:Y:S01]  /*b3b0*/  S2R R0, SR_CTAID.X ;  /* 0x0000000000007919 */ /* 0x000e220000002500 */
[----:B------:R-:W-:Y:S02]  /*b3c0*/  IMAD.MOV.U32 R15, RZ, RZ, 0x2 ;  /* 0x00000002ff0f7424 */ /* 0x000fe400078e00ff */
        /* <DEDUP_REMOVED lines=17> */
.L_x_4122:
[----:B------:R-:W0:Y:S02]  /*b4e0*/  LDS R10, [R9] ;  /* 0x00000000090a7984 */ /* 0x000e240000000800 */
[----:B0-----:R-:W-:-:S06]  /*b4f0*/  HADD2 R11, R10, R5 ;  /* 0x000000050a0b7230 */ /* 0x001fcc0000000000 */
[----:B------:R-:W0:Y:S02]  /*b500*/  ATOMS.CAST.SPIN R11, [R9], R10, R11 ;  /* 0x0000000a090b738d */ /* 0x000e24000180000b */
[----:B0-----:R-:W-:-:S13]  /*b510*/  ISETP.EQ.U32.AND P0, PT, R11, 0x1, PT ;  /* 0x000000010b00780c */ /* 0x001fda0003f02070 */
[----:B------:R-:W-:Y:S05]  /*b520*/  @!P0 BRA `(.L_x_4122) ;  /* 0xffffffb000008947 */ /* 0x000fea000383ffff */
[----:B------:R-:W-:Y:S05]  /*b530*/  BRA `(.L_x_4120) ;  /* 0x0000003000007947 */ /* 0x000fea0003800000 */
.L_x_4121:
[----:B------:R-:W2:Y:S02]  /*b540*/  LD.E R5, [R6.64] ;  /* 0x0000000606057980 */ /* 0x000ea4000c101900 */
[----:B--2---:R-:W-:-:S05]  /*b550*/  IMAD.IADD R5, R9, 0x1, R5 ;  /* 0x0000000109057824 */ /* 0x004fca00078e0205 */
[----:B------:R0:W-:Y:S02]  /*b560*/  ST.E [R6.64], R5 ;  /* 0x0000000506007985 */ /* 0x0001e4000c101906 */
.L_x_4120:
[----:B------:R-:W-:Y:S05]  /*b570*/  BSYNC B0 ;  /* 0x0000000000007941 */ /* 0x000fea0003800000 */
.L_x_4119:
        /* <DEDUP_REMOVED lines=8> */
.L_x_4126:
[----:B------:R-:W0:Y:S02]  /*b600*/  LDS R4, [R6] ;  /* 0x0000000006047984 */ /* 0x000e240000000800 */
[----:B0-----:R-:W-:-:S10]  /*b610*/  HFMA2.MMA R5, R4, 1, 1, R7 ;  /* 0x3c003c0004057835 */ /* 0x001fd40000000007 */
[----:B------:R-:W0:Y:S02]  /*b620*/  ATOMS.CAST.SPIN R5, [R6], R4, R5 ;  /* 0x000000040605738d */ /* 0x000e240001800005 */
[----:B0-----:R-:W-:-:S13]  /*b630*/  ISETP.EQ.U32.AND P0, PT, R5, 0x1, PT ;  /* 0x000000010500780c */ /* 0x001fda0003f02070 */
[----:B------:R-:W-:Y:S05]  /*b640*/  @!P0 BRA `(.L_x_4126) ;  /* 0xffffffb000008947 */ /* 0x000fea000383ffff */
[----:B------:R-:W-:Y:S05]  /*b650*/  BRA `(.L_x_4124) ;  /* 0x0000003000007947 */ /* 0x000fea0003800000 */
.L_x_4125:
[----:B------:R-:W2:Y:S02]  /*b660*/  LD.E R4, [R6.64+0x4] ;  /* 0x0000040606047980 */ /* 0x000ea4000c101900 */
[----:B0-2---:R-:W-:-:S05]  /*b670*/  IMAD.IADD R5, R13, 0x1, R4 ;  /* 0x000000010d057824 */ /* 0x005fca00078e0204 */
[----:B------:R0:W-:Y:S02]  /*b680*/  ST.E [R6.64+0x4], R5 ;  /* 0x0000040506007985 */ /* 0x0001e4000c101906 */
.L_x_4124:
[----:B------:R-:W-:Y:S05]  /*b690*/  BSYNC B0 ;  /* 0x0000000000007941 */ /* 0x000fea0003800000 */
.L_x_4123:
        /* <DEDUP_REMOVED lines=10> */
.L_x_4130:
[----:B------:R-:W0:Y:S02]  /*b740*/  LDS R6, [R0] ;  /* 0x0000000000067984 */ /* 0x000e240000000800 */
[----:B0-----:R-:W-:-:S06]  /*b750*/  HADD2 R7, R6, R3 ;  /* 0x0000000306077230 */ /* 0x001fcc0000000000 */
[----:B------:R-:W0:Y:S02]  /*b760*/  ATOMS.CAST.SPIN R7, [R0], R6, R7 ;  /* 0x000000060007738d */ /* 0x000e240001800007 */
[----:B0-----:R-:W-:-:S13]  /*b770*/  ISETP.EQ.U32.AND P0, PT, R7, 0x1, PT ;  /* 0x000000010700780c */ /* 0x001fda0003f02070 */
[----:B------:R-:W-:Y:S05]  /*b780*/  @!P0 BRA `(.L_x_4130) ;  /* 0xffffffb000008947 */ /* 0x000fea000383ffff */
[----:B------:R-:W-:Y:S05]  /*b790*/  BRA `(.L_x_4128) ;  /* 0x0000003000007947 */ /* 0x000fea0003800000 */
.L_x_4129:
[----:B------:R-:W2:Y:S02]  /*b7a0*/  LD.E R0, [R4.64] ;  /* 0x0000000604007980 */ /* 0x000ea4000c101900 */
[----:B--2---:R-:W-:-:S05]  /*b7b0*/  IMAD.IADD R3, R3, 0x1, R0 ;  /* 0x0000000103037824 */ /* 0x004fca00078e0200 */
[----:B------:R0:W-:Y:S02]  /*b7c0*/  ST.E [R4.64], R3 ;  /* 0x0000000304007985 */ /* 0x0001e4000c101906 */
.L_x_4128:
[----:B------:R-:W-:Y:S05]  /*b7d0*/  BSYNC B0 ;  /* 0x0000000000007941 */ /* 0x000fea0003800000 */
.L_x_4127:
[----:B------:R-:W2:Y:S02]  /*b7e0*/  ATOM.E.ADD.F16x2.RN.STRONG.GPU P0, RZ, [R4.64+0x4], R2 ;  /* 0x0000040204ff798a */ /* 0x000ea4000810e9c6 */
[----:B--2---:R-:W-:Y:S05]  /*b7f0*/  @P0 EXIT ;  /* 0x000000000000094d */ /* 0x004fea0003800000 */
[----:B------:R-:W1:Y:S02]  /*b800*/  QSPC.E.S P0, RZ, [R4+0x4] ;  /* 0x0000040004ff73aa */ /* 0x000e640000000500 */
[----:B-1----:R-:W-:Y:S05]  /*b810*/  @!P0 BRA `(.L_x_4131) ;  /* 0x0000009000008947 */ /* 0x002fea0003800000 */
[----:B0-----:R-:W-:Y:S01]  /*b820*/  IADD3 R4, R4, 0x4, RZ ;  /* 0x0000000404047810 */ /* 0x001fe20007ffe0ff */
[----:B------:R-:W-:-:S03]  /*b830*/  IMAD.MOV.U32 R5, RZ, RZ, R2 ;  /* 0x000000ffff057224 */ /* 0x000fc600078e0002 */
[----:B------:R-:W-:-:S05]  /*b840*/  LOP3.LUT R4, R4, 0xffffff, RZ, 0xc0, !PT ;  /* 0x00ffffff04047812 */ /* 0x000fca00078ec0ff */
.L_x_4132:
[----:B------:R-:W0:Y:S02]  /*b850*/  LDS R2, [R4] ;  /* 0x0000000004027984 */ /* 0x000e240000000800 */
[----:B0-----:R-:W-:-:S10]  /*b860*/  HFMA2.MMA R3, R2, 1, 1, R5 ;  /* 0x3c003c0002037835 */ /* 0x001fd40000000005 */
[----:B------:R-:W0:Y:S02]  /*b870*/  ATOMS.CAST.SPIN R3, [R4], R2, R3 ;  /* 0x000000020403738d */ /* 0x000e240001800003 */
[----:B0-----:R-:W-:-:S13]  /*b880*/  ISETP.EQ.U32.AND P0, PT, R3, 0x1, PT ;  /* 0x000000010300780c */ /* 0x001fda0003f02070 */
[----:B------:R-:W-:Y:S05]  /*b890*/  @!P0 BRA `(.L_x_4132) ;  /* 0xffffffb000008947 */ /* 0x000fea000383ffff */
[----:B------:R-:W-:Y:S05]  /*b8a0*/  EXIT ;  /* 0x000000000000794d */ /* 0x000fea0003800000 */
.L_x_4131:
[----:B------:R-:W2:Y:S02]  /*b8b0*/  LD.E R0, [R4.64+0x4] ;  /* 0x0000040604007980 */ /* 0x000ea4000c101900 */
[----:B0-2---:R-:W-:-:S05]  /*b8c0*/  IMAD.IADD R3, R2, 0x1, R0 ;  /* 0x0000000102037824 */ /* 0x005fca00078e0200 */
[----:B------:R-:W-:Y:S01]  /*b8d0*/  ST.E [R4.64+0x4], R3 ;  /* 0x0000040304007985 */ /* 0x000fe2000c101906 */
[----:B------:R-:W-:Y:S05]  /*b8e0*/  EXIT ;  /* 0x000000000000794d */ /* 0x000fea0003800000 */
.L_x_4133:
        /* <DEDUP_REMOVED lines=9> */
.L_x_4806:


//--------------------- .text._Z23gemm_half_q_half_kernelILi2ELi20ELb1ELb0ELi32EEvPK6__halfPKjS4_S2_PS0_iiiiPKtS7_iiiiiibS2_i --------------------------
	.section	.text._Z23gemm_half_q_half_kernelILi2ELi20ELb1ELb0ELi32EEvPK6__halfPKjS4_S2_PS0_iiiiPKtS7_iiiiiibS2_i,"ax",@progbits
	.sectioninfo	@"SHI_REGISTERS=96"
	.align	128
        .global         _Z23gemm_half_q_half_kernelILi2ELi20ELb1ELb0ELi32EEvPK6__halfPKjS4_S2_PS0_iiiiPKtS7_iiiiiibS2_i
        .type           _Z23gemm_half_q_half_kernelILi2ELi20ELb1ELb0ELi32EEvPK6__halfPKjS4_S2_PS0_iiiiPKtS7_iiiiiibS2_i,@function
        .size           _Z23gemm_half_q_half_kernelILi2ELi20ELb1ELb0ELi32EEvPK6__halfPKjS4_S2_PS0_iiiiPKtS7_iiiiiibS2_i,(.L_x_4807 - _Z23gemm_half_q_half_kernelILi2ELi20ELb1ELb0ELi32EEvPK6__halfPKjS4_S2_PS0_iiiiPKtS7_iiiiiibS2_i)
        .other          _Z23gemm_half_q_half_kernelILi2ELi20ELb1ELb0ELi32EEvPK6__halfPKjS4_S2_PS0_iiiiPKtS7_iiiiiibS2_i,@"STO_CUDA_ENTRY STV_DEFAULT"
_Z23gemm_half_q_half_kernelILi2ELi20ELb1ELb0ELi32EEvPK6__halfPKjS4_S2_PS0_iiiiPKtS7_iiiiiibS2_i:
.text._Z23gemm_half_q_half_kernelILi2ELi20ELb1ELb0ELi32EEvPK6__halfPKjS4_S2_PS0_iiiiPKtS7_iiiiiibS2_i:
        /* <DEDUP_REMOVED lines=24> */
.L_x_4134:
        /* <DEDUP_REMOVED lines=33> */
.L_x_4139:
        /* <DEDUP_REMOVED lines=17> */
.L_x_4138:
        /* <DEDUP_REMOVED lines=17> */
.L_x_4137:
        /* <DEDUP_REMOVED lines=13> */
.L_x_4141:
        /* <DEDUP_REMOVED lines=17> */
.L_x_4140:
        /* <DEDUP_REMOVED lines=15> */
.L_x_4136:
[----:B------:R-:W-:Y:S05]  /*0880*/  BSYNC B0 ;  /* 0x0000000000007941 */ /* 0x000fea0003800000 */
.L_x_4135:
        /* <DEDUP_REMOVED lines=14> */
[----:B0-----:R-:W-:Y:S01]  /*0970*/  IMAD.WIDE R6, R6, R15, c[0x0][0x180] ;  /* 0x0000600006067625 */ /* 0x001fe200078e020f */
[----:B------:R-:W-:Y:S05]  /*0980*/  @!P2 BRA `(.L_x_4143) ;  /* 0x000000d00000a947 */ /* 0x000fea0003800000 */
[----:B------:R-:W-:Y:S02]  /*0990*/  PLOP3.LUT P0, PT, PT, PT, PT, 0x8, 0x0 ;  /* 0x000000000000781c */ /* 0x000fe40003f0e170 */
[----:B------:R-:W-:Y:S02]  /*09a0*/  IADD3 R14, R4, -0x3, RZ ;  /* 0xfffffffd040e7810 */ /* 0x000fe40007ffe0ff */
.L_x_4144:
        /* <DEDUP_REMOVED lines=11> */
.L_x_4143:
        /* <DEDUP_REMOVED lines=10> */
.L_x_4142:
        /* <DEDUP_REMOVED lines=15> */
[----:B0-----:R-:W-:Y:S02]  /*0bf0*/  @P2 IADD3 R7, R6, -c[0x0][0x1ac], RZ ;  /* 0x80006b0006072a10 */ /* 0x001fe40007ffe0ff */
        /* <DEDUP_REMOVED lines=48> */
.L_x_4146:
        /* <DEDUP_REMOVED lines=41> */
.L_x_4145:
        /* <DEDUP_REMOVED lines=8> */
[----:B------:R-:W-:Y:S01]  /*1210*/  PRMT R10, R90, 0x9910, RZ ;  /* 0x000099105a0a7816 */ /* 0x000fe200000000ff */
[----:B------:R-:W-:Y:S01]  /*1220*/  UMOV UR4, URZ ;  /* 0x0000003f00047c82 */ /* 0x000fe20008000000 */
[----:B------:R-:W-:Y:S02]  /*1230*/  PRMT R5, RZ, 0x7610, R5 ;  /* 0x00007610ff057816 */ /* 0x000fe40000000005 */
[----:B------:R-:W-:-:S04]  /*1240*/  ISETP.NE.AND P0, PT, R10, RZ, PT ;  /* 0x000000ff0a00720c */ /* 0x000fc80003f05270 */
[----:B------:R-:W-:Y:S02]  /*1250*/  ISETP.LT.OR P0, PT, R0, 0x2, !P0 ;  /* 0x000000020000780c */ /* 0x000fe40004701670 */
.L_x_4150:
        /* <DEDUP_REMOVED lines=16> */
[C---:B0-----:R-:W-:Y:S02]  /*1360*/  LOP3.LUT R10, R31.reuse, 0x3e003e0, RZ, 0xc0, !PT ;  /* 0x03e003e01f0a7812 */ /* 0x041fe400078ec0ff */
[----:B------:R-:W-:Y:S02]  /*1370*/  LOP3.LUT R71, R31, 0x1f001f, RZ, 0xc0, !PT ;  /* 0x001f001f1f477812 */ /* 0x000fe400078ec0ff */
[----:B------:R-:W-:Y:S02]  /*1380*/  SHF.R.U32.HI R81, RZ, 0xa, R31 ;  /* 0x0000000aff517819 */ /* 0x000fe4000001161f */
[----:B------:R-:W-:Y:S02]  /*1390*/  SHF.R.U32.HI R47, RZ, 0xe, R26 ;  /* 0x0000000eff2f7819 */ /* 0x000fe4000001161a */
[----:B------:R-:W-:-:S02]  /*13a0*/  SHF.R.U32.HI R48, RZ, 0xe, R27 ;  /* 0x0000000eff307819 */ /* 0x000fc4000001161b */
[----:B------:R-:W-:Y:S02]  /*13b0*/  LOP3.LUT R44, R44, 0x10001, RZ, 0xc0, !PT ;  /* 0x000100012c2c7812 */ /* 0x000fe400078ec0ff */
[----:B------:R-:W-:Y:S02]  /*13c0*/  LOP3.LUT R45, R45, 0x10001, RZ, 0xc0, !PT ;  /* 0x000100012d2d7812 */ /* 0x000fe400078ec0ff */
        /* <DEDUP_REMOVED lines=41> */
[C---:B------:R-:W-:Y:S02]  /*1660*/  LOP3.LUT R11, R30.reuse, 0x3e003e0, RZ, 0xc0, !PT ;  /* 0x03e003e01e0b7812 */ /* 0x040fe400078ec0ff */
[----:B------:R-:W-:Y:S02]  /*1670*/  LOP3.LUT R72, R30, 0x1f001f, RZ, 0xc0, !PT ;  /* 0x001f001f1e487812 */ /* 0x000fe400078ec0ff */
        /* <DEDUP_REMOVED lines=18> */
[----:B------:R-:W-:Y:S02]  /*17a0*/  LOP3.LUT R60, R45, 0x80008, R18, 0xf8, !PT ;  /* 0x000800082d3c7812 */ /* 0x000fe400078ef812 */
[C---:B------:R-:W-:Y:S02]  /*17b0*/  LOP3.LUT R58, R25.reuse, 0x3e003e0, RZ, 0xc0, !PT ;  /* 0x03e003e0193a7812 */ /* 0x040fe400078ec0ff */
[----:B------:R-:W-:-:S02]  /*17c0*/  LOP3.LUT R73, R25, 0x1f001f, RZ, 0xc0, !PT ;  /* 0x001f001f19497812 */ /* 0x000fc400078ec0ff */
[----:B------:R-:W-:Y:S02]  /*17d0*/  SHF.R.U32.HI R68, RZ, 0xa, R25 ;  /* 0x0000000aff447819 */ /* 0x000fe40000011619 */
[----:B------:R-:W-:Y:S02]  /*17e0*/  ISETP.NE.AND P2, PT, R19, RZ, PT ;  /* 0x000000ff1300720c */ /* 0x000fe40003f45270 */
[----:B------:R-:W-:Y:S02]  /*17f0*/  LOP3.LUT R21, R49, 0x80008, R50, 0xf8, !PT ;  /* 0x0008000831157812 */ /* 0x000fe400078ef832 */
[C---:B------:R-:W-:Y:S02]  /*1800*/  LOP3.LUT R25, R27.reuse, 0x3e003e0, RZ, 0xc0, !PT ;  /* 0x03e003e01b197812 */ /* 0x040fe400078ec0ff */
[----:B------:R-:W-:Y:S02]  /*1810*/  LOP3.LUT R65, R27, 0x1f001f, RZ, 0xc0, !PT ;  /* 0x001f001f1b417812 */ /* 0x000fe400078ec0ff */
[----:B------:R-:W-:-:S02]  /*1820*/  PRMT R6, R6, 0x5410, R51 ;  /* 0x0000541006067816 */ /* 0x000fc40000000033 */
[----:B------:R-:W-:Y:S02]  /*1830*/  LOP3.LUT R23, R20, 0x80008, R23, 0xf8, !PT ;  /* 0x0008000814177812 */ /* 0x000fe400078ef817 */
        /* <DEDUP_REMOVED lines=114> */
[C---:B------:R-:W-:Y:S02]  /*1f60*/  LOP3.LUT R43, R14.reuse, 0x3e003e0, RZ, 0xc0, !PT ;  /* 0x03e003e00e2b7812 */ /* 0x040fe400078ec0ff */
[----:B------:R-:W-:Y:S02]  /*1f70*/  LOP3.LUT R22, R23, 0x100010, R22, 0xf8, !PT ;  /* 0x0010001017167812 */ /* 0x000fe400078ef816 */
[----:B------:R-:W-:Y:S02]  /*1f80*/  LOP3.LUT R46, R14, 0x1f001f, RZ, 0xc0, !PT ;  /* 0x001f001f0e2e7812 */ /* 0x000fe400078ec0ff */
[C---:B------:R-:W-:Y:S02]  /*1f90*/  LOP3.LUT R52, R15.reuse, 0x3e003e0, RZ, 0xc0, !PT ;  /* 0x03e003e00f347812 */ /* 0x040fe400078ec0ff */
[----:B------:R-:W-:-:S02]  /*1fa0*/  LOP3.LUT R47, R15, 0x1f001f, RZ, 0xc0, !PT ;  /* 0x001f001f0f2f7812 */ /* 0x000fc400078ec0ff */
[----:B------:R-:W-:Y:S02]  /*1fb0*/  LOP3.LUT R21, R21, 0x100010, R18, 0xf8, !PT ;  /* 0x0010001015157812 */ /* 0x000fe400078ef812 */
[----:B------:R-:W-:Y:S02]  /*1fc0*/  LOP3.LUT R20, R17, 0x100010, R20, 0xf8, !PT ;  /* 0x0010001011147812 */ /* 0x000fe400078ef814 */
[----:B------:R-:W-:Y:S01]  /*1fd0*/  LOP3.LUT R23, R60, 0x100010, R13, 0xf8, !PT ;  /* 0x001000103c177812 */ /* 0x000fe200078ef80d */
[----:B------:R-:W-:Y:S01]  /*1fe0*/  HFMA2 R60, R25, R6.H1_H1, -48, -48 ;  /* 0xd200d200193c7431 */ /* 0x000fe20000060006 */
        /* <DEDUP_REMOVED lines=125> */
.L_x_4149:
        /* <DEDUP_REMOVED lines=79> */
.L_x_4148:
[----:B------:R-:W-:Y:S01]  /*2cb0*/  IADD3 R86, R86, 0x20, RZ ;  /* 0x0000002056567810 */ /* 0x000fe20007ffe0ff */
[----:B------:R-:W-:Y:S01]  /*2cc0*/  UIADD3 UR4, UR4, 0x40, URZ ;  /* 0x0000004004047890 */ /* 0x000fe2000fffe03f */
[----:B-----5:R-:W-:Y:S02]  /*2cd0*/  IMAD.WIDE R28, R88, c[0x0][0x18c], R92 ;  /* 0x00006300581c7a25 */ /* 0x020fe400078e025c */
[C---:B------:R-:W-:Y:S02]  /*2ce0*/  ISETP.GE.AND P2, PT, R86.reuse, c[0x0][0x1b0], PT ;  /* 0x00006c0056007a0c */ /* 0x040fe40003f46270 */
[----:B------:R-:W-:-:S13]  /*2cf0*/  ISETP.LT.AND P3, PT, R86, R87, PT ;  /* 0x000000575600720c */ /* 0x000fda0003f61270 */
[----:B------:R-:W-:Y:S05]  /*2d00*/  @!P2 BRA P3, `(.L_x_4150) ;  /* 0xffffe5500000a947 */ /* 0x000fea000183ffff */
.L_x_4147:
[----:B------:R-:W-:-:S04]  /*2d10*/  ISETP.GE.AND P0, PT, R86, R87, PT ;  /* 0x000000575600720c */ /* 0x000fc80003f06270 */
[----:B------:R-:W-:-:S13]  /*2d20*/  ISETP.GE.OR P0, PT, R86, c[0x0][0x1b8], P0 ;  /* 0x00006e0056007a0c */ /* 0x000fda0000706670 */
[----:B------:R-:W-:Y:S05]  /*2d30*/  @P0 BRA `(.L_x_4151) ;  /* 0x0000195000000947 */ /* 0x000fea0003800000 */
[----:B------:R-:W1:Y:S01]  /*2d40*/  S2R R0, SR_CTAID.Y ;  /* 0x0000000000007919 */ /* 0x000e620000002600 */
[----:B0-----:R-:W-:Y:S01]  /*2d50*/  IMAD.MOV.U32 R11, RZ, RZ, -0x2 ;  /* 0xfffffffeff0b7424 */ /* 0x001fe200078e00ff */
[----:B------:R-:W-:-:S04]  /*2d60*/  PRMT R10, R90, 0x9910, RZ ;  /* 0x000099105a0a7816 */ /* 0x000fc800000000ff */
[----:B------:R-:W-:Y:S01]  /*2d70*/  ISETP.NE.AND P0, PT, R10, RZ, PT ;  /* 0x000000ff0a00720c */ /* 0x000fe20003f05270 */
[----:B-1----:R-:W-:-:S05]  /*2d80*/  IMAD R0, R0, R11, c[0x0][0x188] ;  /* 0x0000620000007624 */ /* 0x002fca00078e020b */
[----:B------:R-:W-:Y:S02]  /*2d90*/  ISETP.LT.OR P0, PT, R0, 0x2, !P0 ;  /* 0x000000020000780c */ /* 0x000fe40004701670 */
.L_x_4154:
[----:B------:R-:W-:Y:S01]  /*2da0*/  IMAD.MOV.U32 R88, RZ, RZ, 0x4 ;  /* 0x00000004ff587424 */ /* 0x000fe200078e00ff */
[----:B-----5:R0:W5:Y:S03]  /*2db0*/  LDG.E.128.CONSTANT R20, [R28.64] ;  /* 0x000000061c147981 */ /* 0x020166000c1e9d00 */
[----:B------:R-:W-:-:S05]  /*2dc0*/  IMAD.WIDE R10, R88, c[0x0][0x18c], R28 ;  /* 0x00006300580a7a25 */ /* 0x000fca00078e021c */
[----:B------:R0:W5:Y:S01]  /*2dd0*/  LDG.E.128.CONSTANT R16, [R10.64] ;  /* 0x000000060a107981 */ /* 0x000162000c1e9d00 */
[----:B------:R-:W-:Y:S01]  /*2de0*/  IMAD.WIDE R90, R88, c[0x0][0x18c], R10 ;  /* 0x00006300585a7a25 */ /* 0x000fe200078e020a */
        /* <DEDUP_REMOVED lines=42> */
[----:B------:R-:W-:Y:S02]  /*3090*/  PRMT R18, R85, 0x9910, RZ ;  /* 0x0000991055127816 */ /* 0x000fe400000000ff */
[----:B------:R-:W-:Y:S02]  /*30a0*/  LOP3.LUT R52, R20, 0x20002, R23, 0xf8, !PT ;  /* 0x0002000214347812 */ /* 0x000fe400078ef817 */
[----:B------:R-:W-:-:S02]  /*30b0*/  LOP3.LUT R54, R25, 0x20002, R16, 0xf8, !PT ;  /* 0x0002000219367812 */ /* 0x000fc400078ef810 */
[----:B------:R-:W-:Y:S02]  /*30c0*/  LOP3.LUT R77, R10, 0x64006400, RZ, 0xfc, !PT ;  /* 0x640064000a4d7812 */ /* 0x000fe400078efcff */
[----:B------:R-:W-:Y:S02]  /*30d0*/  LOP3.LUT R59, R0, 0x64006400, RZ, 0xfc, !PT ;  /* 0x64006400003b7812 */ /* 0x000fe400078efcff */
[----:B------:R-:W-:Y:S01]  /*30e0*/  LOP3.LUT R0, R28, 0x380038, RZ, 0xc0, !PT ;  /* 0x003800381c007812 */ /* 0x000fe200078ec0ff */
[-C--:B------:R-:W-:Y:S01]  /*30f0*/  HFMA2 R77, R77, R32.reuse.H0_H0, -132, -132 ;  /* 0xd820d8204d4d7431 */ /* 0x080fe20000040020 */
[----:B------:R-:W-:Y:S01]  /*3100*/  LOP3.LUT R10, R41, 0x380038, RZ, 0xc0, !PT ;  /* 0x00380038290a7812 */ /* 0x000fe200078ec0ff */
[----:B------:R-:W-:Y:S01]  /*3110*/  HFMA2 R76, R59, R32.H0_H0, -132, -132 ;  /* 0xd820d8203b4c7431 */ /* 0x000fe20000040020 */
[----:B------:R-:W-:Y:S02]  /*3120*/  ISETP.NE.AND P2, PT, R18, RZ, PT ;  /* 0x000000ff1200720c */ /* 0x000fe40003f45270 */
        /* <DEDUP_REMOVED lines=257> */
.L_x_4153:
        /* <DEDUP_REMOVED lines=79> */
.L_x_4152:
[----:B------:R-:W-:Y:S01]  /*4630*/  IADD3 R86, R86, 0x20, RZ ;  /* 0x0000002056567810 */ /* 0x000fe20007ffe0ff */
[----:B------:R-:W-:Y:S01]  /*4640*/  UIADD3 UR4, UR4, 0x40, URZ ;  /* 0x0000004004047890 */ /* 0x000fe2000fffe03f */
[----:B0-----:R-:W-:Y:S02]  /*4650*/  IMAD.WIDE R28, R88, c[0x0][0x18c], R90 ;  /* 0x00006300581c7a25 */ /* 0x001fe400078e025a */
[C---:B------:R-:W-:Y:S02]  /*4660*/  ISETP.GE.AND P2, PT, R86.reuse, c[0x0][0x1b8], PT ;  /* 0x00006e0056007a0c */ /* 0x040fe40003f46270 */
[----:B------:R-:W-:-:S13]  /*4670*/  ISETP.LT.AND P3, PT, R86, R87, PT ;  /* 0x000000575600720c */ /* 0x000fda0003f61270 */
[----:B------:R-:W-:Y:S05]  /*4680*/  @!P2 BRA P3, `(.L_x_4154) ;  /* 0xffffe7100000a947 */ /* 0x000fea000183ffff */
.L_x_4151:
[----:B------:R-:W-:Y:S05]  /*4690*/  @!P1 EXIT ;  /* 0x000000000000994d */ /* 0x000fea0003800000 */
[----:B------:R-:W1:Y:S01]  /*46a0*/  S2R R0, SR_CTAID.X ;  /* 0x0000000000007919 */ /* 0x000e620000002500 */
[----:B------:R-:W-:Y:S02]  /*46b0*/  IMAD.MOV.U32 R15, RZ, RZ, 0x2 ;  /* 0x00000002ff0f7424 */ /* 0x000fe400078e00ff */
[----:B------:R-:W-:Y:S01]  /*46c0*/  IMAD.MOV.U32 R8, RZ, RZ, R5 ;  /* 0x000000ffff087224 */ /* 0x000fe200078e0005 */
[----:B------:R-:W1:Y:S04]  /*46d0*/  S2R R7, SR_TID.X ;  /* 0x0000000000077919 */ /* 0x000e680000002100 */
[----:B------:R-:W2:Y:S01]  /*46e0*/  S2R R9, SR_CTAID.Y ;  /* 0x0000000000097919 */ /* 0x000ea20000002600 */
[----:B-1----:R-:W-:Y:S02]  /*46f0*/  IMAD R0, R0, 0x20, R7 ;  /* 0x0000002000007824 */ /* 0x002fe400078e0207 */
[----:B--2---:R-:W-:-:S02]  /*4700*/  IMAD.SHL.U32 R9, R9, 0x2, RZ ;  /* 0x0000000209097824 */ /* 0x004fc400078e00ff */
        /* <DEDUP_REMOVED lines=9> */
[----:B------:R-:W1:Y:S02]  /*47a0*/  QSPC.E.S P0, RZ, [R6] ;  /* 0x0000000006ff73aa */ /* 0x000e640000000500 */
[----:B-1----:R-:W-:Y:S05]  /*47b0*/  @!P0 BRA `(.L_x_4157) ;  /* 0x0000007000008947 */ /* 0x002fea0003800000 */
[----:B------:R-:W-:-:S05]  /*47c0*/  LOP3.LUT R8, R6, 0xffffff, RZ, 0xc0, !PT ;  /* 0x00ffffff06087812 */ /* 0x000fca00078ec0ff */
.L_x_4158:
[----:B0-----:R-:W0:Y:S02]  /*47d0*/  LDS R10, [R8] ;  /* 0x00000000080a7984 */ /* 0x001e240000000800 */
[----:B0-----:R-:W-:-:S06]  /*47e0*/  HADD2 R11, R10, R5 ;  /* 0x000000050a0b7230 */ /* 0x001fcc0000000000 */
[----:B------:R-:W0:Y:S02]  /*47f0*/  ATOMS.CAST.SPIN R11, [R8], R10, R11 ;  /* 0x0000000a080b738d */ /* 0x000e24000180000b */
[----:B0-----:R-:W-:-:S13]  /*4800*/  ISETP.EQ.U32.AND P0, PT, R11, 0x1, PT ;  /* 0x000000010b00780c */ /* 0x001fda0003f02070 */
[----:B------:R-:W-:Y:S05]  /*4810*/  @!P0 BRA `(.L_x_4158) ;  /* 0xffffffb000008947 */ /* 0x000fea000383ffff */
[----:B------:R-:W-:Y:S05]  /*4820*/  BRA `(.L_x_4156) ;  /* 0x0000003000007947 */ /* 0x000fea0003800000 */
.L_x_4157:
[----:B------:R-:W2:Y:S02]  /*4830*/  LD.E R5, [R6.64] ;  /* 0x0000000606057980 */ /* 0x000ea4000c101900 */
[----:B--2---:R-:W-:-:S05]  /*4840*/  IMAD.IADD R5, R8, 0x1, R5 ;  /* 0x0000000108057824 */ /* 0x004fca00078e0205 */
[----:B------:R1:W-:Y:S02]  /*4850*/  ST.E [R6.64], R5 ;  /* 0x0000000506007985 */ /* 0x0003e4000c101906 */
.L_x_4156:
[----:B------:R-:W-:Y:S05]  /*4860*/  BSYNC B0 ;  /* 0x0000000000007941 */ /* 0x000fea0003800000 */
.L_x_4155:
[----:B------:R-:W2:Y:S01]  /*4870*/  ATOM.E.ADD.F16x2.RN.STRONG.GPU P0, RZ, [R6.64+0x4], R13 ;  /* 0x0000040d06ff798a */ /* 0x000ea2000810e9c6 */
[----:B------:R-:W-:Y:S01]  /*4880*/  BSSY B0, `(.L_x_4159) ;  /* 0x0000010000007945 */ /* 0x000fe20003800000 */
[----:B--2---:R-:W-:Y:S05]  /*4890*/  @P0 BRA `(.L_x_4160) ;  /* 0x000000e000000947 */ /* 0x004fea0003800000 */
[----:B------:R-:W2:Y:S02]  /*48a0*/  QSPC.E.S P0, RZ, [R6+0x4] ;  /* 0x0000040006ff73aa */ /* 0x000ea40000000500 */
[----:B--2---:R-:W-:Y:S05]  /*48b0*/  @!P0 BRA `(.L_x_4161) ;  /* 0x0000009000008947 */ /* 0x004fea0003800000 */
[----:B-1----:R-:W-:Y:S01]  /*48c0*/  IADD3 R6, R6, 0x4, RZ ;  /* 0x0000000406067810 */ /* 0x002fe20007ffe0ff */
[----:B------:R-:W-:-:S03]  /*48d0*/  IMAD.MOV.U32 R7, RZ, RZ, R4 ;  /* 0x000000ffff077224 */ /* 0x000fc600078e0004 */
[----:B------:R-:W-:-:S05]  /*48e0*/  LOP3.LUT R6, R6, 0xffffff, RZ, 0xc0, !PT ;  /* 0x00ffffff06067812 */ /* 0x000fca00078ec0ff */
.L_x_4162:
[----:B------:R-:W1:Y:S02]  /*48f0*/  LDS R4, [R6] ;  /* 0x0000000006047984 */ /* 0x000e640000000800 */
[----:B-1----:R-:W-:-:S10]  /*4900*/  HFMA2.MMA R5, R4, 1, 1, R7 ;  /* 0x3c003c0004057835 */ /* 0x002fd40000000007 */
[----:B------:R-:W1:Y:S02]  /*4910*/  ATOMS.CAST.SPIN R5, [R6], R4, R5 ;  /* 0x000000040605738d */ /* 0x000e640001800005 */
[----:B-1----:R-:W-:-:S13]  /*4920*/  ISETP.EQ.U32.AND P0, PT, R5, 0x1, PT ;  /* 0x000000010500780c */ /* 0x002fda0003f02070 */
[----:B------:R-:W-:Y:S05]  /*4930*/  @!P0 BRA `(.L_x_4162) ;  /* 0xffffffb000008947 */ /* 0x000fea000383ffff */
[----:B------:R-:W-:Y:S05]  /*4940*/  BRA `(.L_x_4160) ;  /* 0x0000003000007947 */ /* 0x000fea0003800000 */
.L_x_4161:
[----:B------:R-:W2:Y:S02]  /*4950*/  LD.E R4, [R6.64+0x4] ;  /* 0x0000040606047980 */ /* 0x000ea4000c101900 */
[----:B-12---:R-:W-:-:S05]  /*4960*/  IMAD.IADD R5, R13, 0x1, R4 ;  /* 0x000000010d057824 */ /* 0x006fca00078e0204 */
[----:B------:R1:W-:Y:S02]  /*4970*/  ST.E [R6.64+0x4], R5 ;  /* 0x0000040506007985 */ /* 0x0003e4000c101906 */
.L_x_4160:
[----:B------:R-:W-:Y:S05]  /*4980*/  BSYNC B0 ;  /* 0x0000000000007941 */ /* 0x000fea0003800000 */
.L_x_4159:
        /* <DEDUP_REMOVED lines=9> */
[----:B------:R-:W-:-:S05]  /*4a20*/  LOP3.LUT R0, R4, 0xffffff, RZ, 0xc0, !PT ;  /* 0x00ffffff04007812 */ /* 0x000fca00078ec0ff */
.L_x_4166:
[----:B------:R-:W1:Y:S02]  /*4a30*/  LDS R6, [R0] ;  /* 0x0000000000067984 */ /* 0x000e640000000800 */
[----:B-1----:R-:W-:-:S06]  /*4a40*/  HADD2 R7, R6, R3 ;  /* 0x0000000306077230 */ /* 0x002fcc0000000000 */
[----:B------:R-:W1:Y:S02]  /*4a50*/  ATOMS.CAST.SPIN R7, [R0], R6, R7 ;  /* 0x000000060007738d */ /* 0x000e640001800007 */
[----:B-1----:R-:W-:-:S13]  /*4a60*/  ISETP.EQ.U32.AND P0, PT, R7, 0x1, PT ;  /* 0x000000010700780c */ /* 0x002fda0003f02070 */
[----:B------:R-:W-:Y:S05]  /*4a70*/  @!P0 BRA `(.L_x_4166) ;  /* 0xffffffb000008947 */ /* 0x000fea000383ffff */
[----:B------:R-:W-:Y:S05]  /*4a80*/  BRA `(.L_x_4164) ;  /* 0x0000003000007947 */ /* 0x000fea0003800000 */
.L_x_4165:
[----:B------:R-:W2:Y:S02]  /*4a90*/  LD.E R0, [R4.64] ;  /* 0x0000000604007980 */ /* 0x000ea4000c101900 */
[----:B--2---:R-:W-:-:S05]  /*4aa0*/  IMAD.IADD R3, R3, 0x1, R0 ;  /* 0x0000000103037824 */ /* 0x004fca00078e0200 */
[----:B------:R1:W-:Y:S02]  /*4ab0*/  ST.E [R4.64], R3 ;  /* 0x0000000304007985 */ /* 0x0003e4000c101906 */
.L_x_4164:
[----:B------:R-:W-:Y:S05]  /*4ac0*/  BSYNC B0 ;  /* 0x0000000000007941 */ /* 0x000fea0003800000 */
.L_x_4163:
[----:B------:R-:W2:Y:S02]  /*4ad0*/  ATOM.E.ADD.F16x2.RN.STRONG.GPU P0, RZ, [R4.64+0x4], R2 ;  /* 0x0000040204ff798a */ /* 0x000ea4000810e9c6 */
[----:B--2---:R-:W-:Y:S05]  /*4ae0*/  @P0 EXIT ;  /* 0x000000000000094d */ /* 0x004fea0003800000 */
[----:B------:R-:W2:Y:S02]  /*4af0*/  QSPC.E.S P0, RZ, [R4+0x4] ;  /* 0x0000040004ff73aa */ /* 0x000ea40000000500 */
[----:B--2---:R-:W-:Y:S05]  /*4b00*/  @!P0 BRA `(.L_x_4167) ;  /* 0x0000009000008947 */ /* 0x004fea0003800000 */
[----:B-1----:R-:W-:Y:S01]  /*4b10*/  IADD3 R4, R4, 0x4, RZ ;  /* 0x0000000404047810 */ /* 0x002fe20007ffe0ff */
[----:B------:R-:W-:-:S03]  /*4b20*/  IMAD.MOV.U32 R5, RZ, RZ, R2 ;  /* 0x000000ffff057224 */ /* 0x000fc600078e0002 */
[----:B------:R-:W-:-:S05]  /*4b30*/  LOP3.LUT R4, R4, 0xffffff, RZ, 0xc0, !PT ;  /* 0x00ffffff04047812 */ /* 0x000fca00078ec0ff */
.L_x_4168:
[----:B------:R-:W1:Y:S02]  /*4b40*/  LDS R2, [R4] ;  /* 0x0000000004027984 */ /* 0x000e640000000800 */
[----:B-1----:R-:W-:-:S10]  /*4b50*/  HFMA2.MMA R3, R2, 1, 1, R5 ;  /* 0x3c003c0002037835 */ /* 0x002fd40000000005 */
[----:B------:R-:W1:Y:S02]  /*4b60*/  ATOMS.CAST.SPIN R3, [R4], R2, R3 ;  /* 0x000000020403738d */ /* 0x000e640001800003 */
[----:B-1----:R-:W-:-:S13]  /*4b70*/  ISETP.EQ.U32.AND P0, PT, R3, 0x1, PT ;  /* 0x000000010300780c */ /* 0x002fda0003f02070 */
[----:B------:R-:W-:Y:S05]  /*4b80*/  @!P0 BRA `(.L_x_4168) ;  /* 0xffffffb000008947 */ /* 0x000fea000383ffff */
[----:B------:R-:W-:Y:S05]  /*4b90*/  EXIT ;  /* 0x000000000000794d */ /* 0x000fea0003800000 */
.L_x_4167:
[----:B------:R-:W2:Y:S02]  /*4ba0*/  LD.E R0, [R4.64+0x4] ;  /* 0x0000040604007980 */ /* 0x000ea4000c101900 */
[----:B-12---:R-:W-:-:S05]  /*4bb0*/  IMAD.IADD R3, R2, 0x1, R0 ;  /* 0x0000000102037824 */ /* 0x006fca00078e0200 */
[----:B------:R-:W-:Y:S01]  /*4bc0*/  ST.E [R4.64+0x4], R3 ;  /* 0x0000040304007985 */ /* 0x000fe2000c101906 */
[----:B------:R-:W-:Y:S05]  /*4bd0*/  EXIT ;  /* 0x000000000000794d */ /* 0x000fea0003800000 */
.L_x_4169:
        /* <DEDUP_REMOVED lines=10> */
.L_x_4807:


//--------------------- .text._Z23gemm_half_q_half_kernelILi2ELi38ELb1ELb0ELi32EEvPK6__halfPKjS4_S2_PS0_iiiiPKtS7_iiiiiibS2_i --------------------------
	.section	.text._Z23gemm_half_q_half_kernelILi2ELi38ELb1ELb0ELi32EEvPK6__halfPKjS4_S2_PS0_iiiiPKtS7_iiiiiibS2_i,"ax",@progbits
	.sectioninfo	@"SHI_REGISTERS=95"
	.align	128
        .global         _Z23gemm_half_q_half_kernelILi2ELi38ELb1ELb0ELi32EEvPK6__halfPKjS4_S2_PS0_iiiiPKtS7_iiiiiibS2_i
        .type           _Z23gemm_half_q_half_kernelILi2ELi38ELb1ELb0ELi32EEvPK6__halfPKjS4_S2_PS0_iiiiPKtS7_iiiiiibS2_i,@function
        .size           _Z23gemm_half_q_half_kernelILi2ELi38ELb1ELb0ELi32EEvPK6__halfPKjS4_S2_PS0_iiiiPKtS7_iiiiiibS2_i,(.L_x_4808 - _Z23gemm_half_q_half_kernelILi2ELi38ELb1ELb0ELi32EEvPK6__halfPKjS4_S2_PS0_iiiiPKtS7_iiiiiibS2_i)
        .other          _Z23gemm_half_q_half_kernelILi2ELi38ELb1ELb0ELi32EEvPK6__halfPKjS4_S2_PS0_iiiiPKtS7_iiiiiibS2_i,@"STO_CUDA_ENTRY STV_DEFAULT"
_Z23gemm_half_q_half_kernelILi2ELi38ELb1ELb0ELi32EEvPK6__halfPKjS4_S2_PS0_iiiiPKtS7_iiiiiibS2_i:
.text._Z23gemm_half_q_half_kernelILi2ELi38ELb1ELb0ELi32EEvPK6__halfPKjS4_S2_PS0_iiiiPKtS7_iiiiiibS2_i:
        /* <DEDUP_REMOVED lines=24> */
.L_x_4170:
        /* <DEDUP_REMOVED lines=33> */
.L_x_4175:
        /* <DEDUP_REMOVED lines=17> */
.L_x_4174:
        /* <DEDUP_REMOVED lines=17> */
.L_x_4173:
        /* <DEDUP_REMOVED lines=13> */
.L_x_4177:
        /* <DEDUP_REMOVED lines=17> */
.L_x_4176:
        /* <DEDUP_REMOVED lines=15> */
.L_x_4172:
[----:B------:R-:W-:Y:S05]  /*0880*/  BSYNC B0 ;  /* 0x0000000000007941 */ /* 0x000fea0003800000 */
.L_x_4171:
        /* <DEDUP_REMOVED lines=18> */
.L_x_4180:
        /* <DEDUP_REMOVED lines=11> */
.L_x_4179:
        /* <DEDUP_REMOVED lines=10> */
.L_x_4178:
        /* <DEDUP_REMOVED lines=64> */
.L_x_4182:
        /* <DEDUP_REMOVED lines=41> */
.L_x_4181:
        /* <DEDUP_REMOVED lines=9> */
[----:B------:R-:W-:Y:S01]  /*1220*/  ULDC UR5, c[0x0][0x18c] ;  /* 0x0000630000057ab9 */ /* 0x000fe20000000800 */
[----:B------:R-:W-:Y:S01]  /*1230*/  PRMT R5, RZ, 0x7610, R5 ;  /* 0x00007610ff057816 */ /* 0x000fe20000000005 */
[----:B------:R-:W-:Y:S01]  /*1240*/  USHF.R.S32.HI UR5, URZ, 0x1f, UR5 ;  /* 0x0000001f3f057899 */ /* 0x000fe20008011405 */
[----:B------:R-:W-:Y:S01]  /*1250*/  ISETP.NE.AND P0, PT, R12, RZ, PT ;  /* 0x000000ff0c00720c */ /* 0x000fe20003f05270 */
[----:B------:R-:W-:-:S03]  /*1260*/  UMOV UR4, URZ ;  /* 0x0000003f00047c82 */ /* 0x000fc60008000000 */
[----:B------:R-:W-:-:S05]  /*1270*/  ISETP.LT.OR P0, PT, R0, 0x2, !P0 ;  /* 0x000000020000780c */ /* 0x000fca0004701670 */
.L_x_4188:
        /* <DEDUP_REMOVED lines=46> */
[----:B------:R-:W-:Y:S02]  /*1560*/  LOP3.LUT R19, R38, 0xf000f, RZ, 0xc0, !PT ;  /* 0x000f000f26137812 */ /* 0x000fe400078ec0ff */
[--C-:B------:R-:W-:Y:S02]  /*1570*/  SHF.R.U32.HI R26, RZ, 0x8, R18.reuse ;  /* 0x00000008ff1a7819 */ /* 0x100fe40000011612 */
[----:B------:R-:W-:Y:S02]  /*1580*/  SHF.R.U32.HI R44, RZ, 0xa, R18 ;  /* 0x0000000aff2c7819 */ /* 0x000fe40000011612 */
[----:B------:R-:W-:-:S02]  /*1590*/  LOP3.LUT R29, R18, 0x3f003f, RZ, 0xc0, !PT ;  /* 0x003f003f121d7812 */ /* 0x000fc400078ec0ff */
[----:B------:R-:W-:Y:S02]  /*15a0*/  SHF.R.U32.HI R30, RZ, 0x6, R18 ;  /* 0x00000006ff1e7819 */ /* 0x000fe40000011612 */
[----:B------:R-:W-:Y:S02]  /*15b0*/  LOP3.LUT R18, R17, 0x300030, R22, 0xf8, !PT ;  /* 0x0030003011127812 */ /* 0x000fe400078ef816 */
[----:B------:R-:W-:Y:S02]  /*15c0*/  LOP3.LUT R19, R19, 0x300030, R16, 0xf8, !PT ;  /* 0x0030003013137812 */ /* 0x000fe400078ef810 */
[----:B--2---:R-:W-:Y:S02]  /*15d0*/  SHF.R.U32.HI R22, RZ, 0xc, R13 ;  /* 0x0000000cff167819 */ /* 0x004fe4000001160d */
[----:B------:R-:W-:Y:S02]  /*15e0*/  LOP3.LUT R16, R39, 0x300030, R42, 0xf8, !PT ;  /* 0x0030003027107812 */ /* 0x000fe400078ef82a */
[----:B------:R-:W-:-:S02]  /*15f0*/  LOP3.LUT R38, R13, 0x3f003f, RZ, 0xc0, !PT ;  /* 0x003f003f0d267812 */ /* 0x000fc400078ec0ff */
[----:B------:R-:W-:Y:S02]  /*1600*/  SHF.R.U32.HI R39, RZ, 0x6, R13 ;  /* 0x00000006ff277819 */ /* 0x000fe4000001160d */
[----:B------:R-:W-:Y:S02]  /*1610*/  SHF.R.U32.HI R20, RZ, 0xc, R12 ;  /* 0x0000000cff147819 */ /* 0x000fe4000001160c */
[--C-:B------:R-:W-:Y:S02]  /*1620*/  SHF.R.U32.HI R13, RZ, 0xc, R14.reuse ;  /* 0x0000000cff0d7819 */ /* 0x100fe4000001160e */
[----:B------:R-:W-:Y:S02]  /*1630*/  LOP3.LUT R42, R14, 0x3f003f, RZ, 0xc0, !PT ;  /* 0x003f003f0e2a7812 */ /* 0x000fe400078ec0ff */
[----:B------:R-:W-:Y:S02]  /*1640*/  SHF.R.U32.HI R43, RZ, 0x6, R14 ;  /* 0x00000006ff2b7819 */ /* 0x000fe4000001160e */
[----:B------:R-:W-:-:S02]  /*1650*/  SHF.R.U32.HI R14, RZ, 0xc, R15 ;  /* 0x0000000cff0e7819 */ /* 0x000fc4000001160f */
[----:B------:R-:W-:Y:S02]  /*1660*/  LOP3.LUT R22, R22, 0xf000f, RZ, 0xc0, !PT ;  /* 0x000f000f16167812 */ /* 0x000fe400078ec0ff */
        /* <DEDUP_REMOVED lines=10> */
[----:B------:R-:W-:Y:S01]  /*1710*/  LOP3.LUT R37, R26, 0x3f003f, RZ, 0xc0, !PT ;  /* 0x003f003f1a257812 */ /* 0x000fe200078ec0ff */
[----:B------:R-:W-:Y:S01]  /*1720*/  HADD2 R26, R41, -1056, -1056 ;  /* 0xe420e420291a7430 */ /* 0x000fe20000000000 */
[----:B------:R-:W-:-:S02]  /*1730*/  LOP3.LUT R12, R12, 0x300030, R23, 0xf8, !PT ;  /* 0x003000300c0c7812 */ /* 0x000fc400078ef817 */
[----:B------:R-:W-:Y:S02]  /*1740*/  LOP3.LUT R14, R14, 0x300030, R49, 0xf8, !PT ;  /* 0x003000300e0e7812 */ /* 0x000fe400078ef831 */
        /* <DEDUP_REMOVED lines=109> */
.L_x_4185:
        /* <DEDUP_REMOVED lines=46> */
.L_x_4184:
        /* <DEDUP_REMOVED lines=16> */
[----:B------:R-:W-:Y:S02]  /*2200*/  LOP3.LUT R45, R27, 0x3f003f, RZ, 0xc0, !PT ;  /* 0x003f003f1b2d7812 */ /* 0x000fe400078ec0ff */
[----:B------:R-:W-:Y:S02]  /*2210*/  SHF.R.U32.HI R48, RZ, 0x6, R27 ;  /* 0x00000006ff307819 */ /* 0x000fe4000001161b */
[--C-:B----4-:R-:W-:Y:S02]  /*2220*/  SHF.R.U32.HI R22, RZ, 0x8, R16.reuse ;  /* 0x00000008ff167819 */ /* 0x110fe40000011610 */
        /* <DEDUP_REMOVED lines=10> */
[----:B------:R-:W-:Y:S02]  /*22d0*/  SHF.R.U32.HI R35, RZ, 0xc, R26 ;  /* 0x0000000cff237819 */ /* 0x000fe4000001161a */
[--C-:B------:R-:W-:Y:S02]  /*22e0*/  SHF.R.U32.HI R38, RZ, 0xa, R17.reuse ;  /* 0x0000000aff267819 */ /* 0x100fe40000011611 */
[----:B------:R-:W-:Y:S02]  /*22f0*/  LOP3.LUT R28, R17, 0x3f003f, RZ, 0xc0, !PT ;  /* 0x003f003f111c7812 */ /* 0x000fe400078ec0ff */
[----:B------:R-:W-:Y:S02]  /*2300*/  SHF.R.U32.HI R29, RZ, 0x6, R17 ;  /* 0x00000006ff1d7819 */ /* 0x000fe40000011611 */
[----:B------:R-:W-:-:S02]  /*2310*/  LOP3.LUT R19, R19, 0x300030, R16, 0xf8, !PT ;  /* 0x0030003013137812 */ /* 0x000fc400078ef810 */
[----:B------:R-:W-:Y:S02]  /*2320*/  LOP3.LUT R17, R32, 0xf000f, RZ, 0xc0, !PT ;  /* 0x000f000f20117812 */ /* 0x000fe400078ec0ff */
[----:B------:R-:W-:Y:S02]  /*2330*/  LOP3.LUT R16, R40, 0x300030, R41, 0xf8, !PT ;  /* 0x0030003028107812 */ /* 0x000fe400078ef829 */
[----:B------:R-:W-:Y:S02]  /*2340*/  SHF.R.U32.HI R37, RZ, 0x8, R18 ;  /* 0x00000008ff257819 */ /* 0x000fe40000011612 */
[----:B------:R-:W-:Y:S02]  /*2350*/  LOP3.LUT R32, R35, 0xf000f, RZ, 0xc0, !PT ;  /* 0x000f000f23207812 */ /* 0x000fe400078ec0ff */
[----:B---3--:R-:W-:Y:S02]  /*2360*/  SHF.R.U32.HI R41, RZ, 0xc, R14 ;  /* 0x0000000cff297819 */ /* 0x008fe4000001160e */
[----:B------:R-:W-:-:S02]  /*2370*/  LOP3.LUT R43, R14, 0x3f003f, RZ, 0xc0, !PT ;  /* 0x003f003f0e2b7812 */ /* 0x000fc400078ec0ff */
[----:B------:R-:W-:Y:S02]  /*2380*/  SHF.R.U32.HI R46, RZ, 0x6, R14 ;  /* 0x00000006ff2e7819 */ /* 0x000fe4000001160e */
[----:B------:R-:W-:Y:S02]  /*2390*/  LOP3.LUT R34, R25, 0x3f003f, RZ, 0xc0, !PT ;  /* 0x003f003f19227812 */ /* 0x000fe400078ec0ff */
[----:B------:R-:W-:Y:S02]  /*23a0*/  SHF.R.U32.HI R36, RZ, 0x6, R25 ;  /* 0x00000006ff247819 */ /* 0x000fe40000011619 */
[----:B------:R-:W-:Y:S02]  /*23b0*/  LOP3.LUT R39, R26, 0x3f003f, RZ, 0xc0, !PT ;  /* 0x003f003f1a277812 */ /* 0x000fe400078ec0ff */
[----:B------:R-:W-:Y:S02]  /*23c0*/  SHF.R.U32.HI R42, RZ, 0x6, R26 ;  /* 0x00000006ff2a7819 */ /* 0x000fe4000001161a */
[----:B------:R-:W-:-:S02]  /*23d0*/  SHF.R.U32.HI R14, RZ, 0xc, R15 ;  /* 0x0000000cff0e7819 */ /* 0x000fc4000001160f */
[--C-:B------:R-:W-:Y:S02]  /*23e0*/  SHF.R.U32.HI R44, RZ, 0xa, R18.reuse ;  /* 0x0000000aff2c7819 */ /* 0x100fe40000011612 */
[----:B------:R-:W-:Y:S02]  /*23f0*/  LOP3.LUT R25, R18, 0x3f003f, RZ, 0xc0, !PT ;  /* 0x003f003f12197812 */ /* 0x000fe400078ec0ff */
[----:B------:R-:W-:Y:S02]  /*2400*/  SHF.R.U32.HI R26, RZ, 0x6, R18 ;  /* 0x00000006ff1a7819 */ /* 0x000fe40000011612 */
[----:B------:R-:W-:Y:S02]  /*2410*/  LOP3.LUT R18, R17, 0x300030, R22, 0xf8, !PT ;  /* 0x0030003011127812 */ /* 0x000fe400078ef816 */
[----:B------:R-:W-:Y:S02]  /*2420*/  LOP3.LUT R17, R32, 0x300030, R37, 0xf8, !PT ;  /* 0x0030003020117812 */ /* 0x000fe400078ef825 */
        /* <DEDUP_REMOVED lines=137> */
.L_x_4187:
        /* <DEDUP_REMOVED lines=45> */
.L_x_4186:
        /* <DEDUP_REMOVED lines=8> */
.L_x_4183:
        /* <DEDUP_REMOVED lines=9> */
.L_x_4192:
[----:B------:R-:W-:Y:S02]  /*30a0*/  IMAD.MOV.U32 R85, RZ, RZ, c[0x0][0x18c] ;  /* 0x00006300ff557624 */ /* 0x000fe400078e00ff */
[----:B-----5:R-:W-:Y:S02]  /*30b0*/  IMAD.MOV.U32 R20, RZ, RZ, R10 ;  /* 0x000000ffff147224 */ /* 0x020fe400078e000a */
[----:B------:R-:W-:-:S04]  /*30c0*/  IMAD.MOV.U32 R21, RZ, RZ, R11 ;  /* 0x000000ffff157224 */ /* 0x000fc800078e000b */
[C---:B------:R-:W-:Y:S02]  /*30d0*/  IMAD.WIDE R10, R85.reuse, 0x4, R20 ;  /* 0x00000004550a7825 */ /* 0x040fe400078e0214 */
[----:B-----5:R-:W5:Y:S04]  /*30e0*/  LDG.E.128.CONSTANT R20, [R20.64] ;  /* 0x0000000614147981 */ /* 0x020f68000c1e9d00 */
[----:B------:R0:W5:Y:S01]  /*30f0*/  LDG.E.128.CONSTANT R16, [R10.64] ;  /* 0x000000060a107981 */ /* 0x000162000c1e9d00 */
[----:B------:R-:W-:Y:S01]  /*3100*/  IMAD.WIDE R90, R85, 0x4, R10 ;  /* 0x00000004555a7825 */ /* 0x000fe200078e020a */
[----:B------:R-:W-:Y:S05]  /*3110*/  @!P1 BRA `(.L_x_4190) ;  /* 0x0000183000009947 */ /* 0x000fea0003800000 */
[----:B------:R-:W2:Y:S01]  /*3120*/  LDG.E.128.CONSTANT R12, [R90.64] ;  /* 0x000000065a0c7981 */ /* 0x000ea2000c1e9d00 */
[--C-:B-----5:R-:W-:Y:S01]  /*3130*/  SHF.R.U32.HI R25, RZ, 0xf, R22.reuse ;  /* 0x0000000fff197819 */ /* 0x120fe20000011616 */
[----:B------:R-:W-:Y:S01]  /*3140*/  IMAD.MOV.U32 R32, RZ, RZ, 0x3000 ;  /* 0x00003000ff207424 */ /* 0x000fe200078e00ff */
[----:B0-----:R-:W-:Y:S01]  /*3150*/  LOP3.LUT R10, R22, 0x380038, RZ, 0xc0, !PT ;  /* 0x00380038160a7812 */ /* 0x001fe200078ec0ff */
[----:B------:R-:W-:Y:S01]  /*3160*/  IMAD.MOV.U32 R40, RZ, RZ, 0x2400 ;  /* 0x00002400ff287424 */ /* 0x000fe200078e00ff */
[----:B------:R-:W-:-:S02]  /*3170*/  SHF.R.U32.HI R30, RZ, 0x6, R22 ;  /* 0x00000006ff1e7819 */ /* 0x000fc40000011616 */
[----:B------:R-:W-:Y:S02]  /*3180*/  LOP3.LUT R72, R22, 0x70007, RZ, 0xc0, !PT ;  /* 0x0007000716487812 */ /* 0x000fe400078ec0ff */
[--C-:B------:R-:W-:Y:S02]  /*3190*/  SHF.R.U32.HI R24, RZ, 0xf, R20.reuse ;  /* 0x0000000fff187819 */ /* 0x100fe40000011614 */
        /* <DEDUP_REMOVED lines=28> */
[----:B------:R-:W-:Y:S02]  /*3360*/  PRMT R18, R86, 0x9910, RZ ;  /* 0x0000991056127816 */ /* 0x000fe400000000ff */
[----:B------:R-:W-:Y:S02]  /*3370*/  LOP3.LUT R20, R20, 0x10001, RZ, 0xc0, !PT ;  /* 0x0001000114147812 */ /* 0x000fe400078ec0ff */
[----:B------:R-:W-:Y:S02]  /*3380*/  LOP3.LUT R17, R25, 0x20002, R16, 0xf8, !PT ;  /* 0x0002000219117812 */ /* 0x000fe400078ef810 */
[----:B------:R-:W-:Y:S02]  /*3390*/  LOP3.LUT R52, R22, 0x20002, R27, 0xf8, !PT ;  /* 0x0002000216347812 */ /* 0x000fe400078ef81b */
[----:B------:R-:W-:Y:S02]  /*33a0*/  LOP3.LUT R20, R20, 0x20002, R23, 0xf8, !PT ;  /* 0x0002000214147812 */ /* 0x000fe400078ef817 */
[----:B------:R-:W-:-:S02]  /*33b0*/  ISETP.NE.AND P2, PT, R18, RZ, PT ;  /* 0x000000ff1200720c */ /* 0x000fc40003f45270 */
[----:B------:R-:W-:Y:S02]  /*33c0*/  LOP3.LUT R77, R10, 0x64006400, RZ, 0xfc, !PT ;  /* 0x640064000a4d7812 */ /* 0x000fe400078efcff */
[----:B------:R-:W-:Y:S02]  /*33d0*/  LOP3.LUT R59, R0, 0x64006400, RZ, 0xfc, !PT ;  /* 0x64006400003b7812 */ /* 0x000fe400078efcff */
[----:B------:R-:W-:Y:S01]  /*33e0*/  LOP3.LUT R37, R19, 0x380038, RZ, 0xc0, !PT ;  /* 0x0038003813257812 */ /* 0x000fe200078ec0ff */
[-C--:B------:R-:W-:Y:S01]  /*33f0*/  HFMA2 R77, R77, R32.reuse.H0_H0, -132, -132 ;  /* 0xd820d8204d4d7431 */ /* 0x080fe20000040020 */
[----:B------:R-:W-:Y:S01]  /*3400*/  SHF.R.U32.HI R48, RZ, 0x6, R19 ;  /* 0x00000006ff307819 */ /* 0x000fe20000011613 */
        /* <DEDUP_REMOVED lines=261> */
.L_x_4191:
        /* <DEDUP_REMOVED lines=79> */
.L_x_4190:
[----:B------:R-:W-:Y:S01]  /*4950*/  IADD3 R88, R88, 0x20, RZ ;  /* 0x0000002058587810 */ /* 0x000fe20007ffe0ff */
[----:B------:R-:W-:Y:S01]  /*4960*/  UIADD3 UR4, UR4, 0x40, URZ ;  /* 0x0000004004047890 */ /* 0x000fe2000fffe03f */
[----:B0-----:R-:W-:Y:S02]  /*4970*/  IMAD.WIDE R10, R85, 0x4, R90 ;  /* 0x00000004550a7825 */ /* 0x001fe400078e025a */
[C---:B------:R-:W-:Y:S02]  /*4980*/  ISETP.GE.AND P2, PT, R88.reuse, c[0x0][0x1b8], PT ;  /* 0x00006e0058007a0c */ /* 0x040fe40003f46270 */
[----:B------:R-:W-:-:S13]  /*4990*/  ISETP.LT.AND P3, PT, R88, R89, PT ;  /* 0x000000595800720c */ /* 0x000fda0003f61270 */
[----:B------:R-:W-:Y:S05]  /*49a0*/  @!P2 BRA P3, `(.L_x_4192) ;  /* 0xffffe6f00000a947 */ /* 0x000fea000183ffff */
.L_x_4189:
[----:B------:R-:W-:-:S04]  /*49b0*/  ISETP.GE.AND P0, PT, R88, R89, PT ;  /* 0x000000595800720c */ /* 0x000fc80003f06270 */
[----:B------:R-:W-:-:S13]  /*49c0*/  ISETP.GE.OR P0, PT, R88, c[0x0][0x1bc], P0 ;  /* 0x00006f0058007a0c */ /* 0x000fda0000706670 */
[----:B------:R-:W-:Y:S05]  /*49d0*/  @P0 BRA `(.L_x_4193) ;  /* 0x00000d8000000947 */ /* 0x000fea0003800000 */
[----:B------:R-:W0:Y:S01]  /*49e0*/  S2R R0, SR_CTAID.Y ;  /* 0x0000000000007919 */ /* 0x000e220000002600 */
[----:B------:R-:W-:Y:S01]  /*49f0*/  IMAD.MOV.U32 R13, RZ, RZ, -0x2 ;  /* 0xfffffffeff0d7424 */ /* 0x000fe200078e00ff */
[----:B------:R-:W-:Y:S01]  /*4a00*/  PRMT R12, R87, 0x9910, RZ ;  /* 0x00009910570c7816 */ /* 0x000fe200000000ff */
[----:B-----5:R-:W-:-:S03]  /*4a10*/  IMAD.MOV.U32 R21, RZ, RZ, c[0x0][0x18c] ;  /* 0x00006300ff157624 */ /* 0x020fc600078e00ff */
[----:B------:R-:W-:Y:S01]  /*4a20*/  ISETP.NE.AND P0, PT, R12, RZ, PT ;  /* 0x000000ff0c00720c */ /* 0x000fe20003f05270 */
[----:B0-----:R-:W-:-:S05]  /*4a30*/  IMAD R0, R0, R13, c[0x0][0x188] ;  /* 0x0000620000007624 */ /* 0x001fca00078e020d */
[----:B------:R-:W-:Y:S02]  /*4a40*/  ISETP.LT.OR P0, PT, R0, 0x2, !P0 ;  /* 0x000000020000780c */ /* 0x000fe40004701670 */
[----:B------:R-:W-:-:S04]  /*4a50*/  SHF.R.S32.HI R0, RZ, 0x1f, R21 ;  /* 0x0000001fff007819 */ /* 0x000fc80000011415 */
[----:B------:R-:W-:Y:S02]  /*4a60*/  SHF.L.U64.HI R0, R21, 0x2, R0 ;  /* 0x0000000215007819 */ /* 0x000fe40000010200 */
.L_x_4196:
[----:B------:R-:W-:Y:S05]  /*4a70*/  @!P1 BRA `(.L_x_4194) ;  /* 0x00000c7000009947 */ /* 0x000fea0003800000 */
[----:B------:R-:W2:Y:S01]  /*4a80*/  LDG.E.128.CONSTANT R12, [R10.64] ;  /* 0x000000060a0c7981 */ /* 0x000ea2000c1e9d00 */
[----:B------:R-:W-:Y:S01]  /*4a90*/  IMAD.MOV.U32 R18, RZ, RZ, 0x2400 ;  /* 0x00002400ff127424 */ /* 0x000fe200078e00ff */
[----:B------:R-:W-:Y:S01]  /*4aa0*/  PRMT R16, R86, 0x9910, RZ ;  /* 0x0000991056107816 */ /* 0x000fe200000000ff */
[----:B------:R-:W-:Y:S02]  /*4ab0*/  IMAD.MOV.U32 R17, RZ, RZ, 0x3400 ;  /* 0x00003400ff117424 */ /* 0x000fe400078e00ff */
[----:B------:R-:W-:Y:S01]  /*4ac0*/  IMAD.MOV.U32 R36, RZ, RZ, 0x2c00 ;  /* 0x00002c00ff247424 */ /* 0x000fe200078e00ff */
[----:B------:R-:W-:Y:S02]  /*4ad0*/  PRMT R6, R6, 0x5410, R18 ;  /* 0x0000541006067816 */ /* 0x000fe40000000012 */
[----:B------:R-:W-:Y:S02]  /*4ae0*/  ISETP.NE.AND P2, PT, R16, RZ, PT ;  /* 0x000000ff1000720c */ /* 0x000fe40003f45270 */
        /* <DEDUP_REMOVED lines=146> */
.L_x_4195:
        /* <DEDUP_REMOVED lines=46> */
.L_x_4194:
[----:B------:R-:W-:Y:S01]  /*56f0*/  IADD3 R88, R88, 0x10, RZ ;  /* 0x0000001058587810 */ /* 0x000fe20007ffe0ff */
[----:B------:R-:W-:Y:S01]  /*5700*/  UIADD3 UR4, UR4, 0x20, URZ ;  /* 0x0000002004047890 */ /* 0x000fe2000fffe03f */
[----:B------:R-:W-:Y:S02]  /*5710*/  LEA R10, P3, R21, R10, 0x2 ;  /* 0x0000000a150a7211 */ /* 0x000fe400078610ff */
[C---:B------:R-:W-:Y:S02]  /*5720*/  ISETP.GE.AND P2, PT, R88.reuse, c[0x0][0x1bc], PT ;  /* 0x00006f0058007a0c */ /* 0x040fe40003f46270 */
[----:B------:R-:W-:Y:S01]  /*5730*/  ISETP.LT.AND P4, PT, R88, R89, PT ;  /* 0x000000595800720c */ /* 0x000fe20003f81270 */
[----:B------:R-:W-:-:S12]  /*5740*/  IMAD.X R11, R11, 0x1, R0, P3 ;  /* 0x000000010b0b7824 */ /* 0x000fd800018e0600 */
[----:B------:R-:W-:Y:S05]  /*5750*/  @!P2 BRA P4, `(.L_x_4196) ;  /* 0xfffff3100000a947 */ /* 0x000fea000203ffff */
.L_x_4193:
        /* <DEDUP_REMOVED lines=20> */
.L_x_4200:
[----:B------:R-:W0:Y:S02]  /*58a0*/  LDS R10, [R8] ;  /* 0x00000000080a7984 */ /* 0x000e240000000800 */
[----:B0-----:R-:W-:-:S06]  /*58b0*/  HADD2 R11, R10, R5 ;  /* 0x000000050a0b7230 */ /* 0x001fcc0000000000 */
[----:B------:R-:W0:Y:S02]  /*58c0*/  ATOMS.CAST.SPIN R11, [R8], R10, R11 ;  /* 0x0000000a080b738d */ /* 0x000e24000180000b */
[----:B0-----:R-:W-:-:S13]  /*58d0*/  ISETP.EQ.U32.AND P0, PT, R11, 0x1, PT ;  /* 0x000000010b00780c */ /* 0x001fda0003f02070 */
[----:B------:R-:W-:Y:S05]  /*58e0*/  @!P0 BRA `(.L_x_4200) ;  /* 0xffffffb000008947 */ /* 0x000fea000383ffff */
[----:B------:R-:W-:Y:S05]  /*58f0*/  BRA `(.L_x_4198) ;  /* 0x0000003000007947 */ /* 0x000fea0003800000 */
.L_x_4199:
[----:B------:R-:W2:Y:S02]  /*5900*/  LD.E R5, [R6.64] ;  /* 0x0000000606057980 */ /* 0x000ea4000c101900 */
[----:B--2---:R-:W-:-:S05]  /*5910*/  IMAD.IADD R5, R8, 0x1, R5 ;  /* 0x0000000108057824 */ /* 0x004fca00078e0205 */
[----:B------:R0:W-:Y:S02]  /*5920*/  ST.E [R6.64], R5 ;  /* 0x0000000506007985 */ /* 0x0001e4000c101906 */
.L_x_4198:
[----:B------:R-:W-:Y:S05]  /*5930*/  BSYNC B0 ;  /* 0x0000000000007941 */ /* 0x000fea0003800000 */
.L_x_4197:
        /* <DEDUP_REMOVED lines=8> */
.L_x_4204:
[----:B------:R-:W0:Y:S02]  /*59c0*/  LDS R4, [R6] ;  /* 0x0000000006047984 */ /* 0x000e240000000800 */
[----:B0-----:R-:W-:-:S10]  /*59d0*/  HFMA2.MMA R5, R4, 1, 1, R7 ;  /* 0x3c003c0004057835 */ /* 0x001fd40000000007 */
[----:B------:R-:W0:Y:S02]  /*59e0*/  ATOMS.CAST.SPIN R5, [R6], R4, R5 ;  /* 0x000000040605738d */ /* 0x000e240001800005 */
[----:B0-----:R-:W-:-:S13]  /*59f0*/  ISETP.EQ.U32.AND P0, PT, R5, 0x1, PT ;  /* 0x000000010500780c */ /* 0x001fda0003f02070 */
[----:B------:R-:W-:Y:S05]  /*5a00*/  @!P0 BRA `(.L_x_4204) ;  /* 0xffffffb000008947 */ /* 0x000fea000383ffff */
[----:B------:R-:W-:Y:S05]  /*5a10*/  BRA `(.L_x_4202) ;  /* 0x0000003000007947 */ /* 0x000fea0003800000 */
.L_x_4203:
[----:B------:R-:W2:Y:S02]  /*5a20*/  LD.E R4, [R6.64+0x4] ;  /* 0x0000040606047980 */ /* 0x000ea4000c101900 */
[----:B0-2---:R-:W-:-:S05]  /*5a30*/  IMAD.IADD R5, R13, 0x1, R4 ;  /* 0x000000010d057824 */ /* 0x005fca00078e0204 */
[----:B------:R0:W-:Y:S02]  /*5a40*/  ST.E [R6.64+0x4], R5 ;  /* 0x0000040506007985 */ /* 0x0001e4000c101906 */
.L_x_4202:
[----:B------:R-:W-:Y:S05]  /*5a50*/  BSYNC B0 ;  /* 0x0000000000007941 */ /* 0x000fea0003800000 */
.L_x_4201:
        /* <DEDUP_REMOVED lines=10> */
.L_x_4208:
[----:B------:R-:W0:Y:S02]  /*5b00*/  LDS R6, [R0] ;  /* 0x0000000000067984 */ /* 0x000e240000000800 */
[----:B0-----:R-:W-:-:S06]  /*5b10*/  HADD2 R7, R6, R3 ;  /* 0x0000000306077230 */ /* 0x001fcc0000000000 */
[----:B------:R-:W0:Y:S02]  /*5b20*/  ATOMS.CAST.SPIN R7, [R0], R6, R7 ;  /* 0x000000060007738d */ /* 0x000e240001800007 */
[----:B0-----:R-:W-:-:S13]  /*5b30*/  ISETP.EQ.U32.AND P0, PT, R7, 0x1, PT ;  /* 0x000000010700780c */ /* 0x001fda0003f02070 */
[----:B------:R-:W-:Y:S05]  /*5b40*/  @!P0 BRA `(.L_x_4208) ;  /* 0xffffffb000008947 */ /* 0x000fea000383ffff */
[----:B------:R-:W-:Y:S05]  /*5b50*/  BRA `(.L_x_4206) ;  /* 0x0000003000007947 */ /* 0x000fea0003800000 */
.L_x_4207:
[----:B------:R-:W2:Y:S02]  /*5b60*/  LD.E R0, [R4.64] ;  /* 0x0000000604007980 */ /* 0x000ea4000c101900 */
[----:B--2---:R-:W-:-:S05]  /*5b70*/  IMAD.IADD R3, R3, 0x1, R0 ;  /* 0x0000000103037824 */ /* 0x004fca00078e0200 */
[----:B------:R0:W-:Y:S02]  /*5b80*/  ST.E [R4.64], R3 ;  /* 0x0000000304007985 */ /* 0x0001e4000c101906 */
.L_x_4206:
[----:B------:R-:W-:Y:S05]  /*5b90*/  BSYNC B0 ;  /* 0x0000000000007941 */ /* 0x000fea0003800000 */
.L_x_4205:
[----:B------:R-:W2:Y:S02]  /*5ba0*/  ATOM.E.ADD.F16x2.RN.STRONG.GPU P0, RZ, [R4.64+0x4], R2 ;  /* 0x0000040204ff798a */ /* 0x000ea4000810e9c6 */
[----:B--2---:R-:W-:Y:S05]  /*5bb0*/  @P0 EXIT ;  /* 0x000000000000094d */ /* 0x004fea0003800000 */
[----:B------:R-:W1:Y:S02]  /*5bc0*/  QSPC.E.S P0, RZ, [R4+0x4] ;  /* 0x0000040004ff73aa */ /* 0x000e640000000500 */
[----:B-1----:R-:W-:Y:S05]  /*5bd0*/  @!P0 BRA `(.L_x_4209) ;  /* 0x0000009000008947 */ /* 0x002fea0003800000 */
[----:B0-----:R-:W-:Y:S01]  /*5be0*/  IADD3 R4, R4, 0x4, RZ ;  /* 0x0000000404047810 */ /* 0x001fe20007ffe0ff */
[----:B------:R-:W-:-:S03]  /*5bf0*/  IMAD.MOV.U32 R5, RZ, RZ, R2 ;  /* 0x000000ffff057224 */ /* 0x000fc600078e0002 */
[----:B------:R-:W-:-:S05]  /*5c00*/  LOP3.LUT R4, R4, 0xffffff, RZ, 0xc0, !PT ;  /* 0x00ffffff04047812 */ /* 0x000fca00078ec0ff */
.L_x_4210:
[----:B------:R-:W0:Y:S02]  /*5c10*/  LDS R2, [R4] ;  /* 0x0000000004027984 */ /* 0x000e240000000800 */
[----:B0-----:R-:W-:-:S10]  /*5c20*/  HFMA2.MMA R3, R2, 1, 1, R5 ;  /* 0x3c003c0002037835 */ /* 0x001fd40000000005 */
[----:B------:R-:W0:Y:S02]  /*5c30*/  ATOMS.CAST.SPIN R3, [R4], R2, R3 ;  /* 0x000000020403738d */ /* 0x000e240001800003 */
[----:B0-----:R-:W-:-:S13]  /*5c40*/  ISETP.EQ.U32.AND P0, PT, R3, 0x1, PT ;  /* 0x000000010300780c */ /* 0x001fda0003f02070 */
[----:B------:R-:W-:Y:S05]  /*5c50*/  @!P0 BRA `(.L_x_4210) ;  /* 0xffffffb000008947 */ /* 0x000fea000383ffff */
[----:B------:R-:W-:Y:S05]  /*5c60*/  EXIT ;  /* 0x000000000000794d */ /* 0x000fea0003800000 */
.L_x_4209:
[----:B------:R-:W2:Y:S02]  /*5c70*/  LD.E R0, [R4.64+0x4] ;  /* 0x0000040604007980 */ /* 0x000ea4000c101900 */
[----:B0-2---:R-:W-:-:S05]  /*5c80*/  IMAD.IADD R3, R2, 0x1, R0 ;  /* 0x0000000102037824 */ /* 0x005fca00078e0200 */
[----:B------:R-:W-:Y:S01]  /*5c90*/  ST.E [R4.64+0x4], R3 ;  /* 0x0000040304007985 */ /* 0x000fe2000c101906 */
[----:B------:R-:W-:Y:S05]  /*5ca0*/  EXIT ;  /* 0x000000000000794d */ /* 0x000fea0003800000 */
.L_x_4211:
        /* <DEDUP_REMOVED lines=13> */
.L_x_4808:


//--------------------- .text._Z23gemm_half_q_half_kernelILi2ELi128ELb1ELb0ELi32EEvPK6__halfPKjS4_S2_PS0_iiiiPKtS7_iiiiiibS2_i --------------------------
	.section	.text._Z23gemm_half_q_half_kernelILi2ELi128ELb1ELb0ELi32EEvPK6__halfPKjS4_S2_PS0_iiiiPKtS7_iiiiiibS2_i,"ax",@progbits
	.sectioninfo	@"SHI_REGISTERS=64"
	.align	128
        .global         _Z23gemm_half_q_half_kernelILi2ELi128ELb1ELb0ELi32EEvPK6__halfPKjS4_S2_PS0_iiiiPKtS7_iiiiiibS2_i
        .type           _Z23gemm_half_q_half_kernelILi2ELi128ELb1ELb0ELi32EEvPK6__halfPKjS4_S2_PS0_iiiiPKtS7_iiiiiibS2_i,@function
        .size           _Z23gemm_half_q_half_kernelILi2ELi128ELb1ELb0ELi32EEvPK6__halfPKjS4_S2_PS0_iiiiPKtS7_iiiiiibS2_i,(.L_x_4809 - _Z23gemm_half_q_half_kernelILi2ELi128ELb1ELb0ELi32EEvPK6__halfPKjS4_S2_PS0_iiiiPKtS7_iiiiiibS2_i)
        .other          _Z23gemm_half_q_half_kernelILi2ELi128ELb1ELb0ELi32EEvPK6__halfPKjS4_S2_PS0_iiiiPKtS7_iiiiiibS2_i,@"STO_CUDA_ENTRY STV_DEFAULT"
_Z23gemm_half_q_half_kernelILi2ELi128ELb1ELb0ELi32EEvPK6__halfPKjS4_S2_PS0_iiiiPKtS7_iiiiiibS2_i:
.text._Z23gemm_half_q_half_kernelILi2ELi128ELb1ELb0ELi32EEvPK6__halfPKjS4_S2_PS0_iiiiPKtS7_iiiiiibS2_i:
        /* <DEDUP_REMOVED lines=24> */
.L_x_4212:
        /* <DEDUP_REMOVED lines=33> */
.L_x_4217:
        /* <DEDUP_REMOVED lines=17> */
.L_x_4216:
        /* <DEDUP_REMOVED lines=17> */
.L_x_4215:
        /* <DEDUP_REMOVED lines=13> */
.L_x_4219:
        /* <DEDUP_REMOVED lines=17> */
.L_x_4218:
        /* <DEDUP_REMOVED lines=15> */
.L_x_4214:
[----:B------:R-:W-:Y:S05]  /*0880*/  BSYNC B0 ;  /* 0x0000000000007941 */ /* 0x000fea0003800000 */
.L_x_4213:
        /* <DEDUP_REMOVED lines=19> */
.L_x_4222:
        /* <DEDUP_REMOVED lines=11> */
.L_x_4221:
        /* <DEDUP_REMOVED lines=10> */
.L_x_4220:
        /* <DEDUP_REMOVED lines=58> */
.L_x_4224:
        /* <DEDUP_REMOVED lines=41> */
.L_x_4223:
[C---:B------:R-:W-:Y:S02]  /*1140*/  ISETP.GE.AND P0, PT, R2.reuse, R3, PT ;  /* 0x000000030200720c */ /* 0x040fe40003f06270 */
[----:B------:R-:W-:Y:S02]  /*1150*/  IADD3 R7, R9, R10, R8 ;  /* 0x0000000a09077210 */ /* 0x000fe40007ffe008 */
[----:B------:R-:W-:-:S02]  /*1160*/  ISETP.GE.OR P0, PT, R2, c[0x0][0x1a8], P0 ;  /* 0x00006a0002007a0c */ /* 0x000fc40000706670 */
[----:B------:R-:W-:Y:S02]  /*1170*/  PRMT R12, RZ, 0x5410, RZ ;  /* 0x00005410ff0c7816 */ /* 0x000fe400000000ff */
[----:B------:R-:W-:Y:S02]  /*1180*/  PRMT R13, RZ, 0x5410, RZ ;  /* 0x00005410ff0d7816 */ /* 0x000fe400000000ff */
[----:B------:R-:W-:Y:S02]  /*1190*/  PRMT R18, RZ, 0x5410, RZ ;  /* 0x00005410ff127816 */ /* 0x000fe400000000ff */
[----:B------:R-:W-:-:S05]  /*11a0*/  PRMT R19, RZ, 0x5410, RZ ;  /* 0x00005410ff137816 */ /* 0x000fca00000000ff */
        /* <DEDUP_REMOVED lines=23> */
.L_x_4234:
[----:B-----5:R-:W-:Y:S05]  /*1320*/  @!P1 BRA `(.L_x_4226) ;  /* 0x000011a000009947 */ /* 0x020fea0003800000 */
        /* <DEDUP_REMOVED lines=52> */
[----:B------:R-:W-:Y:S02]  /*1670*/  IADD3 R46, R4, -0x80, RZ ;  /* 0xffffff80042e7810 */ /* 0x000fe40007ffe0ff */
[----:B------:R-:W-:-:S02]  /*1680*/  SHF.R.U32.HI R4, RZ, 0x8, R8 ;  /* 0x00000008ff047819 */ /* 0x000fc40000011608 */
[----:B------:R-:W-:Y:S01]  /*1690*/  LEA.HI R34, R9, 0xffffff80, RZ, 0x8 ;  /* 0xffffff8009227811 */ /* 0x000fe200078f40ff */
[----:B------:R5:W0:Y:S01]  /*16a0*/  I2F.F16 R45, R6 ;  /* 0x00000006002d7306 */ /* 0x000a220000200c00 */
[----:B------:R-:W-:Y:S02]  /*16b0*/  IADD3 R5, R5, -0x80, RZ ;  /* 0xffffff8005057810 */ /* 0x000fe40007ffe0ff */
[----:B------:R-:W-:Y:S02]  /*16c0*/  IADD3 R7, R7, -0x80, RZ ;  /* 0xffffff8007077810 */ /* 0x000fe40007ffe0ff */
[----:B------:R-:W-:Y:S02]  /*16d0*/  SHF.R.U32.HI R8, RZ, 0x10, R8 ;  /* 0x00000010ff087819 */ /* 0x000fe40000011608 */
[----:B------:R-:W-:Y:S01]  /*16e0*/  LOP3.LUT R44, R43, 0xff, RZ, 0xc0, !PT ;  /* 0x000000ff2b2c7812 */ /* 0x000fe200078ec0ff */
[----:B------:R0:W1:Y:S01]  /*16f0*/  I2F.F16 R47, R7 ;  /* 0x00000007002f7306 */ /* 0x0000620000200c00 */
[----:B-----5:R-:W-:-:S02]  /*1700*/  SHF.R.U32.HI R6, RZ, 0x8, R9 ;  /* 0x00000008ff067819 */ /* 0x020fc40000011609 */
[----:B------:R-:W-:Y:S02]  /*1710*/  SHF.R.U32.HI R9, RZ, 0x10, R9 ;  /* 0x00000010ff097819 */ /* 0x000fe40000011609 */
[----:B------:R-:W-:Y:S02]  /*1720*/  LOP3.LUT R4, R4, 0xff, RZ, 0xc0, !PT ;  /* 0x000000ff04047812 */ /* 0x000fe400078ec0ff */
[----:B------:R-:W-:Y:S01]  /*1730*/  LOP3.LUT R6, R6, 0xff, RZ, 0xc0, !PT ;  /* 0x000000ff06067812 */ /* 0x000fe200078ec0ff */
[----:B------:R5:W1:Y:S01]  /*1740*/  I2F.F16 R43, R5 ;  /* 0x00000005002b7306 */ /* 0x000a620000200c00 */
[----:B0-----:R-:W-:Y:S02]  /*1750*/  LOP3.LUT R7, R9, 0xff, RZ, 0xc0, !PT ;  /* 0x000000ff09077812 */ /* 0x001fe400078ec0ff */
[----:B------:R-:W-:Y:S02]  /*1760*/  IADD3 R4, R4, -0x80, RZ ;  /* 0xffffff8004047810 */ /* 0x000fe40007ffe0ff */
[----:B------:R-:W-:-:S02]  /*1770*/  SHF.R.U32.HI R49, RZ, 0x8, R10 ;  /* 0x00000008ff317819 */ /* 0x000fc4000001160a */
[----:B------:R-:W-:Y:S01]  /*1780*/  LEA.HI R33, R10, 0xffffff80, RZ, 0x8 ;  /* 0xffffff800a217811 */ /* 0x000fe200078f40ff */
[----:B------:R-:W0:Y:S01]  /*1790*/  I2F.F16 R34, R34 ;  /* 0x0000002200227306 */ /* 0x000e220000200c00 */
[----:B-----5:R-:W-:Y:S02]  /*17a0*/  LOP3.LUT R5, R8, 0xff, RZ, 0xc0, !PT ;  /* 0x000000ff08057812 */ /* 0x020fe400078ec0ff */
[----:B------:R-:W-:Y:S02]  /*17b0*/  LEA.HI R32, R11, 0xffffff80, RZ, 0x8 ;  /* 0xffffff800b207811 */ /* 0x000fe400078f40ff */
[----:B------:R-:W-:Y:S02]  /*17c0*/  IADD3 R5, R5, -0x80, RZ ;  /* 0xffffff8005057810 */ /* 0x000fe40007ffe0ff */
[----:B------:R-:W-:Y:S01]  /*17d0*/  IADD3 R6, R6, -0x80, RZ ;  /* 0xffffff8006067810 */ /* 0x000fe20007ffe0ff */
[----:B------:R5:W0:Y:S01]  /*17e0*/  I2F.F16 R8, R4 ;  /* 0x0000000400087306 */ /* 0x000a220000200c00 */
[----:B------:R-:W-:-:S02]  /*17f0*/  IADD3 R7, R7, -0x80, RZ ;  /* 0xffffff8007077810 */ /* 0x000fc40007ffe0ff */
[--C-:B------:R-:W-:Y:S02]  /*1800*/  SHF.R.U32.HI R50, RZ, 0x8, R11.reuse ;  /* 0x00000008ff327819 */ /* 0x100fe4000001160b */
[----:B------:R-:W-:Y:S02]  /*1810*/  SHF.R.U32.HI R10, RZ, 0x10, R10 ;  /* 0x00000010ff0a7819 */ /* 0x000fe4000001160a */
[----:B------:R-:W-:Y:S01]  /*1820*/  SHF.R.U32.HI R11, RZ, 0x10, R11 ;  /* 0x00000010ff0b7819 */ /* 0x000fe2000001160b */
[----:B------:R0:W1:Y:S01]  /*1830*/  I2F.F16 R48, R5 ;  /* 0x0000000500307306 */ /* 0x0000620000200c00 */
[----:B-----5:R-:W-:Y:S02]  /*1840*/  LOP3.LUT R4, R49, 0xff, RZ, 0xc0, !PT ;  /* 0x000000ff31047812 */ /* 0x020fe400078ec0ff */
[----:B------:R-:W-:Y:S02]  /*1850*/  IADD3 R42, R42, -0x80, RZ ;  /* 0xffffff802a2a7810 */ /* 0x000fe40007ffe0ff */
[----:B------:R-:W-:-:S02]  /*1860*/  IADD3 R44, R44, -0x80, RZ ;  /* 0xffffff802c2c7810 */ /* 0x000fc40007ffe0ff */
[----:B------:R-:W-:Y:S01]  /*1870*/  IADD3 R4, R4, -0x80, RZ ;  /* 0xffffff8004047810 */ /* 0x000fe20007ffe0ff */
[----:B------:R5:W1:Y:S01]  /*1880*/  I2F.F16 R9, R6 ;  /* 0x0000000600097306 */ /* 0x000a620000200c00 */
[----:B0-----:R-:W-:-:S04]  /*1890*/  LOP3.LUT R5, R10, 0xff, RZ, 0xc0, !PT ;  /* 0x000000ff0a057812 */ /* 0x001fc800078ec0ff */
        /* <DEDUP_REMOVED lines=39> */
[----:B------:R-:W-:-:S04]  /*1b10*/  FFMA.FTZ R61, R52, R61, RZ ;  /* 0x0000003d343d7223 */ /* 0x000fc800000100ff */
        /* <DEDUP_REMOVED lines=24> */
[----:B------:R-:W-:Y:S01]  /*1ca0*/  FFMA.FTZ R58, R55, R58, R56 ;  /* 0x0000003a373a7223 */ /* 0x000fe20000010038 */
[----:B------:R-:W-:Y:S01]  /*1cb0*/  HADD2.F32 R56, -RZ, R34.H0_H0 ;  /* 0x20000022ff387230 */ /* 0x000fe20000004100 */
[----:B------:R-:W-:Y:S01]  /*1cc0*/  FFMA.FTZ R59, R52, R59, RZ ;  /* 0x0000003b343b7223 */ /* 0x000fe200000100ff */
[----:B------:R-:W-:-:S03]  /*1cd0*/  HADD2.F32 R52, -RZ, R44.H0_H0 ;  /* 0x2000002cff347230 */ /* 0x000fc60000004100 */
[----:B------:R-:W-:Y:S02]  /*1ce0*/  FFMA.FTZ R58, R7, R56, R58 ;  /* 0x00000038073a7223 */ /* 0x000fe4000001003a */
[----:B------:R-:W-:Y:S01]  /*1cf0*/  FFMA.FTZ R59, R53, R52, R59 ;  /* 0x00000034353b7223 */ /* 0x000fe2000001003b */
[----:B------:R-:W-:Y:S01]  /*1d00*/  HADD2.F32 R52, -RZ, R46.H0_H0 ;  /* 0x2000002eff347230 */ /* 0x000fe20000004100 */
[----:B------:R-:W-:Y:S02]  /*1d10*/  FMUL.FTZ R56, R14, R57 ;  /* 0x000000390e387220 */ /* 0x000fe40000410000 */
[----:B------:R-:W-:Y:S01]  /*1d20*/  FMUL.FTZ R57, R15, R58 ;  /* 0x0000003a0f397220 */ /* 0x000fe20000410000 */
[----:B------:R-:W-:Y:S01]  /*1d30*/  HADD2.F32 R58, -RZ, R36.H0_H0 ;  /* 0x20000024ff3a7230 */ /* 0x000fe20000004100 */
[----:B------:R-:W-:Y:S01]  /*1d40*/  FFMA.FTZ R61, R53, R52, R61 ;  /* 0x00000034353d7223 */ /* 0x000fe2000001003d */
[----:B------:R-:W-:Y:S01]  /*1d50*/  HADD2.F32 R52, -RZ, R45.H0_H0 ;  /* 0x2000002dff347230 */ /* 0x000fe20000004100 */
[----:B------:R-:W-:Y:S01]  /*1d60*/  F2FP.PACK_AB R56, RZ, R56 ;  /* 0x00000038ff38723e */ /* 0x000fe200000000ff */
[----:B------:R-:W-:Y:S01]  /*1d70*/  HADD2.F32 R53, -RZ, R47.H0_H0 ;  /* 0x2000002fff357230 */ /* 0x000fe20000004100 */
[----:B------:R-:W-:-:S02]  /*1d80*/  F2FP.PACK_AB R57, RZ, R57 ;  /* 0x00000039ff39723e */ /* 0x000fc400000000ff */
[C---:B------:R-:W-:Y:S02]  /*1d90*/  FFMA.FTZ R52, R4.reuse, R52, R59 ;  /* 0x0000003404347223 */ /* 0x040fe4000001003b */
[----:B------:R-:W-:Y:S01]  /*1da0*/  FFMA.FTZ R61, R4, R53, R61 ;  /* 0x00000035043d7223 */ /* 0x000fe2000001003d */
[----:B------:R-:W-:Y:S01]  /*1db0*/  HADD2.F32 R4, -RZ, R37.H0_H0 ;  /* 0x20000025ff047230 */ /* 0x000fe20000004100 */
[----:B------:R-:W-:Y:S02]  /*1dc0*/  PRMT R56, R56, 0x5410, R57 ;  /* 0x0000541038387816 */ /* 0x000fe40000000039 */
[C---:B------:R-:W-:Y:S02]  /*1dd0*/  FFMA.FTZ R61, R5.reuse, R58, R61 ;  /* 0x0000003a053d7223 */ /* 0x040fe4000001003d */
[----:B------:R-:W-:Y:S01]  /*1de0*/  FFMA.FTZ R53, R5, R4, R52 ;  /* 0x0000000405357223 */ /* 0x000fe20000010034 */
[----:B------:R-:W-:Y:S01]  /*1df0*/  HADD2.F32 R5, -RZ, R20.H0_H0 ;  /* 0x20000014ff057230 */ /* 0x000fe20000004100 */
[----:B------:R-:W-:Y:S01]  /*1e00*/  HFMA2.MMA R19, R56, 1, 1, R19 ;  /* 0x3c003c0038137835 */ /* 0x000fe20000000013 */
[----:B------:R-:W-:-:S02]  /*1e10*/  HADD2.F32 R4, -RZ, R21.H0_H0 ;  /* 0x20000015ff047230 */ /* 0x000fc40000004100 */
        /* <DEDUP_REMOVED lines=20> */
.L_x_4227:
        /* <DEDUP_REMOVED lines=44> */
[--C-:B-1----:R-:W-:Y:S01]  /*2220*/  HADD2.F32 R27, -RZ, R6.reuse.H0_H0 ;  /* 0x20000006ff1b7230 */ /* 0x102fe20000004100 */
[-C--:B------:R-:W-:Y:S01]  /*2230*/  FFMA.FTZ R40, R40, R4.reuse, R41 ;  /* 0x0000000428287223 */ /* 0x080fe20000010029 */
[----:B------:R-:W-:Y:S01]  /*2240*/  HADD2.F32 R6, -RZ, R6.H1_H1 ;  /* 0x30000006ff067230 */ /* 0x000fe20000004100 */
[----:B------:R-:W-:Y:S02]  /*2250*/  FFMA.FTZ R4, R47, R4, R53 ;  /* 0x000000042f047223 */ /* 0x000fe40000010035 */
[-C--:B------:R-:W-:Y:S02]  /*2260*/  FFMA.FTZ R28, R39, R5.reuse, R28 ;  /* 0x00000005271c7223 */ /* 0x080fe4000001001c */
[----:B------:R-:W-:-:S02]  /*2270*/  FFMA.FTZ R30, R38, R5, R30 ;  /* 0x00000005261e7223 */ /* 0x000fc4000001001e */
        /* <DEDUP_REMOVED lines=37> */
.L_x_4226:
        /* <DEDUP_REMOVED lines=158> */
[----:B------:R-:W-:-:S04]  /*2eb0*/  FFMA.FTZ R58, R7, R58, R59 ;  /* 0x0000003a073a7223 */ /* 0x000fc8000001003b */
        /* <DEDUP_REMOVED lines=40> */
.L_x_4229:
        /* <DEDUP_REMOVED lines=32> */
[-C--:B------:R-:W-:Y:S01]  /*3340*/  FFMA.FTZ R29, R38, R53.reuse, R29 ;  /* 0x00000035261d7223 */ /* 0x080fe2000001001d */
        /* <DEDUP_REMOVED lines=24> */
[----:B------:R-:W-:Y:S01]  /*34d0*/  HADD2.F32 R7, -RZ, R7.H1_H1 ;  /* 0x30000007ff077230 */ /* 0x000fe20000004100 */
[-C--:B------:R-:W-:Y:S02]  /*34e0*/  FFMA.FTZ R31, R31, R29.reuse, R36 ;  /* 0x0000001d1f1f7223 */ /* 0x080fe40000010024 */
[----:B------:R-:W-:Y:S02]  /*34f0*/  FFMA.FTZ R29, R48, R29, R34 ;  /* 0x0000001d301d7223 */ /* 0x000fe40000010022 */
        /* <DEDUP_REMOVED lines=27> */
.L_x_4228:
        /* <DEDUP_REMOVED lines=198> */
.L_x_4231:
        /* <DEDUP_REMOVED lines=87> */
.L_x_4230:
        /* <DEDUP_REMOVED lines=198> */
.L_x_4233:
        /* <DEDUP_REMOVED lines=87> */
.L_x_4232:
        /* <DEDUP_REMOVED lines=9> */
.L_x_4225:
        /* <DEDUP_REMOVED lines=11> */
[----:B------:R-:W-:Y:S01]  /*5b90*/  IMAD.MOV.U32 R5, RZ, RZ, -0x2 ;  /* 0xfffffffeff057424 */ /* 0x000fe200078e00ff */
[----:B------:R-:W-:Y:S03]  /*5ba0*/  BSSY B0, `(.L_x_4235) ;  /* 0x0000010000007945 */ /* 0x000fe60003800000 */
[----:B------:R-:W-:-:S05]  /*5bb0*/  IMAD R5, R4, R5, c[0x0][0x188] ;  /* 0x0000620004057624 */ /* 0x000fca00078e0205 */
[----:B------:R-:W-:Y:S01]  /*5bc0*/  IMNMX R8, R5, 0x2, PT ;  /* 0x0000000205087817 */ /* 0x000fe20003800200 */
[----:B--2---:R-:W-:Y:S05]  /*5bd0*/  @P0 BRA `(.L_x_4236) ;  /* 0x000000c000000947 */ /* 0x004fea0003800000 */
[----:B------:R-:W0:Y:S02]  /*5be0*/  QSPC.E.S P0, RZ, [R2] ;  /* 0x0000000002ff73aa */ /* 0x000e240000000500 */
[----:B0-----:R-:W-:Y:S05]  /*5bf0*/  @!P0 BRA `(.L_x_4237) ;  /* 0x0000007000008947 */ /* 0x001fea0003800000 */
[----:B------:R-:W-:-:S05]  /*5c00*/  LOP3.LUT R4, R2, 0xffffff, RZ, 0xc0, !PT ;  /* 0x00ffffff02047812 */ /* 0x000fca00078ec0ff */
.L_x_4238:
[----:B------:R-:W0:Y:S02]  /*5c10*/  LDS R6, [R4] ;  /* 0x0000000004067984 */ /* 0x000e240000000800 */
[----:B0-----:R-:W-:-:S10]  /*5c20*/  HFMA2.MMA R7, R6, 1, 1, R19 ;  /* 0x3c003c0006077835 */ /* 0x001fd40000000013 */
[----:B------:R-:W0:Y:S02]  /*5c30*/  ATOMS.CAST.SPIN R7, [R4], R6, R7 ;  /* 0x000000060407738d */ /* 0x000e240001800007 */
[----:B0-----:R-:W-:-:S13]  /*5c40*/  ISETP.EQ.U32.AND P0, PT, R7, 0x1, PT ;  /* 0x000000010700780c */ /* 0x001fda0003f02070 */
[----:B------:R-:W-:Y:S05]  /*5c50*/  @!P0 BRA `(.L_x_4238) ;  /* 0xffffffb000008947 */ /* 0x000fea000383ffff */
[----:B------:R-:W-:Y:S05]  /*5c60*/  BRA `(.L_x_4236) ;  /* 0x0000003000007947 */ /* 0x000fea0003800000 */
.L_x_4237:
[----:B------:R-:W2:Y:S02]  /*5c70*/  LD.E R4, [R2.64] ;  /* 0x0000000602047980 */ /* 0x000ea4000c101900 */
[----:B--2---:R-:W-:-:S05]  /*5c80*/  IMAD.IADD R5, R19, 0x1, R4 ;  /* 0x0000000113057824 */ /* 0x004fca00078e0204 */
[----:B------:R0:W-:Y:S02]  /*5c90*/  ST.E [R2.64], R5 ;  /* 0x0000000502007985 */ /* 0x0001e4000c101906 */
.L_x_4236:
[----:B------:R-:W-:Y:S05]  /*5ca0*/  BSYNC B0 ;  /* 0x0000000000007941 */ /* 0x000fea0003800000 */
.L_x_4235:
[----:B------:R-:W2:Y:S01]  /*5cb0*/  ATOM.E.ADD.F16x2.RN.STRONG.GPU P0, RZ, [R2.64+0x4], R18 ;  /* 0x0000041202ff798a */ /* 0x000ea2000810e9c6 */
[----:B------:R-:W-:Y:S01]  /*5cc0*/  BSSY B0, `(.L_x_4239) ;  /* 0x000000f000007945 */ /* 0x000fe20003800000 */
[----:B--2---:R-:W-:Y:S05]  /*5cd0*/  @P0 BRA `(.L_x_4240) ;  /* 0x000000d000000947 */ /* 0x004fea0003800000 */
[----:B------:R-:W1:Y:S02]  /*5ce0*/  QSPC.E.S P0, RZ, [R2+0x4] ;  /* 0x0000040002ff73aa */ /* 0x000e640000000500 */
[----:B-1----:R-:W-:Y:S05]  /*5cf0*/  @!P0 BRA `(.L_x_4241) ;  /* 0x0000008000008947 */ /* 0x002fea0003800000 */
[----:B0-----:R-:W-:-:S04]  /*5d00*/  IADD3 R2, R2, 0x4, RZ ;  /* 0x0000000402027810 */ /* 0x001fc80007ffe0ff */
[----:B------:R-:W-:-:S05]  /*5d10*/  LOP3.LUT R2, R2, 0xffffff, RZ, 0xc0, !PT ;  /* 0x00ffffff02027812 */ /* 0x000fca00078ec0ff */
.L_x_4242:
[----:B------:R-:W0:Y:S02]  /*5d20*/  LDS R4, [R2] ;  /* 0x0000000002047984 */ /* 0x000e240000000800 */
[----:B0-----:R-:W-:-:S06]  /*5d30*/  HADD2 R5, R4, R18 ;  /* 0x0000001204057230 */ /* 0x001fcc0000000000 */
[----:B------:R-:W0:Y:S02]  /*5d40*/  ATOMS.CAST.SPIN R5, [R2], R4, R5 ;  /* 0x000000040205738d */ /* 0x000e240001800005 */
[----:B0-----:R-:W-:-:S13]  /*5d50*/  ISETP.EQ.U32.AND P0, PT, R5, 0x1, PT ;  /* 0x000000010500780c */ /* 0x001fda0003f02070 */
[----:B------:R-:W-:Y:S05]  /*5d60*/  @!P0 BRA `(.L_x_4242) ;  /* 0xffffffb000008947 */ /* 0x000fea000383ffff */
[----:B------:R-:W-:Y:S05]  /*5d70*/  BRA `(.L_x_4240) ;  /* 0x0000003000007947 */ /* 0x000fea0003800000 */
.L_x_4241:
[----:B------:R-:W2:Y:S02]  /*5d80*/  LD.E R4, [R2.64+0x4] ;  /* 0x0000040602047980 */ /* 0x000ea4000c101900 */
[----:B0-2---:R-:W-:-:S05]  /*5d90*/  IMAD.IADD R5, R18, 0x1, R4 ;  /* 0x0000000112057824 */ /* 0x005fca00078e0204 */
[----:B------:R0:W-:Y:S02]  /*5da0*/  ST.E [R2.64+0x4], R5 ;  /* 0x0000040502007985 */ /* 0x0001e4000c101906 */
.L_x_4240:
[----:B------:R-:W-:Y:S05]  /*5db0*/  BSYNC B0 ;  /* 0x0000000000007941 */ /* 0x000fea0003800000 */
.L_x_4239:
        /* <DEDUP_REMOVED lines=10> */
.L_x_4246:
[----:B------:R-:W0:Y:S02]  /*5e60*/  LDS R4, [R0] ;  /* 0x0000000000047984 */ /* 0x000e240000000800 */
[----:B0-----:R-:W-:-:S10]  /*5e70*/  HFMA2.MMA R5, R4, 1, 1, R13 ;  /* 0x3c003c0004057835 */ /* 0x001fd4000000000d */
[----:B------:R-:W0:Y:S02]  /*5e80*/  ATOMS.CAST.SPIN R5, [R0], R4, R5 ;  /* 0x000000040005738d */ /* 0x000e240001800005 */
[----:B0-----:R-:W-:-:S13]  /*5e90*/  ISETP.EQ.U32.AND P0, PT, R5, 0x1, PT ;  /* 0x000000010500780c */ /* 0x001fda0003f02070 */
[----:B------:R-:W-:Y:S05]  /*5ea0*/  @!P0 BRA `(.L_x_4246) ;  /* 0xffffffb000008947 */ /* 0x000fea000383ffff */
[----:B------:R-:W-:Y:S05]  /*5eb0*/  BRA `(.L_x_4244) ;  /* 0x0000003000007947 */ /* 0x000fea0003800000 */
.L_x_4245:
[----:B------:R-:W2:Y:S02]  /*5ec0*/  LD.E R0, [R2.64] ;  /* 0x0000000602007980 */ /* 0x000ea4000c101900 */
[----:B--2---:R-:W-:-:S05]  /*5ed0*/  IMAD.IADD R5, R13, 0x1, R0 ;  /* 0x000000010d057824 */ /* 0x004fca00078e0200 */
[----:B------:R0:W-:Y:S02]  /*5ee0*/  ST.E [R2.64], R5 ;  /* 0x0000000502007985 */ /* 0x0001e4000c101906 */
.L_x_4244:
[----:B------:R-:W-:Y:S05]  /*5ef0*/  BSYNC B0 ;  /* 0x0000000000007941 */ /* 0x000fea0003800000 */
.L_x_4243:
[----:B------:R-:W2:Y:S02]  /*5f00*/  ATOM.E.ADD.F16x2.RN.STRONG.GPU P0, RZ, [R2.64+0x4], R12 ;  /* 0x0000040c02ff798a */ /* 0x000ea4000810e9c6 */
[----:B--2---:R-:W-:Y:S05]  /*5f10*/  @P0 EXIT ;  /* 0x000000000000094d */ /* 0x004fea0003800000 */
[----:B------:R-:W1:Y:S02]  /*5f20*/  QSPC.E.S P0, RZ, [R2+0x4] ;  /* 0x0000040002ff73aa */ /* 0x000e640000000500 */
[----:B-1----:R-:W-:Y:S05]  /*5f30*/  @!P0 BRA `(.L_x_4247) ;  /* 0x0000008000008947 */ /* 0x002fea0003800000 */
[----:B0-----:R-:W-:-:S04]  /*5f40*/  IADD3 R2, R2, 0x4, RZ ;  /* 0x0000000402027810 */ /* 0x001fc80007ffe0ff */
[----:B------:R-:W-:-:S05]  /*5f50*/  LOP3.LUT R2, R2, 0xffffff, RZ, 0xc0, !PT ;  /* 0x00ffffff02027812 */ /* 0x000fca00078ec0ff */
.L_x_4248:
[----:B------:R-:W0:Y:S02]  /*5f60*/  LDS R4, [R2] ;  /* 0x0000000002047984 */ /* 0x000e240000000800 */
[----:B0-----:R-:W-:-:S06]  /*5f70*/  HADD2 R5, R4, R12 ;  /* 0x0000000c04057230 */ /* 0x001fcc0000000000 */
[----:B------:R-:W0:Y:S02]  /*5f80*/  ATOMS.CAST.SPIN R5, [R2], R4, R5 ;  /* 0x000000040205738d */ /* 0x000e240001800005 */
[----:B0-----:R-:W-:-:S13]  /*5f90*/  ISETP.EQ.U32.AND P0, PT, R5, 0x1, PT ;  /* 0x000000010500780c */ /* 0x001fda0003f02070 */
[----:B------:R-:W-:Y:S05]  /*5fa0*/  @!P0 BRA `(.L_x_4248) ;  /* 0xffffffb000008947 */ /* 0x000fea000383ffff */
[----:B------:R-:W-:Y:S05]  /*5fb0*/  EXIT ;  /* 0x000000000000794d */ /* 0x000fea0003800000 */
.L_x_4247:
[----:B------:R-:W2:Y:S02]  /*5fc0*/  LD.E R0, [R2.64+0x4] ;  /* 0x0000040602007980 */ /* 0x000ea4000c101900 */
[----:B0-2---:R-:W-:-:S05]  /*5fd0*/  IMAD.IADD R5, R12, 0x1, R0 ;  /* 0x000000010c057824 */ /* 0x005fca00078e0200 */
[----:B------:R-:W-:Y:S01]  /*5fe0*/  ST.E [R2.64+0x4], R5 ;  /* 0x0000040502007985 */ /* 0x000fe2000c101906 */
[----:B------:R-:W-:Y:S05]  /*5ff0*/  EXIT ;  /* 0x000000000000794d */ /* 0x000fea0003800000 */
.L_x_4249:
        /* <DEDUP_REMOVED lines=16> */
.L_x_4809:


//--------------------- .text._Z23gemm_half_q_half_kernelILi1ELi190ELb1ELb0ELi64EEvPK6__halfPKjS4_S2_PS0_iiiiPKtS7_iiiiiibS2_i --------------------------
	.section	.text._Z23gemm_half_q_half_kernelILi1ELi190ELb1ELb0ELi64EEvPK6__halfPKjS4_S2_PS0_iiiiPKtS7_iiiiiibS2_i,"ax",@progbits
	.sectioninfo	@"SHI_REGISTERS=56"
	.align	128
        .global         _Z23gemm_half_q_half_kernelILi1ELi190ELb1ELb0ELi64EEvPK6__halfPKjS4_S2_PS0_iiiiPKtS7_iiiiiibS2_i
        .type           _Z23gemm_half_q_half_kernelILi1ELi190ELb1ELb0ELi64EEvPK6__halfPKjS4_S2_PS0_iiiiPKtS7_iiiiiibS2_i,@function
        .size           _Z23gemm_half_q_half_kernelILi1ELi190ELb1ELb0ELi64EEvPK6__halfPKjS4_S2_PS0_iiiiPKtS7_iiiiiibS2_i,(.L_x_4810 - _Z23gemm_half_q_half_kernelILi1ELi190ELb1ELb0ELi64EEvPK6__halfPKjS4_S2_PS0_iiiiPKtS7_iiiiiibS2_i)
        .other          _Z23gemm_half_q_half_kernelILi1ELi190ELb1ELb0ELi64EEvPK6__halfPKjS4_S2_PS0_iiiiPKtS7_iiiiiibS2_i,@"STO_CUDA_ENTRY STV_DEFAULT"
_Z23gemm_half_q_half_kernelILi1ELi190ELb1ELb0ELi64EEvPK6__halfPKjS4_S2_PS0_iiiiPKtS7_iiiiiibS2_i:
.text._Z23gemm_half_q_half_kernelILi1ELi190ELb1ELb0ELi64EEvPK6__halfPKjS4_S2_PS0_iiiiPKtS7_iiiiiibS2_i:
[----:B------:R-:W-:Y:S02]  /*0000*/  IMAD.MOV.U32 R1, RZ, RZ, c[0x0][0x28] ;  /* 0x00000a00ff017624 */ /* 0x000fe400078e00ff */
[----:B------:R-:W0:Y:S01]  /*0010*/  S2R R13, SR_CTAID.Y ;  /* 0x00000000000d7919 */ /* 0x000e220000002600 */
[----:B------:R-:W-:Y:S01]  /*0020*/  PRMT R0, RZ, 0x7610, R0 ;  /* 0x00007610ff007816 */ /* 0x000fe20000000000 */
[----:B------:R-:W-:Y:S01]  /*0030*/  ULDC.64 UR6, c[0x0][0x118] ;  /* 0x0000460000067ab9 */ /* 0x000fe20000000a00 */
[----:B------:R-:W-:Y:S02]  /*0040*/  IADD3 R1, R1, -0x10, RZ ;  /* 0xfffffff001017810 */ /* 0x000fe40007ffe0ff */
[----:B0-----:R-:W-:-:S13]  /*0050*/  ISETP.GE.AND P1, PT, R13, c[0x0][0x188], PT ;  /* 0x000062000d007a0c */ /* 0x001fda0003f26270 */
[----:B------:R-:W-:Y:S02]  /*0060*/  @!P1 IMAD.MOV.U32 R2, RZ, RZ, c[0x0][0x1c8] ;  /* 0x00007200ff029624 */ /* 0x000fe400078e00ff */
[----:B------:R-:W-:-:S05]  /*0070*/  @!P1 IMAD.MOV.U32 R3, RZ, RZ, c[0x0][0x1cc] ;  /* 0x00007300ff039624 */ /* 0x000fca00078e00ff */
[----:B------:R-:W2:Y:S02]  /*0080*/  @!P1 LDG.E.U16 R0, [R2.64] ;  /* 0x0000000602009981 */ /* 0x000ea4000c1e1500 */
[----:B--2---:R-:W-:-:S04]  /*0090*/  PRMT R0, R0, 0x9910, RZ ;  /* 0x0000991000007816 */ /* 0x004fc800000000ff */
[----:B------:R-:W-:-:S13]  /*00a0*/  ISETP.NE.AND P0, PT, R0, RZ, PT ;  /* 0x000000ff0000720c */ /* 0x000fda0003f05270 */
[----:B------:R-:W-:Y:S05]  /*00b0*/  @!P0 EXIT ;  /* 0x000000000000894d */ /* 0x000fea0003800000 */
[----:B------:R-:W0:Y:S01]  /*00c0*/  S2R R6, SR_CTAID.Z ;  /* 0x0000000000067919 */ /* 0x000e220000002700 */
[----:B------:R-:W-:Y:S03]  /*00d0*/  BSSY B0, `(.L_x_4250) ;  /* 0x0000021000007945 */ /* 0x000fe60003800000 */
[----:B------:R-:W1:Y:S04]  /*00e0*/  S2R R9, SR_TID.X ;  /* 0x0000000000097919 */ /* 0x000e680000002100 */
[----:B------:R-:W2:Y:S01]  /*00f0*/  S2R R0, SR_CTAID.X ;  /* 0x0000000000007919 */ /* 0x000ea20000002500 */
[----:B0-----:R-:W-:-:S04]  /*0100*/  IMAD.SHL.U32 R32, R6, 0x40, RZ ;  /* 0x0000004006207824 */ /* 0x001fc800078e00ff */
[C-C-:B-1----:R-:W-:Y:S01]  /*0110*/  IMAD.IADD R5, R32.reuse, 0x1, R9.reuse ;  /* 0x0000000120057824 */ /* 0x142fe200078e0209 */
[----:B------:R-:W-:Y:S01]  /*0120*/  IADD3 R7, R32, 0x40, RZ ;  /* 0x0000004020077810 */ /* 0x000fe20007ffe0ff */
[----:B--2---:R-:W-:-:S03]  /*0130*/  IMAD R0, R0, 0x40, R9 ;  /* 0x0000004000007824 */ /* 0x004fc600078e0209 */
[----:B------:R-:W-:Y:S01]  /*0140*/  IMNMX R7, R7, c[0x0][0x190], PT ;  /* 0x0000640007077a17 */ /* 0x000fe20003800200 */
[----:B------:R-:W-:-:S03]  /*0150*/  IMAD.SHL.U32 R8, R0, 0x4, RZ ;  /* 0x0000000400087824 */ /* 0x000fc600078e00ff */
[----:B------:R-:W-:Y:S02]  /*0160*/  ISETP.GE.OR P0, PT, R5, R7, P1 ;  /* 0x000000070500720c */ /* 0x000fe40000f06670 */
[----:B------:R-:W-:-:S11]  /*0170*/  ISETP.GE.AND P2, PT, R8, c[0x0][0x18c], PT ;  /* 0x0000630008007a0c */ /* 0x000fd60003f46270 */
[----:B------:R-:W-:Y:S05]  /*0180*/  @P0 BRA `(.L_x_4251) ;  /* 0x0000015000000947 */ /* 0x000fea0003800000 */
[----:B------:R-:W-:Y:S02]  /*0190*/  ISETP.NE.U32.AND P0, PT, RZ, c[0x0][0x1a0], PT ;  /* 0x00006800ff007a0c */ /* 0x000fe40003f05070 */
[----:B------:R-:W-:Y:S02]  /*01a0*/  SHF.R.S32.HI R10, RZ, 0x1f, R5 ;  /* 0x0000001fff0a7819 */ /* 0x000fe40000011405 */
[----:B------:R-:W-:-:S13]  /*01b0*/  ISETP.NE.AND.EX P0, PT, RZ, c[0x0][0x1a4], PT, P0 ;  /* 0x00006900ff007a0c */ /* 0x000fda0003f05300 */
[----:B------:R-:W-:-:S04]  /*01c0*/  @P0 LEA R2, P3, R5, c[0x0][0x1a0], 0x1 ;  /* 0x0000680005020a11 */ /* 0x000fc800078608ff */
[----:B------:R-:W-:-:S06]  /*01d0*/  @P0 LEA.HI.X R3, R5, c[0x0][0x1a4], R10, 0x1, P3 ;  /* 0x0000690005030a11 */ /* 0x000fcc00018f0c0a */
[----:B------:R-:W2:Y:S01]  /*01e0*/  @P0 LDG.E.U16.CONSTANT R3, [R2.64] ;  /* 0x0000000602030981 */ /* 0x000ea2000c1e9500 */
[----:B------:R-:W-:-:S05]  /*01f0*/  IMAD R0, R13, c[0x0][0x190], RZ ;  /* 0x000064000d007a24 */ /* 0x000fca00078e02ff */
[----:B------:R-:W-:Y:S02]  /*0200*/  SHF.R.S32.HI R4, RZ, 0x1f, R0 ;  /* 0x0000001fff047819 */ /* 0x000fe40000011400 */
[----:B------:R-:W-:Y:S02]  /*0210*/  @!P0 IADD3 R5, P4, R5, R0, RZ ;  /* 0x0000000005058210 */ /* 0x000fe40007f9e0ff */
[----:B--2---:R-:W-:-:S03]  /*0220*/  @P0 IADD3 R12, P3, R0, R3, RZ ;  /* 0x00000003000c0210 */ /* 0x004fc60007f7e0ff */
[--C-:B------:R-:W-:Y:S01]  /*0230*/  @!P0 IMAD.X R0, R10, 0x1, R4.reuse, P4 ;  /* 0x000000010a008824 */ /* 0x100fe200020e0604 */
[C---:B------:R-:W-:Y:S01]  /*0240*/  @!P0 LEA R10, P4, R5.reuse, c[0x0][0x160], 0x1 ;  /* 0x00005800050a8a11 */ /* 0x040fe200078808ff */
[----:B------:R-:W-:Y:S01]  /*0250*/  @P0 IMAD.X R15, RZ, RZ, R4, P3 ;  /* 0x000000ffff0f0224 */ /* 0x000fe200018e0604 */
[C---:B------:R-:W-:Y:S02]  /*0260*/  @P0 LEA R4, P3, R12.reuse, c[0x0][0x160], 0x1 ;  /* 0x000058000c040a11 */ /* 0x040fe400078608ff */
[----:B------:R-:W-:Y:S02]  /*0270*/  @!P0 LEA.HI.X R11, R5, c[0x0][0x164], R0, 0x1, P4 ;  /* 0x00005900050b8a11 */ /* 0x000fe400020f0c00 */
[----:B------:R-:W-:-:S04]  /*0280*/  @P0 LEA.HI.X R5, R12, c[0x0][0x164], R15, 0x1, P3 ;  /* 0x000059000c050a11 */ /* 0x000fc800018f0c0f */
[----:B------:R-:W2:Y:S04]  /*0290*/  @!P0 LDG.E.U16.CONSTANT R11, [R10.64] ;  /* 0x000000060a0b8981 */ /* 0x000ea8000c1e9500 */
[----:B------:R-:W3:Y:S01]  /*02a0*/  @P0 LDG.E.U16.CONSTANT R5, [R4.64] ;  /* 0x0000000604050981 */ /* 0x000ee2000c1e9500 */
[----:B------:R-:W-:-:S05]  /*02b0*/  IMAD.SHL.U32 R0, R9, 0x2, RZ ;  /* 0x0000000209007824 */ /* 0x000fca00078e00ff */
[----:B---3--:R0:W-:Y:S04]  /*02c0*/  @P0 STS.U16 [R0], R5 ;  /* 0x0000000500000388 */ /* 0x0081e80000000400 */
[----:B--2---:R0:W-:Y:S02]  /*02d0*/  @!P0 STS.U16 [R0], R11 ;  /* 0x0000000b00008388 */ /* 0x0041e40000000400 */
.L_x_4251:
[----:B------:R-:W-:Y:S05]  /*02e0*/  BSYNC B0 ;  /* 0x0000000000007941 */ /* 0x000fea0003800000 */
.L_x_4250:
[----:B------:R-:W-:Y:S05]  /*02f0*/  @P2 EXIT ;  /* 0x000000000000294d */ /* 0x000fea0003800000 */
[----:B0-----:R-:W0:Y:S01]  /*0300*/  LDC.S8 R0, c[0x0][0x1c0] ;  /* 0x00007000ff007b82 */ /* 0x001e220000000200 */
[----:B------:R-:W-:Y:S01]  /*0310*/  ISETP.GE.AND P2, PT, R32, R7, PT ;  /* 0x000000072000720c */ /* 0x000fe20003f46270 */
[----:B------:R-:W-:Y:S01]  /*0320*/  IMAD.SHL.U32 R11, R6, 0x80, RZ ;  /* 0x00000080060b7824 */ /* 0x000fe200078e00ff */
[----:B0-----:R-:W-:Y:S01]  /*0330*/  ISETP.NE.AND P0, PT, R0, RZ, PT ;  /* 0x000000ff0000720c */ /* 0x001fe20003f05270 */
[----:B------:R-:W-:-:S03]  /*0340*/  IMAD.MOV.U32 R0, RZ, RZ, 0x2 ;  /* 0x00000002ff007424 */ /* 0x000fc600078e00ff */
[----:B------:R-:W-:Y:S01]  /*0350*/  ISETP.NE.OR P0, PT, R6, RZ, !P0 ;  /* 0x000000ff0600720c */ /* 0x000fe20004705670 */
[----:B------:R-:W-:-:S03]  /*0360*/  IMAD.WIDE R10, R11, R0, c[0x0][0x198] ;  /* 0x000066000b0a7625 */ /* 0x000fc600078e0200 */
[----:B------:R-:W-:-:S13]  /*0370*/  ISETP.GE.OR P0, PT, R13, c[0x0][0x188], P0 ;  /* 0x000062000d007a0c */ /* 0x000fda0000706670 */
[----:B------:R-:W-:-:S04]  /*0380*/  @!P0 IMAD R3, R13, c[0x0][0x18c], R8 ;  /* 0x000063000d038a24 */ /* 0x000fc800078e0208 */
[----:B------:R-:W-:-:S05]  /*0390*/  @!P0 IMAD.WIDE R2, R3, R0, c[0x0][0x180] ;  /* 0x0000600003028625 */ /* 0x000fca00078e0200 */
[----:B------:R0:W-:Y:S04]  /*03a0*/  @!P0 STG.E.64 [R2.64], RZ ;  /* 0x000000ff02008986 */ /* 0x0001e8000c101b06 */
[----:B------:R-:W-:Y:S06]  /*03b0*/  BAR.SYNC.DEFER_BLOCKING 0x0 ;  /* 0x0000000000007b1d */ /* 0x000fec0000010000 */
[----:B------:R-:W-:Y:S05]  /*03c0*/  @P2 BRA `(.L_x_4252) ;  /* 0x0000033000002947 */ /* 0x000fea0003800000 */
[----:B0-----:R0:W5:Y:S01]  /*03d0*/  LDG.E.U16.CONSTANT R2, [R10.64] ;  /* 0x000000060a027981 */ /* 0x001162000c1e9500 */
[----:B------:R-:W-:Y:S01]  /*03e0*/  SHF.R.S32.HI R3, RZ, 0x1f, R8 ;  /* 0x0000001fff037819 */ /* 0x000fe20000011408 */
[----:B------:R-:W-:-:S02]  /*03f0*/  IMAD.SHL.U32 R5, R8, 0x4, RZ ;  /* 0x0000000408057824 */ /* 0x000fc400078e00ff */
[----:B------:R-:W-:Y:S01]  /*0400*/  IMAD.MOV.U32 R4, RZ, RZ, R32 ;  /* 0x000000ffff047224 */ /* 0x000fe200078e0020 */
[----:B------:R-:W-:Y:S01]  /*0410*/  LEA.HI R6, R3, R8, RZ, 0x3 ;  /* 0x0000000803067211 */ /* 0x000fe200078f18ff */
[----:B------:R-:W-:Y:S01]  /*0420*/  IMAD.MOV.U32 R3, RZ, RZ, RZ ;  /* 0x000000ffff037224 */ /* 0x000fe200078e00ff */
[----:B------:R-:W-:Y:S02]  /*0430*/  LOP3.LUT R5, R5, 0x10, RZ, 0xc0, !PT ;  /* 0x0000001005057812 */ /* 0x000fe400078ec0ff */
[----:B------:R-:W-:Y:S02]  /*0440*/  SHF.R.S32.HI R6, RZ, 0x3, R6 ;  /* 0x00000003ff067819 */ /* 0x000fe40000011406 */
.L_x_4253:
        /* <DEDUP_REMOVED lines=43> */
.L_x_4252:
[----:B01----:R-:W2:Y:S04]  /*0700*/  LDL.64 R12, [R1] ;  /* 0x00000000010c7983 */ /* 0x003ea80000100a00 */
[----:B------:R0:W3:Y:S01]  /*0710*/  LDG.E.U16.CONSTANT R3, [R10.64+0x2] ;  /* 0x000002060a037981 */ /* 0x0000e2000c1e9500 */
[C---:B------:R-:W-:Y:S01]  /*0720*/  ISETP.GT.AND P0, PT, R32.reuse, c[0x0][0x1a8], PT ;  /* 0x00006a0020007a0c */ /* 0x040fe20003f04270 */
[----:B------:R-:W-:Y:S01]  /*0730*/  UMOV UR4, URZ ;  /* 0x0000003f00047c82 */ /* 0x000fe20008000000 */
[C---:B------:R-:W-:Y:S02]  /*0740*/  ISETP.GT.AND P2, PT, R32.reuse, c[0x0][0x1ac], PT ;  /* 0x00006b0020007a0c */ /* 0x040fe40003f44270 */
[----:B------:R-:W-:-:S02]  /*0750*/  IMNMX R2, R32, c[0x0][0x1a8], PT ;  /* 0x00006a0020027a17 */ /* 0x000fc40003800200 */
[C---:B------:R-:W-:Y:S02]  /*0760*/  ISETP.GT.AND P3, PT, R32.reuse, c[0x0][0x1b0], PT ;  /* 0x00006c0020007a0c */ /* 0x040fe40003f64270 */
[----:B------:R-:W-:Y:S02]  /*0770*/  SHF.R.S32.HI R5, RZ, 0x1f, R2 ;  /* 0x0000001fff057819 */ /* 0x000fe40000011402 */
[C---:B------:R-:W-:Y:S02]  /*0780*/  ISETP.GT.AND P4, PT, R32.reuse, c[0x0][0x1b4], PT ;  /* 0x00006d0020007a0c */ /* 0x040fe40003f84270 */
[C---:B------:R-:W-:Y:S02]  /*0790*/  ISETP.GT.AND P5, PT, R32.reuse, c[0x0][0x1b8], PT ;  /* 0x00006e0020007a0c */ /* 0x040fe40003fa4270 */
[----:B------:R-:W-:Y:S02]  /*07a0*/  @P0 IMNMX R0, R32, c[0x0][0x1ac], PT ;  /* 0x00006b0020000a17 */ /* 0x000fe40003800200 */
[----:B------:R-:W-:-:S02]  /*07b0*/  LEA.HI R14, R5, R2, RZ, 0x5 ;  /* 0x00000002050e7211 */ /* 0x000fc400078f28ff */
[----:B------:R-:W-:Y:S02]  /*07c0*/  @P2 IMNMX R2, R32, c[0x0][0x1b0], PT ;  /* 0x00006c0020022a17 */ /* 0x000fe40003800200 */
[----:B------:R-:W-:Y:S02]  /*07d0*/  @P0 IADD3 R0, R0, -c[0x0][0x1a8], RZ ;  /* 0x80006a0000000a10 */ /* 0x000fe40007ffe0ff */
[----:B------:R-:W-:Y:S02]  /*07e0*/  @P2 IADD3 R2, R2, -c[0x0][0x1ac], RZ ;  /* 0x80006b0002022a10 */ /* 0x000fe40007ffe0ff */
[----:B------:R-:W-:Y:S02]  /*07f0*/  @P0 SHF.R.S32.HI R5, RZ, 0x1f, R0 ;  /* 0x0000001fff050819 */ /* 0x000fe40000011400 */
[----:B------:R-:W-:Y:S02]  /*0800*/  @P3 IMNMX R4, R32, c[0x0][0x1b4], PT ;  /* 0x00006d0020043a17 */ /* 0x000fe40003800200 */
[----:B------:R-:W-:-:S02]  /*0810*/  @P2 SHF.R.S32.HI R9, RZ, 0x1f, R2 ;  /* 0x0000001fff092819 */ /* 0x000fc40000011402 */
[----:B------:R-:W-:Y:S02]  /*0820*/  @P0 LEA.HI R5, R5, R0, RZ, 0x5 ;  /* 0x0000000005050211 */ /* 0x000fe400078f28ff */
[----:B------:R-:W-:Y:S02]  /*0830*/  @P4 IMNMX R6, R32, c[0x0][0x1b8], PT ;  /* 0x00006e0020064a17 */ /* 0x000fe40003800200 */
[----:B------:R-:W-:Y:S02]  /*0840*/  @P3 IADD3 R4, R4, -c[0x0][0x1b0], RZ ;  /* 0x80006c0004043a10 */ /* 0x000fe40007ffe0ff */
[----:B------:R-:W-:Y:S02]  /*0850*/  @P5 IMNMX R0, R32, c[0x0][0x1bc], PT ;  /* 0x00006f0020005a17 */ /* 0x000fe40003800200 */
[----:B------:R-:W-:Y:S01]  /*0860*/  @P2 LEA.HI R9, R9, R2, RZ, 0x5 ;  /* 0x0000000209092211 */ /* 0x000fe200078f28ff */
[----:B------:R-:W-:Y:S01]  /*0870*/  IMAD.MOV.U32 R2, RZ, RZ, RZ ;  /* 0x000000ffff027224 */ /* 0x000fe200078e00ff */
[----:B------:R-:W-:-:S02]  /*0880*/  @P4 IADD3 R6, R6, -c[0x0][0x1b4], RZ ;  /* 0x80006d0006064a10 */ /* 0x000fc40007ffe0ff */
[----:B0-----:R-:W-:Y:S02]  /*0890*/  @P3 SHF.R.S32.HI R11, RZ, 0x1f, R4 ;  /* 0x0000001fff0b3819 */ /* 0x001fe40000011404 */
[----:B------:R-:W-:Y:S01]  /*08a0*/  @P5 IADD3 R10, R0, -c[0x0][0x1b8], RZ ;  /* 0x80006e00000a5a10 */ /* 0x000fe20007ffe0ff */
[----:B------:R-:W-:Y:S01]  /*08b0*/  IMAD.MOV.U32 R0, RZ, RZ, RZ ;  /* 0x000000ffff007224 */ /* 0x000fe200078e00ff */
[----:B------:R-:W-:Y:S02]  /*08c0*/  @P2 SHF.R.S32.HI R9, RZ, 0x5, R9 ;  /* 0x00000005ff092819 */ /* 0x000fe40000011409 */
[----:B------:R-:W-:Y:S02]  /*08d0*/  @P4 SHF.R.S32.HI R15, RZ, 0x1f, R6 ;  /* 0x0000001fff0f4819 */ /* 0x000fe40000011406 */
[----:B------:R-:W-:Y:S01]  /*08e0*/  @P3 LEA.HI R4, R11, R4, RZ, 0x5 ;  /* 0x000000040b043211 */ /* 0x000fe200078f28ff */
[----:B------:R-:W-:Y:S01]  /*08f0*/  @P2 IMAD R0, R9, 0x5, RZ ;  /* 0x0000000509002824 */ /* 0x000fe200078e02ff */
[----:B------:R-:W-:Y:S01]  /*0900*/  @P5 SHF.R.S32.HI R17, RZ, 0x1f, R10 ;  /* 0x0000001fff115819 */ /* 0x000fe2000001140a */
[----:B------:R-:W-:Y:S01]  /*0910*/  IMAD.MOV.U32 R11, RZ, RZ, RZ ;  /* 0x000000ffff0b7224 */ /* 0x000fe200078e00ff */
[----:B------:R-:W-:-:S02]  /*0920*/  @P0 SHF.R.S32.HI R5, RZ, 0x5, R5 ;  /* 0x00000005ff050819 */ /* 0x000fc40000011405 */
[----:B------:R-:W-:Y:S01]  /*0930*/  @P4 LEA.HI R15, R15, R6, RZ, 0x5 ;  /* 0x000000060f0f4211 */ /* 0x000fe200078f28ff */
[----:B------:R-:W-:Y:S01]  /*0940*/  IMAD.MOV.U32 R6, RZ, RZ, RZ ;  /* 0x000000ffff067224 */ /* 0x000fe200078e00ff */
[----:B------:R-:W-:Y:S01]  /*0950*/  @P3 SHF.R.S32.HI R4, RZ, 0x5, R4 ;  /* 0x00000005ff043819 */ /* 0x000fe20000011404 */
[----:B------:R-:W-:Y:S01]  /*0960*/  @P0 IMAD R2, R5, 0x6, RZ ;  /* 0x0000000605020824 */ /* 0x000fe200078e02ff */
[----:B------:R-:W-:Y:S02]  /*0970*/  @P5 LEA.HI R17, R17, R10, RZ, 0x5 ;  /* 0x0000000a11115211 */ /* 0x000fe400078f28ff */
[----:B------:R-:W-:Y:S01]  /*0980*/  SHF.R.S32.HI R9, RZ, 0x5, R14 ;  /* 0x00000005ff097819 */ /* 0x000fe2000001140e */
[----:B------:R-:W-:Y:S01]  /*0990*/  @P3 IMAD.SHL.U32 R11, R4, 0x4, RZ ;  /* 0x00000004040b3824 */ /* 0x000fe200078e00ff */
[----:B------:R-:W-:Y:S01]  /*09a0*/  @P4 SHF.R.S32.HI R15, RZ, 0x5, R15 ;  /* 0x00000005ff0f4819 */ /* 0x000fe2000001140f */
[----:B------:R-:W-:Y:S01]  /*09b0*/  CS2R R4, SRZ ;  /* 0x0000000000047805 */ /* 0x000fe2000001ff00 */
[----:B------:R-:W-:Y:S01]  /*09c0*/  @P5 SHF.R.S32.HI R17, RZ, 0x5, R17 ;  /* 0x00000005ff115819 */ /* 0x000fe20000011411 */
[----:B------:R-:W-:Y:S01]  /*09d0*/  IMAD R2, R9, 0x8, R2 ;  /* 0x0000000809027824 */ /* 0x000fe200078e0202 */
[----:B------:R-:W-:Y:S01]  /*09e0*/  SHF.R.S32.HI R9, RZ, 0x1f, R8 ;  /* 0x0000001fff097819 */ /* 0x000fe20000011408 */
[----:B------:R-:W-:-:S02]  /*09f0*/  @P4 IMAD R4, R15, 0x3, RZ ;  /* 0x000000030f044824 */ /* 0x000fc400078e02ff */
[----:B------:R-:W-:Y:S01]  /*0a00*/  @P5 IMAD.SHL.U32 R5, R17, 0x2, RZ ;  /* 0x0000000211055824 */ /* 0x000fe200078e00ff */
[----:B------:R-:W-:-:S04]  /*0a10*/  IADD3 R0, R11, R2, R0 ;  /* 0x000000020b007210 */ /* 0x000fc80007ffe000 */
        /* <DEDUP_REMOVED lines=19> */
[----:B------:R-:W-:Y:S02]  /*0b50*/  PRMT R4, RZ, 0x5410, RZ ;  /* 0x00005410ff047816 */ /* 0x000fe400000000ff */
[----:B------:R-:W-:Y:S02]  /*0b60*/  LEA R36, P3, R8, c[0x0][0x168], 0x2 ;  /* 0x00005a0008247a11 */ /* 0x000fe400078610ff */
[----:B------:R-:W-:Y:S01]  /*0b70*/  IADD3.X R9, R9, UR4, R10, P0, P2 ;  /* 0x0000000409097c10 */ /* 0x000fe200087e440a */
[----:B------:R-:W-:Y:S01]  /*0b80*/  UMOV UR4, URZ ;  /* 0x0000003f00047c82 */ /* 0x000fe20008000000 */
[----:B------:R-:W-:-:S02]  /*0b90*/  PRMT R5, RZ, 0x5410, RZ ;  /* 0x00005410ff057816 */ /* 0x000fc400000000ff */
[----:B------:R-:W-:Y:S02]  /*0ba0*/  LEA.HI.X R37, R8, c[0x0][0x16c], R9, 0x2, P3 ;  /* 0x00005b0008257a11 */ /* 0x000fe400018f1409 */
.L_x_4259:
[----:B------:R-:W-:Y:S01]  /*0bb0*/  ISETP.NE.AND P0, PT, R32, R3, PT ;  /* 0x000000032000720c */ /* 0x000fe20003f05270 */
[----:B------:R-:W-:Y:S02]  /*0bc0*/  IMAD.MOV.U32 R29, RZ, RZ, c[0x0][0x18c] ;  /* 0x00006300ff1d7624 */ /* 0x000fe400078e00ff */
[----:B------:R-:W-:Y:S02]  /*0bd0*/  IMAD.MOV.U32 R16, RZ, RZ, R26 ;  /* 0x000000ffff107224 */ /* 0x000fe400078e001a */
[----:B------:R-:W-:-:S04]  /*0be0*/  IMAD.MOV.U32 R17, RZ, RZ, R27 ;  /* 0x000000ffff117224 */ /* 0x000fc800078e001b */
[----:B0-----:R-:W-:-:S04]  /*0bf0*/  IMAD.WIDE R34, R29, 0x8, R16 ;  /* 0x000000081d227825 */ /* 0x001fc800078e0210 */
[----:B------:R-:W-:Y:S01]  /*0c00*/  @!P0 IADD3 R6, R6, 0x1, RZ ;  /* 0x0000000106068810 */ /* 0x000fe20007ffe0ff */
[----:B------:R-:W-:Y:S02]  /*0c10*/  @!P0 IMAD.SHL.U32 R20, R32, 0x2, RZ ;  /* 0x0000000220148824 */ /* 0x000fe400078e00ff */
[----:B------:R-:W-:-:S04]  /*0c20*/  IMAD.WIDE R12, R29, 0x8, R34 ;  /* 0x000000081d0c7825 */ /* 0x000fc800078e0222 */
[----:B------:R-:W-:Y:S02]  /*0c30*/  @!P0 IMAD R18, R6, 0x8, R1 ;  /* 0x0000000806128824 */ /* 0x000fe400078e0201 */
[----:B------:R-:W-:-:S04]  /*0c40*/  @!P0 IMAD.MOV.U32 R21, RZ, RZ, 0x2 ;  /* 0x00000002ff158424 */ /* 0x000fc800078e00ff */
[----:B------:R-:W2:Y:S01]  /*0c50*/  @!P0 LDL.64 R18, [R18] ;  /* 0x0000000012128983 */ /* 0x000ea20000100a00 */
[----:B------:R-:W-:-:S04]  /*0c60*/  @!P0 IMAD.WIDE R20, R20, R21, c[0x0][0x198] ;  /* 0x0000660014148625 */ /* 0x000fc800078e0215 */
[----:B------:R-:W-:Y:S01]  /*0c70*/  IMAD.WIDE R24, R29, 0x8, R12 ;  /* 0x000000081d187825 */ /* 0x000fe200078e020c */
[----:B------:R0:W5:Y:S04]  /*0c80*/  @!P0 LDG.E.U16.CONSTANT R31, [R20.64+0x2] ;  /* 0x00000206141f8981 */ /* 0x000168000c1e9500 */
[----:B------:R-:W5:Y:S04]  /*0c90*/  LDG.E.128.CONSTANT R12, [R12.64] ;  /* 0x000000060c0c7981 */ /* 0x000f68000c1e9d00 */
[----:B------:R0:W5:Y:S01]  /*0ca0*/  LDG.E.128.CONSTANT R8, [R24.64] ;  /* 0x0000000618087981 */ /* 0x000162000c1e9d00 */
[----:B------:R-:W-:-:S02]  /*0cb0*/  IMAD.MOV.U32 R26, RZ, RZ, R36 ;  /* 0x000000ffff1a7224 */ /* 0x000fc400078e0024 */
[----:B------:R-:W-:Y:S01]  /*0cc0*/  IMAD.MOV.U32 R27, RZ, RZ, R37 ;  /* 0x000000ffff1b7224 */ /* 0x000fe200078e0025 */
[----:B--2---:R-:W-:Y:S02]  /*0cd0*/  @!P0 PRMT R2, R18, 0x7610, R2 ;  /* 0x0000761012028816 */ /* 0x004fe40000000002 */
[----:B------:R-:W-:Y:S02]  /*0ce0*/  @!P0 PRMT R0, R19, 0x7610, R0 ;  /* 0x0000761013008816 */ /* 0x000fe40000000000 */
[----:B------:R-:W-:Y:S02]  /*0cf0*/  @!P0 PRMT R2, R2, 0x7610, R18 ;  /* 0x0000761002028816 */ /* 0x000fe40000000012 */
[----:B------:R-:W-:Y:S01]  /*0d00*/  @!P0 PRMT R0, R0, 0x7610, R19 ;  /* 0x0000761000008816 */ /* 0x000fe20000000013 */
[----:B------:R-:W-:Y:S05]  /*0d10*/  @P1 BRA `(.L_x_4255) ;  /* 0x00000c4000001947 */ /* 0x000fea0003800000 */
[----:B0-----:R-:W2:Y:S04]  /*0d20*/  LDG.E.128.CONSTANT R16, [R16.64] ;  /* 0x0000000610107981 */ /* 0x001ea8000c1e9d00 */
[----:B------:R-:W3:Y:S04]  /*0d30*/  LDG.E.128.CONSTANT R20, [R26.64] ;  /* 0x000000061a147981 */ /* 0x000ee8000c1e9d00 */
[----:B------:R-:W0:Y:S01]  /*0d40*/  LDS.64 R36, [UR4] ;  /* 0x00000004ff247984 */ /* 0x000e220008000a00 */
[----:B--2---:R-:W-:-:S02]  /*0d50*/  LOP3.LUT R38, R17, 0xff, RZ, 0xc0, !PT ;  /* 0x000000ff11267812 */ /* 0x004fc400078ec0ff */
[----:B------:R-:W-:Y:S02]  /*0d60*/  SHF.R.U32.HI R45, RZ, 0x8, R18 ;  /* 0x00000008ff2d7819 */ /* 0x000fe40000011612 */
[----:B------:R-:W-:Y:S02]  /*0d70*/  IADD3 R40, R38, -0x80, RZ ;  /* 0xffffff8026287810 */ /* 0x000fe40007ffe0ff */
[----:B------:R-:W-:Y:S02]  /*0d80*/  LOP3.LUT R38, R18, 0xff, RZ, 0xc0, !PT ;  /* 0x000000ff12267812 */ /* 0x000fe400078ec0ff */
[----:B------:R-:W-:Y:S02]  /*0d90*/  LOP3.LUT R39, R19, 0xff, RZ, 0xc0, !PT ;  /* 0x000000ff13277812 */ /* 0x000fe400078ec0ff */
[----:B------:R-:W1:Y:S01]  /*0da0*/  I2F.F16 R40, R40 ;  /* 0x0000002800287306 */ /* 0x000e620000200c00 */
[----:B------:R-:W-:Y:S02]  /*0db0*/  IADD3 R42, R38, -0x80, RZ ;  /* 0xffffff80262a7810 */ /* 0x000fe40007ffe0ff */
[----:B------:R-:W-:-:S02]  /*0dc0*/  SHF.R.U32.HI R38, RZ, 0x8, R16 ;  /* 0x00000008ff267819 */ /* 0x000fc40000011610 */
[----:B------:R-:W-:Y:S02]  /*0dd0*/  SHF.R.U32.HI R44, RZ, 0x8, R17 ;  /* 0x00000008ff2c7819 */ /* 0x000fe40000011611 */
[----:B------:R-:W-:Y:S01]  /*0de0*/  LOP3.LUT R45, R45, 0xff, RZ, 0xc0, !PT ;  /* 0x000000ff2d2d7812 */ /* 0x000fe200078ec0ff */
[----:B------:R-:W2:Y:S01]  /*0df0*/  I2F.F16 R42, R42 ;  /* 0x0000002a002a7306 */ /* 0x000ea20000200c00 */
[----:B------:R-:W-:Y:S02]  /*0e00*/  IADD3 R43, R39, -0x80, RZ ;  /* 0xffffff80272b7810 */ /* 0x000fe40007ffe0ff */
[----:B------:R-:W-:Y:S02]  /*0e10*/  LOP3.LUT R38, R38, 0xff, RZ, 0xc0, !PT ;  /* 0x000000ff26267812 */ /* 0x000fe400078ec0ff */
[----:B------:R-:W-:Y:S02]  /*0e20*/  LOP3.LUT R44, R44, 0xff, RZ, 0xc0, !PT ;  /* 0x000000ff2c2c7812 */ /* 0x000fe400078ec0ff */
[----:B------:R-:W-:Y:S01]  /*0e30*/  IADD3 R47, R45, -0x80, RZ ;  /* 0xffffff802d2f7810 */ /* 0x000fe20007ffe0ff */
[----:B------:R-:W4:Y:S01]  /*0e40*/  I2F.F16 R43, R43 ;  /* 0x0000002b002b7306 */ /* 0x000f220000200c00 */
[----:B------:R-:W-:Y:S01]  /*0e50*/  IADD3 R39, R38, -0x80, RZ ;  /* 0xffffff8026277810 */ /* 0x000fe20007ffe0ff */
[----:B0-----:R-:W-:Y:S01]  /*0e60*/  HADD2.F32 R45, -RZ, R36.H0_H0 ;  /* 0x20000024ff2d7230 */ /* 0x001fe20000004100 */
[----:B------:R-:W-:Y:S01]  /*0e70*/  IADD3 R38, R44, -0x80, RZ ;  /* 0xffffff802c267810 */ /* 0x000fe20007ffe0ff */
[----:B-1----:R-:W-:Y:S01]  /*0e80*/  HADD2.F32 R44, -RZ, R40.H0_H0 ;  /* 0x20000028ff2c7230 */ /* 0x002fe20000004100 */
[----:B------:R-:W-:-:S02]  /*0e90*/  LOP3.LUT R28, R16, 0xff, RZ, 0xc0, !PT ;  /* 0x000000ff101c7812 */ /* 0x000fc400078ec0ff */
[----:B------:R-:W-:Y:S01]  /*0ea0*/  LEA.HI R41, R16, 0xffffff80, RZ, 0x8 ;  /* 0xffffff8010297811 */ /* 0x000fe200078f40ff */
[----:B------:R-:W0:Y:S01]  /*0eb0*/  I2F.F16 R40, R47 ;  /* 0x0000002f00287306 */ /* 0x000e220000200c00 */
[----:B--2---:R-:W-:Y:S01]  /*0ec0*/  HADD2.F32 R42, -RZ, R42.H0_H0 ;  /* 0x2000002aff2a7230 */ /* 0x004fe20000004100 */
[----:B------:R-:W-:Y:S01]  /*0ed0*/  IADD3 R28, R28, -0x80, RZ ;  /* 0xffffff801c1c7810 */ /* 0x000fe20007ffe0ff */
[----:B------:R-:W-:Y:S01]  /*0ee0*/  FFMA.FTZ R44, R45, R44, RZ ;  /* 0x0000002c2d2c7223 */ /* 0x000fe200000100ff */
[----:B------:R-:W-:Y:S02]  /*0ef0*/  LEA.HI R33, R17, 0xffffff80, RZ, 0x8 ;  /* 0xffffff8011217811 */ /* 0x000fe400078f40ff */
[----:B------:R-:W-:Y:S01]  /*0f00*/  FFMA.FTZ R46, R45, R42, RZ ;  /* 0x0000002a2d2e7223 */ /* 0x000fe200000100ff */
[----:B------:R-:W-:Y:S01]  /*0f10*/  SHF.R.U32.HI R16, RZ, 0x10, R16 ;  /* 0x00000010ff107819 */ /* 0x000fe20000011610 */
[----:B----4-:R-:W-:Y:S01]  /*0f20*/  HADD2.F32 R50, -RZ, R43.H0_H0 ;  /* 0x2000002bff327230 */ /* 0x010fe20000004100 */
[----:B------:R-:W1:Y:S01]  /*0f30*/  I2F.F16 R28, R28 ;  /* 0x0000001c001c7306 */ /* 0x000e620000200c00 */
[----:B------:R-:W-:Y:S01]  /*0f40*/  HADD2.F32 R43, -RZ, R36.H1_H1 ;  /* 0x30000024ff2b7230 */ /* 0x000fe20000004100 */
[----:B------:R-:W-:-:S02]  /*0f50*/  SHF.R.U32.HI R17, RZ, 0x10, R17 ;  /* 0x00000010ff117819 */ /* 0x000fc40000011611 */
[----:B------:R-:W-:Y:S01]  /*0f60*/  LOP3.LUT R16, R16, 0xff, RZ, 0xc0, !PT ;  /* 0x000000ff10107812 */ /* 0x000fe200078ec0ff */
[----:B------:R-:W-:Y:S01]  /*0f70*/  FFMA.FTZ R42, R45, R50, RZ ;  /* 0x000000322d2a7223 */ /* 0x000fe200000100ff */
[----:B------:R-:W-:Y:S01]  /*0f80*/  LOP3.LUT R17, R17, 0xff, RZ, 0xc0, !PT ;  /* 0x000000ff11117812 */ /* 0x000fe200078ec0ff */
[----:B0-----:R-:W-:Y:S01]  /*0f90*/  HADD2.F32 R40, -RZ, R40.H0_H0 ;  /* 0x20000028ff287230 */ /* 0x001fe20000004100 */
[----:B------:R-:W-:Y:S01]  /*0fa0*/  LEA.HI R30, R18, 0xffffff80, RZ, 0x8 ;  /* 0xffffff80121e7811 */ /* 0x000fe200078f40ff */
[----:B------:R-:W0:Y:S01]  /*0fb0*/  I2F.F16 R39, R39 ;  /* 0x0000002700277306 */ /* 0x000e220000200c00 */
[----:B------:R-:W-:Y:S02]  /*0fc0*/  SHF.R.U32.HI R18, RZ, 0x10, R18 ;  /* 0x00000010ff127819 */ /* 0x000fe40000011612 */
[----:B------:R-:W-:Y:S01]  /*0fd0*/  FFMA.FTZ R40, R43, R40, R46 ;  /* 0x000000282b287223 */ /* 0x000fe2000001002e */
[----:B------:R-:W-:Y:S02]  /*0fe0*/  SHF.R.U32.HI R46, RZ, 0x8, R19 ;  /* 0x00000008ff2e7819 */ /* 0x000fe40000011613 */
[----:B------:R-:W-:Y:S01]  /*0ff0*/  IADD3 R47, R16, -0x80, RZ ;  /* 0xffffff80102f7810 */ /* 0x000fe20007ffe0ff */
[----:B-1----:R-:W-:Y:S01]  /*1000*/  HADD2.F32 R28, -RZ, R28.H0_H0 ;  /* 0x2000001cff1c7230 */ /* 0x002fe20000004100 */
[----:B------:R-:W-:Y:S01]  /*1010*/  LOP3.LUT R46, R46, 0xff, RZ, 0xc0, !PT ;  /* 0x000000ff2e2e7812 */ /* 0x000fe200078ec0ff */
[----:B------:R-:W1:Y:S01]  /*1020*/  I2F.F16 R38, R38 ;  /* 0x0000002600267306 */ /* 0x000e620000200c00 */
[----:B------:R-:W-:-:S02]  /*1030*/  IADD3 R16, R17, -0x80, RZ ;  /* 0xffffff8011107810 */ /* 0x000fc40007ffe0ff */
[----:B------:R-:W-:Y:S01]  /*1040*/  IADD3 R46, R46, -0x80, RZ ;  /* 0xffffff802e2e7810 */ /* 0x000fe20007ffe0ff */
[----:B------:R-:W-:Y:S01]  /*1050*/  FFMA.FTZ R48, R28, R45, RZ ;  /* 0x0000002d1c307223 */ /* 0x000fe200000100ff */
[----:B------:R-:W-:Y:S02]  /*1060*/  LOP3.LUT R18, R18, 0xff, RZ, 0xc0, !PT ;  /* 0x000000ff12127812 */ /* 0x000fe400078ec0ff */
[----:B------:R-:W-:Y:S01]  /*1070*/  LEA.HI R28, R19, 0xffffff80, RZ, 0x8 ;  /* 0xffffff80131c7811 */ /* 0x000fe200078f40ff */
[----:B------:R-:W2:Y:S01]  /*1080*/  I2F.F16 R47, R47 ;  /* 0x0000002f002f7306 */ /* 0x000ea20000200c00 */
[----:B------:R-:W-:Y:S01]  /*1090*/  IADD3 R17, R18, -0x80, RZ ;  /* 0xffffff8012117810 */ /* 0x000fe20007ffe0ff */
[----:B0-----:R-:W-:Y:S01]  /*10a0*/  HADD2.F32 R45, -RZ, R39.H0_H0 ;  /* 0x20000027ff2d7230 */ /* 0x001fe20000004100 */
[----:B------:R-:W-:Y:S02]  /*10b0*/  SHF.R.U32.HI R19, RZ, 0x10, R19 ;  /* 0x00000010ff137819 */ /* 0x000fe40000011613 */
[----:B---3--:R-:W-:-:S02]  /*10c0*/  LOP3.LUT R18, R20, 0xff, RZ, 0xc0, !PT ;  /* 0x000000ff14127812 */ /* 0x008fc400078ec0ff */
[----:B------:R-:W-:Y:S01]  /*10d0*/  LOP3.LUT R19, R19, 0xff, RZ, 0xc0, !PT ;  /* 0x000000ff13137812 */ /* 0x000fe200078ec0ff */
[----:B------:R-:W0:Y:S01]  /*10e0*/  I2F.F16 R46, R46 ;  /* 0x0000002e002e7306 */ /* 0x000e220000200c00 */
[----:B-1----:R-:W-:Y:S01]  /*10f0*/  HADD2.F32 R36, -RZ, R38.H0_H0 ;  /* 0x20000026ff247230 */ /* 0x002fe20000004100 */
[----:B------:R-:W-:Y:S01]  /*1100*/  FFMA.FTZ R45, R45, R43, R48 ;  /* 0x0000002b2d2d7223 */ /* 0x000fe20000010030 */
[----:B------:R-:W-:Y:S02]  /*1110*/  IADD3 R48, R19, -0x80, RZ ;  /* 0xffffff8013307810 */ /* 0x000fe40007ffe0ff */
[----:B------:R-:W-:Y:S01]  /*1120*/  IADD3 R18, R18, -0x80, RZ ;  /* 0xffffff8012127810 */ /* 0x000fe20007ffe0ff */
[----:B------:R-:W-:Y:S01]  /*1130*/  FFMA.FTZ R44, R43, R36, R44 ;  /* 0x000000242b2c7223 */ /* 0x000fe2000001002c */
[----:B------:R-:W-:Y:S01]  /*1140*/  LEA.HI R39, R20, 0xffffff80, RZ, 0x8 ;  /* 0xffffff8014277811 */ /* 0x000fe200078f40ff */
[----:B------:R-:W1:Y:S01]  /*1150*/  I2F.F16 R16, R16 ;  /* 0x0000001000107306 */ /* 0x000e620000200c00 */
[----:B--2---:R-:W-:Y:S01]  /*1160*/  HADD2.F32 R50, -RZ, R47.H0_H0 ;  /* 0x2000002fff327230 */ /* 0x004fe20000004100 */
[C---:B------:R-:W-:Y:S01]  /*1170*/  LOP3.LUT R19, R21.reuse, 0xff, RZ, 0xc0, !PT ;  /* 0x000000ff15137812 */ /* 0x040fe200078ec0ff */
[----:B------:R-:W-:Y:S01]  /*1180*/  HADD2.F32 R47, -RZ, R37.H0_H0 ;  /* 0x20000025ff2f7230 */ /* 0x000fe20000004100 */
[----:B------:R-:W-:-:S02]  /*1190*/  LEA.HI R38, R21, 0xffffff80, RZ, 0x8 ;  /* 0xffffff8015267811 */ /* 0x000fc400078f40ff */
[----:B------:R-:W-:Y:S02]  /*11a0*/  IADD3 R19, R19, -0x80, RZ ;  /* 0xffffff8013137810 */ /* 0x000fe40007ffe0ff */
[----:B------:R-:W2:Y:S01]  /*11b0*/  I2F.F16 R17, R17 ;  /* 0x0000001100117306 */ /* 0x000ea20000200c00 */
[----:B0-----:R-:W-:Y:S01]  /*11c0*/  HADD2.F32 R46, -RZ, R46.H0_H0 ;  /* 0x2000002eff2e7230 */ /* 0x001fe20000004100 */
[----:B------:R-:W-:Y:S01]  /*11d0*/  FFMA.FTZ R45, R50, R47, R45 ;  /* 0x0000002f322d7223 */ /* 0x000fe2000001002d */
[----:B------:R-:W-:-:S03]  /*11e0*/  LEA.HI R36, R22, 0xffffff80, RZ, 0x8 ;  /* 0xffffff8016247811 */ /* 0x000fc600078f40ff */
[----:B------:R-:W-:Y:S01]  /*11f0*/  FFMA.FTZ R46, R43, R46, R42 ;  /* 0x0000002e2b2e7223 */ /* 0x000fe2000001002a */
[----:B-1----:R-:W-:Y:S01]  /*1200*/  HADD2.F32 R16, -RZ, R16.H0_H0 ;  /* 0x20000010ff107230 */ /* 0x002fe20000004100 */
[----:B------:R0:W1:Y:S04]  /*1210*/  I2F.F16 R42, R48 ;  /* 0x00000030002a7306 */ /* 0x0000680000200c00 */
[----:B------:R-:W-:Y:S01]  /*1220*/  FFMA.FTZ R43, R47, R16, R44 ;  /* 0x000000102f2b7223 */ /* 0x000fe2000001002c */
[----:B------:R-:W-:Y:S01]  /*1230*/  LOP3.LUT R16, R22, 0xff, RZ, 0xc0, !PT ;  /* 0x000000ff16107812 */ /* 0x000fe200078ec0ff */
[----:B--2---:R-:W-:Y:S02]  /*1240*/  HADD2.F32 R17, -RZ, R17.H0_H0 ;  /* 0x20000011ff117230 */ /* 0x004fe40000004100 */
[----:B------:R-:W2:Y:S01]  /*1250*/  I2F.F16 R41, R41 ;  /* 0x0000002900297306 */ /* 0x000ea20000200c00 */
[----:B0-----:R-:W-:-:S02]  /*1260*/  IADD3 R48, R16, -0x80, RZ ;  /* 0xffffff8010307810 */ /* 0x001fc40007ffe0ff */
[----:B------:R-:W-:Y:S02]  /*1270*/  FFMA.FTZ R40, R47, R17, R40 ;  /* 0x000000112f287223 */ /* 0x000fe40000010028 */
[----:B------:R-:W0:Y:S03]  /*1280*/  LDS.64 R16, [UR4+0x8] ;  /* 0x00000804ff107984 */ /* 0x000e260008000a00 */
[----:B------:R-:W3:Y:S01]  /*1290*/  I2F.F16 R33, R33 ;  /* 0x0000002100217306 */ /* 0x000ee20000200c00 */
[----:B-1----:R-:W-:Y:S02]  /*12a0*/  HADD2.F32 R44, -RZ, R42.H0_H0 ;  /* 0x2000002aff2c7230 */ /* 0x002fe40000004100 */
[----:B------:R-:W-:-:S03]  /*12b0*/  HADD2.F32 R42, -RZ, R37.H1_H1 ;  /* 0x30000025ff2a7230 */ /* 0x000fc60000004100 */
[----:B------:R-:W-:Y:S01]  /*12c0*/  FFMA.FTZ R37, R47, R44, R46 ;  /* 0x0000002c2f257223 */ /* 0x000fe2000001002e */
[--C-:B------:R-:W-:Y:S01]  /*12d0*/  SHF.R.U32.HI R47, RZ, 0x10, R20.reuse ;  /* 0x00000010ff2f7819 */ /* 0x100fe20000011614 */
[----:B------:R-:W1:Y:S01]  /*12e0*/  I2F.F16 R30, R30 ;  /* 0x0000001e001e7306 */ /* 0x000e620000200c00 */
[----:B--2---:R-:W-:Y:S01]  /*12f0*/  HADD2.F32 R44, -RZ, R41.H0_H0 ;  /* 0x20000029ff2c7230 */ /* 0x004fe20000004100 */
[----:B------:R-:W-:Y:S02]  /*1300*/  LOP3.LUT R46, R23, 0xff, RZ, 0xc0, !PT ;  /* 0x000000ff172e7812 */ /* 0x000fe400078ec0ff */
[----:B------:R-:W-:Y:S02]  /*1310*/  LOP3.LUT R47, R47, 0xff, RZ, 0xc0, !PT ;  /* 0x000000ff2f2f7812 */ /* 0x000fe400078ec0ff */
[----:B------:R-:W-:Y:S01]  /*1320*/  FFMA.FTZ R45, R44, R42, R45 ;  /* 0x0000002a2c2d7223 */ /* 0x000fe2000001002d */
[----:B------:R-:W-:Y:S01]  /*1330*/  SHF.R.U32.HI R44, RZ, 0x8, R20 ;  /* 0x00000008ff2c7819 */ /* 0x000fe20000011614 */
[----:B------:R-:W2:Y:S01]  /*1340*/  I2F.F16 R28, R28 ;  /* 0x0000001c001c7306 */ /* 0x000ea20000200c00 */
[----:B---3--:R-:W-:Y:S01]  /*1350*/  HADD2.F32 R33, -RZ, R33.H0_H0 ;  /* 0x20000021ff217230 */ /* 0x008fe20000004100 */
[----:B------:R-:W-:-:S02]  /*1360*/  IADD3 R49, R46, -0x80, RZ ;  /* 0xffffff802e317810 */ /* 0x000fc40007ffe0ff */
[----:B------:R-:W-:Y:S02]  /*1370*/  LOP3.LUT R46, R44, 0xff, RZ, 0xc0, !PT ;  /* 0x000000ff2c2e7812 */ /* 0x000fe400078ec0ff */
[----:B------:R-:W-:Y:S01]  /*1380*/  FFMA.FTZ R43, R42, R33, R43 ;  /* 0x000000212a2b7223 */ /* 0x000fe2000001002b */
[----:B------:R-:W-:Y:S01]  /*1390*/  IADD3 R33, R47, -0x80, RZ ;  /* 0xffffff802f217810 */ /* 0x000fe20007ffe0ff */
[----:B------:R-:W3:Y:S01]  /*13a0*/  I2F.F16 R18, R18 ;  /* 0x0000001200127306 */ /* 0x000ee20000200c00 */
[----:B-1----:R-:W-:Y:S01]  /*13b0*/  HADD2.F32 R47, -RZ, R30.H0_H0 ;  /* 0x2000001eff2f7230 */ /* 0x002fe20000004100 */
[----:B------:R-:W-:Y:S02]  /*13c0*/  IADD3 R20, R46, -0x80, RZ ;  /* 0xffffff802e147810 */ /* 0x000fe40007ffe0ff */
[--C-:B------:R-:W-:Y:S02]  /*13d0*/  SHF.R.U32.HI R46, RZ, 0x8, R21.reuse ;  /* 0x00000008ff2e7819 */ /* 0x100fe40000011615 */
[----:B------:R-:W-:Y:S01]  /*13e0*/  SHF.R.U32.HI R30, RZ, 0x10, R21 ;  /* 0x00000010ff1e7819 */ /* 0x000fe20000011615 */
[----:B------:R-:W-:Y:S01]  /*13f0*/  FFMA.FTZ R40, R42, R47, R40 ;  /* 0x0000002f2a287223 */ /* 0x000fe20000010028 */
[----:B------:R-:W-:Y:S01]  /*1400*/  LOP3.LUT R46, R46, 0xff, RZ, 0xc0, !PT ;  /* 0x000000ff2e2e7812 */ /* 0x000fe200078ec0ff */
[----:B--2---:R-:W-:Y:S01]  /*1410*/  HADD2.F32 R47, -RZ, R28.H0_H0 ;  /* 0x2000001cff2f7230 */ /* 0x004fe20000004100 */
[----:B------:R-:W-:Y:S01]  /*1420*/  LOP3.LUT R30, R30, 0xff, RZ, 0xc0, !PT ;  /* 0x000000ff1e1e7812 */ /* 0x000fe200078ec0ff */
[----:B------:R-:W1:Y:S01]  /*1430*/  I2F.F16 R19, R19 ;  /* 0x0000001300137306 */ /* 0x000e620000200c00 */
[----:B------:R-:W-:-:S02]  /*1440*/  IADD3 R21, R46, -0x80, RZ ;  /* 0xffffff802e157810 */ /* 0x000fc40007ffe0ff */
[----:B------:R-:W-:Y:S01]  /*1450*/  IADD3 R28, R30, -0x80, RZ ;  /* 0xffffff801e1c7810 */ /* 0x000fe20007ffe0ff */
[----:B------:R-:W-:Y:S01]  /*1460*/  FFMA.FTZ R37, R42, R47, R37 ;  /* 0x0000002f2a257223 */ /* 0x000fe20000010025 */
[--C-:B------:R-:W-:Y:S01]  /*1470*/  SHF.R.U32.HI R46, RZ, 0x8, R22.reuse ;  /* 0x00000008ff2e7819 */ /* 0x100fe20000011616 */
[----:B---3--:R-:W-:Y:S01]  /*1480*/  HADD2.F32 R42, -RZ, R18.H0_H0 ;  /* 0x20000012ff2a7230 */ /* 0x008fe20000004100 */
[----:B------:R-:W-:Y:S01]  /*1490*/  SHF.R.U32.HI R30, RZ, 0x10, R22 ;  /* 0x00000010ff1e7819 */ /* 0x000fe20000011616 */
[--C-:B0-----:R-:W-:Y:S01]  /*14a0*/  HADD2.F32 R22, -RZ, R16.reuse.H0_H0 ;  /* 0x20000010ff167230 */ /* 0x101fe20000004100 */
[----:B------:R1:W-:Y:S01]  /*14b0*/  I2F.F16 R41, R48 ;  /* 0x0000003000297306 */ /* 0x0003e20000200c00 */
[----:B------:R-:W-:Y:S01]  /*14c0*/  LOP3.LUT R46, R46, 0xff, RZ, 0xc0, !PT ;  /* 0x000000ff2e2e7812 */ /* 0x000fe200078ec0ff */
[----:B------:R-:W-:Y:S01]  /*14d0*/  HADD2.F32 R16, -RZ, R16.H1_H1 ;  /* 0x30000010ff107230 */ /* 0x000fe20000004100 */
[----:B------:R-:W-:Y:S01]  /*14e0*/  SHF.R.U32.HI R47, RZ, 0x10, R23 ;  /* 0x00000010ff2f7819 */ /* 0x000fe20000011617 */
[----:B------:R-:W-:Y:S01]  /*14f0*/  FFMA.FTZ R45, R42, R22, R45 ;  /* 0x000000162a2d7223 */ /* 0x000fe2000001002d */
[----:B------:R-:W-:-:S02]  /*1500*/  SHF.R.U32.HI R42, RZ, 0x8, R23 ;  /* 0x00000008ff2a7819 */ /* 0x000fc40000011617 */
[----:B------:R-:W-:Y:S01]  /*1510*/  LOP3.LUT R30, R30, 0xff, RZ, 0xc0, !PT ;  /* 0x000000ff1e1e7812 */ /* 0x000fe200078ec0ff */
[----:B------:R-:W0:Y:S01]  /*1520*/  I2F.F16 R44, R49 ;  /* 0x00000031002c7306 */ /* 0x000e220000200c00 */
[----:B------:R-:W-:Y:S01]  /*1530*/  LOP3.LUT R42, R42, 0xff, RZ, 0xc0, !PT ;  /* 0x000000ff2a2a7812 */ /* 0x000fe200078ec0ff */
[----:B-1----:R-:W-:Y:S01]  /*1540*/  HADD2.F32 R48, -RZ, R19.H0_H0 ;  /* 0x20000013ff307230 */ /* 0x002fe20000004100 */
[----:B------:R-:W-:Y:S02]  /*1550*/  IADD3 R46, R46, -0x80, RZ ;  /* 0xffffff802e2e7810 */ /* 0x000fe40007ffe0ff */
[----:B------:R-:W-:Y:S02]  /*1560*/  IADD3 R42, R42, -0x80, RZ ;  /* 0xffffff802a2a7810 */ /* 0x000fe40007ffe0ff */
[----:B------:R-:W-:Y:S01]  /*1570*/  LOP3.LUT R47, R47, 0xff, RZ, 0xc0, !PT ;  /* 0x000000ff2f2f7812 */ /* 0x000fe200078ec0ff */
[----:B------:R-:W1:Y:S01]  /*1580*/  I2F.F16 R20, R20 ;  /* 0x0000001400147306 */ /* 0x000e620000200c00 */
[----:B------:R-:W-:Y:S01]  /*1590*/  IADD3 R30, R30, -0x80, RZ ;  /* 0xffffff801e1e7810 */ /* 0x000fe20007ffe0ff */
[----:B------:R-:W-:Y:S01]  /*15a0*/  FFMA.FTZ R43, R22, R48, R43 ;  /* 0x00000030162b7223 */ /* 0x000fe2000001002b */
[----:B------:R-:W-:-:S05]  /*15b0*/  LEA.HI R23, R23, 0xffffff80, RZ, 0x8 ;  /* 0xffffff8017177811 */ /* 0x000fca00078f40ff */
[----:B------:R-:W2:Y:S01]  /*15c0*/  I2F.F16 R21, R21 ;  /* 0x0000001500157306 */ /* 0x000ea20000200c00 */
[----:B0-----:R-:W-:-:S05]  /*15d0*/  HADD2.F32 R48, -RZ, R44.H0_H0 ;  /* 0x2000002cff307230 */ /* 0x001fca0000004100 */
[----:B------:R-:W-:Y:S02]  /*15e0*/  FFMA.FTZ R37, R22, R48, R37 ;  /* 0x0000003016257223 */ /* 0x000fe40000010025 */
[----:B------:R0:W3:Y:S01]  /*15f0*/  I2F.F16 R18, R46 ;  /* 0x0000002e00127306 */ /* 0x0000e20000200c00 */
[----:B-1----:R-:W-:Y:S02]  /*1600*/  HADD2.F32 R44, -RZ, R20.H0_H0 ;  /* 0x20000014ff2c7230 */ /* 0x002fe40000004100 */
[--C-:B------:R-:W-:Y:S02]  /*1610*/  HADD2.F32 R20, -RZ, R17.reuse.H0_H0 ;  /* 0x20000011ff147230 */ /* 0x100fe40000004100 */
[----:B------:R-:W-:Y:S01]  /*1620*/  HADD2.F32 R17, -RZ, R17.H1_H1 ;  /* 0x30000011ff117230 */ /* 0x000fe20000004100 */
[----:B------:R-:W-:Y:S02]  /*1630*/  FFMA.FTZ R45, R44, R16, R45 ;  /* 0x000000102c2d7223 */ /* 0x000fe4000001002d */
[----:B------:R-:W1:Y:S01]  /*1640*/  I2F.F16 R19, R42 ;  /* 0x0000002a00137306 */ /* 0x000e620000200c00 */
[----:B0-----:R-:W-:Y:S01]  /*1650*/  IADD3 R46, R47, -0x80, RZ ;  /* 0xffffff802f2e7810 */ /* 0x001fe20007ffe0ff */
[----:B------:R-:W-:-:S02]  /*1660*/  HADD2.F32 R47, -RZ, R41.H0_H0 ;  /* 0x20000029ff2f7230 */ /* 0x000fc40000004100 */
[----:B--2---:R-:W-:-:S03]  /*1670*/  HADD2.F32 R21, -RZ, R21.H0_H0 ;  /* 0x20000015ff157230 */ /* 0x004fc60000004100 */
[----:B------:R-:W-:Y:S01]  /*1680*/  FFMA.FTZ R47, R22, R47, R40 ;  /* 0x0000002f162f7223 */ /* 0x000fe20000010028 */
[----:B------:R-:W0:Y:S01]  /*1690*/  I2F.F16 R33, R33 ;  /* 0x0000002100217306 */ /* 0x000e220000200c00 */
[----:B---3--:R-:W-:Y:S01]  /*16a0*/  HADD2.F32 R18, -RZ, R18.H0_H0 ;  /* 0x20000012ff127230 */ /* 0x008fe20000004100 */
[----:B------:R-:W-:-:S04]  /*16b0*/  FFMA.FTZ R21, R16, R21, R43 ;  /* 0x0000001510157223 */ /* 0x000fc8000001002b */
[----:B------:R-:W-:Y:S01]  /*16c0*/  FFMA.FTZ R47, R16, R18, R47 ;  /* 0x00000012102f7223 */ /* 0x000fe2000001002f */
[----:B------:R-:W-:Y:S01]  /*16d0*/  HADD2.F32 R18, -RZ, R2.H1_H1 ;  /* 0x30000002ff127230 */ /* 0x000fe20000004100 */
[----:B------:R-:W2:Y:S01]  /*16e0*/  I2F.F16 R28, R28 ;  /* 0x0000001c001c7306 */ /* 0x000ea20000200c00 */
[----:B-1----:R-:W-:-:S05]  /*16f0*/  HADD2.F32 R19, -RZ, R19.H0_H0 ;  /* 0x20000013ff137230 */ /* 0x002fca0000004100 */
[----:B------:R-:W-:Y:S02]  /*1700*/  FFMA.FTZ R19, R16, R19, R37 ;  /* 0x0000001310137223 */ /* 0x000fe40000010025 */
[----:B------:R-:W1:Y:S01]  /*1710*/  I2F.F16 R30, R30 ;  /* 0x0000001e001e7306 */ /* 0x000e620000200c00 */
[----:B0-----:R-:W-:-:S05]  /*1720*/  HADD2.F32 R33, -RZ, R33.H0_H0 ;  /* 0x20000021ff217230 */ /* 0x001fca0000004100 */
[----:B------:R-:W-:Y:S02]  /*1730*/  FFMA.FTZ R33, R33, R20, R45 ;  /* 0x0000001421217223 */ /* 0x000fe4000001002d */
[----:B------:R-:W0:Y:S01]  /*1740*/  I2F.F16 R41, R46 ;  /* 0x0000002e00297306 */ /* 0x000e220000200c00 */
[----:B--2---:R-:W-:-:S05]  /*1750*/  HADD2.F32 R28, -RZ, R28.H0_H0 ;  /* 0x2000001cff1c7230 */ /* 0x004fca0000004100 */
[----:B------:R-:W-:Y:S02]  /*1760*/  FFMA.FTZ R21, R20, R28, R21 ;  /* 0x0000001c14157223 */ /* 0x000fe40000010015 */
[----:B------:R-:W2:Y:S01]  /*1770*/  I2F.F16 R39, R39 ;  /* 0x0000002700277306 */ /* 0x000ea20000200c00 */
[----:B-1----:R-:W-:-:S05]  /*1780*/  HADD2.F32 R30, -RZ, R30.H0_H0 ;  /* 0x2000001eff1e7230 */ /* 0x002fca0000004100 */
[----:B------:R-:W-:Y:S02]  /*1790*/  FFMA.FTZ R30, R20, R30, R47 ;  /* 0x0000001e141e7223 */ /* 0x000fe4000001002f */
[----:B------:R-:W1:Y:S01]  /*17a0*/  I2F.F16 R38, R38 ;  /* 0x0000002600267306 */ /* 0x000e620000200c00 */
[----:B0-----:R-:W-:-:S05]  /*17b0*/  HADD2.F32 R41, -RZ, R41.H0_H0 ;  /* 0x20000029ff297230 */ /* 0x001fca0000004100 */
[----:B------:R-:W-:Y:S01]  /*17c0*/  FFMA.FTZ R41, R20, R41, R19 ;  /* 0x0000002914297223 */ /* 0x000fe20000010013 */
[----:B------:R-:W-:Y:S01]  /*17d0*/  HADD2.F32 R19, -RZ, R2.H0_H0 ;  /* 0x20000002ff137230 */ /* 0x000fe20000004100 */
[----:B------:R-:W0:Y:S01]  /*17e0*/  I2F.F16 R36, R36 ;  /* 0x0000002400247306 */ /* 0x000e220000200c00 */
[----:B--2---:R-:W-:-:S05]  /*17f0*/  HADD2.F32 R16, -RZ, R39.H0_H0 ;  /* 0x20000027ff107230 */ /* 0x004fca0000004100 */
[----:B------:R-:W-:Y:S01]  /*1800*/  FFMA.FTZ R16, R16, R17, R33 ;  /* 0x0000001110107223 */ /* 0x000fe20000010021 */
[----:B------:R-:W-:Y:S01]  /*1810*/  HADD2.F32 R33, -RZ, R0.H1_H1 ;  /* 0x30000000ff217230 */ /* 0x000fe20000004100 */
[----:B------:R-:W2:Y:S01]  /*1820*/  I2F.F16 R23, R23 ;  /* 0x0000001700177306 */ /* 0x000ea20000200c00 */
[----:B-1----:R-:W-:Y:S01]  /*1830*/  HADD2.F32 R38, -RZ, R38.H0_H0 ;  /* 0x20000026ff267230 */ /* 0x002fe20000004100 */
[----:B------:R-:W-:-:S04]  /*1840*/  FMUL.FTZ R16, R16, R19 ;  /* 0x0000001310107220 */ /* 0x000fc80000410000 */
[----:B------:R-:W-:Y:S01]  /*1850*/  FFMA.FTZ R21, R17, R38, R21 ;  /* 0x0000002611157223 */ /* 0x000fe20000010015 */
[----:B------:R-:W-:Y:S01]  /*1860*/  F2FP.PACK_AB R16, RZ, R16 ;  /* 0x00000010ff10723e */ /* 0x000fe200000000ff */
[----:B0-----:R-:W-:Y:S02]  /*1870*/  HADD2.F32 R36, -RZ, R36.H0_H0 ;  /* 0x20000024ff247230 */ /* 0x001fe40000004100 */
[----:B------:R-:W-:-:S03]  /*1880*/  FMUL.FTZ R18, R21, R18 ;  /* 0x0000001215127220 */ /* 0x000fc60000410000 */
[C---:B------:R-:W-:Y:S02]  /*1890*/  FFMA.FTZ R30, R17.reuse, R36, R30 ;  /* 0x00000024111e7223 */ /* 0x040fe4000001001e */
[----:B------:R-:W-:Y:S01]  /*18a0*/  F2FP.PACK_AB R18, RZ, R18 ;  /* 0x00000012ff12723e */ /* 0x000fe200000000ff */
[----:B--2---:R-:W-:Y:S02]  /*18b0*/  HADD2.F32 R20, -RZ, R23.H0_H0 ;  /* 0x20000017ff147230 */ /* 0x004fe40000004100 */
[----:B------:R-:W-:Y:S01]  /*18c0*/  HADD2.F32 R23, -RZ, R0.H0_H0 ;  /* 0x20000000ff177230 */ /* 0x000fe20000004100 */
[----:B------:R-:W-:Y:S02]  /*18d0*/  PRMT R16, R16, 0x5410, R18 ;  /* 0x0000541010107816 */ /* 0x000fe40000000012 */
[----:B------:R-:W-:Y:S02]  /*18e0*/  FFMA.FTZ R20, R17, R20, R41 ;  /* 0x0000001411147223 */ /* 0x000fe40000010029 */
[----:B------:R-:W-:-:S02]  /*18f0*/  FMUL.FTZ R23, R30, R23 ;  /* 0x000000171e177220 */ /* 0x000fc40000410000 */
[----:B------:R-:W-:Y:S01]  /*1900*/  FMUL.FTZ R20, R20, R33 ;  /* 0x0000002114147220 */ /* 0x000fe20000410000 */
[----:B------:R-:W-:Y:S02]  /*1910*/  HFMA2.MMA R5, R16, 1, 1, R5 ;  /* 0x3c003c0010057835 */ /* 0x000fe40000000005 */
[----:B------:R-:W-:Y:S02]  /*1920*/  F2FP.PACK_AB R23, RZ, R23 ;  /* 0x00000017ff17723e */ /* 0x000fe400000000ff */
[----:B------:R-:W-:-:S04]  /*1930*/  F2FP.PACK_AB R20, RZ, R20 ;  /* 0x00000014ff14723e */ /* 0x000fc800000000ff */
[----:B------:R-:W-:-:S05]  /*1940*/  PRMT R23, R23, 0x5410, R20 ;  /* 0x0000541017177816 */ /* 0x000fca0000000014 */
[----:B------:R-:W-:Y:S02]  /*1950*/  HADD2 R4, R23, R4 ;  /* 0x0000000417047230 */ /* 0x000fe40000000000 */
.L_x_4255:
[----:B0-----:R0:W5:Y:S01]  /*1960*/  LDG.E.128.CONSTANT R16, [R34.64] ;  /* 0x0000000622107981 */ /* 0x001162000c1e9d00 */
[----:B------:R-:W-:Y:S01]  /*1970*/  IMAD.WIDE R36, R29, 0x8, R26 ;  /* 0x000000081d247825 */ /* 0x000fe200078e021a */
[----:B------:R-:W-:Y:S05]  /*1980*/  @P1 BRA `(.L_x_4256) ;  /* 0x00000c3000001947 */ /* 0x000fea0003800000 */
[----:B------:R-:W2:Y:S01]  /*1990*/  LDG.E.128.CONSTANT R20, [R36.64] ;  /* 0x0000000624147981 */ /* 0x000ea2000c1e9d00 */
[----:B-----5:R-:W-:Y:S02]  /*19a0*/  LOP3.LUT R26, R16, 0xff, RZ, 0xc0, !PT ;  /* 0x000000ff101a7812 */ /* 0x020fe400078ec0ff */
[----:B------:R-:W-:Y:S02]  /*19b0*/  LOP3.LUT R33, R19, 0xff, RZ, 0xc0, !PT ;  /* 0x000000ff13217812 */ /* 0x000fe400078ec0ff */
[----:B------:R-:W-:Y:S02]  /*19c0*/  IADD3 R44, R26, -0x80, RZ ;  /* 0xffffff801a2c7810 */ /* 0x000fe40007ffe0ff */
[----:B------:R-:W-:Y:S02]  /*19d0*/  LOP3.LUT R26, R17, 0xff, RZ, 0xc0, !PT ;  /* 0x000000ff111a7812 */ /* 0x000fe400078ec0ff */
[----:B------:R-:W-:-:S02]  /*19e0*/  IADD3 R43, R33, -0x80, RZ ;  /* 0xffffff80212b7810 */ /* 0x000fc40007ffe0ff */
[----:B------:R-:W-:Y:S01]  /*19f0*/  IADD3 R40, R26, -0x80, RZ ;  /* 0xffffff801a287810 */ /* 0x000fe20007ffe0ff */
[----:B------:R-:W1:Y:S01]  /*1a00*/  I2F.F16 R44, R44 ;  /* 0x0000002c002c7306 */ /* 0x000e620000200c00 */
[----:B------:R-:W-:Y:S02]  /*1a10*/  LOP3.LUT R26, R18, 0xff, RZ, 0xc0, !PT ;  /* 0x000000ff121a7812 */ /* 0x000fe400078ec0ff */
[----:B------:R-:W-:Y:S02]  /*1a20*/  SHF.R.U32.HI R33, RZ, 0x8, R16 ;  /* 0x00000008ff217819 */ /* 0x000fe40000011610 */
[----:B------:R-:W-:Y:S02]  /*1a30*/  IADD3 R42, R26, -0x80, RZ ;  /* 0xffffff801a2a7810 */ /* 0x000fe40007ffe0ff */
[----:B------:R-:W3:Y:S01]  /*1a40*/  LDS.64 R26, [UR4+0x10] ;  /* 0x00001004ff1a7984 */ /* 0x000ee20008000a00 */
[----:B------:R-:W-:Y:S01]  /*1a50*/  LOP3.LUT R41, R33, 0xff, RZ, 0xc0, !PT ;  /* 0x000000ff21297812 */ /* 0x000fe200078ec0ff */
[----:B------:R-:W4:Y:S01]  /*1a60*/  I2F.F16 R40, R40 ;  /* 0x0000002800287306 */ /* 0x000f220000200c00 */
[----:B------:R-:W-:-:S02]  /*1a70*/  LEA.HI R28, R16, 0xffffff80, RZ, 0x8 ;  /* 0xffffff80101c7811 */ /* 0x000fc400078f40ff */
[----:B------:R-:W-:Y:S02]  /*1a80*/  SHF.R.U32.HI R45, RZ, 0x10, R16 ;  /* 0x00000010ff2d7819 */ /* 0x000fe40000011610 */
[----:B------:R-:W-:Y:S02]  /*1a90*/  IADD3 R16, R41, -0x80, RZ ;  /* 0xffffff8029107810 */ /* 0x000fe40007ffe0ff */
[----:B------:R-:W-:Y:S01]  /*1aa0*/  LOP3.LUT R45, R45, 0xff, RZ, 0xc0, !PT ;  /* 0x000000ff2d2d7812 */ /* 0x000fe200078ec0ff */
[----:B------:R-:W0:Y:S01]  /*1ab0*/  I2F.F16 R42, R42 ;  /* 0x0000002a002a7306 */ /* 0x000e220000200c00 */
[----:B-1----:R-:W-:Y:S01]  /*1ac0*/  HADD2.F32 R44, -RZ, R44.H0_H0 ;  /* 0x2000002cff2c7230 */ /* 0x002fe20000004100 */
[----:B------:R-:W-:Y:S02]  /*1ad0*/  SHF.R.U32.HI R46, RZ, 0x8, R17 ;  /* 0x00000008ff2e7819 */ /* 0x000fe40000011611 */
[----:B------:R-:W-:Y:S02]  /*1ae0*/  IADD3 R41, R45, -0x80, RZ ;  /* 0xffffff802d297810 */ /* 0x000fe40007ffe0ff */
[----:B------:R-:W-:-:S02]  /*1af0*/  LEA.HI R39, R18, 0xffffff80, RZ, 0x8 ;  /* 0xffffff8012277811 */ /* 0x000fc400078f40ff */
[----:B------:R-:W1:Y:S01]  /*1b00*/  I2F.F16 R43, R43 ;  /* 0x0000002b002b7306 */ /* 0x000e620000200c00 */
[----:B----4-:R-:W-:Y:S01]  /*1b10*/  HADD2.F32 R40, -RZ, R40.H0_H0 ;  /* 0x20000028ff287230 */ /* 0x010fe20000004100 */
[----:B------:R-:W-:Y:S02]  /*1b20*/  LOP3.LUT R46, R46, 0xff, RZ, 0xc0, !PT ;  /* 0x000000ff2e2e7812 */ /* 0x000fe400078ec0ff */
[----:B------:R-:W-:Y:S02]  /*1b30*/  LEA.HI R38, R17, 0xffffff80, RZ, 0x8 ;  /* 0xffffff8011267811 */ /* 0x000fe400078f40ff */
[----:B------:R-:W-:Y:S02]  /*1b40*/  IADD3 R46, R46, -0x80, RZ ;  /* 0xffffff802e2e7810 */ /* 0x000fe40007ffe0ff */
[----:B------:R-:W4:Y:S01]  /*1b50*/  I2F.F16 R16, R16 ;  /* 0x0000001000107306 */ /* 0x000f220000200c00 */
[----:B0-----:R-:W-:Y:S01]  /*1b60*/  HADD2.F32 R42, -RZ, R42.H0_H0 ;  /* 0x2000002aff2a7230 */ /* 0x001fe20000004100 */
[----:B------:R-:W-:-:S02]  /*1b70*/  SHF.R.U32.HI R17, RZ, 0x10, R17 ;  /* 0x00000010ff117819 */ /* 0x000fc40000011611 */
[----:B------:R-:W-:Y:S02]  /*1b80*/  LEA.HI R30, R19, 0xffffff80, RZ, 0x8 ;  /* 0xffffff80131e7811 */ /* 0x000fe400078f40ff */
[----:B------:R-:W-:Y:S01]  /*1b90*/  LOP3.LUT R17, R17, 0xff, RZ, 0xc0, !PT ;  /* 0x000000ff11117812 */ /* 0x000fe200078ec0ff */
[----:B-1----:R-:W-:Y:S01]  /*1ba0*/  HADD2.F32 R50, -RZ, R43.H0_H0 ;  /* 0x2000002bff327230 */ /* 0x002fe20000004100 */
[----:B------:R-:W-:Y:S01]  /*1bb0*/  SHF.R.U32.HI R43, RZ, 0x8, R18 ;  /* 0x00000008ff2b7819 */ /* 0x000fe20000011612 */
[----:B------:R-:W-:Y:S01]  /*1bc0*/  I2F.F16 R46, R46 ;  /* 0x0000002e002e7306 */ /* 0x000fe20000200c00 */
[----:B------:R-:W-:Y:S02]  /*1bd0*/  IADD3 R17, R17, -0x80, RZ ;  /* 0xffffff8011117810 */ /* 0x000fe40007ffe0ff */
[----:B------:R-:W-:Y:S01]  /*1be0*/  LOP3.LUT R43, R43, 0xff, RZ, 0xc0, !PT ;  /* 0x000000ff2b2b7812 */ /* 0x000fe200078ec0ff */
[----:B---3--:R-:W-:-:S04]  /*1bf0*/  HADD2.F32 R45, -RZ, R26.H0_H0 ;  /* 0x2000001aff2d7230 */ /* 0x008fc80000004100 */
[----:B------:R-:W0:Y:S01]  /*1c00*/  I2F.F16 R17, R17 ;  /* 0x0000001100117306 */ /* 0x000e220000200c00 */
[----:B------:R-:W-:Y:S02]  /*1c10*/  FFMA.FTZ R48, R44, R45, RZ ;  /* 0x0000002d2c307223 */ /* 0x000fe400000100ff */
[C---:B------:R-:W-:Y:S02]  /*1c20*/  FFMA.FTZ R44, R45.reuse, R40, RZ ;  /* 0x000000282d2c7223 */ /* 0x040fe400000100ff */
[C---:B------:R-:W-:Y:S02]  /*1c30*/  FFMA.FTZ R42, R45.reuse, R42, RZ ;  /* 0x0000002a2d2a7223 */ /* 0x040fe400000100ff */
[----:B------:R-:W-:Y:S01]  /*1c40*/  FFMA.FTZ R40, R45, R50, RZ ;  /* 0x000000322d287223 */ /* 0x000fe200000100ff */
[----:B------:R-:W-:Y:S01]  /*1c50*/  HADD2.F32 R45, -RZ, R26.H1_H1 ;  /* 0x3000001aff2d7230 */ /* 0x000fe20000004100 */
[----:B------:R-:W1:Y:S01]  /*1c60*/  I2F.F16 R41, R41 ;  /* 0x0000002900297306 */ /* 0x000e620000200c00 */
[----:B----4-:R-:W-:Y:S01]  /*1c70*/  HADD2.F32 R26, -RZ, R16.H0_H0 ;  /* 0x20000010ff1a7230 */ /* 0x010fe20000004100 */
[----:B------:R-:W-:-:S02]  /*1c80*/  SHF.R.U32.HI R16, RZ, 0x10, R18 ;  /* 0x00000010ff107819 */ /* 0x000fc40000011612 */
[----:B------:R-:W-:Y:S02]  /*1c90*/  IADD3 R18, R43, -0x80, RZ ;  /* 0xffffff802b127810 */ /* 0x000fe40007ffe0ff */
[----:B------:R-:W-:Y:S01]  /*1ca0*/  FFMA.FTZ R43, R26, R45, R48 ;  /* 0x0000002d1a2b7223 */ /* 0x000fe20000010030 */
[----:B------:R-:W-:Y:S01]  /*1cb0*/  SHF.R.U32.HI R26, RZ, 0x8, R19 ;  /* 0x00000008ff1a7819 */ /* 0x000fe20000011613 */
[----:B0-----:R-:W-:Y:S01]  /*1cc0*/  HADD2.F32 R17, -RZ, R17.H0_H0 ;  /* 0x20000011ff117230 */ /* 0x001fe20000004100 */
[----:B------:R-:W-:Y:S01]  /*1cd0*/  LOP3.LUT R16, R16, 0xff, RZ, 0xc0, !PT ;  /* 0x000000ff10107812 */ /* 0x000fe200078ec0ff */
[----:B------:R-:W0:Y:S01]  /*1ce0*/  I2F.F16 R18, R18 ;  /* 0x0000001200127306 */ /* 0x000e220000200c00 */
[----:B------:R-:W-:Y:S02]  /*1cf0*/  LOP3.LUT R26, R26, 0xff, RZ, 0xc0, !PT ;  /* 0x000000ff1a1a7812 */ /* 0x000fe400078ec0ff */
[----:B------:R-:W-:Y:S01]  /*1d00*/  IADD3 R16, R16, -0x80, RZ ;  /* 0xffffff8010107810 */ /* 0x000fe20007ffe0ff */
[----:B-1----:R-:W-:-:S04]  /*1d10*/  HADD2.F32 R41, -RZ, R41.H0_H0 ;  /* 0x20000029ff297230 */ /* 0x002fc80000004100 */
[----:B------:R-:W-:Y:S08]  /*1d20*/  I2F.F16 R38, R38 ;  /* 0x0000002600267306 */ /* 0x000ff00000200c00 */
[----:B------:R-:W-:Y:S01]  /*1d30*/  I2F.F16 R16, R16 ;  /* 0x0000001000107306 */ /* 0x000fe20000200c00 */
[----:B0-----:R-:W-:-:S05]  /*1d40*/  HADD2.F32 R48, -RZ, R18.H0_H0 ;  /* 0x20000012ff307230 */ /* 0x001fca0000004100 */
[----:B------:R-:W-:Y:S02]  /*1d50*/  FFMA.FTZ R42, R45, R48, R42 ;  /* 0x000000302d2a7223 */ /* 0x000fe4000001002a */
[----:B------:R-:W-:Y:S08]  /*1d60*/  I2F.F16 R39, R39 ;  /* 0x0000002700277306 */ /* 0x000ff00000200c00 */
[----:B------:R-:W0:Y:S08]  /*1d70*/  I2F.F16 R28, R28 ;  /* 0x0000001c001c7306 */ /* 0x000e300000200c00 */
[----:B------:R-:W-:Y:S01]  /*1d80*/  I2F.F16 R30, R30 ;  /* 0x0000001e001e7306 */ /* 0x000fe20000200c00 */
[----:B0-----:R-:W-:Y:S01]  /*1d90*/  HADD2.F32 R28, -RZ, R28.H0_H0 ;  /* 0x2000001cff1c7230 */ /* 0x001fe20000004100 */
[----:B--2---:R-:W-:-:S02]  /*1da0*/  LEA.HI R47, R22, 0xffffff80, RZ, 0x8 ;  /* 0xffffff80162f7811 */ /* 0x004fc400078f40ff */
[----:B------:R-:W-:-:S04]  /*1db0*/  LEA.HI R35, R20, 0xffffff80, RZ, 0x8 ;  /* 0xffffff8014237811 */ /* 0x000fc800078f40ff */
[----:B------:R0:W-:Y:S01]  /*1dc0*/  I2F.F16 R33, R47 ;  /* 0x0000002f00217306 */ /* 0x0001e20000200c00 */
[----:B------:R-:W-:Y:S02]  /*1dd0*/  LEA.HI R34, R21, 0xffffff80, RZ, 0x8 ;  /* 0xffffff8015227811 */ /* 0x000fe400078f40ff */
[----:B------:R-:W-:-:S04]  /*1de0*/  SHF.R.U32.HI R48, RZ, 0x10, R21 ;  /* 0x00000010ff307819 */ /* 0x000fc80000011615 */
[----:B------:R-:W-:Y:S01]  /*1df0*/  LOP3.LUT R48, R48, 0xff, RZ, 0xc0, !PT ;  /* 0x000000ff30307812 */ /* 0x000fe200078ec0ff */
[----:B------:R-:W-:Y:S01]  /*1e00*/  I2F.F16 R35, R35 ;  /* 0x0000002300237306 */ /* 0x000fe20000200c00 */
[----:B0-----:R-:W-:Y:S02]  /*1e10*/  SHF.R.U32.HI R47, RZ, 0x10, R19 ;  /* 0x00000010ff2f7819 */ /* 0x001fe40000011613 */
[----:B------:R-:W-:Y:S01]  /*1e20*/  IADD3 R19, R26, -0x80, RZ ;  /* 0xffffff801a137810 */ /* 0x000fe20007ffe0ff */
[----:B------:R-:W-:Y:S01]  /*1e30*/  HADD2.F32 R26, -RZ, R46.H0_H0 ;  /* 0x2000002eff1a7230 */ /* 0x000fe20000004100 */
[----:B------:R-:W-:Y:S02]  /*1e40*/  LOP3.LUT R47, R47, 0xff, RZ, 0xc0, !PT ;  /* 0x000000ff2f2f7812 */ /* 0x000fe400078ec0ff */
[----:B------:R-:W-:Y:S01]  /*1e50*/  LOP3.LUT R46, R20, 0xff, RZ, 0xc0, !PT ;  /* 0x000000ff142e7812 */ /* 0x000fe200078ec0ff */
[----:B------:R-:W0:Y:S01]  /*1e60*/  I2F.F16 R34, R34 ;  /* 0x0000002200227306 */ /* 0x000e220000200c00 */
[----:B------:R-:W-:Y:S01]  /*1e70*/  IADD3 R47, R47, -0x80, RZ ;  /* 0xffffff802f2f7810 */ /* 0x000fe20007ffe0ff */
[----:B------:R-:W-:Y:S01]  /*1e80*/  FFMA.FTZ R26, R45, R26, R44 ;  /* 0x0000001a2d1a7223 */ /* 0x000fe2000001002c */
[----:B------:R-:W-:-:S05]  /*1e90*/  IADD3 R18, R46, -0x80, RZ ;  /* 0xffffff802e127810 */ /* 0x000fca0007ffe0ff */
[----:B------:R-:W1:Y:S08]  /*1ea0*/  I2F.F16 R19, R19 ;  /* 0x0000001300137306 */ /* 0x000e700000200c00 */
[----:B------:R2:W3:Y:S01]  /*1eb0*/  I2F.F16 R44, R47 ;  /* 0x0000002f002c7306 */ /* 0x0004e20000200c00 */
[----:B0-----:R-:W-:Y:S02]  /*1ec0*/  HADD2.F32 R34, -RZ, R34.H0_H0 ;  /* 0x20000022ff227230 */ /* 0x001fe40000004100 */
[----:B-1----:R-:W-:Y:S01]  /*1ed0*/  HADD2.F32 R46, -RZ, R19.H0_H0 ;  /* 0x20000013ff2e7230 */ /* 0x002fe20000004100 */
[----:B------:R-:W-:Y:S01]  /*1ee0*/  LOP3.LUT R19, R21, 0xff, RZ, 0xc0, !PT ;  /* 0x000000ff15137812 */ /* 0x000fe200078ec0ff */
[----:B--2---:R-:W-:Y:S01]  /*1ef0*/  HADD2.F32 R47, -RZ, R16.H0_H0 ;  /* 0x20000010ff2f7230 */ /* 0x004fe20000004100 */
[----:B------:R-:W-:-:S02]  /*1f00*/  SHF.R.U32.HI R16, RZ, 0x8, R20 ;  /* 0x00000008ff107819 */ /* 0x000fc40000011614 */
[----:B------:R-:W0:Y:S01]  /*1f10*/  I2F.F16 R18, R18 ;  /* 0x0000001200127306 */ /* 0x000e220000200c00 */
[----:B------:R-:W-:Y:S01]  /*1f20*/  FFMA.FTZ R45, R45, R46, R40 ;  /* 0x0000002e2d2d7223 */ /* 0x000fe20000010028 */
[--C-:B------:R-:W-:Y:S01]  /*1f30*/  HADD2.F32 R46, -RZ, R27.reuse.H0_H0 ;  /* 0x2000001bff2e7230 */ /* 0x100fe20000004100 */
[----:B------:R-:W-:Y:S01]  /*1f40*/  LOP3.LUT R16, R16, 0xff, RZ, 0xc0, !PT ;  /* 0x000000ff10107812 */ /* 0x000fe200078ec0ff */
[----:B---3--:R-:W-:Y:S01]  /*1f50*/  HADD2.F32 R44, -RZ, R44.H0_H0 ;  /* 0x2000002cff2c7230 */ /* 0x008fe20000004100 */
[----:B------:R-:W-:Y:S01]  /*1f60*/  IADD3 R19, R19, -0x80, RZ ;  /* 0xffffff8013137810 */ /* 0x000fe20007ffe0ff */
[----:B------:R-:W-:Y:S01]  /*1f70*/  HADD2.F32 R27, -RZ, R27.H1_H1 ;  /* 0x3000001bff1b7230 */ /* 0x000fe20000004100 */
[----:B------:R-:W-:Y:S01]  /*1f80*/  FFMA.FTZ R26, R46, R17, R26 ;  /* 0x000000112e1a7223 */ /* 0x000fe2000001001a */
[----:B------:R-:W-:Y:S01]  /*1f90*/  LOP3.LUT R17, R23, 0xff, RZ, 0xc0, !PT ;  /* 0x000000ff17117812 */ /* 0x000fe200078ec0ff */
[----:B------:R-:W-:Y:S01]  /*1fa0*/  FFMA.FTZ R43, R41, R46, R43 ;  /* 0x0000002e292b7223 */ /* 0x000fe2000001002b */
[----:B------:R-:W-:Y:S01]  /*1fb0*/  LOP3.LUT R40, R22, 0xff, RZ, 0xc0, !PT ;  /* 0x000000ff16287812 */ /* 0x000fe200078ec0ff */
[C---:B------:R-:W-:Y:S01]  /*1fc0*/  FFMA.FTZ R42, R46.reuse, R47, R42 ;  /* 0x0000002f2e2a7223 */ /* 0x040fe2000001002a */
[----:B------:R-:W-:Y:S01]  /*1fd0*/  IADD3 R41, R17, -0x80, RZ ;  /* 0xffffff8011297810 */ /* 0x000fe20007ffe0ff */
[----:B------:R-:W1:Y:S01]  /*1fe0*/  I2F.F16 R19, R19 ;  /* 0x0000001300137306 */ /* 0x000e620000200c00 */
[----:B------:R-:W-:Y:S01]  /*1ff0*/  SHF.R.U32.HI R17, RZ, 0x10, R20 ;  /* 0x00000010ff117819 */ /* 0x000fe20000011614 */
[----:B------:R-:W-:Y:S01]  /*2000*/  FFMA.FTZ R20, R46, R44, R45 ;  /* 0x0000002c2e147223 */ /* 0x000fe2000001002d */
[----:B------:R-:W-:Y:S01]  /*2010*/  IADD3 R47, R16, -0x80, RZ ;  /* 0xffffff80102f7810 */ /* 0x000fe20007ffe0ff */
[----:B------:R-:W-:Y:S01]  /*2020*/  FFMA.FTZ R43, R28, R27, R43 ;  /* 0x0000001b1c2b7223 */ /* 0x000fe2000001002b */
[----:B------:R-:W-:-:S02]  /*2030*/  LOP3.LUT R44, R17, 0xff, RZ, 0xc0, !PT ;  /* 0x000000ff112c7812 */ /* 0x000fc400078ec0ff */
[----:B------:R-:W2:Y:S01]  /*2040*/  LDS.64 R16, [UR4+0x18] ;  /* 0x00001804ff107984 */ /* 0x000ea20008000a00 */
[----:B------:R-:W-:Y:S01]  /*2050*/  SHF.R.U32.HI R46, RZ, 0x8, R21 ;  /* 0x00000008ff2e7819 */ /* 0x000fe20000011615 */
[----:B------:R3:W-:Y:S01]  /*2060*/  I2F.F16 R45, R47 ;  /* 0x0000002f002d7306 */ /* 0x0007e20000200c00 */
[----:B------:R-:W-:Y:S02]  /*2070*/  IADD3 R40, R40, -0x80, RZ ;  /* 0xffffff8028287810 */ /* 0x000fe40007ffe0ff */
[----:B------:R-:W-:Y:S02]  /*2080*/  LOP3.LUT R46, R46, 0xff, RZ, 0xc0, !PT ;  /* 0x000000ff2e2e7812 */ /* 0x000fe400078ec0ff */
[----:B------:R-:W-:Y:S02]  /*2090*/  IADD3 R44, R44, -0x80, RZ ;  /* 0xffffff802c2c7810 */ /* 0x000fe40007ffe0ff */
[----:B------:R-:W-:Y:S01]  /*20a0*/  IADD3 R21, R46, -0x80, RZ ;  /* 0xffffff802e157810 */ /* 0x000fe20007ffe0ff */
[----:B------:R-:W4:Y:S01]  /*20b0*/  I2F.F16 R40, R40 ;  /* 0x0000002800287306 */ /* 0x000f220000200c00 */
[--C-:B------:R-:W-:Y:S01]  /*20c0*/  SHF.R.U32.HI R46, RZ, 0x8, R22.reuse ;  /* 0x00000008ff2e7819 */ /* 0x100fe20000011616 */
[----:B---3--:R-:W-:Y:S01]  /*20d0*/  HADD2.F32 R47, -RZ, R38.H0_H0 ;  /* 0x20000026ff2f7230 */ /* 0x008fe20000004100 */
[----:B------:R-:W-:-:S02]  /*20e0*/  SHF.R.U32.HI R38, RZ, 0x10, R22 ;  /* 0x00000010ff267819 */ /* 0x000fc40000011616 */
[----:B------:R-:W-:Y:S02]  /*20f0*/  LOP3.LUT R46, R46, 0xff, RZ, 0xc0, !PT ;  /* 0x000000ff2e2e7812 */ /* 0x000fe400078ec0ff */
[C---:B------:R-:W-:Y:S01]  /*2100*/  FFMA.FTZ R26, R27.reuse, R47, R26 ;  /* 0x0000002f1b1a7223 */ /* 0x040fe2000001001a */
[----:B------:R-:W-:Y:S01]  /*2110*/  LOP3.LUT R38, R38, 0xff, RZ, 0xc0, !PT ;  /* 0x000000ff26267812 */ /* 0x000fe200078ec0ff */
[----:B------:R-:W-:Y:S01]  /*2120*/  HADD2.F32 R47, -RZ, R30.H0_H0 ;  /* 0x2000001eff2f7230 */ /* 0x000fe20000004100 */
[----:B------:R-:W-:Y:S01]  /*2130*/  IADD3 R22, R46, -0x80, RZ ;  /* 0xffffff802e167810 */ /* 0x000fe20007ffe0ff */
[----:B------:R-:W-:Y:S01]  /*2140*/  HADD2.F32 R46, -RZ, R39.H0_H0 ;  /* 0x20000027ff2e7230 */ /* 0x000fe20000004100 */
[--C-:B------:R-:W-:Y:S01]  /*2150*/  SHF.R.U32.HI R39, RZ, 0x8, R23.reuse ;  /* 0x00000008ff277819 */ /* 0x100fe20000011617 */
[----:B------:R-:W3:Y:S01]  /*2160*/  I2F.F16 R41, R41 ;  /* 0x0000002900297306 */ /* 0x000ee20000200c00 */
[----:B------:R-:W-:Y:S01]  /*2170*/  IADD3 R30, R38, -0x80, RZ ;  /* 0xffffff80261e7810 */ /* 0x000fe20007ffe0ff */
[----:B------:R-:W-:Y:S01]  /*2180*/  FFMA.FTZ R20, R27, R47, R20 ;  /* 0x0000002f1b147223 */ /* 0x000fe20000010014 */
[----:B------:R-:W-:Y:S01]  /*2190*/  LOP3.LUT R39, R39, 0xff, RZ, 0xc0, !PT ;  /* 0x000000ff27277812 */ /* 0x000fe200078ec0ff */
[----:B------:R-:W-:Y:S01]  /*21a0*/  FFMA.FTZ R42, R27, R46, R42 ;  /* 0x0000002e1b2a7223 */ /* 0x000fe2000001002a */
[----:B------:R-:W-:Y:S01]  /*21b0*/  SHF.R.U32.HI R38, RZ, 0x10, R23 ;  /* 0x00000010ff267819 */ /* 0x000fe20000011617 */
[----:B0-----:R-:W-:Y:S01]  /*21c0*/  HADD2.F32 R46, -RZ, R18.H0_H0 ;  /* 0x20000012ff2e7230 */ /* 0x001fe20000004100 */
[----:B------:R-:W-:Y:S01]  /*21d0*/  IADD3 R28, R48, -0x80, RZ ;  /* 0xffffff80301c7810 */ /* 0x000fe20007ffe0ff */
[----:B------:R-:W0:Y:S01]  /*21e0*/  I2F.F16 R21, R21 ;  /* 0x0000001500157306 */ /* 0x000e220000200c00 */
[----:B------:R-:W-:Y:S01]  /*21f0*/  IADD3 R39, R39, -0x80, RZ ;  /* 0xffffff8027277810 */ /* 0x000fe20007ffe0ff */
[----:B-1----:R-:W-:Y:S01]  /*2200*/  HADD2.F32 R47, -RZ, R19.H0_H0 ;  /* 0x20000013ff2f7230 */ /* 0x002fe20000004100 */
[----:B------:R-:W-:Y:S01]  /*2210*/  LOP3.LUT R38, R38, 0xff, RZ, 0xc0, !PT ;  /* 0x000000ff26267812 */ /* 0x000fe200078ec0ff */
[----:B----4-:R-:W-:Y:S01]  /*2220*/  HADD2.F32 R40, -RZ, R40.H0_H0 ;  /* 0x20000028ff287230 */ /* 0x010fe20000004100 */
[----:B------:R-:W-:Y:S01]  /*2230*/  LEA.HI R23, R23, 0xffffff80, RZ, 0x8 ;  /* 0xffffff8017177811 */ /* 0x000fe200078f40ff */
[----:B------:R-:W-:-:S02]  /*2240*/  HADD2.F32 R45, -RZ, R45.H0_H0 ;  /* 0x2000002dff2d7230 */ /* 0x000fc40000004100 */
[----:B------:R-:W1:Y:S01]  /*2250*/  I2F.F16 R22, R22 ;  /* 0x0000001600167306 */ /* 0x000e620000200c00 */
[--C-:B--2---:R-:W-:Y:S02]  /*2260*/  HADD2.F32 R27, -RZ, R16.reuse.H0_H0 ;  /* 0x20000010ff1b7230 */ /* 0x104fe40000004100 */
[----:B---3--:R-:W-:Y:S02]  /*2270*/  HADD2.F32 R48, -RZ, R41.H0_H0 ;  /* 0x20000029ff307230 */ /* 0x008fe40000004100 */
[----:B------:R-:W-:Y:S01]  /*2280*/  HADD2.F32 R16, -RZ, R16.H1_H1 ;  /* 0x30000010ff107230 */ /* 0x000fe20000004100 */
[----:B------:R-:W-:Y:S01]  /*2290*/  FFMA.FTZ R43, R46, R27, R43 ;  /* 0x0000001b2e2b7223 */ /* 0x000fe2000001002b */
[----:B------:R-:W-:Y:S01]  /*22a0*/  IADD3 R46, R38, -0x80, RZ ;  /* 0xffffff80262e7810 */ /* 0x000fe20007ffe0ff */
[----:B------:R2:W3:Y:S01]  /*22b0*/  I2F.F16 R18, R39 ;  /* 0x0000002700127306 */ /* 0x0004e20000200c00 */
[----:B0-----:R-:W-:Y:S01]  /*22c0*/  HADD2.F32 R21, -RZ, R21.H0_H0 ;  /* 0x20000015ff157230 */ /* 0x001fe20000004100 */
[C---:B------:R-:W-:Y:S01]  /*22d0*/  FFMA.FTZ R41, R27.reuse, R40, R42 ;  /* 0x000000281b297223 */ /* 0x040fe2000001002a */
[--C-:B------:R-:W-:Y:S01]  /*22e0*/  HADD2.F32 R38, -RZ, R17.reuse.H0_H0 ;  /* 0x20000011ff267230 */ /* 0x100fe20000004100 */
[----:B------:R-:W-:Y:S01]  /*22f0*/  FFMA.FTZ R20, R27, R48, R20 ;  /* 0x000000301b147223 */ /* 0x000fe20000010014 */
[----:B------:R-:W-:Y:S01]  /*2300*/  HADD2.F32 R17, -RZ, R17.H1_H1 ;  /* 0x30000011ff117230 */ /* 0x000fe20000004100 */
[----:B------:R-:W-:-:S02]  /*2310*/  FFMA.FTZ R43, R45, R16, R43 ;  /* 0x000000102d2b7223 */ /* 0x000fc4000001002b */
[----:B------:R-:W0:Y:S01]  /*2320*/  I2F.F16 R44, R44 ;  /* 0x0000002c002c7306 */ /* 0x000e220000200c00 */
[----:B--2---:R-:W-:Y:S01]  /*2330*/  FFMA.FTZ R39, R27, R47, R26 ;  /* 0x0000002f1b277223 */ /* 0x004fe2000001001a */
[----:B-1----:R-:W-:Y:S02]  /*2340*/  HADD2.F32 R22, -RZ, R22.H0_H0 ;  /* 0x20000016ff167230 */ /* 0x002fe40000004100 */
[----:B------:R-:W-:Y:S01]  /*2350*/  HADD2.F32 R26, -RZ, R0.H1_H1 ;  /* 0x30000000ff1a7230 */ /* 0x000fe20000004100 */
[C---:B------:R-:W-:Y:S02]  /*2360*/  FFMA.FTZ R21, R16.reuse, R21, R39 ;  /* 0x0000001510157223 */ /* 0x040fe40000010027 */
[----:B------:R-:W-:Y:S01]  /*2370*/  FFMA.FTZ R41, R16, R22, R41 ;  /* 0x0000001610297223 */ /* 0x000fe20000010029 */
[----:B------:R-:W1:Y:S01]  /*2380*/  I2F.F16 R28, R28 ;  /* 0x0000001c001c7306 */ /* 0x000e620000200c00 */
[----:B---3--:R-:W-:Y:S02]  /*2390*/  HADD2.F32 R27, -RZ, R18.H0_H0 ;  /* 0x20000012ff1b7230 */ /* 0x008fe40000004100 */
[----:B------:R-:W-:-:S02]  /*23a0*/  HADD2.F32 R18, -RZ, R33.H0_H0 ;  /* 0x20000021ff127230 */ /* 0x000fc40000004100 */
[----:B------:R-:W-:Y:S01]  /*23b0*/  HADD2.F32 R22, -RZ, R2.H1_H1 ;  /* 0x30000002ff167230 */ /* 0x000fe20000004100 */
[----:B------:R-:W-:Y:S01]  /*23c0*/  FFMA.FTZ R27, R16, R27, R20 ;  /* 0x0000001b101b7223 */ /* 0x000fe20000010014 */
[----:B------:R-:W-:Y:S01]  /*23d0*/  HADD2.F32 R16, -RZ, R35.H0_H0 ;  /* 0x20000023ff107230 */ /* 0x000fe20000004100 */
[----:B------:R-:W2:Y:S01]  /*23e0*/  I2F.F16 R30, R30 ;  /* 0x0000001e001e7306 */ /* 0x000ea20000200c00 */
[----:B0-----:R-:W-:-:S05]  /*23f0*/  HADD2.F32 R44, -RZ, R44.H0_H0 ;  /* 0x2000002cff2c7230 */ /* 0x001fca0000004100 */
[----:B------:R-:W-:Y:S02]  /*2400*/  FFMA.FTZ R43, R44, R38, R43 ;  /* 0x000000262c2b7223 */ /* 0x000fe4000001002b */
[----:B------:R-:W0:Y:S01]  /*2410*/  I2F.F16 R19, R46 ;  /* 0x0000002e00137306 */ /* 0x000e220000200c00 */
[----:B-1----:R-:W-:Y:S01]  /*2420*/  HADD2.F32 R28, -RZ, R28.H0_H0 ;  /* 0x2000001cff1c7230 */ /* 0x002fe20000004100 */
[----:B------:R-:W-:-:S04]  /*2430*/  FFMA.FTZ R16, R16, R17, R43 ;  /* 0x0000001110107223 */ /* 0x000fc8000001002b */
[----:B------:R-:W-:Y:S02]  /*2440*/  FFMA.FTZ R21, R38, R28, R21 ;  /* 0x0000001c26157223 */ /* 0x000fe40000010015 */
[----:B------:R-:W1:Y:S01]  /*2450*/  I2F.F16 R23, R23 ;  /* 0x0000001700177306 */ /* 0x000e620000200c00 */
[----:B--2---:R-:W-:Y:S01]  /*2460*/  HADD2.F32 R30, -RZ, R30.H0_H0 ;  /* 0x2000001eff1e7230 */ /* 0x004fe20000004100 */
[----:B------:R-:W-:-:S04]  /*2470*/  FFMA.FTZ R21, R17, R34, R21 ;  /* 0x0000002211157223 */ /* 0x000fc80000010015 */
[----:B------:R-:W-:Y:S01]  /*2480*/  FFMA.FTZ R30, R38, R30, R41 ;  /* 0x0000001e261e7223 */ /* 0x000fe20000010029 */
[----:B0-----:R-:W-:Y:S01]  /*2490*/  HADD2.F32 R19, -RZ, R19.H0_H0 ;  /* 0x20000013ff137230 */ /* 0x001fe20000004100 */
[----:B------:R-:W-:Y:S02]  /*24a0*/  FMUL.FTZ R21, R22, R21 ;  /* 0x0000001516157220 */ /* 0x000fe40000410000 */
[----:B------:R-:W-:Y:S02]  /*24b0*/  FFMA.FTZ R18, R17, R18, R30 ;  /* 0x0000001211127223 */ /* 0x000fe4000001001e */
[----:B------:R-:W-:Y:S01]  /*24c0*/  FFMA.FTZ R19, R38, R19, R27 ;  /* 0x0000001326137223 */ /* 0x000fe2000001001b */
[----:B------:R-:W-:Y:S01]  /*24d0*/  HADD2.F32 R27, -RZ, R0.H0_H0 ;  /* 0x20000000ff1b7230 */ /* 0x000fe20000004100 */
[----:B------:R-:W-:Y:S01]  /*24e0*/  F2FP.PACK_AB R21, RZ, R21 ;  /* 0x00000015ff15723e */ /* 0x000fe200000000ff */
[----:B-1----:R-:W-:Y:S02]  /*24f0*/  HADD2.F32 R20, -RZ, R23.H0_H0 ;  /* 0x20000017ff147230 */ /* 0x002fe40000004100 */
[----:B------:R-:W-:Y:S01]  /*2500*/  HADD2.F32 R23, -RZ, R2.H0_H0 ;  /* 0x20000002ff177230 */ /* 0x000fe20000004100 */
[----:B------:R-:W-:-:S02]  /*2510*/  FMUL.FTZ R18, R27, R18 ;  /* 0x000000121b127220 */ /* 0x000fc40000410000 */
[----:B------:R-:W-:Y:S02]  /*2520*/  FFMA.FTZ R19, R17, R20, R19 ;  /* 0x0000001411137223 */ /* 0x000fe40000010013 */
        /* <DEDUP_REMOVED lines=8> */
[----:B------:R-:W-:-:S03]  /*25b0*/  HADD2 R4, R18, R4 ;  /* 0x0000000412047230 */ /* 0x000fc60000000000 */
.L_x_4256:
[----:B------:R-:W-:Y:S01]  /*25c0*/  IMAD.WIDE R36, R29, 0x8, R36 ;  /* 0x000000081d247825 */ /* 0x000fe200078e0224 */
[----:B------:R-:W-:Y:S06]  /*25d0*/  @P1 BRA `(.L_x_4257) ;  /* 0x00000c3000001947 */ /* 0x000fec0003800000 */
[----:B-----5:R-:W2:Y:S01]  /*25e0*/  LDG.E.128.CONSTANT R16, [R36.64] ;  /* 0x0000000624107981 */ /* 0x020ea2000c1e9d00 */
[----:B------:R-:W-:Y:S02]  /*25f0*/  LOP3.LUT R20, R12, 0xff, RZ, 0xc0, !PT ;  /* 0x000000ff0c147812 */ /* 0x000fe400078ec0ff */
[----:B------:R-:W-:Y:S02]  /*2600*/  LOP3.LUT R21, R13, 0xff, RZ, 0xc0, !PT ;  /* 0x000000ff0d157812 */ /* 0x000fe400078ec0ff */
[----:B------:R-:W-:Y:S02]  /*2610*/  IADD3 R20, R20, -0x80, RZ ;  /* 0xffffff8014147810 */ /* 0x000fe40007ffe0ff */
[----:B------:R-:W-:Y:S02]  /*2620*/  IADD3 R21, R21, -0x80, RZ ;  /* 0xffffff8015157810 */ /* 0x000fe40007ffe0ff */
[----:B0-----:R0:W1:Y:S01]  /*2630*/  I2F.F16 R35, R20 ;  /* 0x0000001400237306 */ /* 0x0010620000200c00 */
[----:B------:R-:W-:-:S02]  /*2640*/  LOP3.LUT R23, R14, 0xff, RZ, 0xc0, !PT ;  /* 0x000000ff0e177812 */ /* 0x000fc400078ec0ff */
[----:B------:R-:W-:Y:S02]  /*2650*/  LEA.HI R30, R13, 0xffffff80, RZ, 0x8 ;  /* 0xffffff800d1e7811 */ /* 0x000fe400078f40ff */
[----:B------:R-:W-:Y:S02]  /*2660*/  IADD3 R43, R23, -0x80, RZ ;  /* 0xffffff80172b7810 */ /* 0x000fe40007ffe0ff */
[----:B------:R-:W-:Y:S01]  /*2670*/  LOP3.LUT R23, R15, 0xff, RZ, 0xc0, !PT ;  /* 0x000000ff0f177812 */ /* 0x000fe200078ec0ff */
[----:B------:R3:W4:Y:S01]  /*2680*/  I2F.F16 R42, R21 ;  /* 0x00000015002a7306 */ /* 0x0007220000200c00 */
[----:B0-----:R-:W-:Y:S02]  /*2690*/  SHF.R.U32.HI R20, RZ, 0x8, R12 ;  /* 0x00000008ff147819 */ /* 0x001fe4000001160c */
[----:B------:R-:W-:Y:S02]  /*26a0*/  IADD3 R44, R23, -0x80, RZ ;  /* 0xffffff80172c7810 */ /* 0x000fe40007ffe0ff */
[----:B------:R-:W-:-:S02]  /*26b0*/  LOP3.LUT R20, R20, 0xff, RZ, 0xc0, !PT ;  /* 0x000000ff14147812 */ /* 0x000fc400078ec0ff */
[----:B------:R-:W-:Y:S01]  /*26c0*/  LEA.HI R28, R12, 0xffffff80, RZ, 0x8 ;  /* 0xffffff800c1c7811 */ /* 0x000fe200078f40ff */
[----:B------:R-:W0:Y:S01]  /*26d0*/  I2F.F16 R43, R43 ;  /* 0x0000002b002b7306 */ /* 0x000e220000200c00 */
[----:B------:R-:W-:Y:S01]  /*26e0*/  IADD3 R39, R20, -0x80, RZ ;  /* 0xffffff8014277810 */ /* 0x000fe20007ffe0ff */
[----:B-1----:R-:W-:Y:S01]  /*26f0*/  HADD2.F32 R48, -RZ, R35.H0_H0 ;  /* 0x20000023ff307230 */ /* 0x002fe20000004100 */
[--C-:B------:R-:W-:Y:S02]  /*2700*/  SHF.R.U32.HI R20, RZ, 0x8, R13.reuse ;  /* 0x00000008ff147819 */ /* 0x100fe4000001160d */
[----:B------:R-:W-:Y:S02]  /*2710*/  SHF.R.U32.HI R13, RZ, 0x10, R13 ;  /* 0x00000010ff0d7819 */ /* 0x000fe4000001160d */
[----:B------:R-:W-:Y:S01]  /*2720*/  LOP3.LUT R34, R20, 0xff, RZ, 0xc0, !PT ;  /* 0x000000ff14227812 */ /* 0x000fe200078ec0ff */
[----:B------:R-:W1:Y:S01]  /*2730*/  I2F.F16 R44, R44 ;  /* 0x0000002c002c7306 */ /* 0x000e620000200c00 */
[----:B---3--:R-:W3:Y:S01]  /*2740*/  LDS.64 R20, [UR4+0x20] ;  /* 0x00002004ff147984 */ /* 0x008ee20008000a00 */
[----:B------:R-:W-:Y:S01]  /*2750*/  LOP3.LUT R13, R13, 0xff, RZ, 0xc0, !PT ;  /* 0x000000ff0d0d7812 */ /* 0x000fe200078ec0ff */
[----:B----4-:R-:W-:Y:S01]  /*2760*/  HADD2.F32 R50, -RZ, R42.H0_H0 ;  /* 0x2000002aff327230 */ /* 0x010fe20000004100 */
[----:B------:R-:W-:-:S02]  /*2770*/  IADD3 R38, R34, -0x80, RZ ;  /* 0xffffff8022267810 */ /* 0x000fc40007ffe0ff */
[----:B------:R-:W-:Y:S02]  /*2780*/  SHF.R.U32.HI R34, RZ, 0x8, R14 ;  /* 0x00000008ff227819 */ /* 0x000fe4000001160e */
[----:B------:R-:W-:Y:S01]  /*2790*/  I2F.F16 R39, R39 ;  /* 0x0000002700277306 */ /* 0x000fe20000200c00 */
[----:B------:R-:W-:Y:S01]  /*27a0*/  SHF.R.U32.HI R12, RZ, 0x10, R12 ;  /* 0x00000010ff0c7819 */ /* 0x000fe2000001160c */
[----:B0-----:R-:W-:Y:S01]  /*27b0*/  HADD2.F32 R52, -RZ, R43.H0_H0 ;  /* 0x2000002bff347230 */ /* 0x001fe20000004100 */
[----:B------:R-:W-:Y:S02]  /*27c0*/  LOP3.LUT R40, R34, 0xff, RZ, 0xc0, !PT ;  /* 0x000000ff22287812 */ /* 0x000fe400078ec0ff */
[----:B------:R-:W-:Y:S02]  /*27d0*/  SHF.R.U32.HI R41, RZ, 0x8, R15 ;  /* 0x00000008ff297819 */ /* 0x000fe4000001160f */
[----:B------:R-:W-:Y:S01]  /*27e0*/  IADD3 R40, R40, -0x80, RZ ;  /* 0xffffff8028287810 */ /* 0x000fe20007ffe0ff */
[----:B------:R-:W0:Y:S01]  /*27f0*/  I2F.F16 R38, R38 ;  /* 0x0000002600267306 */ /* 0x000e220000200c00 */
[----:B------:R-:W-:Y:S01]  /*2800*/  IADD3 R13, R13, -0x80, RZ ;  /* 0xffffff800d0d7810 */ /* 0x000fe20007ffe0ff */
[----:B-1----:R-:W-:Y:S01]  /*2810*/  HADD2.F32 R44, -RZ, R44.H0_H0 ;  /* 0x2000002cff2c7230 */ /* 0x002fe20000004100 */
[----:B------:R-:W-:-:S02]  /*2820*/  LOP3.LUT R12, R12, 0xff, RZ, 0xc0, !PT ;  /* 0x000000ff0c0c7812 */ /* 0x000fc400078ec0ff */
[----:B------:R-:W-:Y:S02]  /*2830*/  LOP3.LUT R41, R41, 0xff, RZ, 0xc0, !PT ;  /* 0x000000ff29297812 */ /* 0x000fe400078ec0ff */
[----:B------:R-:W-:Y:S01]  /*2840*/  IADD3 R12, R12, -0x80, RZ ;  /* 0xffffff800c0c7810 */ /* 0x000fe20007ffe0ff */
[----:B------:R3:W1:Y:S01]  /*2850*/  I2F.F16 R34, R13 ;  /* 0x0000000d00227306 */ /* 0x0006620000200c00 */
[----:B------:R-:W-:Y:S02]  /*2860*/  IADD3 R41, R41, -0x80, RZ ;  /* 0xffffff8029297810 */ /* 0x000fe40007ffe0ff */
[----:B------:R-:W-:Y:S02]  /*2870*/  LEA.HI R22, R14, 0xffffff80, RZ, 0x8 ;  /* 0xffffff800e167811 */ /* 0x000fe400078f40ff */
[----:B------:R-:W-:Y:S02]  /*2880*/  SHF.R.U32.HI R14, RZ, 0x10, R14 ;  /* 0x00000010ff0e7819 */ /* 0x000fe4000001160e */
[----:B------:R-:W-:Y:S01]  /*2890*/  LEA.HI R33, R15, 0xffffff80, RZ, 0x8 ;  /* 0xffffff800f217811 */ /* 0x000fe200078f40ff */
[----:B------:R-:W-:Y:S01]  /*28a0*/  I2F.F16 R40, R40 ;  /* 0x0000002800287306 */ /* 0x000fe20000200c00 */
[----:B------:R-:W-:Y:S01]  /*28b0*/  LOP3.LUT R14, R14, 0xff, RZ, 0xc0, !PT ;  /* 0x000000ff0e0e7812 */ /* 0x000fe200078ec0ff */
[----:B0-----:R-:W-:Y:S01]  /*28c0*/  HADD2.F32 R38, -RZ, R38.H0_H0 ;  /* 0x20000026ff267230 */ /* 0x001fe20000004100 */
[----:B------:R-:W-:-:S02]  /*28d0*/  SHF.R.U32.HI R15, RZ, 0x10, R15 ;  /* 0x00000010ff0f7819 */ /* 0x000fc4000001160f */
[----:B------:R-:W-:Y:S02]  /*28e0*/  IADD3 R14, R14, -0x80, RZ ;  /* 0xffffff800e0e7810 */ /* 0x000fe40007ffe0ff */
[----:B------:R-:W-:Y:S01]  /*28f0*/  LOP3.LUT R15, R15, 0xff, RZ, 0xc0, !PT ;  /* 0x000000ff0f0f7812 */ /* 0x000fe200078ec0ff */
[----:B------:R-:W0:Y:S01]  /*2900*/  I2F.F16 R12, R12 ;  /* 0x0000000c000c7306 */ /* 0x000e220000200c00 */
[----:B---3--:R-:W-:Y:S02]  /*2910*/  HADD2.F32 R13, -RZ, R20.H0_H0 ;  /* 0x20000014ff0d7230 */ /* 0x008fe40000004100 */
[----:B------:R-:W-:Y:S01]  /*2920*/  IADD3 R15, R15, -0x80, RZ ;  /* 0xffffff800f0f7810 */ /* 0x000fe20007ffe0ff */
[----:B-1----:R-:W-:Y:S02]  /*2930*/  HADD2.F32 R34, -RZ, R34.H0_H0 ;  /* 0x20000022ff227230 */ /* 0x002fe40000004100 */
[----:B------:R-:W-:Y:S02]  /*2940*/  FFMA.FTZ R43, R48, R13, RZ ;  /* 0x0000000d302b7223 */ /* 0x000fe400000100ff */
[----:B------:R-:W-:Y:S01]  /*2950*/  FFMA.FTZ R47, R13, R50, RZ ;  /* 0x000000320d2f7223 */ /* 0x000fe200000100ff */
[----:B------:R-:W-:Y:S01]  /*2960*/  I2F.F16 R41, R41 ;  /* 0x0000002900297306 */ /* 0x000fe20000200c00 */
[----:B0-----:R-:W-:-:S07]  /*2970*/  HADD2.F32 R12, -RZ, R12.H0_H0 ;  /* 0x2000000cff0c7230 */ /* 0x001fce0000004100 */
[----:B------:R-:W-:Y:S08]  /*2980*/  I2F.F16 R14, R14 ;  /* 0x0000000e000e7306 */ /* 0x000ff00000200c00 */
[----:B------:R-:W-:Y:S08]  /*2990*/  I2F.F16 R15, R15 ;  /* 0x0000000f000f7306 */ /* 0x000ff00000200c00 */
[----:B------:R-:W0:Y:S08]  /*29a0*/  I2F.F16 R28, R28 ;  /* 0x0000001c001c7306 */ /* 0x000e300000200c00 */
[----:B------:R-:W-:Y:S08]  /*29b0*/  I2F.F16 R30, R30 ;  /* 0x0000001e001e7306 */ /* 0x000ff00000200c00 */
[----:B------:R-:W1:Y:S01]  /*29c0*/  I2F.F16 R33, R33 ;  /* 0x0000002100217306 */ /* 0x000e620000200c00 */
[----:B0-----:R-:W-:-:S07]  /*29d0*/  HADD2.F32 R28, -RZ, R28.H0_H0 ;  /* 0x2000001cff1c7230 */ /* 0x001fce0000004100 */
[----:B------:R-:W0:Y:S01]  /*29e0*/  I2F.F16 R22, R22 ;  /* 0x0000001600167306 */ /* 0x000e220000200c00 */
[----:B-1----:R-:W-:Y:S02]  /*29f0*/  HADD2.F32 R33, -RZ, R33.H0_H0 ;  /* 0x20000021ff217230 */ /* 0x002fe40000004100 */
[----:B0-----:R-:W-:Y:S01]  /*2a00*/  HADD2.F32 R22, -RZ, R22.H0_H0 ;  /* 0x20000016ff167230 */ /* 0x001fe20000004100 */
[----:B--2---:R-:W-:Y:S02]  /*2a10*/  LOP3.LUT R45, R16, 0xff, RZ, 0xc0, !PT ;  /* 0x000000ff102d7812 */ /* 0x004fe400078ec0ff */
[----:B------:R-:W-:Y:S02]  /*2a20*/  LOP3.LUT R42, R17, 0xff, RZ, 0xc0, !PT ;  /* 0x000000ff112a7812 */ /* 0x000fe400078ec0ff */
[----:B------:R-:W-:Y:S01]  /*2a30*/  IADD3 R46, R45, -0x80, RZ ;  /* 0xffffff802d2e7810 */ /* 0x000fe20007ffe0ff */
[C---:B------:R-:W-:Y:S01]  /*2a40*/  FFMA.FTZ R45, R13.reuse, R52, RZ ;  /* 0x000000340d2d7223 */ /* 0x040fe200000100ff */
[----:B------:R-:W-:Y:S01]  /*2a50*/  IADD3 R48, R42, -0x80, RZ ;  /* 0xffffff802a307810 */ /* 0x000fe20007ffe0ff */
[----:B------:R-:W-:Y:S01]  /*2a60*/  FFMA.FTZ R13, R13, R44, RZ ;  /* 0x0000002c0d0d7223 */ /* 0x000fe200000100ff */
[----:B------:R-:W-:Y:S01]  /*2a70*/  HADD2.F32 R42, -RZ, R20.H1_H1 ;  /* 0x30000014ff2a7230 */ /* 0x000fe20000004100 */
[----:B------:R0:W-:Y:S01]  /*2a80*/  I2F.F16 R35, R46 ;  /* 0x0000002e00237306 */ /* 0x0001e20000200c00 */
[----:B------:R-:W-:Y:S01]  /*2a90*/  HADD2.F32 R44, -RZ, R39.H0_H0 ;  /* 0x20000027ff2c7230 */ /* 0x000fe20000004100 */
[----:B------:R-:W-:-:S02]  /*2aa0*/  LEA.HI R27, R16, 0xffffff80, RZ, 0x8 ;  /* 0xffffff80101b7811 */ /* 0x000fc400078f40ff */
[----:B------:R-:W-:Y:S01]  /*2ab0*/  FFMA.FTZ R38, R42, R38, R47 ;  /* 0x000000262a267223 */ /* 0x000fe2000001002f */
[----:B------:R-:W-:Y:S01]  /*2ac0*/  HADD2.F32 R47, -RZ, R40.H0_H0 ;  /* 0x20000028ff2f7230 */ /* 0x000fe20000004100 */
[----:B------:R-:W-:Y:S01]  /*2ad0*/  FFMA.FTZ R43, R44, R42, R43 ;  /* 0x0000002a2c2b7223 */ /* 0x000fe2000001002b */
[--C-:B------:R-:W-:Y:S01]  /*2ae0*/  SHF.R.U32.HI R44, RZ, 0x8, R16.reuse ;  /* 0x00000008ff2c7819 */ /* 0x100fe20000011610 */
[----:B------:R1:W2:Y:S01]  /*2af0*/  I2F.F16 R20, R48 ;  /* 0x0000003000147306 */ /* 0x0002a20000200c00 */
[----:B0-----:R-:W-:Y:S02]  /*2b00*/  LOP3.LUT R46, R19, 0xff, RZ, 0xc0, !PT ;  /* 0x000000ff132e7812 */ /* 0x001fe400078ec0ff */
[----:B------:R-:W-:Y:S02]  /*2b10*/  LOP3.LUT R44, R44, 0xff, RZ, 0xc0, !PT ;  /* 0x000000ff2c2c7812 */ /* 0x000fe400078ec0ff */
[----:B------:R-:W-:Y:S02]  /*2b20*/  IADD3 R49, R46, -0x80, RZ ;  /* 0xffffff802e317810 */ /* 0x000fe40007ffe0ff */
[----:B------:R-:W-:Y:S01]  /*2b30*/  SHF.R.U32.HI R46, RZ, 0x10, R16 ;  /* 0x00000010ff2e7819 */ /* 0x000fe20000011610 */
[----:B------:R-:W-:Y:S01]  /*2b40*/  FFMA.FTZ R16, R42, R47, R45 ;  /* 0x0000002f2a107223 */ /* 0x000fe2000001002d */
[----:B------:R-:W-:Y:S01]  /*2b50*/  IADD3 R47, R44, -0x80, RZ ;  /* 0xffffff802c2f7810 */ /* 0x000fe20007ffe0ff */
[----:B------:R-:W-:Y:S01]  /*2b60*/  HADD2.F32 R44, -RZ, R41.H0_H0 ;  /* 0x20000029ff2c7230 */ /* 0x000fe20000004100 */
[----:B------:R-:W-:Y:S01]  /*2b70*/  LOP3.LUT R46, R46, 0xff, RZ, 0xc0, !PT ;  /* 0x000000ff2e2e7812 */ /* 0x000fe200078ec0ff */
[--C-:B------:R-:W-:Y:S01]  /*2b80*/  HADD2.F32 R45, -RZ, R21.reuse.H0_H0 ;  /* 0x20000015ff2d7230 */ /* 0x100fe20000004100 */
[----:B------:R-:W-:Y:S01]  /*2b90*/  LEA.HI R26, R17, 0xffffff80, RZ, 0x8 ;  /* 0xffffff80111a7811 */ /* 0x000fe200078f40ff */
[----:B------:R0:W-:Y:S01]  /*2ba0*/  I2F.F16 R41, R47 ;  /* 0x0000002f00297306 */ /* 0x0001e20000200c00 */
[----:B------:R-:W-:Y:S01]  /*2bb0*/  FFMA.FTZ R44, R42, R44, R13 ;  /* 0x0000002c2a2c7223 */ /* 0x000fe2000001000d */
[----:B-1----:R-:W-:Y:S01]  /*2bc0*/  SHF.R.U32.HI R48, RZ, 0x8, R17 ;  /* 0x00000008ff307819 */ /* 0x002fe20000011611 */
[----:B------:R-:W-:Y:S01]  /*2bd0*/  FFMA.FTZ R43, R12, R45, R43 ;  /* 0x0000002d0c2b7223 */ /* 0x000fe2000001002b */
[----:B------:R-:W-:Y:S01]  /*2be0*/  SHF.R.U32.HI R17, RZ, 0x10, R17 ;  /* 0x00000010ff117819 */ /* 0x000fe20000011611 */
[----:B------:R-:W1:Y:S01]  /*2bf0*/  LDS.64 R12, [UR4+0x28] ;  /* 0x00002804ff0c7984 */ /* 0x000e620008000a00 */
[----:B------:R-:W-:Y:S01]  /*2c00*/  IADD3 R42, R46, -0x80, RZ ;  /* 0xffffff802e2a7810 */ /* 0x000fe20007ffe0ff */
[----:B------:R-:W-:Y:S01]  /*2c10*/  HADD2.F32 R46, -RZ, R14.H0_H0 ;  /* 0x2000000eff2e7230 */ /* 0x000fe20000004100 */
[----:B------:R-:W-:Y:S01]  /*2c20*/  FFMA.FTZ R38, R45, R34, R38 ;  /* 0x000000222d267223 */ /* 0x000fe20000010026 */
[----:B------:R-:W-:Y:S01]  /*2c30*/  LOP3.LUT R34, R17, 0xff, RZ, 0xc0, !PT ;  /* 0x000000ff11227812 */ /* 0x000fe200078ec0ff */
[----:B0-----:R-:W-:Y:S01]  /*2c40*/  HADD2.F32 R47, -RZ, R30.H0_H0 ;  /* 0x2000001eff2f7230 */ /* 0x001fe20000004100 */
[----:B------:R-:W-:Y:S01]  /*2c50*/  LOP3.LUT R39, R18, 0xff, RZ, 0xc0, !PT ;  /* 0x000000ff12277812 */ /* 0x000fe200078ec0ff */
[----:B------:R-:W-:Y:S01]  /*2c60*/  FFMA.FTZ R17, R45, R46, R16 ;  /* 0x0000002e2d117223 */ /* 0x000fe20000010010 */
[----:B------:R-:W-:Y:S01]  /*2c70*/  IADD3 R46, R34, -0x80, RZ ;  /* 0xffffff80222e7810 */ /* 0x000fe20007ffe0ff */
[----:B------:R-:W-:Y:S01]  /*2c80*/  HADD2.F32 R34, -RZ, R21.H1_H1 ;  /* 0x30000015ff227230 */ /* 0x000fe20000004100 */
[----:B------:R-:W-:Y:S01]  /*2c90*/  SHF.R.U32.HI R16, RZ, 0x8, R18 ;  /* 0x00000008ff107819 */ /* 0x000fe20000011612 */
[----:B------:R-:W-:Y:S01]  /*2ca0*/  HADD2.F32 R21, -RZ, R15.H0_H0 ;  /* 0x2000000fff157230 */ /* 0x000fe20000004100 */
[----:B------:R-:W-:Y:S01]  /*2cb0*/  IADD3 R39, R39, -0x80, RZ ;  /* 0xffffff8027277810 */ /* 0x000fe20007ffe0ff */
[----:B------:R-:W0:Y:S01]  /*2cc0*/  I2F.F16 R40, R49 ;  /* 0x0000003100287306 */ /* 0x000e220000200c00 */
[----:B------:R-:W-:Y:S01]  /*2cd0*/  LEA.HI R23, R18, 0xffffff80, RZ, 0x8 ;  /* 0xffffff8012177811 */ /* 0x000fe200078f40ff */
[----:B------:R-:W-:Y:S01]  /*2ce0*/  FFMA.FTZ R43, R28, R34, R43 ;  /* 0x000000221c2b7223 */ /* 0x000fe2000001002b */
[----:B------:R-:W-:Y:S01]  /*2cf0*/  LOP3.LUT R16, R16, 0xff, RZ, 0xc0, !PT ;  /* 0x000000ff10107812 */ /* 0x000fe200078ec0ff */
[----:B------:R-:W-:Y:S01]  /*2d00*/  FFMA.FTZ R45, R45, R21, R44 ;  /* 0x000000152d2d7223 */ /* 0x000fe2000001002c */
[----:B------:R-:W-:Y:S01]  /*2d10*/  SHF.R.U32.HI R21, RZ, 0x8, R19 ;  /* 0x00000008ff157819 */ /* 0x000fe20000011613 */
[C---:B------:R-:W-:Y:S01]  /*2d20*/  FFMA.FTZ R17, R34.reuse, R22, R17 ;  /* 0x0000001622117223 */ /* 0x040fe20000010011 */
[----:B------:R-:W-:Y:S01]  /*2d30*/  SHF.R.U32.HI R18, RZ, 0x10, R18 ;  /* 0x00000010ff127819 */ /* 0x000fe20000011612 */
[----:B------:R-:W3:Y:S01]  /*2d40*/  I2F.F16 R39, R39 ;  /* 0x0000002700277306 */ /* 0x000ee20000200c00 */
[----:B------:R-:W-:Y:S01]  /*2d50*/  LOP3.LUT R21, R21, 0xff, RZ, 0xc0, !PT ;  /* 0x000000ff15157812 */ /* 0x000fe200078ec0ff */
[----:B------:R-:W-:Y:S01]  /*2d60*/  FFMA.FTZ R45, R34, R33, R45 ;  /* 0x00000021222d7223 */ /* 0x000fe2000001002d */
[----:B------:R-:W-:Y:S01]  /*2d70*/  LOP3.LUT R48, R48, 0xff, RZ, 0xc0, !PT ;  /* 0x000000ff30307812 */ /* 0x000fe200078ec0ff */
[----:B--2---:R-:W-:Y:S01]  /*2d80*/  HADD2.F32 R33, -RZ, R20.H0_H0 ;  /* 0x20000014ff217230 */ /* 0x004fe20000004100 */
[----:B------:R-:W-:Y:S01]  /*2d90*/  IADD3 R16, R16, -0x80, RZ ;  /* 0xffffff8010107810 */ /* 0x000fe20007ffe0ff */
[----:B------:R-:W-:Y:S01]  /*2da0*/  FFMA.FTZ R38, R34, R47, R38 ;  /* 0x0000002f22267223 */ /* 0x000fe20000010026 */
[----:B------:R-:W-:Y:S01]  /*2db0*/  LOP3.LUT R18, R18, 0xff, RZ, 0xc0, !PT ;  /* 0x000000ff12127812 */ /* 0x000fe200078ec0ff */
[----:B------:R-:W2:Y:S01]  /*2dc0*/  I2F.F16 R42, R42 ;  /* 0x0000002a002a7306 */ /* 0x000ea20000200c00 */
[----:B------:R-:W-:Y:S01]  /*2dd0*/  SHF.R.U32.HI R28, RZ, 0x10, R19 ;  /* 0x00000010ff1c7819 */ /* 0x000fe20000011613 */
[----:B------:R-:W-:Y:S01]  /*2de0*/  HADD2.F32 R35, -RZ, R35.H0_H0 ;  /* 0x20000023ff237230 */ /* 0x000fe20000004100 */
[----:B------:R-:W-:Y:S01]  /*2df0*/  IADD3 R21, R21, -0x80, RZ ;  /* 0xffffff8015157810 */ /* 0x000fe20007ffe0ff */
[----:B0-----:R-:W-:Y:S01]  /*2e00*/  HADD2.F32 R40, -RZ, R40.H0_H0 ;  /* 0x20000028ff287230 */ /* 0x001fe20000004100 */
[----:B------:R-:W-:Y:S01]  /*2e10*/  IADD3 R48, R48, -0x80, RZ ;  /* 0xffffff8030307810 */ /* 0x000fe20007ffe0ff */
[----:B------:R-:W-:Y:S01]  /*2e20*/  HADD2.F32 R41, -RZ, R41.H0_H0 ;  /* 0x20000029ff297230 */ /* 0x000fe20000004100 */
[----:B------:R-:W-:Y:S01]  /*2e30*/  IADD3 R18, R18, -0x80, RZ ;  /* 0xffffff8012127810 */ /* 0x000fe20007ffe0ff */
[----:B------:R-:W0:Y:S01]  /*2e40*/  I2F.F16 R16, R16 ;  /* 0x0000001000107306 */ /* 0x000e220000200c00 */
[----:B------:R-:W-:Y:S01]  /*2e50*/  LOP3.LUT R30, R28, 0xff, RZ, 0xc0, !PT ;  /* 0x000000ff1c1e7812 */ /* 0x000fe200078ec0ff */
[----:B---3--:R-:W-:Y:S01]  /*2e60*/  HADD2.F32 R39, -RZ, R39.H0_H0 ;  /* 0x20000027ff277230 */ /* 0x008fe20000004100 */
[----:B------:R-:W-:Y:S01]  /*2e70*/  LEA.HI R19, R19, 0xffffff80, RZ, 0x8 ;  /* 0xffffff8013137811 */ /* 0x000fe200078f40ff */
[--C-:B-1----:R-:W-:Y:S01]  /*2e80*/  HADD2.F32 R22, -RZ, R12.reuse.H0_H0 ;  /* 0x2000000cff167230 */ /* 0x102fe20000004100 */
[----:B------:R-:W-:Y:S01]  /*2e90*/  IADD3 R30, R30, -0x80, RZ ;  /* 0xffffff801e1e7810 */ /* 0x000fe20007ffe0ff */
[----:B------:R-:W-:-:S02]  /*2ea0*/  HADD2.F32 R28, -RZ, R12.H1_H1 ;  /* 0x3000000cff1c7230 */ /* 0x000fc40000004100 */
[----:B------:R-:W1:Y:S01]  /*2eb0*/  I2F.F16 R14, R48 ;  /* 0x00000030000e7306 */ /* 0x000e620000200c00 */
[C---:B------:R-:W-:Y:S01]  /*2ec0*/  FFMA.FTZ R34, R22.reuse, R39, R17 ;  /* 0x0000002716227223 */ /* 0x040fe20000010011 */
[--C-:B------:R-:W-:Y:S01]  /*2ed0*/  HADD2.F32 R12, -RZ, R13.reuse.H0_H0 ;  /* 0x2000000dff0c7230 */ /* 0x100fe20000004100 */
[----:B------:R-:W-:Y:S01]  /*2ee0*/  FFMA.FTZ R35, R35, R22, R43 ;  /* 0x0000001623237223 */ /* 0x000fe2000001002b */
[----:B--2---:R-:W-:Y:S01]  /*2ef0*/  HADD2.F32 R42, -RZ, R42.H0_H0 ;  /* 0x2000002aff2a7230 */ /* 0x004fe20000004100 */
[C---:B------:R-:W-:Y:S01]  /*2f00*/  FFMA.FTZ R33, R22.reuse, R33, R38 ;  /* 0x0000002116217223 */ /* 0x040fe20000010026 */
[----:B------:R-:W-:Y:S01]  /*2f10*/  HADD2.F32 R13, -RZ, R13.H1_H1 ;  /* 0x3000000dff0d7230 */ /* 0x000fe20000004100 */
[----:B------:R-:W-:Y:S01]  /*2f20*/  FFMA.FTZ R40, R22, R40, R45 ;  /* 0x0000002816287223 */ /* 0x000fe2000001002d */
[----:B------:R-:W2:Y:S01]  /*2f30*/  I2F.F16 R21, R21 ;  /* 0x0000001500157306 */ /* 0x000ea20000200c00 */
[----:B0-----:R-:W-:Y:S01]  /*2f40*/  HADD2.F32 R39, -RZ, R16.H0_H0 ;  /* 0x20000010ff277230 */ /* 0x001fe20000004100 */
[----:B------:R-:W-:-:S04]  /*2f50*/  FFMA.FTZ R35, R41, R28, R35 ;  /* 0x0000001c29237223 */ /* 0x000fc80000010023 */
[----:B------:R-:W-:Y:S02]  /*2f60*/  FFMA.FTZ R39, R28, R39, R34 ;  /* 0x000000271c277223 */ /* 0x000fe40000010022 */
[----:B------:R-:W0:Y:S01]  /*2f70*/  I2F.F16 R18, R18 ;  /* 0x0000001200127306 */ /* 0x000e220000200c00 */
[----:B-1----:R-:W-:Y:S01]  /*2f80*/  HADD2.F32 R17, -RZ, R14.H0_H0 ;  /* 0x2000000eff117230 */ /* 0x002fe20000004100 */
[----:B------:R-:W-:-:S04]  /*2f90*/  FFMA.FTZ R35, R42, R12, R35 ;  /* 0x0000000c2a237223 */ /* 0x000fc80000010023 */
[----:B------:R-:W-:Y:S02]  /*2fa0*/  FFMA.FTZ R17, R28, R17, R33 ;  /* 0x000000111c117223 */ /* 0x000fe40000010021 */
[----:B------:R-:W1:Y:S01]  /*2fb0*/  I2F.F16 R15, R46 ;  /* 0x0000002e000f7306 */ /* 0x000e620000200c00 */
[----:B--2---:R-:W-:-:S05]  /*2fc0*/  HADD2.F32 R21, -RZ, R21.H0_H0 ;  /* 0x20000015ff157230 */ /* 0x004fca0000004100 */
[----:B------:R-:W-:Y:S02]  /*2fd0*/  FFMA.FTZ R21, R28, R21, R40 ;  /* 0x000000151c157223 */ /* 0x000fe40000010028 */
[----:B------:R-:W2:Y:S01]  /*2fe0*/  I2F.F16 R20, R30 ;  /* 0x0000001e00147306 */ /* 0x000ea20000200c00 */
[----:B0-----:R-:W-:-:S05]  /*2ff0*/  HADD2.F32 R18, -RZ, R18.H0_H0 ;  /* 0x20000012ff127230 */ /* 0x001fca0000004100 */
[----:B------:R-:W-:Y:S02]  /*3000*/  FFMA.FTZ R18, R12, R18, R39 ;  /* 0x000000120c127223 */ /* 0x000fe40000010027 */
[----:B------:R-:W0:Y:S01]  /*3010*/  I2F.F16 R23, R23 ;  /* 0x0000001700177306 */ /* 0x000e220000200c00 */
[----:B-1----:R-:W-:-:S05]  /*3020*/  HADD2.F32 R15, -RZ, R15.H0_H0 ;  /* 0x2000000fff0f7230 */ /* 0x002fca0000004100 */
[----:B------:R-:W-:Y:S01]  /*3030*/  FFMA.FTZ R15, R12, R15, R17 ;  /* 0x0000000f0c0f7223 */ /* 0x000fe20000010011 */
[----:B------:R-:W-:Y:S01]  /*3040*/  HADD2.F32 R17, -RZ, R2.H0_H0 ;  /* 0x20000002ff117230 */ /* 0x000fe20000004100 */
[----:B------:R-:W1:Y:S01]  /*3050*/  I2F.F16 R27, R27 ;  /* 0x0000001b001b7306 */ /* 0x000e620000200c00 */
[----:B--2---:R-:W-:-:S05]  /*3060*/  HADD2.F32 R20, -RZ, R20.H0_H0 ;  /* 0x20000014ff147230 */ /* 0x004fca0000004100 */
[----:B------:R-:W-:Y:S01]  /*3070*/  FFMA.FTZ R20, R12, R20, R21 ;  /* 0x000000140c147223 */ /* 0x000fe20000010015 */
[----:B------:R-:W-:Y:S01]  /*3080*/  HADD2.F32 R21, -RZ, R0.H1_H1 ;  /* 0x30000000ff157230 */ /* 0x000fe20000004100 */
[----:B------:R-:W2:Y:S01]  /*3090*/  I2F.F16 R26, R26 ;  /* 0x0000001a001a7306 */ /* 0x000ea20000200c00 */
[----:B0-----:R-:W-:-:S05]  /*30a0*/  HADD2.F32 R16, -RZ, R23.H0_H0 ;  /* 0x20000017ff107230 */ /* 0x001fca0000004100 */
[----:B------:R-:W-:Y:S01]  /*30b0*/  FFMA.FTZ R16, R13, R16, R18 ;  /* 0x000000100d107223 */ /* 0x000fe20000010012 */
[----:B------:R-:W-:Y:S01]  /*30c0*/  HADD2.F32 R18, -RZ, R2.H1_H1 ;  /* 0x30000002ff127230 */ /* 0x000fe20000004100 */
[----:B------:R-:W0:Y:S01]  /*30d0*/  I2F.F16 R19, R19 ;  /* 0x0000001300137306 */ /* 0x000e220000200c00 */
[----:B-1----:R-:W-:-:S05]  /*30e0*/  HADD2.F32 R14, -RZ, R27.H0_H0 ;  /* 0x2000001bff0e7230 */ /* 0x002fca0000004100 */
[----:B------:R-:W-:Y:S01]  /*30f0*/  FFMA.FTZ R14, R14, R13, R35 ;  /* 0x0000000d0e0e7223 */ /* 0x000fe20000010023 */
[----:B--2---:R-:W-:-:S03]  /*3100*/  HADD2.F32 R26, -RZ, R26.H0_H0 ;  /* 0x2000001aff1a7230 */ /* 0x004fc60000004100 */
[----:B------:R-:W-:Y:S02]  /*3110*/  FMUL.FTZ R14, R17, R14 ;  /* 0x0000000e110e7220 */ /* 0x000fe40000410000 */
[----:B------:R-:W-:-:S03]  /*3120*/  FFMA.FTZ R15, R13, R26, R15 ;  /* 0x0000001a0d0f7223 */ /* 0x000fc6000001000f */
[----:B------:R-:W-:Y:S01]  /*3130*/  F2FP.PACK_AB R14, RZ, R14 ;  /* 0x0000000eff0e723e */ /* 0x000fe200000000ff */
[----:B0-----:R-:W-:Y:S01]  /*3140*/  HADD2.F32 R12, -RZ, R19.H0_H0 ;  /* 0x20000013ff0c7230 */ /* 0x001fe20000004100 */
[----:B------:R-:W-:Y:S01]  /*3150*/  FMUL.FTZ R15, R18, R15 ;  /* 0x0000000f120f7220 */ /* 0x000fe20000410000 */
[----:B------:R-:W-:-:S03]  /*3160*/  HADD2.F32 R19, -RZ, R0.H0_H0 ;  /* 0x20000000ff137230 */ /* 0x000fc60000004100 */
[----:B------:R-:W-:Y:S01]  /*3170*/  FFMA.FTZ R12, R13, R12, R20 ;  /* 0x0000000c0d0c7223 */ /* 0x000fe20000010014 */
[----:B------:R-:W-:Y:S01]  /*3180*/  F2FP.PACK_AB R15, RZ, R15 ;  /* 0x0000000fff0f723e */ /* 0x000fe200000000ff */
[----:B------:R-:W-:Y:S02]  /*3190*/  FMUL.FTZ R16, R19, R16 ;  /* 0x0000001013107220 */ /* 0x000fe40000410000 */
[----:B------:R-:W-:Y:S01]  /*31a0*/  FMUL.FTZ R12, R21, R12 ;  /* 0x0000000c150c7220 */ /* 0x000fe20000410000 */
[----:B------:R-:W-:Y:S02]  /*31b0*/  PRMT R14, R14, 0x5410, R15 ;  /* 0x000054100e0e7816 */ /* 0x000fe4000000000f */
[----:B------:R-:W-:Y:S02]  /*31c0*/  F2FP.PACK_AB R16, RZ, R16 ;  /* 0x00000010ff10723e */ /* 0x000fe400000000ff */
[----:B------:R-:W-:Y:S02]  /*31d0*/  F2FP.PACK_AB R12, RZ, R12 ;  /* 0x0000000cff0c723e */ /* 0x000fe400000000ff */
[----:B------:R-:W-:-:S02]  /*31e0*/  HFMA2.MMA R5, R14, 1, 1, R5 ;  /* 0x3c003c000e057835 */ /* 0x000fc40000000005 */
[----:B------:R-:W-:-:S05]  /*31f0*/  PRMT R16, R16, 0x5410, R12 ;  /* 0x0000541010107816 */ /* 0x000fca000000000c */
[----:B------:R-:W-:Y:S02]  /*3200*/  HADD2 R4, R16, R4 ;  /* 0x0000000410047230 */ /* 0x000fe40000000000 */
.L_x_4257:
[----:B-----5:R-:W-:Y:S02]  /*3210*/  @!P0 IMAD.IADD R3, R31, 0x1, R32 ;  /* 0x000000011f038824 */ /* 0x020fe400078e0220 */
[----:B------:R-:W-:Y:S01]  /*3220*/  IMAD.WIDE R36, R29, 0x8, R36 ;  /* 0x000000081d247825 */ /* 0x000fe200078e0224 */
[----:B------:R-:W-:Y:S05]  /*3230*/  @P1 BRA `(.L_x_4258) ;  /* 0x00000c3000001947 */ /* 0x000fea0003800000 */
[----:B------:R-:W2:Y:S01]  /*3240*/  LDG.E.128.CONSTANT R12, [R36.64] ;  /* 0x00000006240c7981 */ /* 0x000ea2000c1e9d00 */
[C---:B------:R-:W-:Y:S02]  /*3250*/  LOP3.LUT R17, R8.reuse, 0xff, RZ, 0xc0, !PT ;  /* 0x000000ff08117812 */ /* 0x040fe400078ec0ff */
[----:B------:R-:W-:Y:S02]  /*3260*/  LEA.HI R20, R8, 0xffffff80, RZ, 0x8 ;  /* 0xffffff8008147811 */ /* 0x000fe400078f40ff */
[----:B------:R-:W-:Y:S02]  /*3270*/  IADD3 R17, R17, -0x80, RZ ;  /* 0xffffff8011117810 */ /* 0x000fe40007ffe0ff */
[----:B------:R-:W-:-:S02]  /*3280*/  SHF.R.U32.HI R26, RZ, 0x8, R9 ;  /* 0x00000008ff1a7819 */ /* 0x000fc40000011609 */
[----:B------:R1:W3:Y:S01]  /*3290*/  I2F.F16 R44, R17 ;  /* 0x00000011002c7306 */ /* 0x0002e20000200c00 */
[C---:B------:R-:W-:Y:S02]  /*32a0*/  LEA.HI R21, R9.reuse, 0xffffff80, RZ, 0x8 ;  /* 0xffffff8009157811 */ /* 0x040fe400078f40ff */
[----:B------:R-:W-:Y:S02]  /*32b0*/  LOP3.LUT R18, R9, 0xff, RZ, 0xc0, !PT ;  /* 0x000000ff09127812 */ /* 0x000fe400078ec0ff */
[----:B------:R-:W-:Y:S02]  /*32c0*/  LOP3.LUT R26, R26, 0xff, RZ, 0xc0, !PT ;  /* 0x000000ff1a1a7812 */ /* 0x000fe400078ec0ff */
[----:B------:R-:W-:Y:S01]  /*32d0*/  SHF.R.U32.HI R9, RZ, 0x10, R9 ;  /* 0x00000010ff097819 */ /* 0x000fe20000011609 */
[----:B------:R-:W-:Y:S01]  /*32e0*/  I2F.F16 R20, R20 ;  /* 0x0000001400147306 */ /* 0x000fe20000200c00 */
[--C-:B-1----:R-:W-:Y:S02]  /*32f0*/  SHF.R.U32.HI R17, RZ, 0x8, R8.reuse ;  /* 0x00000008ff117819 */ /* 0x102fe40000011608 */
[----:B------:R-:W-:-:S02]  /*3300*/  SHF.R.U32.HI R8, RZ, 0x10, R8 ;  /* 0x00000010ff087819 */ /* 0x000fc40000011608 */
[----:B------:R-:W-:Y:S02]  /*3310*/  LOP3.LUT R23, R17, 0xff, RZ, 0xc0, !PT ;  /* 0x000000ff11177812 */ /* 0x000fe400078ec0ff */
[----:B------:R-:W-:Y:S01]  /*3320*/  LOP3.LUT R8, R8, 0xff, RZ, 0xc0, !PT ;  /* 0x000000ff08087812 */ /* 0x000fe200078ec0ff */
[----:B---3--:R-:W-:Y:S01]  /*3330*/  HADD2.F32 R44, -RZ, R44.H0_H0 ;  /* 0x2000002cff2c7230 */ /* 0x008fe20000004100 */
[----:B------:R-:W-:Y:S01]  /*3340*/  IADD3 R39, R23, -0x80, RZ ;  /* 0xffffff8017277810 */ /* 0x000fe20007ffe0ff */
[----:B------:R-:W-:Y:S01]  /*3350*/  I2F.F16 R21, R21 ;  /* 0x0000001500157306 */ /* 0x000fe20000200c00 */
[----:B------:R-:W-:Y:S02]  /*3360*/  IADD3 R42, R26, -0x80, RZ ;  /* 0xffffff801a2a7810 */ /* 0x000fe40007ffe0ff */
[----:B------:R-:W-:Y:S02]  /*3370*/  IADD3 R23, R8, -0x80, RZ ;  /* 0xffffff8008177810 */ /* 0x000fe40007ffe0ff */
[----:B------:R-:W-:-:S02]  /*3380*/  LOP3.LUT R26, R9, 0xff, RZ, 0xc0, !PT ;  /* 0x000000ff091a7812 */ /* 0x000fc400078ec0ff */
[----:B------:R-:W1:Y:S01]  /*3390*/  LDS.64 R8, [UR4+0x30] ;  /* 0x00003004ff087984 */ /* 0x000e620008000a00 */
[----:B------:R-:W-:Y:S01]  /*33a0*/  IADD3 R41, R18, -0x80, RZ ;  /* 0xffffff8012297810 */ /* 0x000fe20007ffe0ff */
[----:B------:R-:W3:Y:S01]  /*33b0*/  I2F.F16 R39, R39 ;  /* 0x0000002700277306 */ /* 0x000ee20000200c00 */
[----:B------:R-:W-:Y:S02]  /*33c0*/  LOP3.LUT R18, R10, 0xff, RZ, 0xc0, !PT ;  /* 0x000000ff0a127812 */ /* 0x000fe400078ec0ff */
[----:B------:R-:W-:Y:S02]  /*33d0*/  SHF.R.U32.HI R28, RZ, 0x8, R11 ;  /* 0x00000008ff1c7819 */ /* 0x000fe4000001160b */
[----:B------:R-:W-:Y:S02]  /*33e0*/  IADD3 R38, R18, -0x80, RZ ;  /* 0xffffff8012267810 */ /* 0x000fe40007ffe0ff */
[C---:B------:R-:W-:Y:S01]  /*33f0*/  LOP3.LUT R18, R11.reuse, 0xff, RZ, 0xc0, !PT ;  /* 0x000000ff0b127812 */ /* 0x040fe200078ec0ff */
[----:B------:R-:W-:Y:S01]  /*3400*/  I2F.F16 R41, R41 ;  /* 0x0000002900297306 */ /* 0x000fe20000200c00 */
[----:B------:R-:W-:-:S02]  /*3410*/  LEA.HI R22, R11, 0xffffff80, RZ, 0x8 ;  /* 0xffffff800b167811 */ /* 0x000fc400078f40ff */
[----:B------:R-:W-:Y:S02]  /*3420*/  IADD3 R40, R18, -0x80, RZ ;  /* 0xffffff8012287810 */ /* 0x000fe40007ffe0ff */
[----:B------:R-:W-:Y:S02]  /*3430*/  LOP3.LUT R28, R28, 0xff, RZ, 0xc0, !PT ;  /* 0x000000ff1c1c7812 */ /* 0x000fe400078ec0ff */
[----:B------:R-:W-:Y:S01]  /*3440*/  SHF.R.U32.HI R11, RZ, 0x10, R11 ;  /* 0x00000010ff0b7819 */ /* 0x000fe2000001160b */
[----:B------:R-:W4:Y:S01]  /*3450*/  I2F.F16 R38, R38 ;  /* 0x0000002600267306 */ /* 0x000f220000200c00 */
[----:B------:R-:W-:Y:S01]  /*3460*/  LEA.HI R16, R10, 0xffffff80, RZ, 0x8 ;  /* 0xffffff800a107811 */ /* 0x000fe200078f40ff */
[----:B---3--:R-:W-:Y:S01]  /*3470*/  HADD2.F32 R39, -RZ, R39.H0_H0 ;  /* 0x20000027ff277230 */ /* 0x008fe20000004100 */
[----:B0-----:R-:W-:Y:S02]  /*3480*/  IADD3 R34, R28, -0x80, RZ ;  /* 0xffffff801c227810 */ /* 0x001fe40007ffe0ff */
[----:B------:R-:W-:-:S02]  /*3490*/  LOP3.LUT R11, R11, 0xff, RZ, 0xc0, !PT ;  /* 0x000000ff0b0b7812 */ /* 0x000fc400078ec0ff */
[----:B------:R-:W-:Y:S01]  /*34a0*/  IADD3 R26, R26, -0x80, RZ ;  /* 0xffffff801a1a7810 */ /* 0x000fe20007ffe0ff */
[----:B------:R-:W0:Y:S01]  /*34b0*/  I2F.F16 R40, R40 ;  /* 0x0000002800287306 */ /* 0x000e220000200c00 */
[----:B------:R-:W-:-:S07]  /*34c0*/  IADD3 R46, R11, -0x80, RZ ;  /* 0xffffff800b2e7810 */ /* 0x000fce0007ffe0ff */
[----:B------:R-:W3:Y:S01]  /*34d0*/  I2F.F16 R42, R42 ;  /* 0x0000002a002a7306 */ /* 0x000ee20000200c00 */
[----:B----4-:R-:W-:Y:S02]  /*34e0*/  HADD2.F32 R50, -RZ, R38.H0_H0 ;  /* 0x20000026ff327230 */ /* 0x010fe40000004100 */
[--C-:B-1----:R-:W-:Y:S02]  /*34f0*/  HADD2.F32 R43, -RZ, R8.reuse.H0_H0 ;  /* 0x20000008ff2b7230 */ /* 0x102fe40000004100 */
[----:B------:R-:W-:-:S03]  /*3500*/  HADD2.F32 R33, -RZ, R8.H1_H1 ;  /* 0x30000008ff217230 */ /* 0x000fc60000004100 */
[----:B------:R-:W-:Y:S01]  /*3510*/  I2F.F16 R34, R34 ;  /* 0x0000002200227306 */ /* 0x000fe20000200c00 */
[--C-:B------:R-:W-:Y:S01]  /*3520*/  HADD2.F32 R30, -RZ, R9.reuse.H0_H0 ;  /* 0x20000009ff1e7230 */ /* 0x100fe20000004100 */
[----:B------:R-:W-:Y:S01]  /*3530*/  FFMA.FTZ R44, R44, R43, RZ ;  /* 0x0000002b2c2c7223 */ /* 0x000fe200000100ff */
[----:B------:R-:W-:Y:S02]  /*3540*/  HADD2.F32 R31, -RZ, R9.H1_H1 ;  /* 0x30000009ff1f7230 */ /* 0x000fe40000004100 */
[----:B0-----:R-:W-:Y:S01]  /*3550*/  HADD2.F32 R48, -RZ, R40.H0_H0 ;  /* 0x20000028ff307230 */ /* 0x001fe20000004100 */
[C---:B------:R-:W-:Y:S01]  /*3560*/  FFMA.FTZ R40, R43.reuse, R50, RZ ;  /* 0x000000322b287223 */ /* 0x040fe200000100ff */
[----:B---3--:R-:W-:Y:S01]  /*3570*/  HADD2.F32 R52, -RZ, R42.H0_H0 ;  /* 0x2000002aff347230 */ /* 0x008fe20000004100 */
[----:B------:R-:W0:Y:S02]  /*3580*/  I2F.F16 R26, R26 ;  /* 0x0000001a001a7306 */ /* 0x000e240000200c00 */
[----:B------:R-:W-:-:S06]  /*3590*/  FFMA.FTZ R42, R43, R48, RZ ;  /* 0x000000302b2a7223 */ /* 0x000fcc00000100ff */
[----:B------:R-:W-:Y:S08]  /*35a0*/  I2F.F16 R23, R23 ;  /* 0x0000001700177306 */ /* 0x000ff00000200c00 */
[----:B------:R-:W-:Y:S01]  /*35b0*/  I2F.F16 R22, R22 ;  /* 0x0000001600167306 */ /* 0x000fe20000200c00 */
[----:B0-----:R-:W-:-:S07]  /*35c0*/  HADD2.F32 R26, -RZ, R26.H0_H0 ;  /* 0x2000001aff1a7230 */ /* 0x001fce0000004100 */
[----:B------:R-:W-:Y:S01]  /*35d0*/  I2F.F16 R16, R16 ;  /* 0x0000001000107306 */ /* 0x000fe20000200c00 */
[C---:B--2---:R-:W-:Y:S02]  /*35e0*/  LEA.HI R27, R14.reuse, 0xffffff80, RZ, 0x8 ;  /* 0xffffff800e1b7811 */ /* 0x044fe400078f40ff */
[----:B------:R-:W-:-:S05]  /*35f0*/  LOP3.LUT R45, R14, 0xff, RZ, 0xc0, !PT ;  /* 0x000000ff0e2d7812 */ /* 0x000fca00078ec0ff */
[----:B------:R0:W-:Y:S01]  /*3600*/  I2F.F16 R17, R27 ;  /* 0x0000001b00117306 */ /* 0x0001e20000200c00 */
[--C-:B------:R-:W-:Y:S02]  /*3610*/  SHF.R.U32.HI R9, RZ, 0x8, R12.reuse ;  /* 0x00000008ff097819 */ /* 0x100fe4000001160c */
[----:B------:R-:W-:Y:S02]  /*3620*/  SHF.R.U32.HI R8, RZ, 0x10, R12 ;  /* 0x00000010ff087819 */ /* 0x000fe4000001160c */
[----:B------:R-:W-:Y:S02]  /*3630*/  IADD3 R47, R45, -0x80, RZ ;  /* 0xffffff802d2f7810 */ /* 0x000fe40007ffe0ff */
[----:B------:R-:W-:Y:S02]  /*3640*/  LOP3.LUT R45, R15, 0xff, RZ, 0xc0, !PT ;  /* 0x000000ff0f2d7812 */ /* 0x000fe400078ec0ff */
[--C-:B0-----:R-:W-:Y:S02]  /*3650*/  SHF.R.U32.HI R27, RZ, 0x8, R10.reuse ;  /* 0x00000008ff1b7819 */ /* 0x101fe4000001160a */
[----:B------:R-:W-:-:S02]  /*3660*/  SHF.R.U32.HI R10, RZ, 0x10, R10 ;  /* 0x00000010ff0a7819 */ /* 0x000fc4000001160a */
[----:B------:R-:W-:Y:S02]  /*3670*/  LOP3.LUT R27, R27, 0xff, RZ, 0xc0, !PT ;  /* 0x000000ff1b1b7812 */ /* 0x000fe400078ec0ff */
[----:B------:R-:W-:Y:S02]  /*3680*/  LOP3.LUT R10, R10, 0xff, RZ, 0xc0, !PT ;  /* 0x000000ff0a0a7812 */ /* 0x000fe400078ec0ff */
[----:B------:R-:W-:Y:S02]  /*3690*/  IADD3 R27, R27, -0x80, RZ ;  /* 0xffffff801b1b7810 */ /* 0x000fe40007ffe0ff */
[----:B------:R-:W-:Y:S02]  /*36a0*/  IADD3 R10, R10, -0x80, RZ ;  /* 0xffffff800a0a7810 */ /* 0x000fe40007ffe0ff */
[----:B------:R-:W0:Y:S01]  /*36b0*/  I2F.F16 R35, R27 ;  /* 0x0000001b00237306 */ /* 0x000e220000200c00 */
[----:B------:R-:W-:Y:S02]  /*36c0*/  LOP3.LUT R9, R9, 0xff, RZ, 0xc0, !PT ;  /* 0x000000ff09097812 */ /* 0x000fe400078ec0ff */
[----:B------:R-:W-:-:S02]  /*36d0*/  LOP3.LUT R8, R8, 0xff, RZ, 0xc0, !PT ;  /* 0x000000ff08087812 */ /* 0x000fc400078ec0ff */
[----:B------:R-:W-:Y:S02]  /*36e0*/  IADD3 R49, R45, -0x80, RZ ;  /* 0xffffff802d317810 */ /* 0x000fe40007ffe0ff */
[----:B------:R-:W-:Y:S01]  /*36f0*/  IADD3 R45, R9, -0x80, RZ ;  /* 0xffffff80092d7810 */ /* 0x000fe20007ffe0ff */
[----:B------:R1:W-:Y:S01]  /*3700*/  I2F.F16 R27, R46 ;  /* 0x0000002e001b7306 */ /* 0x0003e20000200c00 */
[C---:B------:R-:W-:Y:S02]  /*3710*/  LEA.HI R19, R12.reuse, 0xffffff80, RZ, 0x8 ;  /* 0xffffff800c137811 */ /* 0x040fe400078f40ff */
[----:B------:R-:W-:Y:S02]  /*3720*/  LOP3.LUT R11, R12, 0xff, RZ, 0xc0, !PT ;  /* 0x000000ff0c0b7812 */ /* 0x000fe400078ec0ff */
[----:B------:R-:W-:Y:S02]  /*3730*/  LEA.HI R18, R13, 0xffffff80, RZ, 0x8 ;  /* 0xffffff800d127811 */ /* 0x000fe400078f40ff */
[----:B------:R-:W-:Y:S01]  /*3740*/  IADD3 R28, R11, -0x80, RZ ;  /* 0xffffff800b1c7810 */ /* 0x000fe20007ffe0ff */
[----:B------:R-:W2:Y:S01]  /*3750*/  I2F.F16 R10, R10 ;  /* 0x0000000a000a7306 */ /* 0x000ea20000200c00 */
[----:B-1----:R-:W-:Y:S01]  /*3760*/  HADD2.F32 R46, -RZ, R41.H0_H0 ;  /* 0x20000029ff2e7230 */ /* 0x002fe20000004100 */
[----:B------:R-:W-:Y:S01]  /*3770*/  FFMA.FTZ R41, R39, R33, R44 ;  /* 0x0000002127297223 */ /* 0x000fe2000001002c */
[----:B------:R-:W-:Y:S01]  /*3780*/  IADD3 R44, R8, -0x80, RZ ;  /* 0xffffff80082c7810 */ /* 0x000fe20007ffe0ff */
[----:B0-----:R-:W-:Y:S01]  /*3790*/  HADD2.F32 R35, -RZ, R35.H0_H0 ;  /* 0x20000023ff237230 */ /* 0x001fe20000004100 */
[----:B------:R-:W0:Y:S01]  /*37a0*/  LDS.64 R8, [UR4+0x38] ;  /* 0x00003804ff087984 */ /* 0x000e220008000a00 */
[----:B------:R-:W-:Y:S01]  /*37b0*/  FFMA.FTZ R46, R43, R46, RZ ;  /* 0x0000002e2b2e7223 */ /* 0x000fe200000100ff */
[----:B------:R-:W-:Y:S01]  /*37c0*/  LOP3.LUT R11, R13, 0xff, RZ, 0xc0, !PT ;  /* 0x000000ff0d0b7812 */ /* 0x000fe200078ec0ff */
[----:B------:R1:W-:Y:S01]  /*37d0*/  I2F.F16 R12, R47 ;  /* 0x0000002f000c7306 */ /* 0x0003e20000200c00 */
[C---:B------:R-:W-:Y:S01]  /*37e0*/  FFMA.FTZ R35, R33.reuse, R35, R40 ;  /* 0x0000002321237223 */ /* 0x040fe20000010028 */
[----:B------:R-:W-:Y:S01]  /*37f0*/  SHF.R.U32.HI R40, RZ, 0x10, R13 ;  /* 0x00000010ff287819 */ /* 0x000fe2000001160d */
[----:B------:R-:W-:Y:S01]  /*3800*/  FFMA.FTZ R43, R33, R52, R46 ;  /* 0x00000034212b7223 */ /* 0x000fe2000001002e */
[----:B------:R-:W-:-:S02]  /*3810*/  IADD3 R11, R11, -0x80, RZ ;  /* 0xffffff800b0b7810 */ /* 0x000fc40007ffe0ff */
[----:B------:R-:W-:Y:S01]  /*3820*/  SHF.R.U32.HI R46, RZ, 0x8, R13 ;  /* 0x00000008ff2e7819 */ /* 0x000fe2000001160d */
[----:B------:R-:W-:Y:S01]  /*3830*/  FFMA.FTZ R26, R30, R26, R43 ;  /* 0x0000001a1e1a7223 */ /* 0x000fe2000001002b */
[----:B------:R3:W-:Y:S01]  /*3840*/  I2F.F16 R39, R45 ;  /* 0x0000002d00277306 */ /* 0x0007e20000200c00 */
[----:B-1----:R-:W-:Y:S01]  /*3850*/  HADD2.F32 R47, -RZ, R34.H0_H0 ;  /* 0x20000022ff2f7230 */ /* 0x002fe20000004100 */
[----:B------:R-:W-:Y:S01]  /*3860*/  LOP3.LUT R46, R46, 0xff, RZ, 0xc0, !PT ;  /* 0x000000ff2e2e7812 */ /* 0x000fe200078ec0ff */
[----:B------:R-:W-:-:S03]  /*3870*/  HADD2.F32 R43, -RZ, R20.H0_H0 ;  /* 0x20000014ff2b7230 */ /* 0x000fc60000004100 */
[----:B------:R-:W-:Y:S01]  /*3880*/  FFMA.FTZ R33, R33, R47, R42 ;  /* 0x0000002f21217223 */ /* 0x000fe2000001002a */
[----:B--2---:R-:W-:Y:S01]  /*3890*/  HADD2.F32 R42, -RZ, R10.H0_H0 ;  /* 0x2000000aff2a7230 */ /* 0x004fe20000004100 */
[----:B------:R1:W2:Y:S01]  /*38a0*/  I2F.F16 R34, R44 ;  /* 0x0000002c00227306 */ /* 0x0002a20000200c00 */
[----:B---3--:R-:W-:Y:S01]  /*38b0*/  HADD2.F32 R45, -RZ, R23.H0_H0 ;  /* 0x20000017ff2d7230 */ /* 0x008fe20000004100 */
[----:B------:R-:W-:Y:S02]  /*38c0*/  LOP3.LUT R23, R40, 0xff, RZ, 0xc0, !PT ;  /* 0x000000ff28177812 */ /* 0x000fe400078ec0ff */
[----:B------:R-:W-:Y:S01]  /*38d0*/  FFMA.FTZ R42, R30, R42, R35 ;  /* 0x0000002a1e2a7223 */ /* 0x000fe20000010023 */
[----:B------:R-:W-:Y:S01]  /*38e0*/  IADD3 R13, R46, -0x80, RZ ;  /* 0xffffff802e0d7810 */ /* 0x000fe20007ffe0ff */
[----:B------:R-:W-:Y:S01]  /*38f0*/  FFMA.FTZ R40, R45, R30, R41 ;  /* 0x0000001e2d287223 */ /* 0x000fe20000010029 */
[--C-:B------:R-:W-:Y:S01]  /*3900*/  SHF.R.U32.HI R41, RZ, 0x8, R14.reuse ;  /* 0x00000008ff297819 */ /* 0x100fe2000001160e */
[----:B------:R-:W3:Y:S01]  /*3910*/  I2F.F16 R28, R28 ;  /* 0x0000001c001c7306 */ /* 0x000ee20000200c00 */
[----:B-1----:R-:W-:Y:S01]  /*3920*/  HADD2.F32 R44, -RZ, R27.H0_H0 ;  /* 0x2000001bff2c7230 */ /* 0x002fe20000004100 */
[----:B------:R-:W-:Y:S01]  /*3930*/  SHF.R.U32.HI R27, RZ, 0x10, R14 ;  /* 0x00000010ff1b7819 */ /* 0x000fe2000001160e */
[----:B------:R-:W-:Y:S01]  /*3940*/  FFMA.FTZ R14, R43, R31, R40 ;  /* 0x0000001f2b0e7223 */ /* 0x000fe20000010028 */
[----:B------:R-:W-:Y:S01]  /*3950*/  HADD2.F32 R40, -RZ, R22.H0_H0 ;  /* 0x20000016ff287230 */ /* 0x000fe20000004100 */
[----:B------:R-:W-:Y:S01]  /*3960*/  LOP3.LUT R41, R41, 0xff, RZ, 0xc0, !PT ;  /* 0x000000ff29297812 */ /* 0x000fe200078ec0ff */
[----:B------:R-:W-:Y:S01]  /*3970*/  FFMA.FTZ R33, R30, R44, R33 ;  /* 0x0000002c1e217223 */ /* 0x000fe20000010021 */
[----:B------:R-:W-:Y:S01]  /*3980*/  HADD2.F32 R30, -RZ, R21.H0_H0 ;  /* 0x20000015ff1e7230 */ /* 0x000fe20000004100 */
[--C-:B------:R-:W-:Y:S01]  /*3990*/  SHF.R.U32.HI R21, RZ, 0x8, R15.reuse ;  /* 0x00000008ff157819 */ /* 0x100fe2000001160f */
[----:B------:R-:W1:Y:S01]  /*39a0*/  I2F.F16 R11, R11 ;  /* 0x0000000b000b7306 */ /* 0x000e620000200c00 */
[----:B------:R-:W-:Y:S01]  /*39b0*/  IADD3 R23, R23, -0x80, RZ ;  /* 0xffffff8017177810 */ /* 0x000fe20007ffe0ff */
[----:B--2---:R-:W-:Y:S01]  /*39c0*/  HADD2.F32 R34, -RZ, R34.H0_H0 ;  /* 0x20000022ff227230 */ /* 0x004fe20000004100 */
[----:B------:R-:W-:Y:S01]  /*39d0*/  LOP3.LUT R22, R21, 0xff, RZ, 0xc0, !PT ;  /* 0x000000ff15167812 */ /* 0x000fe200078ec0ff */
[----:B------:R-:W-:Y:S01]  /*39e0*/  FFMA.FTZ R26, R31, R30, R26 ;  /* 0x0000001e1f1a7223 */ /* 0x000fe2000001001a */
[----:B------:R-:W-:-:S02]  /*39f0*/  SHF.R.U32.HI R30, RZ, 0x10, R15 ;  /* 0x00000010ff1e7819 */ /* 0x000fc4000001160f */
[----:B------:R-:W-:Y:S01]  /*3a00*/  IADD3 R20, R41, -0x80, RZ ;  /* 0xffffff8029147810 */ /* 0x000fe20007ffe0ff */
[----:B------:R2:W-:Y:S01]  /*3a10*/  I2F.F16 R10, R23 ;  /* 0x00000017000a7306 */ /* 0x0005e20000200c00 */
[----:B------:R-:W-:Y:S01]  /*3a20*/  LOP3.LUT R27, R27, 0xff, RZ, 0xc0, !PT ;  /* 0x000000ff1b1b7812 */ /* 0x000fe200078ec0ff */
[----:B---3--:R-:W-:Y:S01]  /*3a30*/  HADD2.F32 R28, -RZ, R28.H0_H0 ;  /* 0x2000001cff1c7230 */ /* 0x008fe20000004100 */
[----:B------:R-:W-:Y:S02]  /*3a40*/  IADD3 R22, R22, -0x80, RZ ;  /* 0xffffff8016167810 */ /* 0x000fe40007ffe0ff */
[----:B------:R-:W-:-:S03]  /*3a50*/  LOP3.LUT R30, R30, 0xff, RZ, 0xc0, !PT ;  /* 0x000000ff1e1e7812 */ /* 0x000fc600078ec0ff */
[----:B------:R-:W3:Y:S01]  /*3a60*/  I2F.F16 R38, R49 ;  /* 0x0000003100267306 */ /* 0x000ee20000200c00 */
[----:B--2---:R-:W-:Y:S01]  /*3a70*/  HADD2.F32 R23, -RZ, R16.H0_H0 ;  /* 0x20000010ff177230 */ /* 0x004fe20000004100 */
[----:B------:R-:W-:Y:S01]  /*3a80*/  IADD3 R16, R27, -0x80, RZ ;  /* 0xffffff801b107810 */ /* 0x000fe20007ffe0ff */
[----:B0-----:R-:W-:Y:S01]  /*3a90*/  HADD2.F32 R27, -RZ, R8.H0_H0 ;  /* 0x20000008ff1b7230 */ /* 0x001fe20000004100 */
[----:B------:R-:W-:Y:S02]  /*3aa0*/  IADD3 R30, R30, -0x80, RZ ;  /* 0xffffff801e1e7810 */ /* 0x000fe40007ffe0ff */
[----:B------:R-:W-:Y:S01]  /*3ab0*/  FFMA.FTZ R21, R31, R23, R42 ;  /* 0x000000171f157223 */ /* 0x000fe2000001002a */
[----:B------:R-:W-:Y:S01]  /*3ac0*/  LEA.HI R23, R15, 0xffffff80, RZ, 0x8 ;  /* 0xffffff800f177811 */ /* 0x000fe200078f40ff */
[----:B------:R-:W0:Y:S01]  /*3ad0*/  I2F.F16 R13, R13 ;  /* 0x0000000d000d7306 */ /* 0x000e220000200c00 */
[----:B------:R-:W-:Y:S01]  /*3ae0*/  FFMA.FTZ R31, R31, R40, R33 ;  /* 0x000000281f1f7223 */ /* 0x000fe20000010021 */
[----:B-1----:R-:W-:Y:S01]  /*3af0*/  HADD2.F32 R33, -RZ, R11.H0_H0 ;  /* 0x2000000bff217230 */ /* 0x002fe20000004100 */
[----:B------:R-:W-:Y:S01]  /*3b00*/  FFMA.FTZ R14, R28, R27, R14 ;  /* 0x0000001b1c0e7223 */ /* 0x000fe2000001000e */
[----:B------:R-:W-:-:S02]  /*3b10*/  HADD2.F32 R40, -RZ, R12.H0_H0 ;  /* 0x2000000cff287230 */ /* 0x000fc40000004100 */
[----:B------:R-:W-:Y:S01]  /*3b20*/  HADD2.F32 R15, -RZ, R8.H1_H1 ;  /* 0x30000008ff0f7230 */ /* 0x000fe20000004100 */
[C---:B------:R-:W-:Y:S01]  /*3b30*/  FFMA.FTZ R26, R27.reuse, R33, R26 ;  /* 0x000000211b1a7223 */ /* 0x040fe2000001001a */
[----:B------:R-:W1:Y:S01]  /*3b40*/  I2F.F16 R20, R20 ;  /* 0x0000001400147306 */ /* 0x000e620000200c00 */
[----:B------:R-:W-:Y:S01]  /*3b50*/  HADD2.F32 R12, -RZ, R39.H0_H0 ;  /* 0x20000027ff0c7230 */ /* 0x000fe20000004100 */
[C---:B------:R-:W-:Y:S01]  /*3b60*/  FFMA.FTZ R40, R27.reuse, R40, R21 ;  /* 0x000000281b287223 */ /* 0x040fe20000010015 */
[----:B---3--:R-:W-:Y:S02]  /*3b70*/  HADD2.F32 R38, -RZ, R38.H0_H0 ;  /* 0x20000026ff267230 */ /* 0x008fe40000004100 */
[----:B------:R-:W-:Y:S01]  /*3b80*/  HADD2.F32 R8, -RZ, R9.H0_H0 ;  /* 0x20000009ff087230 */ /* 0x000fe20000004100 */
[----:B------:R-:W-:Y:S01]  /*3b90*/  FFMA.FTZ R21, R12, R15, R14 ;  /* 0x0000000f0c157223 */ /* 0x000fe2000001000e */
[----:B------:R-:W-:Y:S01]  /*3ba0*/  HADD2.F32 R10, -RZ, R10.H0_H0 ;  /* 0x2000000aff0a7230 */ /* 0x000fe20000004100 */
[----:B------:R-:W2:Y:S01]  /*3bb0*/  I2F.F16 R22, R22 ;  /* 0x0000001600167306 */ /* 0x000ea20000200c00 */
[----:B0-----:R-:W-:Y:S01]  /*3bc0*/  HADD2.F32 R12, -RZ, R13.H0_H0 ;  /* 0x2000000dff0c7230 */ /* 0x001fe20000004100 */
[----:B------:R-:W-:Y:S01]  /*3bd0*/  FFMA.FTZ R31, R27, R38, R31 ;  /* 0x000000261b1f7223 */ /* 0x000fe2000001001f */
[----:B------:R-:W-:Y:S01]  /*3be0*/  HADD2.F32 R9, -RZ, R9.H1_H1 ;  /* 0x30000009ff097230 */ /* 0x000fe20000004100 */
[----:B------:R-:W-:Y:S01]  /*3bf0*/  FFMA.FTZ R21, R34, R8, R21 ;  /* 0x0000000822157223 */ /* 0x000fe20000010015 */
[----:B------:R-:W-:Y:S01]  /*3c00*/  HADD2.F32 R14, -RZ, R2.H1_H1 ;  /* 0x30000002ff0e7230 */ /* 0x000fe20000004100 */
[----:B------:R-:W-:Y:S01]  /*3c10*/  FFMA.FTZ R13, R15, R12, R26 ;  /* 0x0000000c0f0d7223 */ /* 0x000fe2000001001a */
[----:B------:R-:W-:Y:S01]  /*3c20*/  HADD2.F32 R12, -RZ, R17.H0_H0 ;  /* 0x20000011ff0c7230 */ /* 0x000fe20000004100 */
[----:B------:R-:W0:Y:S01]  /*3c30*/  I2F.F16 R16, R16 ;  /* 0x0000001000107306 */ /* 0x000e220000200c00 */
[----:B-1----:R-:W-:Y:S01]  /*3c40*/  HADD2.F32 R20, -RZ, R20.H0_H0 ;  /* 0x20000014ff147230 */ /* 0x002fe20000004100 */
[----:B------:R-:W-:Y:S01]  /*3c50*/  FFMA.FTZ R13, R8, R10, R13 ;  /* 0x0000000a080d7223 */ /* 0x000fe2000001000d */
[----:B------:R-:W-:-:S03]  /*3c60*/  HADD2.F32 R17, -RZ, R0.H0_H0 ;  /* 0x20000000ff117230 */ /* 0x000fc60000004100 */
[----:B------:R-:W-:Y:S02]  /*3c70*/  FFMA.FTZ R27, R15, R20, R40 ;  /* 0x000000140f1b7223 */ /* 0x000fe40000010028 */
[----:B------:R-:W1:Y:S01]  /*3c80*/  I2F.F16 R11, R30 ;  /* 0x0000001e000b7306 */ /* 0x000e620000200c00 */
[----:B--2---:R-:W-:-:S05]  /*3c90*/  HADD2.F32 R22, -RZ, R22.H0_H0 ;  /* 0x20000016ff167230 */ /* 0x004fca0000004100 */
        /* <DEDUP_REMOVED lines=11> */
[----:B------:R-:W-:Y:S01]  /*3d50*/  FMUL.FTZ R12, R17, R12 ;  /* 0x0000000c110c7220 */ /* 0x000fe20000410000 */
[----:B------:R-:W-:-:S03]  /*3d60*/  HADD2.F32 R19, -RZ, R0.H1_H1 ;  /* 0x30000000ff137230 */ /* 0x000fc60000004100 */
[----:B------:R-:W-:Y:S01]  /*3d70*/  FFMA.FTZ R10, R10, R9, R21 ;  /* 0x000000090a0a7223 */ /* 0x000fe20000010015 */
[----:B------:R-:W-:Y:S01]  /*3d80*/  F2FP.PACK_AB R12, RZ, R12 ;  /* 0x0000000cff0c723e */ /* 0x000fe200000000ff */
[----:B0-----:R-:W-:Y:S02]  /*3d90*/  HADD2.F32 R18, -RZ, R18.H0_H0 ;  /* 0x20000012ff127230 */ /* 0x001fe40000004100 */
[----:B------:R-:W-:-:S03]  /*3da0*/  FMUL.FTZ R10, R15, R10 ;  /* 0x0000000a0f0a7220 */ /* 0x000fc60000410000 */
[----:B------:R-:W-:Y:S02]  /*3db0*/  FFMA.FTZ R13, R9, R18, R13 ;  /* 0x00000012090d7223 */ /* 0x000fe4000001000d */
[----:B------:R-:W-:Y:S01]  /*3dc0*/  F2FP.PACK_AB R10, RZ, R10 ;  /* 0x0000000aff0a723e */ /* 0x000fe200000000ff */
[----:B-1----:R-:W-:Y:S01]  /*3dd0*/  HADD2.F32 R8, -RZ, R23.H0_H0 ;  /* 0x20000017ff087230 */ /* 0x002fe20000004100 */
[----:B------:R-:W-:-:S04]  /*3de0*/  FMUL.FTZ R13, R14, R13 ;  /* 0x0000000d0e0d7220 */ /* 0x000fc80000410000 */
[----:B------:R-:W-:Y:S01]  /*3df0*/  FFMA.FTZ R8, R9, R8, R11 ;  /* 0x0000000809087223 */ /* 0x000fe2000001000b */
[----:B------:R-:W-:-:S03]  /*3e00*/  F2FP.PACK_AB R13, RZ, R13 ;  /* 0x0000000dff0d723e */ /* 0x000fc600000000ff */
[----:B------:R-:W-:Y:S01]  /*3e10*/  FMUL.FTZ R8, R19, R8 ;  /* 0x0000000813087220 */ /* 0x000fe20000410000 */
[----:B------:R-:W-:-:S04]  /*3e20*/  PRMT R10, R10, 0x5410, R13 ;  /* 0x000054100a0a7816 */ /* 0x000fc8000000000d */
[----:B------:R-:W-:Y:S02]  /*3e30*/  F2FP.PACK_AB R8, RZ, R8 ;  /* 0x00000008ff08723e */ /* 0x000fe400000000ff */
[----:B------:R-:W-:Y:S02]  /*3e40*/  HFMA2.MMA R5, R10, 1, 1, R5 ;  /* 0x3c003c000a057835 */ /* 0x000fe40000000005 */
[----:B------:R-:W-:-:S05]  /*3e50*/  PRMT R12, R12, 0x5410, R8 ;  /* 0x000054100c0c7816 */ /* 0x000fca0000000008 */
[----:B------:R-:W-:Y:S02]  /*3e60*/  HADD2 R4, R12, R4 ;  /* 0x000000040c047230 */ /* 0x000fe40000000000 */
.L_x_4258:
[----:B------:R-:W-:Y:S01]  /*3e70*/  IADD3 R32, R32, 0x20, RZ ;  /* 0x0000002020207810 */ /* 0x000fe20007ffe0ff */
[----:B------:R-:W-:Y:S01]  /*3e80*/  UIADD3 UR4, UR4, 0x40, URZ ;  /* 0x0000004004047890 */ /* 0x000fe2000fffe03f */
[C---:B------:R-:W-:Y:S02]  /*3e90*/  IMAD.WIDE R36, R29.reuse, 0x8, R36 ;  /* 0x000000081d247825 */ /* 0x040fe400078e0224 */
[C---:B------:R-:W-:Y:S02]  /*3ea0*/  ISETP.GE.AND P0, PT, R32.reuse, c[0x0][0x1a8], PT ;  /* 0x00006a0020007a0c */ /* 0x040fe40003f06270 */
[----:B------:R-:W-:Y:S01]  /*3eb0*/  ISETP.LT.AND P2, PT, R32, R7, PT ;  /* 0x000000072000720c */ /* 0x000fe20003f41270 */
[----:B------:R-:W-:-:S12]  /*3ec0*/  IMAD.WIDE R26, R29, 0x8, R24 ;  /* 0x000000081d1a7825 */ /* 0x000fd800078e0218 */
[----:B------:R-:W-:Y:S05]  /*3ed0*/  @!P0 BRA P2, `(.L_x_4259) ;  /* 0xffffccd000008947 */ /* 0x000fea000103ffff */
.L_x_4254:
[----:B------:R-:W-:-:S04]  /*3ee0*/  ISETP.GE.AND P0, PT, R32, R7, PT ;  /* 0x000000072000720c */ /* 0x000fc80003f06270 */
[----:B------:R-:W-:-:S13]  /*3ef0*/  ISETP.GE.OR P0, PT, R32, c[0x0][0x1ac], P0 ;  /* 0x00006b0020007a0c */ /* 0x000fda0000706670 */
[----:B------:R-:W-:Y:S05]  /*3f00*/  @P0 BRA `(.L_x_4260) ;  /* 0x0000183000000947 */ /* 0x000fea0003800000 */
[----:B------:R-:W-:Y:S02]  /*3f10*/  ULDC UR5, c[0x0][0x18c] ;  /* 0x0000630000057ab9 */ /* 0x000fe40000000800 */
[----:B------:R-:W-:Y:S02]  /*3f20*/  USHF.R.S32.HI UR5, URZ, 0x1f, UR5 ;  /* 0x0000001f3f057899 */ /* 0x000fe40008011405 */
.L_x_4263:
[----:B------:R-:W-:Y:S01]  /*3f30*/  ISETP.NE.AND P0, PT, R32, R3, PT ;  /* 0x000000032000720c */ /* 0x000fe20003f05270 */
[----:B------:R1:W5:-:S12]  /*3f40*/  LDG.E.128.CONSTANT R8, [R26.64] ;  /* 0x000000061a087981 */ /* 0x000358000c1e9d00 */
[----:B------:R-:W-:Y:S01]  /*3f50*/  @!P0 IADD3 R6, R6, 0x1, RZ ;  /* 0x0000000106068810 */ /* 0x000fe20007ffe0ff */
[----:B------:R-:W-:Y:S01]  /*3f60*/  @!P0 IMAD.MOV.U32 R13, RZ, RZ, 0x2 ;  /* 0x00000002ff0d8424 */ /* 0x000fe200078e00ff */
[----:B------:R-:W-:-:S03]  /*3f70*/  @!P0 LEA R12, R32, 0x1, 0x1 ;  /* 0x00000001200c8811 */ /* 0x000fc600078e08ff */
[----:B------:R-:W-:Y:S02]  /*3f80*/  @!P0 IMAD R14, R6, 0x8, R1 ;  /* 0x00000008060e8824 */ /* 0x000fe400078e0201 */
[----:B------:R-:W-:-:S04]  /*3f90*/  @!P0 IMAD.WIDE R12, R12, R13, c[0x0][0x198] ;  /* 0x000066000c0c8625 */ /* 0x000fc800078e020d */
[----:B------:R-:W2:Y:S04]  /*3fa0*/  @!P0 LDL.64 R14, [R14] ;  /* 0x000000000e0e8983 */ /* 0x000ea80000100a00 */
[----:B------:R1:W5:Y:S01]  /*3fb0*/  @!P0 LDG.E.U16.CONSTANT R25, [R12.64] ;  /* 0x000000060c198981 */ /* 0x000362000c1e9500 */
[----:B------:R-:W-:Y:S01]  /*3fc0*/  IMAD.MOV.U32 R24, RZ, RZ, c[0x0][0x18c] ;  /* 0x00006300ff187624 */ /* 0x000fe200078e00ff */
[----:B--2---:R-:W-:Y:S02]  /*3fd0*/  @!P0 PRMT R2, R14, 0x7610, R2 ;  /* 0x000076100e028816 */ /* 0x004fe40000000002 */
[----:B------:R-:W-:Y:S02]  /*3fe0*/  @!P0 PRMT R0, R15, 0x7610, R0 ;  /* 0x000076100f008816 */ /* 0x000fe40000000000 */
[----:B------:R-:W-:-:S02]  /*3ff0*/  @!P0 PRMT R2, R2, 0x7610, R14 ;  /* 0x0000761002028816 */ /* 0x000fc4000000000e */
[----:B------:R-:W-:Y:S01]  /*4000*/  @!P0 PRMT R0, R0, 0x7610, R15 ;  /* 0x0000761000008816 */ /* 0x000fe2000000000f */
[----:B0-----:R-:W-:Y:S05]  /*4010*/  @P1 BRA `(.L_x_4261) ;  /* 0x00000b2000001947 */ /* 0x001fea0003800000 */
[C---:B01----:R-:W-:Y:S01]  /*4020*/  IMAD.WIDE R34, R24.reuse, 0x4, R26 ;  /* 0x0000000418227825 */ /* 0x043fe200078e021a */
[----:B------:R-:W0:Y:S04]  /*4030*/  LDS.128 R20, [UR4] ;  /* 0x00000004ff147984 */ /* 0x000e280008000c00 */
[----:B------:R1:W2:Y:S01]  /*4040*/  LDG.E.128.CONSTANT R12, [R34.64] ;  /* 0x00000006220c7981 */ /* 0x0002a2000c1e9d00 */
[----:B------:R-:W-:-:S06]  /*4050*/  IMAD.WIDE R16, R24, 0x4, R34 ;  /* 0x0000000418107825 */ /* 0x000fcc00078e0222 */
[----:B------:R-:W3:Y:S01]  /*4060*/  LDG.E.128.CONSTANT R16, [R16.64] ;  /* 0x0000000610107981 */ /* 0x000ee2000c1e9d00 */
[----:B-----5:R-:W-:Y:S02]  /*4070*/  LOP3.LUT R33, R8, 0x3f003f, RZ, 0xc0, !PT ;  /* 0x003f003f08217812 */ /* 0x020fe400078ec0ff */
[--C-:B------:R-:W-:Y:S02]  /*4080*/  SHF.R.U32.HI R31, RZ, 0xc, R8.reuse ;  /* 0x0000000cff1f7819 */ /* 0x100fe40000011608 */
[----:B------:R-:W-:Y:S02]  /*4090*/  SHF.R.U32.HI R8, RZ, 0x6, R8 ;  /* 0x00000006ff087819 */ /* 0x000fe40000011608 */
[----:B------:R-:W-:Y:S02]  /*40a0*/  LOP3.LUT R37, R10, 0x3f003f, RZ, 0xc0, !PT ;  /* 0x003f003f0a257812 */ /* 0x000fe400078ec0ff */
[----:B------:R-:W-:Y:S02]  /*40b0*/  LOP3.LUT R36, R9, 0x3f003f, RZ, 0xc0, !PT ;  /* 0x003f003f09247812 */ /* 0x000fe400078ec0ff */
[----:B------:R-:W-:-:S02]  /*40c0*/  SHF.R.U32.HI R28, RZ, 0xc, R9 ;  /* 0x0000000cff1c7819 */ /* 0x000fc40000011609 */
[----:B-1----:R-:W-:Y:S02]  /*40d0*/  LOP3.LUT R34, R11, 0x3f003f, RZ, 0xc0, !PT ;  /* 0x003f003f0b227812 */ /* 0x002fe400078ec0ff */
[----:B------:R-:W-:Y:S02]  /*40e0*/  SHF.R.U32.HI R9, RZ, 0x6, R9 ;  /* 0x00000006ff097819 */ /* 0x000fe40000011609 */
[----:B------:R-:W-:Y:S02]  /*40f0*/  LOP3.LUT R33, R33, 0x64006400, RZ, 0xfc, !PT ;  /* 0x6400640021217812 */ /* 0x000fe400078efcff */
[----:B------:R-:W-:Y:S02]  /*4100*/  LOP3.LUT R8, R8, 0x3f003f, RZ, 0xc0, !PT ;  /* 0x003f003f08087812 */ /* 0x000fe400078ec0ff */
[----:B------:R-:W-:Y:S01]  /*4110*/  LOP3.LUT R37, R37, 0x64006400, RZ, 0xfc, !PT ;  /* 0x6400640025257812 */ /* 0x000fe200078efcff */
[----:B------:R-:W-:Y:S01]  /*4120*/  HADD2 R33, R33, -1056, -1056 ;  /* 0xe420e42021217430 */ /* 0x000fe20000000000 */
[----:B------:R-:W-:-:S02]  /*4130*/  LOP3.LUT R35, R34, 0x64006400, RZ, 0xfc, !PT ;  /* 0x6400640022237812 */ /* 0x000fc400078efcff */
[--C-:B------:R-:W-:Y:S01]  /*4140*/  SHF.R.U32.HI R29, RZ, 0xc, R10.reuse ;  /* 0x0000000cff1d7819 */ /* 0x100fe2000001160a */
[----:B------:R-:W-:Y:S01]  /*4150*/  HADD2 R37, R37, -1056, -1056 ;  /* 0xe420e42025257430 */ /* 0x000fe20000000000 */
[----:B------:R-:W-:Y:S01]  /*4160*/  LOP3.LUT R34, R9, 0x3f003f, RZ, 0xc0, !PT ;  /* 0x003f003f09227812 */ /* 0x000fe200078ec0ff */
[----:B------:R-:W-:Y:S01]  /*4170*/  HADD2 R35, R35, -1056, -1056 ;  /* 0xe420e42023237430 */ /* 0x000fe20000000000 */
[----:B------:R-:W-:Y:S01]  /*4180*/  SHF.R.U32.HI R10, RZ, 0x6, R10 ;  /* 0x00000006ff0a7819 */ /* 0x000fe2000001160a */
[-C--:B0-----:R-:W-:Y:S01]  /*4190*/  HFMA2.MMA R33, R33, R20.reuse, RZ ;  /* 0x0000001421217235 */ /* 0x081fe200000000ff */
[----:B------:R-:W-:Y:S01]  /*41a0*/  LOP3.LUT R9, R8, 0x64006400, RZ, 0xfc, !PT ;  /* 0x6400640008097812 */ /* 0x000fe200078efcff */
[----:B------:R-:W-:Y:S01]  /*41b0*/  HFMA2.MMA R8, R37, R20, RZ ;  /* 0x0000001425087235 */ /* 0x000fe200000000ff */
[--C-:B------:R-:W-:Y:S02]  /*41c0*/  SHF.R.U32.HI R30, RZ, 0xc, R11.reuse ;  /* 0x0000000cff1e7819 */ /* 0x100fe4000001160b */
[----:B------:R-:W-:Y:S01]  /*41d0*/  LOP3.LUT R36, R36, 0x64006400, RZ, 0xfc, !PT ;  /* 0x6400640024247812 */ /* 0x000fe200078efcff */
[----:B------:R-:W-:Y:S01]  /*41e0*/  HADD2 R38, R9, -1056, -1056 ;  /* 0xe420e42009267430 */ /* 0x000fe20000000000 */
[----:B------:R-:W-:-:S02]  /*41f0*/  SHF.R.U32.HI R11, RZ, 0x6, R11 ;  /* 0x00000006ff0b7819 */ /* 0x000fc4000001160b */
[----:B------:R-:W-:Y:S01]  /*4200*/  LOP3.LUT R34, R34, 0x64006400, RZ, 0xfc, !PT ;  /* 0x6400640022227812 */ /* 0x000fe200078efcff */
[----:B------:R-:W-:Y:S01]  /*4210*/  HADD2 R39, R36, -1056, -1056 ;  /* 0xe420e42024277430 */ /* 0x000fe20000000000 */
[----:B------:R-:W-:Y:S02]  /*4220*/  LOP3.LUT R10, R10, 0x3f003f, RZ, 0xc0, !PT ;  /* 0x003f003f0a0a7812 */ /* 0x000fe400078ec0ff */
[----:B------:R-:W-:Y:S01]  /*4230*/  LOP3.LUT R9, R11, 0x3f003f, RZ, 0xc0, !PT ;  /* 0x003f003f0b097812 */ /* 0x000fe200078ec0ff */
[----:B------:R-:W-:Y:S01]  /*4240*/  HADD2 R37, R34, -1056, -1056 ;  /* 0xe420e42022257430 */ /* 0x000fe20000000000 */
[----:B------:R-:W-:Y:S01]  /*4250*/  LOP3.LUT R11, R10, 0x64006400, RZ, 0xfc, !PT ;  /* 0x640064000a0b7812 */ /* 0x000fe200078efcff */
[-C--:B------:R-:W-:Y:S01]  /*4260*/  HFMA2 R36, R39, R20.reuse, RZ.H0_H0 ;  /* 0x0000001427247231 */ /* 0x080fe200000400ff */
[----:B------:R-:W-:Y:S01]  /*4270*/  LOP3.LUT R34, R9, 0x64006400, RZ, 0xfc, !PT ;  /* 0x6400640009227812 */ /* 0x000fe200078efcff */
[----:B------:R-:W-:Y:S01]  /*4280*/  HFMA2 R20, R35, R20, RZ.H0_H0 ;  /* 0x0000001423147231 */ /* 0x000fe200000400ff */
[----:B------:R-:W-:Y:S01]  /*4290*/  HFMA2.MMA R35, R38, R21, R33 ;  /* 0x0000001526237235 */ /* 0x000fe20000000021 */
[----:B------:R-:W-:Y:S01]  /*42a0*/  HADD2 R11, R11, -1056, -1056 ;  /* 0xe420e4200b0b7430 */ /* 0x000fe20000000000 */
[----:B------:R-:W-:Y:S01]  /*42b0*/  LOP3.LUT R44, R31, 0xf000f, RZ, 0xc0, !PT ;  /* 0x000f000f1f2c7812 */ /* 0x000fe200078ec0ff */
[----:B------:R-:W-:Y:S01]  /*42c0*/  HFMA2 R36, R37, R21, R36 ;  /* 0x0000001525247231 */ /* 0x000fe20000000024 */
[----:B------:R-:W-:-:S03]  /*42d0*/  LOP3.LUT R45, R28, 0xf000f, RZ, 0xc0, !PT ;  /* 0x000f000f1c2d7812 */ /* 0x000fc600078ec0ff */
[----:B------:R-:W-:Y:S01]  /*42e0*/  HFMA2.MMA R37, R11, R21, R8 ;  /* 0x000000150b257235 */ /* 0x000fe20000000008 */
[----:B------:R-:W-:-:S04]  /*42f0*/  HADD2 R11, R34, -1056, -1056 ;  /* 0xe420e420220b7430 */ /* 0x000fc80000000000 */
[----:B------:R-:W-:Y:S01]  /*4300*/  HFMA2 R11, R11, R21, R20 ;  /* 0x000000150b0b7231 */ /* 0x000fe20000000014 */
[----:B--2---:R-:W-:Y:S02]  /*4310*/  LOP3.LUT R9, R12, 0x3f003f, RZ, 0xc0, !PT ;  /* 0x003f003f0c097812 */ /* 0x004fe400078ec0ff */
        /* <DEDUP_REMOVED lines=8> */
[----:B---3--:R-:W-:Y:S01]  /*43a0*/  LOP3.LUT R31, R16, 0x3f003f, RZ, 0xc0, !PT ;  /* 0x003f003f101f7812 */ /* 0x008fe200078ec0ff */
[----:B------:R-:W-:Y:S01]  /*43b0*/  HADD2 R10, R33, -1056, -1056 ;  /* 0xe420e420210a7430 */ /* 0x000fe20000000000 */
[----:B------:R-:W-:Y:S01]  /*43c0*/  SHF.R.U32.HI R33, RZ, 0x6, R14 ;  /* 0x00000006ff217819 */ /* 0x000fe2000001160e */
[----:B------:R-:W-:Y:S01]  /*43d0*/  HFMA2 R20, R9, R22, R36 ;  /* 0x0000001609147231 */ /* 0x000fe20000000024 */
[----:B------:R-:W-:Y:S01]  /*43e0*/  SHF.R.U32.HI R9, RZ, 0x6, R12 ;  /* 0x00000006ff097819 */ /* 0x000fe2000001160c */
[-C--:B------:R-:W-:Y:S01]  /*43f0*/  HFMA2.MMA R8, R8, R22.reuse, R35 ;  /* 0x0000001608087235 */ /* 0x080fe20000000023 */
[----:B------:R-:W-:Y:S01]  /*4400*/  SHF.R.U32.HI R35, RZ, 0x6, R15 ;  /* 0x00000006ff237819 */ /* 0x000fe2000001160f */
[----:B------:R-:W-:Y:S01]  /*4410*/  HFMA2.MMA R21, R10, R22, R37 ;  /* 0x000000160a157235 */ /* 0x000fe20000000025 */
[----:B------:R-:W-:-:S02]  /*4420*/  SHF.R.U32.HI R10, RZ, 0x6, R13 ;  /* 0x00000006ff0a7819 */ /* 0x000fc4000001160d */
        /* <DEDUP_REMOVED lines=12> */
[--C-:B------:R-:W-:Y:S01]  /*44f0*/  SHF.R.U32.HI R41, RZ, 0x8, R18.reuse ;  /* 0x00000008ff297819 */ /* 0x100fe20000011612 */
[----:B------:R-:W-:Y:S01]  /*4500*/  HADD2 R10, R33, -1056, -1056 ;  /* 0xe420e420210a7430 */ /* 0x000fe20000000000 */
[----:B------:R-:W-:Y:S01]  /*4510*/  SHF.R.U32.HI R36, RZ, 0xa, R18 ;  /* 0x0000000aff247819 */ /* 0x000fe20000011612 */
[----:B------:R-:W-:Y:S01]  /*4520*/  HFMA2 R11, R34, R22, R11 ;  /* 0x00000016220b7231 */ /* 0x000fe2000000000b */
[----:B------:R-:W-:Y:S01]  /*4530*/  SHF.R.U32.HI R43, RZ, 0x8, R16 ;  /* 0x00000008ff2b7819 */ /* 0x000fe20000011610 */
[----:B------:R-:W-:Y:S01]  /*4540*/  HADD2 R34, R35, -1056, -1056 ;  /* 0xe420e42023227430 */ /* 0x000fe20000000000 */
[-C--:B------:R-:W-:Y:S01]  /*4550*/  HFMA2.MMA R22, R9, R23.reuse, R8 ;  /* 0x0000001709167235 */ /* 0x080fe20000000008 */
[-C--:B------:R-:W-:Y:S01]  /*4560*/  HFMA2 R20, R37, R23.reuse, R20 ;  /* 0x0000001725147231 */ /* 0x080fe20000000014 */
[----:B------:R-:W-:Y:S01]  /*4570*/  HFMA2.MMA R21, R10, R23, R21 ;  /* 0x000000170a157235 */ /* 0x000fe20000000015 */
[----:B------:R-:W-:Y:S01]  /*4580*/  HFMA2 R23, R34, R23, R11 ;  /* 0x0000001722177231 */ /* 0x000fe2000000000b */
[----:B------:R-:W-:Y:S01]  /*4590*/  LOP3.LUT R34, R18, 0x3f003f, RZ, 0xc0, !PT ;  /* 0x003f003f12227812 */ /* 0x000fe200078ec0ff */
[----:B------:R-:W0:Y:S01]  /*45a0*/  LDS.128 R8, [UR4+0x10] ;  /* 0x00001004ff087984 */ /* 0x000e220008000c00 */
[----:B------:R-:W-:-:S02]  /*45b0*/  SHF.R.U32.HI R35, RZ, 0x6, R18 ;  /* 0x00000006ff237819 */ /* 0x000fc40000011612 */
[--C-:B------:R-:W-:Y:S02]  /*45c0*/  SHF.R.U32.HI R39, RZ, 0xa, R16.reuse ;  /* 0x0000000aff277819 */ /* 0x100fe40000011610 */
[----:B------:R-:W-:Y:S02]  /*45d0*/  LOP3.LUT R33, R17, 0x3f003f, RZ, 0xc0, !PT ;  /* 0x003f003f11217812 */ /* 0x000fe400078ec0ff */
[----:B------:R-:W-:Y:S02]  /*45e0*/  LOP3.LUT R18, R19, 0x3f003f, RZ, 0xc0, !PT ;  /* 0x003f003f13127812 */ /* 0x000fe400078ec0ff */
[----:B------:R-:W-:Y:S02]  /*45f0*/  SHF.R.U32.HI R16, RZ, 0x6, R16 ;  /* 0x00000006ff107819 */ /* 0x000fe40000011610 */
[--C-:B------:R-:W-:Y:S02]  /*4600*/  SHF.R.U32.HI R42, RZ, 0x8, R17.reuse ;  /* 0x00000008ff2a7819 */ /* 0x100fe40000011611 */
[----:B------:R-:W-:-:S02]  /*4610*/  SHF.R.U32.HI R38, RZ, 0xa, R17 ;  /* 0x0000000aff267819 */ /* 0x000fc40000011611 */
[--C-:B------:R-:W-:Y:S02]  /*4620*/  SHF.R.U32.HI R40, RZ, 0x8, R19.reuse ;  /* 0x00000008ff287819 */ /* 0x100fe40000011613 */
[----:B------:R-:W-:Y:S02]  /*4630*/  SHF.R.U32.HI R37, RZ, 0xa, R19 ;  /* 0x0000000aff257819 */ /* 0x000fe40000011613 */
[----:B------:R-:W-:Y:S02]  /*4640*/  LOP3.LUT R31, R31, 0x64006400, RZ, 0xfc, !PT ;  /* 0x640064001f1f7812 */ /* 0x000fe400078efcff */
[----:B------:R-:W-:Y:S02]  /*4650*/  LOP3.LUT R34, R34, 0x64006400, RZ, 0xfc, !PT ;  /* 0x6400640022227812 */ /* 0x000fe400078efcff */
[----:B------:R-:W-:Y:S01]  /*4660*/  SHF.R.U32.HI R17, RZ, 0x6, R17 ;  /* 0x00000006ff117819 */ /* 0x000fe20000011611 */
[----:B------:R-:W-:Y:S01]  /*4670*/  HADD2 R31, R31, -1056, -1056 ;  /* 0xe420e4201f1f7430 */ /* 0x000fe20000000000 */
[----:B------:R-:W-:Y:S01]  /*4680*/  SHF.R.U32.HI R19, RZ, 0x6, R19 ;  /* 0x00000006ff137819 */ /* 0x000fe20000011613 */
[----:B------:R-:W-:Y:S01]  /*4690*/  HADD2 R34, R34, -1056, -1056 ;  /* 0xe420e42022227430 */ /* 0x000fe20000000000 */
[----:B------:R-:W-:-:S02]  /*46a0*/  SHF.R.U32.HI R12, RZ, 0xc, R12 ;  /* 0x0000000cff0c7819 */ /* 0x000fc4000001160c */
[----:B------:R-:W-:Y:S02]  /*46b0*/  LOP3.LUT R28, R44, 0x300030, R43, 0xf8, !PT ;  /* 0x003000302c1c7812 */ /* 0x000fe400078ef82b */
[----:B------:R-:W-:Y:S02]  /*46c0*/  LOP3.LUT R33, R33, 0x64006400, RZ, 0xfc, !PT ;  /* 0x6400640021217812 */ /* 0x000fe400078efcff */
[----:B------:R-:W-:Y:S02]  /*46d0*/  LOP3.LUT R18, R18, 0x64006400, RZ, 0xfc, !PT ;  /* 0x6400640012127812 */ /* 0x000fe400078efcff */
[----:B------:R-:W-:Y:S01]  /*46e0*/  SHF.R.U32.HI R13, RZ, 0xc, R13 ;  /* 0x0000000cff0d7819 */ /* 0x000fe2000001160d */
[----:B------:R-:W-:Y:S01]  /*46f0*/  HADD2 R33, R33, -1056, -1056 ;  /* 0xe420e42021217430 */ /* 0x000fe20000000000 */
[----:B------:R-:W-:Y:S01]  /*4700*/  LOP3.LUT R44, R29, 0xf000f, RZ, 0xc0, !PT ;  /* 0x000f000f1d2c7812 */ /* 0x000fe200078ec0ff */
[----:B------:R-:W-:Y:S01]  /*4710*/  HADD2 R18, R18, -1056, -1056 ;  /* 0xe420e42012127430 */ /* 0x000fe20000000000 */
[----:B------:R-:W-:Y:S01]  /*4720*/  LOP3.LUT R16, R16, 0x3f003f, RZ, 0xc0, !PT ;  /* 0x003f003f10107812 */ /* 0x000fe200078ec0ff */
[-C--:B0-----:R-:W-:Y:S01]  /*4730*/  HFMA2.MMA R22, R31, R8.reuse, R22 ;  /* 0x000000081f167235 */ /* 0x081fe20000000016 */
[----:B------:R-:W-:Y:S01]  /*4740*/  LOP3.LUT R35, R35, 0x3f003f, RZ, 0xc0, !PT ;  /* 0x003f003f23237812 */ /* 0x000fe200078ec0ff */
[-C--:B------:R-:W-:Y:S01]  /*4750*/  HFMA2 R20, R33, R8.reuse, R20 ;  /* 0x0000000821147231 */ /* 0x080fe20000000014 */
[----:B------:R-:W-:Y:S01]  /*4760*/  SHF.R.U32.HI R14, RZ, 0xc, R14 ;  /* 0x0000000cff0e7819 */ /* 0x000fe2000001160e */
[----:B------:R-:W-:Y:S01]  /*4770*/  HFMA2.MMA R21, R34, R8, R21 ;  /* 0x0000000822157235 */ /* 0x000fe20000000015 */
[----:B------:R-:W-:Y:S01]  /*4780*/  SHF.R.U32.HI R15, RZ, 0xc, R15 ;  /* 0x0000000cff0f7819 */ /* 0x000fe2000001160f */
[----:B------:R-:W-:Y:S01]  /*4790*/  HFMA2 R23, R18, R8, R23 ;  /* 0x0000000812177231 */ /* 0x000fe20000000017 */
        /* <DEDUP_REMOVED lines=13> */
[----:B------:R-:W-:Y:S01]  /*4870*/  LOP3.LUT R38, R13, 0x300030, R38, 0xf8, !PT ;  /* 0x003000300d267812 */ /* 0x000fe200078ef826 */
[----:B------:R-:W-:Y:S01]  /*4880*/  HADD2 R13, R16, -1056, -1056 ;  /* 0xe420e420100d7430 */ /* 0x000fe20000000000 */
[----:B------:R-:W-:Y:S01]  /*4890*/  LOP3.LUT R37, R14, 0x300030, R37, 0xf8, !PT ;  /* 0x003000300e257812 */ /* 0x000fe200078ef825 */
[----:B------:R-:W-:Y:S01]  /*48a0*/  HADD2 R17, R17, -1056, -1056 ;  /* 0xe420e42011117430 */ /* 0x000fe20000000000 */
[----:B------:R-:W-:Y:S01]  /*48b0*/  LOP3.LUT R28, R28, 0x64006400, RZ, 0xfc, !PT ;  /* 0x640064001c1c7812 */ /* 0x000fe200078efcff */
[----:B------:R-:W-:Y:S01]  /*48c0*/  HADD2 R14, R19, -1056, -1056 ;  /* 0xe420e420130e7430 */ /* 0x000fe20000000000 */
[----:B------:R-:W-:Y:S01]  /*48d0*/  LOP3.LUT R39, R42, 0x300030, R39, 0xf8, !PT ;  /* 0x003000302a277812 */ /* 0x000fe200078ef827 */
[-C--:B------:R-:W-:Y:S01]  /*48e0*/  HFMA2.MMA R22, R13, R9.reuse, R22 ;  /* 0x000000090d167235 */ /* 0x080fe20000000016 */
[----:B------:R-:W-:Y:S01]  /*48f0*/  LOP3.LUT R12, R12, 0x64006400, RZ, 0xfc, !PT ;  /* 0x640064000c0c7812 */ /* 0x000fe200078efcff */
[-C--:B------:R-:W-:Y:S01]  /*4900*/  HFMA2 R20, R17, R9.reuse, R20 ;  /* 0x0000000911147231 */ /* 0x080fe20000000014 */
[----:B------:R-:W-:Y:S01]  /*4910*/  HFMA2.MMA R21, R8, R9, R21 ;  /* 0x0000000908157235 */ /* 0x000fe20000000015 */
[----:B------:R-:W-:Y:S01]  /*4920*/  HFMA2 R23, R14, R9, R23 ;  /* 0x000000090e177231 */ /* 0x000fe20000000017 */
[----:B------:R-:W-:Y:S01]  /*4930*/  LOP3.LUT R43, R30, 0xf000f, RZ, 0xc0, !PT ;  /* 0x000f000f1e2b7812 */ /* 0x000fe200078ec0ff */
[----:B------:R-:W-:Y:S01]  /*4940*/  HADD2 R9, R28, -1056, -1056 ;  /* 0xe420e4201c097430 */ /* 0x000fe20000000000 */
[----:B------:R-:W-:Y:S01]  /*4950*/  LOP3.LUT R36, R41, 0x300030, R36, 0xf8, !PT ;  /* 0x0030003029247812 */ /* 0x000fe200078ef824 */
[----:B------:R-:W-:Y:S01]  /*4960*/  HADD2 R12, R12, -1056, -1056 ;  /* 0xe420e4200c0c7430 */ /* 0x000fe20000000000 */
[----:B------:R-:W-:-:S02]  /*4970*/  LOP3.LUT R39, R39, 0x64006400, RZ, 0xfc, !PT ;  /* 0x6400640027277812 */ /* 0x000fc400078efcff */
[----:B------:R-:W-:Y:S01]  /*4980*/  LOP3.LUT R30, R43, 0x300030, R40, 0xf8, !PT ;  /* 0x003000302b1e7812 */ /* 0x000fe200078ef828 */
[-C--:B------:R-:W-:Y:S01]  /*4990*/  HFMA2.MMA R22, R9, R10.reuse, R22 ;  /* 0x0000000a09167235 */ /* 0x080fe20000000016 */
[----:B------:R-:W-:Y:S01]  /*49a0*/  LOP3.LUT R36, R36, 0x64006400, RZ, 0xfc, !PT ;  /* 0x6400640024247812 */ /* 0x000fe200078efcff */
[----:B------:R-:W-:Y:S01]  /*49b0*/  HADD2 R39, R39, -1056, -1056 ;  /* 0xe420e42027277430 */ /* 0x000fe20000000000 */
[----:B------:R-:W-:Y:S01]  /*49c0*/  LOP3.LUT R29, R29, 0x64006400, RZ, 0xfc, !PT ;  /* 0x640064001d1d7812 */ /* 0x000fe200078efcff */
[----:B------:R-:W-:Y:S01]  /*49d0*/  HFMA2.MMA R21, R12, R10, R21 ;  /* 0x0000000a0c157235 */ /* 0x000fe20000000015 */
[----:B------:R-:W-:Y:S01]  /*49e0*/  LOP3.LUT R30, R30, 0x64006400, RZ, 0xfc, !PT ;  /* 0x640064001e1e7812 */ /* 0x000fe200078efcff */
[----:B------:R-:W-:Y:S01]  /*49f0*/  HADD2 R36, R36, -1056, -1056 ;  /* 0xe420e42024247430 */ /* 0x000fe20000000000 */
[----:B------:R-:W-:Y:S01]  /*4a00*/  LOP3.LUT R38, R38, 0x64006400, RZ, 0xfc, !PT ;  /* 0x6400640026267812 */ /* 0x000fe200078efcff */
[----:B------:R-:W-:Y:S01]  /*4a10*/  HADD2 R29, R29, -1056, -1056 ;  /* 0xe420e4201d1d7430 */ /* 0x000fe20000000000 */
[----:B------:R-:W-:Y:S01]  /*4a20*/  LOP3.LUT R37, R37, 0x64006400, RZ, 0xfc, !PT ;  /* 0x6400640025257812 */ /* 0x000fe200078efcff */
[-C--:B------:R-:W-:Y:S01]  /*4a30*/  HFMA2.MMA R22, R39, R11.reuse, R22 ;  /* 0x0000000b27167235 */ /* 0x080fe20000000016 */
[----:B------:R-:W-:Y:S01]  /*4a40*/  HADD2 R30, R30, -1056, -1056 ;  /* 0xe420e4201e1e7430 */ /* 0x000fe20000000000 */
[----:B------:R-:W-:Y:S01]  /*4a50*/  HFMA2.MMA R21, R36, R11, R21 ;  /* 0x0000000b24157235 */ /* 0x000fe20000000015 */
[----:B------:R-:W-:-:S02]  /*4a60*/  HFMA2 R20, R29, R10, R20 ;  /* 0x0000000a1d147231 */ /* 0x000fc40000000014 */
[----:B------:R-:W-:Y:S02]  /*4a70*/  HADD2 R9, R38, -1056, -1056 ;  /* 0xe420e42026097430 */ /* 0x000fe40000000000 */
[----:B------:R-:W-:Y:S02]  /*4a80*/  HFMA2 R23, R30, R10, R23 ;  /* 0x0000000a1e177231 */ /* 0x000fe40000000017 */
[----:B------:R-:W-:Y:S02]  /*4a90*/  HADD2 R8, R37, -1056, -1056 ;  /* 0xe420e42025087430 */ /* 0x000fe40000000000 */
[-C--:B------:R-:W-:Y:S02]  /*4aa0*/  HFMA2 R20, R9, R11.reuse, R20 ;  /* 0x0000000b09147231 */ /* 0x080fe40000000014 */
[----:B------:R-:W-:Y:S02]  /*4ab0*/  HFMA2 R23, R8, R11, R23 ;  /* 0x0000000b08177231 */ /* 0x000fe40000000017 */
[----:B------:R-:W-:-:S02]  /*4ac0*/  HADD2 R22, R22.H0_H0, R22.H1_H1 ;  /* 0x3000001616167230 */ /* 0x000fc40000000800 */
[----:B------:R-:W-:Y:S02]  /*4ad0*/  HADD2 R11, R20.H0_H0, R20.H1_H1 ;  /* 0x30000014140b7230 */ /* 0x000fe40000000800 */
[----:B------:R-:W-:Y:S02]  /*4ae0*/  HADD2 R21, R21.H0_H0, R21.H1_H1 ;  /* 0x3000001515157230 */ /* 0x000fe40000000800 */
[----:B------:R-:W-:Y:S01]  /*4af0*/  HADD2 R23, R23.H0_H0, R23.H1_H1 ;  /* 0x3000001717177230 */ /* 0x000fe20000000800 */
[----:B------:R-:W-:-:S04]  /*4b00*/  PRMT R22, R22, 0x5410, R11 ;  /* 0x0000541016167816 */ /* 0x000fc8000000000b */
[----:B------:R-:W-:Y:S02]  /*4b10*/  PRMT R21, R21, 0x5410, R23 ;  /* 0x0000541015157816 */ /* 0x000fe40000000017 */
[----:B------:R-:W-:-:S03]  /*4b20*/  HFMA2.MMA R5, R22, R2, R5 ;  /* 0x0000000216057235 */ /* 0x000fc60000000005 */
[----:B------:R-:W-:Y:S02]  /*4b30*/  HFMA2 R4, R21, R0, R4 ;  /* 0x0000000015047231 */ /* 0x000fe40000000004 */
.L_x_4261:
[----:B-1---5:R-:W-:Y:S01]  /*4b40*/  @!P0 IMAD.IADD R3, R25, 0x1, R32 ;  /* 0x0000000119038824 */ /* 0x022fe200078e0220 */
[----:B------:R-:W-:Y:S05]  /*4b50*/  @P1 BRA `(.L_x_4262) ;  /* 0x00000b6000001947 */ /* 0x000fea0003800000 */
[----:B------:R-:W-:Y:S01]  /*4b60*/  UIMAD UR8, UR5, 0xc, URZ ;  /* 0x0000000c050878a4 */ /* 0x000fe2000f8e023f */
[----:B------:R-:W-:Y:S01]  /*4b70*/  IMAD.WIDE.U32 R28, R24, 0xc, R26 ;  /* 0x0000000c181c7825 */ /* 0x000fe200078e001a */
[----:B------:R-:W1:Y:S04]  /*4b80*/  LDS.128 R20, [UR4+0x20] ;  /* 0x00002004ff147984 */ /* 0x000e680008000c00 */
[----:B------:R-:W-:-:S05]  /*4b90*/  IADD3 R29, R29, UR8, RZ ;  /* 0x000000081d1d7c10 */ /* 0x000fca000fffe0ff */
[----:B------:R-:W2:Y:S01]  /*4ba0*/  LDG.E.128.CONSTANT R8, [R28.64] ;  /* 0x000000061c087981 */ /* 0x000ea2000c1e9d00 */
[----:B0-----:R-:W-:-:S05]  /*4bb0*/  IMAD.WIDE R34, R24, 0x4, R28 ;  /* 0x0000000418227825 */ /* 0x001fca00078e021c */
[----:B------:R0:W3:Y:S01]  /*4bc0*/  LDG.E.128.CONSTANT R12, [R34.64] ;  /* 0x00000006220c7981 */ /* 0x0000e2000c1e9d00 */
[----:B------:R-:W-:-:S06]  /*4bd0*/  IMAD.WIDE R16, R24, 0x4, R34 ;  /* 0x0000000418107825 */ /* 0x000fcc00078e0222 */
[----:B------:R-:W4:Y:S01]  /*4be0*/  LDG.E.128.CONSTANT R16, [R16.64] ;  /* 0x0000000610107981 */ /* 0x000f22000c1e9d00 */
[----:B--2---:R-:W-:Y:S02]  /*4bf0*/  LOP3.LUT R31, R8, 0x3f003f, RZ, 0xc0, !PT ;  /* 0x003f003f081f7812 */ /* 0x004fe400078ec0ff */
[--C-:B------:R-:W-:Y:S02]  /*4c00*/  SHF.R.U32.HI R30, RZ, 0xc, R8.reuse ;  /* 0x0000000cff1e7819 */ /* 0x100fe40000011608 */
[----:B------:R-:W-:Y:S02]  /*4c10*/  LOP3.LUT R33, R9, 0x3f003f, RZ, 0xc0, !PT ;  /* 0x003f003f09217812 */ /* 0x000fe400078ec0ff */
[--C-:B------:R-:W-:Y:S02]  /*4c20*/  SHF.R.U32.HI R25, RZ, 0xc, R9.reuse ;  /* 0x0000000cff197819 */ /* 0x100fe40000011609 */
[----:B------:R-:W-:Y:S02]  /*4c30*/  SHF.R.U32.HI R8, RZ, 0x6, R8 ;  /* 0x00000006ff087819 */ /* 0x000fe40000011608 */
[----:B------:R-:W-:-:S02]  /*4c40*/  SHF.R.U32.HI R9, RZ, 0x6, R9 ;  /* 0x00000006ff097819 */ /* 0x000fc40000011609 */
[----:B------:R-:W-:Y:S02]  /*4c50*/  LOP3.LUT R36, R10, 0x3f003f, RZ, 0xc0, !PT ;  /* 0x003f003f0a247812 */ /* 0x000fe400078ec0ff */
[----:B0-----:R-:W-:Y:S02]  /*4c60*/  LOP3.LUT R34, R11, 0x3f003f, RZ, 0xc0, !PT ;  /* 0x003f003f0b227812 */ /* 0x001fe400078ec0ff */
[----:B------:R-:W-:Y:S02]  /*4c70*/  LOP3.LUT R31, R31, 0x64006400, RZ, 0xfc, !PT ;  /* 0x640064001f1f7812 */ /* 0x000fe400078efcff */
[----:B------:R-:W-:Y:S02]  /*4c80*/  SHF.R.U32.HI R28, RZ, 0xc, R10 ;  /* 0x0000000cff1c7819 */ /* 0x000fe4000001160a */
[----:B------:R-:W-:Y:S01]  /*4c90*/  LOP3.LUT R8, R8, 0x3f003f, RZ, 0xc0, !PT ;  /* 0x003f003f08087812 */ /* 0x000fe200078ec0ff */
[----:B------:R-:W-:Y:S01]  /*4ca0*/  HADD2 R31, R31, -1056, -1056 ;  /* 0xe420e4201f1f7430 */ /* 0x000fe20000000000 */
[----:B------:R-:W-:-:S02]  /*4cb0*/  LOP3.LUT R9, R9, 0x3f003f, RZ, 0xc0, !PT ;  /* 0x003f003f09097812 */ /* 0x000fc400078ec0ff */
[----:B------:R-:W-:Y:S02]  /*4cc0*/  SHF.R.U32.HI R10, RZ, 0x6, R10 ;  /* 0x00000006ff0a7819 */ /* 0x000fe4000001160a */
        /* <DEDUP_REMOVED lines=10> */
[--C-:B------:R-:W-:Y:S01]  /*4d70*/  SHF.R.U32.HI R29, RZ, 0xc, R11.reuse ;  /* 0x0000000cff1d7819 */ /* 0x100fe2000001160b */
[----:B------:R-:W-:Y:S01]  /*4d80*/  HADD2 R34, R9, -1056, -1056 ;  /* 0xe420e42009227430 */ /* 0x000fe20000000000 */
[----:B------:R-:W-:Y:S01]  /*4d90*/  SHF.R.U32.HI R11, RZ, 0x6, R11 ;  /* 0x00000006ff0b7819 */ /* 0x000fe2000001160b */
[-C--:B-1----:R-:W-:Y:S01]  /*4da0*/  HFMA2.MMA R8, R31, R20.reuse, RZ ;  /* 0x000000141f087235 */ /* 0x082fe200000000ff */
[----:B------:R-:W-:Y:S01]  /*4db0*/  LOP3.LUT R10, R10, 0x64006400, RZ, 0xfc, !PT ;  /* 0x640064000a0a7812 */ /* 0x000fe200078efcff */
[-C--:B------:R-:W-:Y:S01]  /*4dc0*/  HFMA2 R9, R35, R20.reuse, RZ.H0_H0 ;  /* 0x0000001423097231 */ /* 0x080fe200000400ff */
[----:B------:R-:W-:Y:S01]  /*4dd0*/  LOP3.LUT R31, R11, 0x3f003f, RZ, 0xc0, !PT ;  /* 0x003f003f0b1f7812 */ /* 0x000fe200078ec0ff */
[----:B------:R-:W-:Y:S01]  /*4de0*/  HFMA2.MMA R35, R37, R20, RZ ;  /* 0x0000001425237235 */ /* 0x000fe200000000ff */
[----:B---3--:R-:W-:Y:S01]  /*4df0*/  LOP3.LUT R11, R14, 0x3f003f, RZ, 0xc0, !PT ;  /* 0x003f003f0e0b7812 */ /* 0x008fe200078ec0ff */
[-C--:B------:R-:W-:Y:S01]  /*4e00*/  HFMA2 R34, R34, R21.reuse, R9 ;  /* 0x0000001522227231 */ /* 0x080fe20000000009 */
[----:B------:R-:W-:Y:S01]  /*4e10*/  LOP3.LUT R9, R13, 0x3f003f, RZ, 0xc0, !PT ;  /* 0x003f003f0d097812 */ /* 0x000fe200078ec0ff */
[----:B------:R-:W-:Y:S01]  /*4e20*/  HADD2 R10, R10, -1056, -1056 ;  /* 0xe420e4200a0a7430 */ /* 0x000fe20000000000 */
[----:B------:R-:W-:Y:S01]  /*4e30*/  LOP3.LUT R11, R11, 0x64006400, RZ, 0xfc, !PT ;  /* 0x640064000b0b7812 */ /* 0x000fe200078efcff */
[----:B------:R-:W-:Y:S01]  /*4e40*/  HFMA2 R20, R39, R20, RZ.H0_H0 ;  /* 0x0000001427147231 */ /* 0x000fe200000400ff */
[----:B------:R-:W-:Y:S01]  /*4e50*/  LOP3.LUT R31, R31, 0x64006400, RZ, 0xfc, !PT ;  /* 0x640064001f1f7812 */ /* 0x000fe200078efcff */
[-C--:B------:R-:W-:Y:S01]  /*4e60*/  HFMA2.MMA R33, R33, R21.reuse, R8 ;  /* 0x0000001521217235 */ /* 0x080fe20000000008 */
[----:B------:R-:W-:Y:S01]  /*4e70*/  LOP3.LUT R9, R9, 0x64006400, RZ, 0xfc, !PT ;  /* 0x6400640009097812 */ /* 0x000fe200078efcff */
[----:B------:R-:W-:Y:S01]  /*4e80*/  HFMA2.MMA R35, R10, R21, R35 ;  /* 0x000000150a237235 */ /* 0x000fe20000000023 */
[----:B------:R-:W-:Y:S01]  /*4e90*/  HADD2 R10, R11, -1056, -1056 ;  /* 0xe420e4200b0a7430 */ /* 0x000fe20000000000 */
[----:B------:R-:W-:Y:S01]  /*4ea0*/  LOP3.LUT R8, R12, 0x3f003f, RZ, 0xc0, !PT ;  /* 0x003f003f0c087812 */ /* 0x000fe200078ec0ff */
[----:B------:R-:W-:Y:S01]  /*4eb0*/  HADD2 R31, R31, -1056, -1056 ;  /* 0xe420e4201f1f7430 */ /* 0x000fe20000000000 */
[----:B------:R-:W-:Y:S01]  /*4ec0*/  SHF.R.U32.HI R11, RZ, 0x6, R14 ;  /* 0x00000006ff0b7819 */ /* 0x000fe2000001160e */
[----:B------:R-:W-:Y:S01]  /*4ed0*/  HADD2 R9, R9, -1056, -1056 ;  /* 0xe420e42009097430 */ /* 0x000fe20000000000 */
[----:B------:R-:W-:Y:S01]  /*4ee0*/  LOP3.LUT R8, R8, 0x64006400, RZ, 0xfc, !PT ;  /* 0x6400640008087812 */ /* 0x000fe200078efcff */
[----:B------:R-:W-:Y:S01]  /*4ef0*/  HFMA2 R36, R31, R21, R20 ;  /* 0x000000151f247231 */ /* 0x000fe20000000014 */
[----:B------:R-:W-:Y:S01]  /*4f00*/  HFMA2.MMA R21, R10, R22, R35 ;  /* 0x000000160a157235 */ /* 0x000fe20000000023 */
[----:B------:R-:W-:Y:S01]  /*4f10*/  LOP3.LUT R31, R15, 0x3f003f, RZ, 0xc0, !PT ;  /* 0x003f003f0f1f7812 */ /* 0x000fe200078ec0ff */
[----:B------:R-:W-:Y:S01]  /*4f20*/  HFMA2 R20, R9, R22, R34 ;  /* 0x0000001609147231 */ /* 0x000fe20000000022 */
[----:B------:R-:W-:Y:S01]  /*4f30*/  SHF.R.U32.HI R10, RZ, 0x6, R13 ;  /* 0x00000006ff0a7819 */ /* 0x000fe2000001160d */
[----:B------:R-:W-:Y:S01]  /*4f40*/  HADD2 R8, R8, -1056, -1056 ;  /* 0xe420e42008087430 */ /* 0x000fe20000000000 */
[----:B------:R-:W-:-:S02]  /*4f50*/  SHF.R.U32.HI R9, RZ, 0x6, R12 ;  /* 0x00000006ff097819 */ /* 0x000fc4000001160c */
[----:B------:R-:W-:Y:S02]  /*4f60*/  LOP3.LUT R31, R31, 0x64006400, RZ, 0xfc, !PT ;  /* 0x640064001f1f7812 */ /* 0x000fe400078efcff */
[----:B------:R-:W-:Y:S01]  /*4f70*/  LOP3.LUT R10, R10, 0x3f003f, RZ, 0xc0, !PT ;  /* 0x003f003f0a0a7812 */ /* 0x000fe200078ec0ff */
[----:B------:R-:W-:Y:S01]  /*4f80*/  HFMA2.MMA R8, R8, R22, R33 ;  /* 0x0000001608087235 */ /* 0x000fe20000000021 */
[----:B------:R-:W-:Y:S01]  /*4f90*/  LOP3.LUT R9, R9, 0x3f003f, RZ, 0xc0, !PT ;  /* 0x003f003f09097812 */ /* 0x000fe200078ec0ff */
[----:B------:R-:W-:Y:S01]  /*4fa0*/  HADD2 R31, R31, -1056, -1056 ;  /* 0xe420e4201f1f7430 */ /* 0x000fe20000000000 */
[----:B------:R-:W-:Y:S02]  /*4fb0*/  LOP3.LUT R11, R11, 0x3f003f, RZ, 0xc0, !PT ;  /* 0x003f003f0b0b7812 */ /* 0x000fe400078ec0ff */
[----:B------:R-:W-:Y:S01]  /*4fc0*/  LOP3.LUT R10, R10, 0x64006400, RZ, 0xfc, !PT ;  /* 0x640064000a0a7812 */ /* 0x000fe200078efcff */
[----:B------:R-:W-:Y:S01]  /*4fd0*/  HFMA2 R36, R31, R22, R36 ;  /* 0x000000161f247231 */ /* 0x000fe20000000024 */
[----:B------:R-:W-:-:S02]  /*4fe0*/  LOP3.LUT R9, R9, 0x64006400, RZ, 0xfc, !PT ;  /* 0x6400640009097812 */ /* 0x000fc400078efcff */
[----:B------:R-:W-:Y:S01]  /*4ff0*/  LOP3.LUT R11, R11, 0x64006400, RZ, 0xfc, !PT ;  /* 0x640064000b0b7812 */ /* 0x000fe200078efcff */
[----:B------:R-:W-:Y:S01]  /*5000*/  HADD2 R31, R10, -1056, -1056 ;  /* 0xe420e4200a1f7430 */ /* 0x000fe20000000000 */
[----:B------:R-:W-:Y:S01]  /*5010*/  SHF.R.U32.HI R33, RZ, 0x6, R15 ;  /* 0x00000006ff217819 */ /* 0x000fe2000001160f */
[----:B------:R-:W-:Y:S01]  /*5020*/  HADD2 R9, R9, -1056, -1056 ;  /* 0xe420e42009097430 */ /* 0x000fe20000000000 */
[----:B------:R-:W-:Y:S01]  /*5030*/  LOP3.LUT R42, R30, 0xf000f, RZ, 0xc0, !PT ;  /* 0x000f000f1e2a7812 */ /* 0x000fe200078ec0ff */
[----:B------:R-:W-:Y:S01]  /*5040*/  HADD2 R10, R11, -1056, -1056 ;  /* 0xe420e4200b0a7430 */ /* 0x000fe20000000000 */
[----:B------:R-:W-:Y:S01]  /*5050*/  LOP3.LUT R33, R33, 0x3f003f, RZ, 0xc0, !PT ;  /* 0x003f003f21217812 */ /* 0x000fe200078ec0ff */
[----:B------:R-:W-:Y:S01]  /*5060*/  HFMA2 R20, R31, R23, R20 ;  /* 0x000000171f147231 */ /* 0x000fe20000000014 */
[----:B----4-:R-:W-:Y:S01]  /*5070*/  SHF.R.U32.HI R41, RZ, 0x8, R16 ;  /* 0x00000008ff297819 */ /* 0x010fe20000011610 */
[-C--:B------:R-:W-:Y:S01]  /*5080*/  HFMA2.MMA R22, R9, R23.reuse, R8 ;  /* 0x0000001709167235 */ /* 0x080fe20000000008 */
[----:B------:R-:W-:Y:S01]  /*5090*/  LOP3.LUT R33, R33, 0x64006400, RZ, 0xfc, !PT ;  /* 0x6400640021217812 */ /* 0x000fe200078efcff */
[----:B------:R-:W-:Y:S01]  /*50a0*/  HFMA2.MMA R21, R10, R23, R21 ;  /* 0x000000170a157235 */ /* 0x000fe20000000015 */
[----:B------:R-:W-:Y:S01]  /*50b0*/  SHF.R.U32.HI R12, RZ, 0xc, R12 ;  /* 0x0000000cff0c7819 */ /* 0x000fe2000001160c */
[----:B------:R-:W0:Y:S01]  /*50c0*/  LDS.128 R8, [UR4+0x30] ;  /* 0x00003004ff087984 */ /* 0x000e220008000c00 */
[----:B------:R-:W-:Y:S01]  /*50d0*/  SHF.R.U32.HI R40, RZ, 0x8, R18 ;  /* 0x00000008ff287819 */ /* 0x000fe20000011612 */
[----:B------:R-:W-:Y:S01]  /*50e0*/  HADD2 R33, R33, -1056, -1056 ;  /* 0xe420e42021217430 */ /* 0x000fe20000000000 */
[----:B------:R-:W-:-:S02]  /*50f0*/  LOP3.LUT R45, R28, 0xf000f, RZ, 0xc0, !PT ;  /* 0x000f000f1c2d7812 */ /* 0x000fc400078ec0ff */
[----:B------:R-:W-:Y:S01]  /*5100*/  SHF.R.U32.HI R13, RZ, 0xc, R13 ;  /* 0x0000000cff0d7819 */ /* 0x000fe2000001160d */
[----:B------:R-:W-:Y:S01]  /*5110*/  HFMA2 R23, R33, R23, R36 ;  /* 0x0000001721177231 */ /* 0x000fe20000000024 */
        /* <DEDUP_REMOVED lines=8> */
[----:B------:R-:W-:Y:S02]  /*51a0*/  SHF.R.U32.HI R36, RZ, 0xa, R18 ;  /* 0x0000000aff247819 */ /* 0x000fe40000011612 */
[----:B------:R-:W-:Y:S02]  /*51b0*/  LOP3.LUT R12, R45, 0x300030, R40, 0xf8, !PT ;  /* 0x003000302d0c7812 */ /* 0x000fe400078ef828 */
[----:B------:R-:W-:-:S02]  /*51c0*/  SHF.R.U32.HI R16, RZ, 0x6, R16 ;  /* 0x00000006ff107819 */ /* 0x000fc40000011610 */
[----:B------:R-:W-:Y:S02]  /*51d0*/  LOP3.LUT R30, R17, 0x3f003f, RZ, 0xc0, !PT ;  /* 0x003f003f111e7812 */ /* 0x000fe400078ec0ff */
[----:B------:R-:W-:Y:S02]  /*51e0*/  SHF.R.U32.HI R18, RZ, 0x6, R18 ;  /* 0x00000006ff127819 */ /* 0x000fe40000011612 */
[----:B------:R-:W-:Y:S02]  /*51f0*/  LOP3.LUT R40, R13, 0xf000f, RZ, 0xc0, !PT ;  /* 0x000f000f0d287812 */ /* 0x000fe400078ec0ff */
[--C-:B------:R-:W-:Y:S02]  /*5200*/  SHF.R.U32.HI R43, RZ, 0x8, R17.reuse ;  /* 0x00000008ff2b7819 */ /* 0x100fe40000011611 */
[----:B------:R-:W-:Y:S02]  /*5210*/  SHF.R.U32.HI R35, RZ, 0xa, R17 ;  /* 0x0000000aff237819 */ /* 0x000fe40000011611 */
[----:B------:R-:W-:-:S02]  /*5220*/  SHF.R.U32.HI R39, RZ, 0x8, R19 ;  /* 0x00000008ff277819 */ /* 0x000fc40000011613 */
[----:B------:R-:W-:Y:S02]  /*5230*/  SHF.R.U32.HI R37, RZ, 0xa, R19 ;  /* 0x0000000aff257819 */ /* 0x000fe40000011613 */
        /* <DEDUP_REMOVED lines=9> */
[----:B------:R-:W-:Y:S01]  /*52d0*/  LOP3.LUT R18, R18, 0x3f003f, RZ, 0xc0, !PT ;  /* 0x003f003f12127812 */ /* 0x000fe200078ec0ff */
[----:B------:R-:W-:Y:S01]  /*52e0*/  HADD2 R15, R30, -1056, -1056 ;  /* 0xe420e4201e0f7430 */ /* 0x000fe20000000000 */
[----:B------:R-:W-:Y:S01]  /*52f0*/  LOP3.LUT R36, R13, 0x300030, R36, 0xf8, !PT ;  /* 0x003000300d247812 */ /* 0x000fe200078ef824 */
[----:B------:R-:W-:Y:S01]  /*5300*/  HADD2 R13, R34, -1056, -1056 ;  /* 0xe420e420220d7430 */ /* 0x000fe20000000000 */
[----:B------:R-:W-:Y:S01]  /*5310*/  LOP3.LUT R33, R33, 0x64006400, RZ, 0xfc, !PT ;  /* 0x6400640021217812 */ /* 0x000fe200078efcff */
[-C--:B0-----:R-:W-:Y:S01]  /*5320*/  HFMA2 R20, R15, R8.reuse, R20 ;  /* 0x000000080f147231 */ /* 0x081fe20000000014 */
[----:B------:R-:W-:Y:S01]  /*5330*/  LOP3.LUT R37, R14, 0x300030, R37, 0xf8, !PT ;  /* 0x003000300e257812 */ /* 0x000fe200078ef825 */
[----:B------:R-:W-:Y:S01]  /*5340*/  HADD2 R14, R31, -1056, -1056 ;  /* 0xe420e4201f0e7430 */ /* 0x000fe20000000000 */
[----:B------:R-:W-:Y:S01]  /*5350*/  LOP3.LUT R17, R17, 0x3f003f, RZ, 0xc0, !PT ;  /* 0x003f003f11117812 */ /* 0x000fe200078ec0ff */
[----:B------:R-:W-:Y:S01]  /*5360*/  HADD2 R30, R33, -1056, -1056 ;  /* 0xe420e420211e7430 */ /* 0x000fe20000000000 */
[----:B------:R-:W-:Y:S01]  /*5370*/  LOP3.LUT R19, R19, 0x3f003f, RZ, 0xc0, !PT ;  /* 0x003f003f13137812 */ /* 0x000fe200078ec0ff */
[-C--:B------:R-:W-:Y:S01]  /*5380*/  HFMA2.MMA R22, R13, R8.reuse, R22 ;  /* 0x000000080d167235 */ /* 0x080fe20000000016 */
[----:B------:R-:W-:Y:S01]  /*5390*/  LOP3.LUT R16, R16, 0x64006400, RZ, 0xfc, !PT ;  /* 0x6400640010107812 */ /* 0x000fe200078efcff */
[----:B------:R-:W-:Y:S01]  /*53a0*/  HFMA2.MMA R21, R14, R8, R21 ;  /* 0x000000080e157235 */ /* 0x000fe20000000015 */
[----:B------:R-:W-:Y:S01]  /*53b0*/  LOP3.LUT R18, R18, 0x64006400, RZ, 0xfc, !PT ;  /* 0x6400640012127812 */ /* 0x000fe200078efcff */
[----:B------:R-:W-:Y:S01]  /*53c0*/  HFMA2 R23, R30, R8, R23 ;  /* 0x000000081e177231 */ /* 0x000fe20000000017 */
        /* <DEDUP_REMOVED lines=9> */
[-C--:B------:R-:W-:Y:S01]  /*5460*/  HFMA2.MMA R22, R13, R9.reuse, R22 ;  /* 0x000000090d167235 */ /* 0x080fe20000000016 */
[----:B------:R-:W-:Y:S01]  /*5470*/  LOP3.LUT R38, R41, 0x300030, R38, 0xf8, !PT ;  /* 0x0030003029267812 */ /* 0x000fe200078ef826 */
[-C--:B------:R-:W-:Y:S01]  /*5480*/  HFMA2 R20, R17, R9.reuse, R20 ;  /* 0x0000000911147231 */ /* 0x080fe20000000014 */
[----:B------:R-:W-:Y:S01]  /*5490*/  LOP3.LUT R12, R12, 0x64006400, RZ, 0xfc, !PT ;  /* 0x640064000c0c7812 */ /* 0x000fe200078efcff */
[----:B------:R-:W-:Y:S01]  /*54a0*/  HFMA2.MMA R21, R18, R9, R21 ;  /* 0x0000000912157235 */ /* 0x000fe20000000015 */
[----:B------:R-:W-:Y:S01]  /*54b0*/  LOP3.LUT R42, R29, 0xf000f, RZ, 0xc0, !PT ;  /* 0x000f000f1d2a7812 */ /* 0x000fe200078ec0ff */
[----:B------:R-:W-:Y:S01]  /*54c0*/  HFMA2 R23, R8, R9, R23 ;  /* 0x0000000908177231 */ /* 0x000fe20000000017 */
[----:B------:R-:W-:Y:S01]  /*54d0*/  LOP3.LUT R38, R38, 0x64006400, RZ, 0xfc, !PT ;  /* 0x6400640026267812 */ /* 0x000fe200078efcff */
[----:B------:R-:W-:Y:S01]  /*54e0*/  HADD2 R25, R25, -1056, -1056 ;  /* 0xe420e42019197430 */ /* 0x000fe20000000000 */
[----:B------:R-:W-:Y:S01]  /*54f0*/  LOP3.LUT R29, R42, 0x300030, R39, 0xf8, !PT ;  /* 0x003000302a1d7812 */ /* 0x000fe200078ef827 */
[----:B------:R-:W-:Y:S01]  /*5500*/  HADD2 R9, R28, -1056, -1056 ;  /* 0xe420e4201c097430 */ /* 0x000fe20000000000 */
[----:B------:R-:W-:Y:S01]  /*5510*/  LOP3.LUT R36, R36, 0x64006400, RZ, 0xfc, !PT ;  /* 0x6400640024247812 */ /* 0x000fe200078efcff */
[----:B------:R-:W-:Y:S01]  /*5520*/  HADD2 R12, R12, -1056, -1056 ;  /* 0xe420e4200c0c7430 */ /* 0x000fe20000000000 */
[----:B------:R-:W-:Y:S01]  /*5530*/  LOP3.LUT R35, R40, 0x300030, R35, 0xf8, !PT ;  /* 0x0030003028237812 */ /* 0x000fe200078ef823 */
[----:B------:R-:W-:Y:S01]  /*5540*/  HFMA2 R20, R9, R10, R20 ;  /* 0x0000000a09147231 */ /* 0x000fe20000000014 */
[-C--:B------:R-:W-:Y:S01]  /*5550*/  HFMA2.MMA R22, R25, R10.reuse, R22 ;  /* 0x0000000a19167235 */ /* 0x080fe20000000016 */
[----:B------:R-:W-:Y:S01]  /*5560*/  HADD2 R9, R38, -1056, -1056 ;  /* 0xe420e42026097430 */ /* 0x000fe20000000000 */
[----:B------:R-:W-:Y:S01]  /*5570*/  LOP3.LUT R29, R29, 0x64006400, RZ, 0xfc, !PT ;  /* 0x640064001d1d7812 */ /* 0x000fe200078efcff */
[----:B------:R-:W-:Y:S01]  /*5580*/  HFMA2.MMA R21, R12, R10, R21 ;  /* 0x0000000a0c157235 */ /* 0x000fe20000000015 */
[----:B------:R-:W-:Y:S01]  /*5590*/  LOP3.LUT R35, R35, 0x64006400, RZ, 0xfc, !PT ;  /* 0x6400640023237812 */ /* 0x000fe200078efcff */
[----:B------:R-:W-:Y:S01]  /*55a0*/  HADD2 R36, R36, -1056, -1056 ;  /* 0xe420e42024247430 */ /* 0x000fe20000000000 */
[----:B------:R-:W-:Y:S01]  /*55b0*/  LOP3.LUT R37, R37, 0x64006400, RZ, 0xfc, !PT ;  /* 0x6400640025257812 */ /* 0x000fe200078efcff */
[----:B------:R-:W-:Y:S01]  /*55c0*/  HADD2 R8, R29, -1056, -1056 ;  /* 0xe420e4201d087430 */ /* 0x000fe20000000000 */
[----:B------:R-:W-:Y:S01]  /*55d0*/  HFMA2.MMA R22, R9, R11, R22 ;  /* 0x0000000b09167235 */ /* 0x000fe20000000016 */
[----:B------:R-:W-:-:S02]  /*55e0*/  HADD2 R35, R35, -1056, -1056 ;  /* 0xe420e42023237430 */ /* 0x000fc40000000000 */
[----:B------:R-:W-:Y:S01]  /*55f0*/  HFMA2.MMA R21, R36, R11, R21 ;  /* 0x0000000b24157235 */ /* 0x000fe20000000015 */
[----:B------:R-:W-:Y:S02]  /*5600*/  HFMA2 R23, R8, R10, R23 ;  /* 0x0000000a08177231 */ /* 0x000fe40000000017 */
[----:B------:R-:W-:Y:S02]  /*5610*/  HADD2 R8, R37, -1056, -1056 ;  /* 0xe420e42025087430 */ /* 0x000fe40000000000 */
[-C--:B------:R-:W-:Y:S02]  /*5620*/  HFMA2 R20, R35, R11.reuse, R20 ;  /* 0x0000000b23147231 */ /* 0x080fe40000000014 */
[----:B------:R-:W-:Y:S02]  /*5630*/  HFMA2 R23, R8, R11, R23 ;  /* 0x0000000b08177231 */ /* 0x000fe40000000017 */
[----:B------:R-:W-:Y:S02]  /*5640*/  HADD2 R22, R22.H0_H0, R22.H1_H1 ;  /* 0x3000001616167230 */ /* 0x000fe40000000800 */
[----:B------:R-:W-:-:S02]  /*5650*/  HADD2 R11, R20.H0_H0, R20.H1_H1 ;  /* 0x30000014140b7230 */ /* 0x000fc40000000800 */
[----:B------:R-:W-:Y:S02]  /*5660*/  HADD2 R21, R21.H0_H0, R21.H1_H1 ;  /* 0x3000001515157230 */ /* 0x000fe40000000800 */
[----:B------:R-:W-:Y:S01]  /*5670*/  HADD2 R23, R23.H0_H0, R23.H1_H1 ;  /* 0x3000001717177230 */ /* 0x000fe20000000800 */
[----:B------:R-:W-:-:S04]  /*5680*/  PRMT R22, R22, 0x5410, R11 ;  /* 0x0000541016167816 */ /* 0x000fc8000000000b */
[----:B------:R-:W-:Y:S02]  /*5690*/  PRMT R21, R21, 0x5410, R23 ;  /* 0x0000541015157816 */ /* 0x000fe40000000017 */
[----:B------:R-:W-:-:S03]  /*56a0*/  HFMA2.MMA R5, R22, R2, R5 ;  /* 0x0000000216057235 */ /* 0x000fc60000000005 */
[----:B------:R-:W-:Y:S02]  /*56b0*/  HFMA2 R4, R21, R0, R4 ;  /* 0x0000000015047231 */ /* 0x000fe40000000004 */
.L_x_4262:
        /* <DEDUP_REMOVED lines=8> */
.L_x_4260:
[----:B------:R-:W-:-:S04]  /*5740*/  ISETP.GE.AND P0, PT, R32, R7, PT ;  /* 0x000000072000720c */ /* 0x000fc80003f06270 */
[----:B------:R-:W-:-:S13]  /*5750*/  ISETP.GE.OR P0, PT, R32, c[0x0][0x1b0], P0 ;  /* 0x00006c0020007a0c */ /* 0x000fda0000706670 */
[----:B------:R-:W-:Y:S05]  /*5760*/  @P0 BRA `(.L_x_4264) ;  /* 0x0000167000000947 */ /* 0x000fea0003800000 */
.L_x_4266:
[----:B------:R-:W-:Y:S01]  /*5770*/  ISETP.NE.AND P0, PT, R32, R3, PT ;  /* 0x000000032000720c */ /* 0x000fe20003f05270 */
[----:B------:R-:W-:Y:S01]  /*5780*/  IMAD.MOV.U32 R33, RZ, RZ, c[0x0][0x18c] ;  /* 0x00006300ff217624 */ /* 0x000fe200078e00ff */
[----:B------:R1:W5:Y:S03]  /*5790*/  LDG.E.128.CONSTANT R28, [R26.64] ;  /* 0x000000061a1c7981 */ /* 0x000366000c1e9d00 */
[----:B------:R-:W-:-:S08]  /*57a0*/  IMAD.WIDE R24, R33, 0x4, R26 ;  /* 0x0000000421187825 */ /* 0x000fd000078e021a */
[----:B------:R-:W-:Y:S01]  /*57b0*/  @!P0 IADD3 R6, R6, 0x1, RZ ;  /* 0x0000000106068810 */ /* 0x000fe20007ffe0ff */
[----:B------:R-:W-:Y:S01]  /*57c0*/  @!P0 IMAD.MOV.U32 R11, RZ, RZ, 0x2 ;  /* 0x00000002ff0b8424 */ /* 0x000fe200078e00ff */
[----:B------:R-:W-:-:S03]  /*57d0*/  @!P0 LEA R10, R32, 0x1, 0x1 ;  /* 0x00000001200a8811 */ /* 0x000fc600078e08ff */
[----:B------:R-:W-:Y:S02]  /*57e0*/  @!P0 IMAD R8, R6, 0x8, R1 ;  /* 0x0000000806088824 */ /* 0x000fe400078e0201 */
[----:B------:R-:W-:-:S04]  /*57f0*/  @!P0 IMAD.WIDE R10, R10, R11, c[0x0][0x198] ;  /* 0x000066000a0a8625 */ /* 0x000fc800078e020b */
[C---:B------:R-:W-:Y:S01]  /*5800*/  IMAD.WIDE R16, R33.reuse, 0x4, R24 ;  /* 0x0000000421107825 */ /* 0x040fe200078e0218 */
[----:B------:R-:W2:Y:S04]  /*5810*/  @!P0 LDL.64 R8, [R8] ;  /* 0x0000000008088983 */ /* 0x000ea80000100a00 */
[----:B------:R-:W3:Y:S01]  /*5820*/  @!P0 LDG.E.U16.CONSTANT R11, [R10.64] ;  /* 0x000000060a0b8981 */ /* 0x000ee2000c1e9500 */
[----:B------:R-:W-:-:S03]  /*5830*/  IMAD.WIDE R12, R33, 0x4, R16 ;  /* 0x00000004210c7825 */ /* 0x000fc600078e0210 */
[----:B-1----:R-:W5:Y:S04]  /*5840*/  LDG.E.128.CONSTANT R24, [R24.64] ;  /* 0x0000000618187981 */ /* 0x002f68000c1e9d00 */
[----:B------:R-:W5:Y:S04]  /*5850*/  LDG.E.128.CONSTANT R16, [R16.64] ;  /* 0x0000000610107981 */ /* 0x000f68000c1e9d00 */
[----:B------:R1:W5:Y:S01]  /*5860*/  LDG.E.128.CONSTANT R20, [R12.64] ;  /* 0x000000060c147981 */ /* 0x000362000c1e9d00 */
[----:B------:R-:W-:Y:S01]  /*5870*/  IMAD.WIDE R14, R33, 0x4, R12 ;  /* 0x00000004210e7825 */ /* 0x000fe200078e020c */
[----:B0-----:R-:W-:-:S02]  /*5880*/  IADD3 R34, R32, 0x20, RZ ;  /* 0x0000002020227810 */ /* 0x001fc40007ffe0ff */
[----:B--2---:R-:W-:Y:S02]  /*5890*/  @!P0 PRMT R2, R8, 0x7610, R2 ;  /* 0x0000761008028816 */ /* 0x004fe40000000002 */
[----:B------:R-:W-:Y:S01]  /*58a0*/  @!P0 PRMT R0, R9, 0x7610, R0 ;  /* 0x0000761009008816 */ /* 0x000fe20000000000 */
[----:B---3--:R-:W-:Y:S01]  /*58b0*/  @!P0 IMAD.IADD R3, R11, 0x1, R32 ;  /* 0x000000010b038824 */ /* 0x008fe200078e0220 */
[----:B------:R-:W-:Y:S01]  /*58c0*/  @!P0 PRMT R2, R2, 0x7610, R8 ;  /* 0x0000761002028816 */ /* 0x000fe20000000008 */
[----:B------:R-:W-:Y:S01]  /*58d0*/  IMAD.WIDE R32, R33, 0x4, R14 ;  /* 0x0000000421207825 */ /* 0x000fe200078e020e */
[----:B------:R-:W-:Y:S01]  /*58e0*/  @!P0 PRMT R0, R0, 0x7610, R9 ;  /* 0x0000761000008816 */ /* 0x000fe20000000009 */
[----:B------:R-:W-:Y:S05]  /*58f0*/  @P1 BRA `(.L_x_4265) ;  /* 0x0000147000001947 */ /* 0x000fea0003800000 */
[----:B-1----:R-:W2:Y:S01]  /*5900*/  LDG.E.128.CONSTANT R12, [R14.64] ;  /* 0x000000060e0c7981 */ /* 0x002ea2000c1e9d00 */
[----:B-----5:R-:W-:Y:S01]  /*5910*/  SHF.R.U32.HI R35, RZ, 0xf, R28 ;  /* 0x0000000fff237819 */ /* 0x020fe2000001161c */
[----:B------:R-:W-:Y:S01]  /*5920*/  IMAD.MOV.U32 R42, RZ, RZ, 0x2800 ;  /* 0x00002800ff2a7424 */ /* 0x000fe200078e00ff */
[----:B------:R-:W-:Y:S01]  /*5930*/  SHF.R.U32.HI R36, RZ, 0xf, R29 ;  /* 0x0000000fff247819 */ /* 0x000fe2000001161d */
[----:B------:R-:W0:Y:S01]  /*5940*/  LDS.128 R8, [UR4] ;  /* 0x00000004ff087984 */ /* 0x000e220008000c00 */
[----:B------:R-:W-:-:S02]  /*5950*/  SHF.R.U32.HI R37, RZ, 0xf, R30 ;  /* 0x0000000fff257819 */ /* 0x000fc4000001161e */
[----:B------:R-:W-:Y:S02]  /*5960*/  SHF.R.U32.HI R38, RZ, 0xe, R24 ;  /* 0x0000000eff267819 */ /* 0x000fe40000011618 */
[----:B------:R-:W-:Y:S02]  /*5970*/  LOP3.LUT R35, R35, 0x10001, RZ, 0xc0, !PT ;  /* 0x0001000123237812 */ /* 0x000fe400078ec0ff */
[----:B------:R-:W-:Y:S02]  /*5980*/  SHF.R.U32.HI R39, RZ, 0xe, R25 ;  /* 0x0000000eff277819 */ /* 0x000fe40000011619 */
[----:B------:R-:W-:Y:S02]  /*5990*/  LOP3.LUT R36, R36, 0x10001, RZ, 0xc0, !PT ;  /* 0x0001000124247812 */ /* 0x000fe400078ec0ff */
[----:B------:R-:W-:Y:S02]  /*59a0*/  SHF.R.U32.HI R41, RZ, 0xe, R26 ;  /* 0x0000000eff297819 */ /* 0x000fe4000001161a */
[----:B------:R-:W-:-:S02]  /*59b0*/  LOP3.LUT R40, R37, 0x10001, RZ, 0xc0, !PT ;  /* 0x0001000125287812 */ /* 0x000fc400078ec0ff */
[----:B------:R-:W-:Y:S02]  /*59c0*/  LOP3.LUT R38, R35, 0x20002, R38, 0xf8, !PT ;  /* 0x0002000223267812 */ /* 0x000fe400078ef826 */
[----:B------:R-:W-:Y:S02]  /*59d0*/  LOP3.LUT R35, R36, 0x20002, R39, 0xf8, !PT ;  /* 0x0002000224237812 */ /* 0x000fe400078ef827 */
[----:B------:R-:W-:Y:S02]  /*59e0*/  LOP3.LUT R36, R40, 0x20002, R41, 0xf8, !PT ;  /* 0x0002000228247812 */ /* 0x000fe400078ef829 */
[C---:B------:R-:W-:Y:S02]  /*59f0*/  LOP3.LUT R41, R28.reuse, 0x3e003e0, RZ, 0xc0, !PT ;  /* 0x03e003e01c297812 */ /* 0x040fe400078ec0ff */
[----:B------:R-:W-:Y:S02]  /*5a00*/  LOP3.LUT R40, R28, 0x1f001f, RZ, 0xc0, !PT ;  /* 0x001f001f1c287812 */ /* 0x000fe400078ec0ff */
[----:B------:R-:W-:-:S02]  /*5a10*/  PRMT R37, R42, 0x7610, R37 ;  /* 0x000076102a257816 */ /* 0x000fc40000000025 */
        /* <DEDUP_REMOVED lines=8> */
[----:B------:R-:W-:Y:S02]  /*5aa0*/  LOP3.LUT R43, R43, 0x64006400, RZ, 0xfc, !PT ;  /* 0x640064002b2b7812 */ /* 0x000fe400078efcff */
[----:B------:R-:W-:Y:S01]  /*5ab0*/  LOP3.LUT R45, R45, 0x64006400, RZ, 0xfc, !PT ;  /* 0x640064002d2d7812 */ /* 0x000fe200078efcff */
[----:B------:R-:W-:Y:S01]  /*5ac0*/  HADD2 R47, R44, -1040, -1040 ;  /* 0xe410e4102c2f7430 */ /* 0x000fe20000000000 */
[-C--:B0-----:R-:W-:Y:S01]  /*5ad0*/  HFMA2.MMA R44, R41, R8.reuse, RZ ;  /* 0x00000008292c7235 */ /* 0x081fe200000000ff */
[----:B------:R-:W-:Y:S01]  /*5ae0*/  HADD2 R43, R43, -1040, -1040 ;  /* 0xe410e4102b2b7430 */ /* 0x000fe20000000000 */
[----:B------:R-:W-:Y:S01]  /*5af0*/  LOP3.LUT R39, R29, 0x3e003e0, RZ, 0xc0, !PT ;  /* 0x03e003e01d277812 */ /* 0x000fe200078ec0ff */
[----:B------:R-:W-:Y:S01]  /*5b00*/  HADD2 R45, R45, -1040, -1040 ;  /* 0xe410e4102d2d7430 */ /* 0x000fe20000000000 */
[----:B------:R-:W-:Y:S01]  /*5b10*/  SHF.R.U32.HI R28, RZ, 0xa, R28 ;  /* 0x0000000aff1c7819 */ /* 0x000fe2000001161c */
[-C--:B------:R-:W-:Y:S01]  /*5b20*/  HFMA2 R43, R43, R8.reuse, RZ.H0_H0 ;  /* 0x000000082b2b7231 */ /* 0x080fe200000400ff */
[----:B------:R-:W-:Y:S01]  /*5b30*/  HFMA2.MMA R42, R47, R8, RZ ;  /* 0x000000082f2a7235 */ /* 0x000fe200000000ff */
[----:B------:R-:W-:Y:S01]  /*5b40*/  HFMA2 R41, R45, R8, RZ.H0_H0 ;  /* 0x000000082d297231 */ /* 0x000fe200000400ff */
[----:B------:R-:W-:Y:S01]  /*5b50*/  HFMA2.MMA R40, R40, R9, R44 ;  /* 0x0000000928287235 */ /* 0x000fe2000000002c */
[----:B------:R-:W-:-:S02]  /*5b60*/  LOP3.LUT R8, R39, 0x64006400, RZ, 0xfc, !PT ;  /* 0x6400640027087812 */ /* 0x000fc400078efcff */
[----:B------:R-:W-:Y:S02]  /*5b70*/  LOP3.LUT R44, R30, 0x3e003e0, RZ, 0xc0, !PT ;  /* 0x03e003e01e2c7812 */ /* 0x000fe400078ec0ff */
[----:B------:R-:W-:Y:S01]  /*5b80*/  LOP3.LUT R28, R28, 0x1f001f, RZ, 0xc0, !PT ;  /* 0x001f001f1c1c7812 */ /* 0x000fe200078ec0ff */
[-C--:B------:R-:W-:Y:S01]  /*5b90*/  HFMA2 R46, R8, R37.reuse.H0_H0, -48, -48 ;  /* 0xd200d200082e7431 */ /* 0x080fe20000040025 */
[----:B------:R-:W-:Y:S02]  /*5ba0*/  LOP3.LUT R44, R44, 0x64006400, RZ, 0xfc, !PT ;  /* 0x640064002c2c7812 */ /* 0x000fe400078efcff */
[----:B------:R-:W-:Y:S02]  /*5bb0*/  LOP3.LUT R45, R31, 0x3e003e0, RZ, 0xc0, !PT ;  /* 0x03e003e01f2d7812 */ /* 0x000fe400078ec0ff */
[--C-:B------:R-:W-:Y:S01]  /*5bc0*/  SHF.R.U32.HI R8, RZ, 0xf, R31.reuse ;  /* 0x0000000fff087819 */ /* 0x100fe2000001161f */
[----:B------:R-:W-:Y:S01]  /*5bd0*/  HFMA2.MMA R43, R46, R9, R43 ;  /* 0x000000092e2b7235 */ /* 0x000fe2000000002b */
[----:B------:R-:W-:Y:S01]  /*5be0*/  SHF.R.U32.HI R39, RZ, 0xa, R31 ;  /* 0x0000000aff277819 */ /* 0x000fe2000001161f */
[----:B------:R-:W-:Y:S01]  /*5bf0*/  HFMA2 R31, R44, R37.H0_H0, -48, -48 ;  /* 0xd200d2002c1f7431 */ /* 0x000fe20000040025 */
[----:B------:R-:W-:-:S02]  /*5c00*/  SHF.R.U32.HI R29, RZ, 0xa, R29 ;  /* 0x0000000aff1d7819 */ /* 0x000fc4000001161d */
[----:B------:R-:W-:Y:S02]  /*5c10*/  SHF.R.U32.HI R30, RZ, 0xa, R30 ;  /* 0x0000000aff1e7819 */ /* 0x000fe4000001161e */
[----:B------:R-:W-:Y:S01]  /*5c20*/  LOP3.LUT R28, R28, 0x64006400, RZ, 0xfc, !PT ;  /* 0x640064001c1c7812 */ /* 0x000fe200078efcff */
[----:B------:R-:W-:Y:S01]  /*5c30*/  HFMA2.MMA R44, R31, R9, R42 ;  /* 0x000000091f2c7235 */ /* 0x000fe2000000002a */
[----:B------:R-:W-:Y:S02]  /*5c40*/  LOP3.LUT R46, R45, 0x64006400, RZ, 0xfc, !PT ;  /* 0x640064002d2e7812 */ /* 0x000fe400078efcff */
[----:B------:R-:W-:Y:S01]  /*5c50*/  LOP3.LUT R29, R29, 0x1f001f, RZ, 0xc0, !PT ;  /* 0x001f001f1d1d7812 */ /* 0x000fe200078ec0ff */
[----:B------:R-:W-:Y:S01]  /*5c60*/  HADD2 R31, R28, -1040, -1040 ;  /* 0xe410e4101c1f7430 */ /* 0x000fe20000000000 */
[----:B------:R-:W-:Y:S01]  /*5c70*/  LOP3.LUT R30, R30, 0x1f001f, RZ, 0xc0, !PT ;  /* 0x001f001f1e1e7812 */ /* 0x000fe200078ec0ff */
[----:B------:R-:W-:Y:S01]  /*5c80*/  HFMA2 R46, R46, R37.H0_H0, -48, -48 ;  /* 0xd200d2002e2e7431 */ /* 0x000fe20000040025 */
[----:B------:R-:W-:-:S02]  /*5c90*/  LOP3.LUT R29, R29, 0x64006400, RZ, 0xfc, !PT ;  /* 0x640064001d1d7812 */ /* 0x000fc400078efcff */
[----:B------:R-:W-:Y:S01]  /*5ca0*/  LOP3.LUT R30, R30, 0x64006400, RZ, 0xfc, !PT ;  /* 0x640064001e1e7812 */ /* 0x000fe200078efcff */
[----:B------:R-:W-:Y:S01]  /*5cb0*/  HFMA2 R41, R46, R9, R41 ;  /* 0x000000092e297231 */ /* 0x000fe20000000029 */
[-C--:B------:R-:W-:Y:S01]  /*5cc0*/  HFMA2.MMA R42, R31, R10.reuse, R40 ;  /* 0x0000000a1f2a7235 */ /* 0x080fe20000000028 */
[----:B------:R-:W-:Y:S01]  /*5cd0*/  HADD2 R46, R29, -1040, -1040 ;  /* 0xe410e4101d2e7430 */ /* 0x000fe20000000000 */
[----:B------:R-:W-:Y:S01]  /*5ce0*/  SHF.R.U32.HI R47, RZ, 0xe, R27 ;  /* 0x0000000eff2f7819 */ /* 0x000fe2000001161b */
[----:B------:R-:W-:Y:S01]  /*5cf0*/  HADD2 R45, R30, -1040, -1040 ;  /* 0xe410e4101e2d7430 */ /* 0x000fe20000000000 */
[----:B------:R-:W-:Y:S01]  /*5d00*/  LOP3.LUT R52, R17, 0x3e003e0, RZ, 0xc0, !PT ;  /* 0x03e003e011347812 */ /* 0x000fe200078ec0ff */
[----:B------:R-:W0:Y:S01]  /*5d10*/  LDS.128 R28, [UR4+0x10] ;  /* 0x00001004ff1c7984 */ /* 0x000e220008000c00 */
[----:B------:R-:W-:Y:S01]  /*5d20*/  HFMA2 R9, R46, R10, R43 ;  /* 0x0000000a2e097231 */ /* 0x000fe2000000002b */
[----:B------:R-:W-:Y:S02]  /*5d30*/  LOP3.LUT R46, R8, 0x10001, RZ, 0xc0, !PT ;  /* 0x00010001082e7812 */ /* 0x000fe400078ec0ff */
[----:B------:R-:W-:Y:S01]  /*5d40*/  HFMA2.MMA R40, R45, R10, R44 ;  /* 0x0000000a2d287235 */ /* 0x000fe2000000002c */
[----:B------:R-:W-:-:S02]  /*5d50*/  LOP3.LUT R45, R39, 0x1f001f, RZ, 0xc0, !PT ;  /* 0x001f001f272d7812 */ /* 0x000fc400078ec0ff */
[----:B------:R-:W-:Y:S02]  /*5d60*/  LOP3.LUT R44, R26, 0x1f001f, RZ, 0xc0, !PT ;  /* 0x001f001f1a2c7812 */ /* 0x000fe400078ec0ff */
[----:B------:R-:W-:Y:S02]  /*5d70*/  LOP3.LUT R39, R25, 0x1f001f, RZ, 0xc0, !PT ;  /* 0x001f001f19277812 */ /* 0x000fe400078ec0ff */
[----:B------:R-:W-:Y:S02]  /*5d80*/  LOP3.LUT R45, R45, 0x64006400, RZ, 0xfc, !PT ;  /* 0x640064002d2d7812 */ /* 0x000fe400078efcff */
[----:B------:R-:W-:Y:S02]  /*5d90*/  LOP3.LUT R44, R44, 0x64006400, RZ, 0xfc, !PT ;  /* 0x640064002c2c7812 */ /* 0x000fe400078efcff */
[----:B------:R-:W-:Y:S02]  /*5da0*/  LOP3.LUT R8, R39, 0x64006400, RZ, 0xfc, !PT ;  /* 0x6400640027087812 */ /* 0x000fe400078efcff */
[----:B------:R-:W-:-:S02]  /*5db0*/  LOP3.LUT R43, R24, 0x1f001f, RZ, 0xc0, !PT ;  /* 0x001f001f182b7812 */ /* 0x000fc400078ec0ff */
        /* <DEDUP_REMOVED lines=9> */
[----:B------:R-:W-:Y:S01]  /*5e50*/  HFMA2 R9, R8, R11, R9 ;  /* 0x0000000b08097231 */ /* 0x000fe20000000009 */
[-C--:B------:R-:W-:Y:S01]  /*5e60*/  HFMA2.MMA R8, R45, R11.reuse, R40 ;  /* 0x0000000b2d087235 */ /* 0x080fe20000000028 */
[----:B------:R-:W-:Y:S01]  /*5e70*/  LOP3.LUT R45, R26, 0x3e003e0, RZ, 0xc0, !PT ;  /* 0x03e003e01a2d7812 */ /* 0x000fe200078ec0ff */
[----:B------:R-:W-:Y:S01]  /*5e80*/  HFMA2 R41, R46, R10, R41 ;  /* 0x0000000a2e297231 */ /* 0x000fe20000000029 */
[----:B------:R-:W-:Y:S01]  /*5e90*/  SHF.R.U32.HI R40, RZ, 0xa, R26 ;  /* 0x0000000aff287819 */ /* 0x000fe2000001161a */
[----:B------:R-:W-:Y:S01]  /*5ea0*/  HFMA2.MMA R10, R43, R11, R42 ;  /* 0x0000000b2b0a7235 */ /* 0x000fe2000000002a */
[----:B------:R-:W-:Y:S01]  /*5eb0*/  LOP3.LUT R46, R45, 0x64006400, RZ, 0xfc, !PT ;  /* 0x640064002d2e7812 */ /* 0x000fe200078efcff */
[----:B------:R-:W-:Y:S01]  /*5ec0*/  HADD2 R48, R47, -1040, -1040 ;  /* 0xe410e4102f307430 */ /* 0x000fe20000000000 */
[----:B------:R-:W-:-:S02]  /*5ed0*/  LOP3.LUT R40, R40, 0x1f001f, RZ, 0xc0, !PT ;  /* 0x001f001f28287812 */ /* 0x000fc400078ec0ff */
[----:B------:R-:W-:Y:S01]  /*5ee0*/  LOP3.LUT R26, R27, 0x3e003e0, RZ, 0xc0, !PT ;  /* 0x03e003e01b1a7812 */ /* 0x000fe200078ec0ff */
[----:B------:R-:W-:Y:S01]  /*5ef0*/  HFMA2 R45, R46, R37.H0_H0, -48, -48 ;  /* 0xd200d2002e2d7431 */ /* 0x000fe20000040025 */
[----:B------:R-:W-:Y:S01]  /*5f00*/  LOP3.LUT R42, R24, 0x3e003e0, RZ, 0xc0, !PT ;  /* 0x03e003e0182a7812 */ /* 0x000fe200078ec0ff */
[----:B------:R-:W-:Y:S01]  /*5f10*/  HFMA2.MMA R41, R48, R11, R41 ;  /* 0x0000000b30297235 */ /* 0x000fe20000000029 */
[----:B------:R-:W-:Y:S01]  /*5f20*/  LOP3.LUT R43, R25, 0x3e003e0, RZ, 0xc0, !PT ;  /* 0x03e003e0192b7812 */ /* 0x000fe200078ec0ff */
[----:B0-----:R-:W-:Y:S01]  /*5f30*/  HFMA2 R8, R45, R28, R8 ;  /* 0x0000001c2d087231 */ /* 0x001fe20000000008 */
[----:B------:R-:W-:Y:S02]  /*5f40*/  SHF.R.U32.HI R24, RZ, 0xa, R24 ;  /* 0x0000000aff187819 */ /* 0x000fe40000011618 */
[----:B------:R-:W-:Y:S02]  /*5f50*/  SHF.R.U32.HI R25, RZ, 0xa, R25 ;  /* 0x0000000aff197819 */ /* 0x000fe40000011619 */
[----:B------:R-:W-:-:S02]  /*5f60*/  SHF.R.U32.HI R27, RZ, 0xa, R27 ;  /* 0x0000000aff1b7819 */ /* 0x000fc4000001161b */
        /* <DEDUP_REMOVED lines=9> */
[----:B------:R-:W-:Y:S01]  /*6000*/  HFMA2 R45, R45, R29, R8 ;  /* 0x0000001d2d2d7231 */ /* 0x000fe20000000008 */
[----:B------:R-:W-:Y:S01]  /*6010*/  LOP3.LUT R42, R42, 0x64006400, RZ, 0xfc, !PT ;  /* 0x640064002a2a7812 */ /* 0x000fe200078efcff */
[-C--:B------:R-:W-:Y:S01]  /*6020*/  HFMA2.MMA R41, R26, R28.reuse, R41 ;  /* 0x0000001c1a297235 */ /* 0x080fe20000000029 */
[----:B------:R-:W-:Y:S01]  /*6030*/  LOP3.LUT R24, R24, 0x64006400, RZ, 0xfc, !PT ;  /* 0x6400640018187812 */ /* 0x000fe200078efcff */
[----:B------:R-:W-:Y:S01]  /*6040*/  HFMA2.MMA R9, R44, R28, R9 ;  /* 0x0000001c2c097235 */ /* 0x000fe20000000009 */
        /* <DEDUP_REMOVED lines=10> */
[----:B------:R-:W-:Y:S01]  /*60f0*/  LOP3.LUT R52, R52, 0x64006400, RZ, 0xfc, !PT ;  /* 0x6400640034347812 */ /* 0x000fe200078efcff */
[-C--:B------:R-:W-:Y:S01]  /*6100*/  HFMA2.MMA R9, R24, R29.reuse, R9 ;  /* 0x0000001d18097235 */ /* 0x080fe20000000009 */
[----:B------:R-:W-:Y:S01]  /*6110*/  LOP3.LUT R40, R40, 0x64006400, RZ, 0xfc, !PT ;  /* 0x6400640028287812 */ /* 0x000fe200078efcff */
[----:B------:R-:W-:Y:S01]  /*6120*/  HFMA2.MMA R43, R26, R29, R41 ;  /* 0x0000001d1a2b7235 */ /* 0x000fe20000000029 */
[----:B------:R-:W-:Y:S01]  /*6130*/  LOP3.LUT R50, R50, 0x64006400, RZ, 0xfc, !PT ;  /* 0x6400640032327812 */ /* 0x000fe200078efcff */
[----:B------:R-:W-:Y:S01]  /*6140*/  HFMA2 R25, R8, R37.H0_H0, -48, -48 ;  /* 0xd200d20008197431 */ /* 0x000fe20000040025 */
[----:B------:R-:W-:Y:S01]  /*6150*/  LOP3.LUT R24, R23, 0x3e003e0, RZ, 0xc0, !PT ;  /* 0x03e003e017187812 */ /* 0x000fe200078ec0ff */
[----:B------:R-:W-:Y:S01]  /*6160*/  HFMA2 R11, R11, R29, R10 ;  /* 0x0000001d0b0b7231 */ /* 0x000fe2000000000a */
        /* <DEDUP_REMOVED lines=18> */
[----:B------:R-:W-:Y:S01]  /*6290*/  SHF.R.U32.HI R47, RZ, 0xd, R18 ;  /* 0x0000000dff2f7819 */ /* 0x000fe20000011612 */
[----:B------:R-:W-:Y:S01]  /*62a0*/  HADD2 R48, R48, -1040, -1040 ;  /* 0xe410e41030307430 */ /* 0x000fe20000000000 */
[----:B------:R-:W-:Y:S01]  /*62b0*/  SHF.R.U32.HI R49, RZ, 0xc, R20 ;  /* 0x0000000cff317819 */ /* 0x000fe20000011614 */
[----:B------:R-:W-:Y:S01]  /*62c0*/  HADD2 R46, R46, -1040, -1040 ;  /* 0xe410e4102e2e7430 */ /* 0x000fe20000000000 */
[----:B------:R-:W-:-:S02]  /*62d0*/  LOP3.LUT R47, R36, 0x40004, R47, 0xf8, !PT ;  /* 0x00040004242f7812 */ /* 0x000fc400078ef82f */
[----:B------:R-:W-:Y:S01]  /*62e0*/  SHF.R.U32.HI R36, RZ, 0xc, R21 ;  /* 0x0000000cff247819 */ /* 0x000fe20000011615 */
[----:B------:R-:W-:Y:S01]  /*62f0*/  HFMA2 R9, R46, R30, R9 ;  /* 0x0000001e2e097231 */ /* 0x000fe20000000009 */
[----:B------:R-:W-:Y:S01]  /*6300*/  HFMA2.MMA R11, R48, R30, R11 ;  /* 0x0000001e300b7235 */ /* 0x000fe2000000000b */
[----:B------:R-:W-:-:S04]  /*6310*/  LOP3.LUT R46, R19, 0x1f001f, RZ, 0xc0, !PT ;  /* 0x001f001f132e7812 */ /* 0x000fc800078ec0ff */
[----:B------:R-:W-:Y:S02]  /*6320*/  LOP3.LUT R46, R46, 0x64006400, RZ, 0xfc, !PT ;  /* 0x640064002e2e7812 */ /* 0x000fe400078efcff */
[----:B--2---:R-:W-:Y:S02]  /*6330*/  LOP3.LUT R26, R12, 0x3e003e0, RZ, 0xc0, !PT ;  /* 0x03e003e00c1a7812 */ /* 0x004fe400078ec0ff */
        /* <DEDUP_REMOVED lines=8> */
[-C--:B------:R-:W-:Y:S02]  /*63c0*/  HFMA2 R26, R50, R37.reuse.H0_H0, -48, -48 ;  /* 0xd200d200321a7431 */ /* 0x080fe40000040025 */
[-C--:B------:R-:W-:Y:S02]  /*63d0*/  HFMA2 R24, R52, R37.reuse.H0_H0, -48, -48 ;  /* 0xd200d20034187431 */ /* 0x080fe40000040025 */
[----:B------:R-:W-:Y:S01]  /*63e0*/  HFMA2 R40, R40, R37.H0_H0, -48, -48 ;  /* 0xd200d20028287431 */ /* 0x000fe20000040025 */
[----:B------:R-:W-:-:S02]  /*63f0*/  LOP3.LUT R37, R18, 0x1f001f, RZ, 0xc0, !PT ;  /* 0x001f001f12257812 */ /* 0x000fc400078ec0ff */
[----:B------:R-:W-:Y:S02]  /*6400*/  SHF.R.U32.HI R18, RZ, 0xa, R18 ;  /* 0x0000000aff127819 */ /* 0x000fe40000011612 */
[----:B------:R-:W-:Y:S02]  /*6410*/  LOP3.LUT R37, R37, 0x64006400, RZ, 0xfc, !PT ;  /* 0x6400640025257812 */ /* 0x000fe400078efcff */
[----:B------:R-:W-:-:S03]  /*6420*/  LOP3.LUT R18, R18, 0x1f001f, RZ, 0xc0, !PT ;  /* 0x001f001f12127812 */ /* 0x000fc600078ec0ff */
[----:B------:R-:W-:-:S06]  /*6430*/  HADD2 R48, R37, -1040, -1040 ;  /* 0xe410e41025307430 */ /* 0x000fcc0000000000 */
[----:B------:R-:W-:Y:S01]  /*6440*/  HFMA2.MMA R37, R48, R30, R45 ;  /* 0x0000001e30257235 */ /* 0x000fe2000000002d */
[--C-:B------:R-:W-:Y:S01]  /*6450*/  SHF.R.U32.HI R45, RZ, 0xd, R16.reuse ;  /* 0x0000000dff2d7819 */ /* 0x100fe20000011610 */
[----:B------:R-:W-:Y:S01]  /*6460*/  HADD2 R48, R46, -1040, -1040 ;  /* 0xe410e4102e307430 */ /* 0x000fe20000000000 */
[----:B------:R-:W-:Y:S02]  /*6470*/  SHF.R.U32.HI R16, RZ, 0xa, R16 ;  /* 0x0000000aff107819 */ /* 0x000fe40000011610 */
[----:B------:R-:W-:Y:S01]  /*6480*/  LOP3.LUT R46, R38, 0x40004, R45, 0xf8, !PT ;  /* 0x00040004262e7812 */ /* 0x000fe200078ef82d */
[----:B------:R-:W-:Y:S01]  /*6490*/  HFMA2 R38, R48, R30, R43 ;  /* 0x0000001e30267231 */ /* 0x000fe2000000002b */
[-C--:B------:R-:W-:Y:S01]  /*64a0*/  HFMA2.MMA R45, R10, R31.reuse, R11 ;  /* 0x0000001f0a2d7235 */ /* 0x080fe2000000000b */
[-C--:B------:R-:W-:Y:S01]  /*64b0*/  HFMA2 R43, R8, R31.reuse, R9 ;  /* 0x0000001f082b7231 */ /* 0x080fe20000000009 */
[----:B------:R-:W-:Y:S01]  /*64c0*/  LOP3.LUT R16, R16, 0x1f001f, RZ, 0xc0, !PT ;  /* 0x001f001f10107812 */ /* 0x000fe200078ec0ff */
[----:B------:R-:W0:Y:S01]  /*64d0*/  LDS.128 R8, [UR4+0x20] ;  /* 0x00002004ff087984 */ /* 0x000e220008000c00 */
[----:B------:R-:W-:Y:S01]  /*64e0*/  SHF.R.U32.HI R30, RZ, 0xd, R17 ;  /* 0x0000000dff1e7819 */ /* 0x000fe20000011611 */
[----:B------:R-:W-:Y:S01]  /*64f0*/  HFMA2 R38, R42, R31, R38 ;  /* 0x0000001f2a267231 */ /* 0x000fe20000000026 */
[----:B------:R-:W-:Y:S01]  /*6500*/  LOP3.LUT R16, R16, 0x64006400, RZ, 0xfc, !PT ;  /* 0x6400640010107812 */ /* 0x000fe200078efcff */
[----:B------:R-:W-:Y:S01]  /*6510*/  HFMA2.MMA R37, R44, R31, R37 ;  /* 0x0000001f2c257235 */ /* 0x000fe20000000025 */
[----:B------:R-:W-:-:S02]  /*6520*/  LOP3.LUT R35, R35, 0x40004, R30, 0xf8, !PT ;  /* 0x0004000423237812 */ /* 0x000fc400078ef81e */
[----:B------:R-:W-:Y:S01]  /*6530*/  SHF.R.U32.HI R30, RZ, 0xd, R19 ;  /* 0x0000000dff1e7819 */ /* 0x000fe20000011613 */
[----:B------:R-:W-:Y:S01]  /*6540*/  HADD2 R16, R16, -1040, -1040 ;  /* 0xe410e41010107430 */ /* 0x000fe20000000000 */
[----:B------:R-:W-:Y:S02]  /*6550*/  SHF.R.U32.HI R17, RZ, 0xa, R17 ;  /* 0x0000000aff117819 */ /* 0x000fe40000011611 */
[----:B------:R-:W-:Y:S02]  /*6560*/  SHF.R.U32.HI R19, RZ, 0xa, R19 ;  /* 0x0000000aff137819 */ /* 0x000fe40000011613 */
        /* <DEDUP_REMOVED lines=13> */
[--C-:B------:R-:W-:Y:S02]  /*6640*/  SHF.R.U32.HI R48, RZ, 0xc, R22.reuse ;  /* 0x0000000cff307819 */ /* 0x100fe40000011616 */
[----:B------:R-:W-:Y:S02]  /*6650*/  LOP3.LUT R31, R31, 0x64006400, RZ, 0xfc, !PT ;  /* 0x640064001f1f7812 */ /* 0x000fe400078efcff */
[----:B------:R-:W-:Y:S02]  /*6660*/  SHF.R.U32.HI R21, RZ, 0xa, R21 ;  /* 0x0000000aff157819 */ /* 0x000fe40000011615 */
[----:B------:R-:W-:Y:S01]  /*6670*/  SHF.R.U32.HI R22, RZ, 0xa, R22 ;  /* 0x0000000aff167819 */ /* 0x000fe20000011616 */
[-C--:B0-----:R-:W-:Y:S01]  /*6680*/  HFMA2.MMA R45, R16, R8.reuse, R45 ;  /* 0x00000008102d7235 */ /* 0x081fe2000000002d */
[----:B------:R-:W-:Y:S01]  /*6690*/  LOP3.LUT R16, R20, 0x1f001f, RZ, 0xc0, !PT ;  /* 0x001f001f14107812 */ /* 0x000fe200078ec0ff */
[-C--:B------:R-:W-:Y:S01]  /*66a0*/  HFMA2 R43, R42, R8.reuse, R43 ;  /* 0x000000082a2b7231 */ /* 0x080fe2000000002b */
[----:B------:R-:W-:Y:S01]  /*66b0*/  HFMA2.MMA R37, R44, R8, R37 ;  /* 0x000000082c257235 */ /* 0x000fe20000000025 */
[----:B------:R-:W-:Y:S01]  /*66c0*/  HFMA2 R42, R19, R8, R38 ;  /* 0x00000008132a7231 */ /* 0x000fe20000000026 */
[----:B------:R-:W-:Y:S01]  /*66d0*/  LOP3.LUT R16, R16, 0x64006400, RZ, 0xfc, !PT ;  /* 0x6400640010107812 */ /* 0x000fe200078efcff */
[----:B------:R-:W-:Y:S01]  /*66e0*/  HADD2 R44, R17, -1040, -1040 ;  /* 0xe410e410112c7430 */ /* 0x000fe20000000000 */
[----:B------:R-:W-:Y:S01]  /*66f0*/  SHF.R.U32.HI R20, RZ, 0xa, R20 ;  /* 0x0000000aff147819 */ /* 0x000fe20000011614 */
[----:B------:R-:W-:Y:S01]  /*6700*/  HADD2 R8, R31, -1040, -1040 ;  /* 0xe410e4101f087430 */ /* 0x000fe20000000000 */
[----:B------:R-:W-:Y:S01]  /*6710*/  LOP3.LUT R30, R39, 0x40004, R30, 0xf8, !PT ;  /* 0x00040004271e7812 */ /* 0x000fe200078ef81e */
[----:B------:R-:W-:Y:S01]  /*6720*/  HADD2 R16, R16, -1040, -1040 ;  /* 0xe410e41010107430 */ /* 0x000fe20000000000 */
[----:B------:R-:W-:Y:S01]  /*6730*/  LOP3.LUT R20, R20, 0x1f001f, RZ, 0xc0, !PT ;  /* 0x001f001f14147812 */ /* 0x000fe200078ec0ff */
[-C--:B------:R-:W-:Y:S01]  /*6740*/  HFMA2 R31, R8, R9.reuse, R43 ;  /* 0x00000009081f7231 */ /* 0x080fe2000000002b */
[----:B------:R-:W-:Y:S01]  /*6750*/  LOP3.LUT R21, R21, 0x1f001f, RZ, 0xc0, !PT ;  /* 0x001f001f15157812 */ /* 0x000fe200078ec0ff */
[-C--:B------:R-:W-:Y:S01]  /*6760*/  HFMA2.MMA R8, R44, R9.reuse, R37 ;  /* 0x000000092c087235 */ /* 0x080fe20000000025 */
[----:B------:R-:W-:Y:S01]  /*6770*/  LOP3.LUT R39, R47, 0x80008, R48, 0xf8, !PT ;  /* 0x000800082f277812 */ /* 0x000fe200078ef830 */
[----:B------:R-:W-:Y:S01]  /*6780*/  HFMA2.MMA R38, R16, R9, R45 ;  /* 0x0000000910267235 */ /* 0x000fe2000000002d */
[----:B------:R-:W-:Y:S01]  /*6790*/  HADD2 R45, R18, -1040, -1040 ;  /* 0xe410e410122d7430 */ /* 0x000fe20000000000 */
[----:B------:R-:W-:Y:S01]  /*67a0*/  LOP3.LUT R22, R22, 0x1f001f, RZ, 0xc0, !PT ;  /* 0x001f001f16167812 */ /* 0x000fe200078ec0ff */
[----:B------:R-:W0:Y:S01]  /*67b0*/  LDS.128 R16, [UR4+0x30] ;  /* 0x00003004ff107984 */ /* 0x000e220008000c00 */
[--C-:B------:R-:W-:Y:S01]  /*67c0*/  SHF.R.U32.HI R47, RZ, 0xc, R23.reuse ;  /* 0x0000000cff2f7819 */ /* 0x100fe20000011617 */
[----:B------:R-:W-:Y:S01]  /*67d0*/  HFMA2 R9, R45, R9, R42 ;  /* 0x000000092d097231 */ /* 0x000fe2000000002a */
[----:B------:R-:W-:Y:S01]  /*67e0*/  LOP3.LUT R20, R20, 0x64006400, RZ, 0xfc, !PT ;  /* 0x6400640014147812 */ /* 0x000fe200078efcff */
[-C--:B------:R-:W-:Y:S01]  /*67f0*/  HFMA2.MMA R38, R25, R10.reuse, R38 ;  /* 0x0000000a19267235 */ /* 0x080fe20000000026 */
[----:B------:R-:W-:Y:S01]  /*6800*/  SHF.R.U32.HI R23, RZ, 0xa, R23 ;  /* 0x0000000aff177819 */ /* 0x000fe20000011617 */
[-C--:B------:R-:W-:Y:S01]  /*6810*/  HFMA2 R31, R41, R10.reuse, R31 ;  /* 0x0000000a291f7231 */ /* 0x080fe2000000001f */
[----:B------:R-:W-:Y:S01]  /*6820*/  LOP3.LUT R37, R12, 0x1f001f, RZ, 0xc0, !PT ;  /* 0x001f001f0c257812 */ /* 0x000fe200078ec0ff */
[----:B------:R-:W-:Y:S01]  /*6830*/  HADD2 R25, R20, -1040, -1040 ;  /* 0xe410e41014197430 */ /* 0x000fe20000000000 */
        /* <DEDUP_REMOVED lines=9> */
[-C--:B------:R-:W-:Y:S01]  /*68d0*/  HFMA2.MMA R38, R25, R11.reuse, R38 ;  /* 0x0000000b19267235 */ /* 0x080fe20000000026 */
[----:B------:R-:W-:Y:S01]  /*68e0*/  LOP3.LUT R37, R37, 0x64006400, RZ, 0xfc, !PT ;  /* 0x6400640025257812 */ /* 0x000fe200078efcff */
[----:B------:R-:W-:Y:S01]  /*68f0*/  HFMA2 R31, R10, R11, R31 ;  /* 0x0000000b0a1f7231 */ /* 0x000fe2000000001f */
[----:B------:R-:W-:Y:S01]  /*6900*/  LOP3.LUT R46, R46, 0x80008, R49, 0xf8, !PT ;  /* 0x000800082e2e7812 */ /* 0x000fe200078ef831 */
[----:B------:R-:W-:Y:S01]  /*6910*/  HFMA2.MMA R8, R21, R11, R8 ;  /* 0x0000000b15087235 */ /* 0x000fe20000000008 */
[----:B------:R-:W-:Y:S01]  /*6920*/  SHF.R.U32.HI R35, RZ, 0xb, R12 ;  /* 0x0000000bff237819 */ /* 0x000fe2000001160c */
[----:B------:R-:W-:Y:S01]  /*6930*/  HADD2 R37, R37, -1040, -1040 ;  /* 0xe410e41025257430 */ /* 0x000fe20000000000 */
[----:B------:R-:W-:-:S02]  /*6940*/  LOP3.LUT R42, R13, 0x1f001f, RZ, 0xc0, !PT ;  /* 0x001f001f0d2a7812 */ /* 0x000fc400078ec0ff */
[----:B------:R-:W-:Y:S02]  /*6950*/  LOP3.LUT R30, R30, 0x80008, R47, 0xf8, !PT ;  /* 0x000800081e1e7812 */ /* 0x000fe400078ef82f */
[----:B------:R-:W-:Y:S02]  /*6960*/  LOP3.LUT R44, R15, 0x1f001f, RZ, 0xc0, !PT ;  /* 0x001f001f0f2c7812 */ /* 0x000fe400078ec0ff */
[----:B------:R-:W-:Y:S02]  /*6970*/  LOP3.LUT R23, R23, 0x64006400, RZ, 0xfc, !PT ;  /* 0x6400640017177812 */ /* 0x000fe400078efcff */
[----:B------:R-:W-:Y:S02]  /*6980*/  LOP3.LUT R43, R43, 0x64006400, RZ, 0xfc, !PT ;  /* 0x640064002b2b7812 */ /* 0x000fe400078efcff */
[----:B------:R-:W-:Y:S01]  /*6990*/  SHF.R.U32.HI R47, RZ, 0xb, R13 ;  /* 0x0000000bff2f7819 */ /* 0x000fe2000001160d */
[----:B------:R-:W-:Y:S01]  /*69a0*/  HADD2 R10, R23, -1040, -1040 ;  /* 0xe410e410170a7430 */ /* 0x000fe20000000000 */
[----:B------:R-:W-:Y:S01]  /*69b0*/  SHF.R.U32.HI R12, RZ, 0xa, R12 ;  /* 0x0000000aff0c7819 */ /* 0x000fe2000001160c */
[----:B------:R-:W-:Y:S01]  /*69c0*/  HADD2 R43, R43, -1040, -1040 ;  /* 0xe410e4102b2b7430 */ /* 0x000fe20000000000 */
[----:B------:R-:W-:Y:S01]  /*69d0*/  LOP3.LUT R35, R46, 0x100010, R35, 0xf8, !PT ;  /* 0x001000102e237812 */ /* 0x000fe200078ef823 */
[-C--:B0-----:R-:W-:Y:S01]  /*69e0*/  HFMA2.MMA R38, R37, R16.reuse, R38 ;  /* 0x0000001025267235 */ /* 0x081fe20000000026 */
[----:B------:R-:W-:Y:S01]  /*69f0*/  SHF.R.U32.HI R13, RZ, 0xa, R13 ;  /* 0x0000000aff0d7819 */ /* 0x000fe2000001160d */
[----:B------:R-:W-:Y:S01]  /*6a00*/  HFMA2 R9, R10, R11, R9 ;  /* 0x0000000b0a097231 */ /* 0x000fe20000000009 */
[----:B------:R-:W-:Y:S01]  /*6a10*/  LOP3.LUT R42, R42, 0x64006400, RZ, 0xfc, !PT ;  /* 0x640064002a2a7812 */ /* 0x000fe200078efcff */
[----:B------:R-:W-:Y:S01]  /*6a20*/  HFMA2.MMA R8, R43, R16, R8 ;  /* 0x000000102b087235 */ /* 0x000fe20000000008 */
[----:B------:R-:W-:-:S02]  /*6a30*/  SHF.R.U32.HI R46, RZ, 0xb, R14 ;  /* 0x0000000bff2e7819 */ /* 0x000fc4000001160e */
[----:B------:R-:W-:Y:S01]  /*6a40*/  SHF.R.U32.HI R14, RZ, 0xa, R14 ;  /* 0x0000000aff0e7819 */ /* 0x000fe2000001160e */
[----:B------:R-:W-:Y:S01]  /*6a50*/  HADD2 R42, R42, -1040, -1040 ;  /* 0xe410e4102a2a7430 */ /* 0x000fe20000000000 */
[----:B------:R-:W-:Y:S01]  /*6a60*/  LOP3.LUT R44, R44, 0x64006400, RZ, 0xfc, !PT ;  /* 0x640064002c2c7812 */ /* 0x000fe200078efcff */
[-C--:B------:R-:W-:Y:S01]  /*6a70*/  HFMA2.MMA R8, R24, R17.reuse, R8 ;  /* 0x0000001118087235 */ /* 0x080fe20000000008 */
[----:B------:R-:W-:Y:S01]  /*6a80*/  LOP3.LUT R12, R12, 0x1f001f, RZ, 0xc0, !PT ;  /* 0x001f001f0c0c7812 */ /* 0x000fe200078ec0ff */
[-C--:B------:R-:W-:Y:S01]  /*6a90*/  HFMA2 R31, R42, R16.reuse, R31 ;  /* 0x000000102a1f7231 */ /* 0x080fe2000000001f */
[----:B------:R-:W-:Y:S01]  /*6aa0*/  LOP3.LUT R13, R13, 0x1f001f, RZ, 0xc0, !PT ;  /* 0x001f001f0d0d7812 */ /* 0x000fe200078ec0ff */
[----:B------:R-:W-:Y:S01]  /*6ab0*/  HADD2 R20, R44, -1040, -1040 ;  /* 0xe410e4102c147430 */ /* 0x000fe20000000000 */
[----:B------:R-:W-:Y:S01]  /*6ac0*/  LOP3.LUT R14, R14, 0x1f001f, RZ, 0xc0, !PT ;  /* 0x001f001f0e0e7812 */ /* 0x000fe200078ec0ff */
[-C--:B------:R-:W-:Y:S01]  /*6ad0*/  HFMA2 R31, R26, R17.reuse, R31 ;  /* 0x000000111a1f7231 */ /* 0x080fe2000000001f */
[----:B------:R-:W-:Y:S01]  /*6ae0*/  LOP3.LUT R12, R12, 0x64006400, RZ, 0xfc, !PT ;  /* 0x640064000c0c7812 */ /* 0x000fe200078efcff */
[----:B------:R-:W-:Y:S01]  /*6af0*/  HFMA2 R20, R20, R16, R9 ;  /* 0x0000001014147231 */ /* 0x000fe20000000009 */
[----:B------:R-:W-:Y:S01]  /*6b00*/  LOP3.LUT R13, R13, 0x64006400, RZ, 0xfc, !PT ;  /* 0x640064000d0d7812 */ /* 0x000fe200078efcff */
[----:B------:R-:W-:Y:S01]  /*6b10*/  HFMA2.MMA R9, R28, R17, R38 ;  /* 0x000000111c097235 */ /* 0x000fe20000000026 */
[----:B------:R-:W-:Y:S01]  /*6b20*/  LOP3.LUT R14, R14, 0x64006400, RZ, 0xfc, !PT ;  /* 0x640064000e0e7812 */ /* 0x000fe200078efcff */
[----:B------:R-:W-:Y:S01]  /*6b30*/  HADD2 R12, R12, -1040, -1040 ;  /* 0xe410e4100c0c7430 */ /* 0x000fe20000000000 */
[--C-:B------:R-:W-:Y:S01]  /*6b40*/  SHF.R.U32.HI R45, RZ, 0xb, R15.reuse ;  /* 0x0000000bff2d7819 */ /* 0x100fe2000001160f */
[----:B------:R-:W-:Y:S01]  /*6b50*/  HADD2 R10, R13, -1040, -1040 ;  /* 0xe410e4100d0a7430 */ /* 0x000fe20000000000 */
[----:B------:R-:W-:Y:S01]  /*6b60*/  LOP3.LUT R39, R39, 0x100010, R46, 0xf8, !PT ;  /* 0x0010001027277812 */ /* 0x000fe200078ef82e */
[----:B------:R-:W-:Y:S01]  /*6b70*/  HADD2 R11, R14, -1040, -1040 ;  /* 0xe410e4100e0b7430 */ /* 0x000fe20000000000 */
[----:B------:R-:W-:Y:S01]  /*6b80*/  SHF.R.U32.HI R15, RZ, 0xa, R15 ;  /* 0x0000000aff0f7819 */ /* 0x000fe2000001160f */
[----:B------:R-:W-:Y:S01]  /*6b90*/  HFMA2 R31, R10, R18, R31 ;  /* 0x000000120a1f7231 */ /* 0x000fe2000000001f */
[----:B------:R-:W-:Y:S01]  /*6ba0*/  LOP3.LUT R35, R35, 0x64006400, RZ, 0xfc, !PT ;  /* 0x6400640023237812 */ /* 0x000fe200078efcff */
[-C--:B------:R-:W-:Y:S01]  /*6bb0*/  HFMA2.MMA R9, R12, R18.reuse, R9 ;  /* 0x000000120c097235 */ /* 0x080fe20000000009 */
[----:B------:R-:W-:Y:S01]  /*6bc0*/  LOP3.LUT R15, R15, 0x1f001f, RZ, 0xc0, !PT ;  /* 0x001f001f0f0f7812 */ /* 0x000fe200078ec0ff */
[----:B------:R-:W-:Y:S01]  /*6bd0*/  HFMA2.MMA R8, R11, R18, R8 ;  /* 0x000000120b087235 */ /* 0x000fe20000000008 */
[----:B------:R-:W-:Y:S01]  /*6be0*/  LOP3.LUT R39, R39, 0x64006400, RZ, 0xfc, !PT ;  /* 0x6400640027277812 */ /* 0x000fe200078efcff */
[----:B------:R-:W-:Y:S01]  /*6bf0*/  HADD2 R10, R35, -1040, -1040 ;  /* 0xe410e410230a7430 */ /* 0x000fe20000000000 */
[----:B------:R-:W-:Y:S01]  /*6c00*/  LOP3.LUT R36, R36, 0x100010, R47, 0xf8, !PT ;  /* 0x0010001024247812 */ /* 0x000fe200078ef82f */
[----:B------:R-:W-:Y:S01]  /*6c10*/  HFMA2 R20, R40, R17, R20 ;  /* 0x0000001128147231 */ /* 0x000fe20000000014 */
[----:B------:R-:W-:Y:S01]  /*6c20*/  LOP3.LUT R30, R30, 0x100010, R45, 0xf8, !PT ;  /* 0x001000101e1e7812 */ /* 0x000fe200078ef82d */
[----:B------:R-:W-:Y:S01]  /*6c30*/  HADD2 R39, R39, -1040, -1040 ;  /* 0xe410e41027277430 */ /* 0x000fe20000000000 */
[----:B------:R-:W-:Y:S01]  /*6c40*/  LOP3.LUT R15, R15, 0x64006400, RZ, 0xfc, !PT ;  /* 0x640064000f0f7812 */ /* 0x000fe200078efcff */
[----:B------:R-:W-:Y:S01]  /*6c50*/  HFMA2.MMA R9, R10, R19, R9 ;  /* 0x000000130a097235 */ /* 0x000fe20000000009 */
[----:B------:R-:W-:-:S02]  /*6c60*/  LOP3.LUT R36, R36, 0x64006400, RZ, 0xfc, !PT ;  /* 0x6400640024247812 */ /* 0x000fc400078efcff */
[----:B------:R-:W-:Y:S01]  /*6c70*/  LOP3.LUT R30, R30, 0x64006400, RZ, 0xfc, !PT ;  /* 0x640064001e1e7812 */ /* 0x000fe200078efcff */
[----:B------:R-:W-:Y:S01]  /*6c80*/  HADD2 R15, R15, -1040, -1040 ;  /* 0xe410e4100f0f7430 */ /* 0x000fe20000000000 */
[----:B------:R-:W-:Y:S01]  /*6c90*/  HFMA2.MMA R8, R39, R19, R8 ;  /* 0x0000001327087235 */ /* 0x000fe20000000008 */
[----:B------:R-:W-:Y:S02]  /*6ca0*/  HADD2 R36, R36, -1040, -1040 ;  /* 0xe410e41024247430 */ /* 0x000fe40000000000 */
[----:B------:R-:W-:Y:S02]  /*6cb0*/  HFMA2 R20, R15, R18, R20 ;  /* 0x000000120f147231 */ /* 0x000fe40000000014 */
[----:B------:R-:W-:Y:S02]  /*6cc0*/  HADD2 R11, R30, -1040, -1040 ;  /* 0xe410e4101e0b7430 */ /* 0x000fe40000000000 */
[-C--:B------:R-:W-:Y:S02]  /*6cd0*/  HFMA2 R31, R36, R19.reuse, R31 ;  /* 0x00000013241f7231 */ /* 0x080fe4000000001f */
[----:B------:R-:W-:-:S02]  /*6ce0*/  HFMA2 R20, R11, R19, R20 ;  /* 0x000000130b147231 */ /* 0x000fc40000000014 */
[----:B------:R-:W-:Y:S02]  /*6cf0*/  HADD2 R9, R9.H0_H0, R9.H1_H1 ;  /* 0x3000000909097230 */ /* 0x000fe40000000800 */
[----:B------:R-:W-:Y:S02]  /*6d00*/  HADD2 R31, R31.H0_H0, R31.H1_H1 ;  /* 0x3000001f1f1f7230 */ /* 0x000fe40000000800 */
[----:B------:R-:W-:Y:S02]  /*6d10*/  HADD2 R8, R8.H0_H0, R8.H1_H1 ;  /* 0x3000000808087230 */ /* 0x000fe40000000800 */
[----:B------:R-:W-:Y:S01]  /*6d20*/  HADD2 R20, R20.H0_H0, R20.H1_H1 ;  /* 0x3000001414147230 */ /* 0x000fe20000000800 */
[----:B------:R-:W-:-:S04]  /*6d30*/  PRMT R9, R9, 0x5410, R31 ;  /* 0x0000541009097816 */ /* 0x000fc8000000001f */
[----:B------:R-:W-:Y:S02]  /*6d40*/  PRMT R8, R8, 0x5410, R20 ;  /* 0x0000541008087816 */ /* 0x000fe40000000014 */
[----:B------:R-:W-:-:S03]  /*6d50*/  HFMA2.MMA R5, R9, R2, R5 ;  /* 0x0000000209057235 */ /* 0x000fc60000000005 */
[----:B------:R-:W-:Y:S02]  /*6d60*/  HFMA2 R4, R8, R0, R4 ;  /* 0x0000000008047231 */ /* 0x000fe40000000004 */
.L_x_4265:
[C---:B-1----:R-:W-:Y:S01]  /*6d70*/  ISETP.GE.AND P0, PT, R34.reuse, c[0x0][0x1b0], PT ;  /* 0x00006c0022007a0c */ /* 0x042fe20003f06270 */
[----:B------:R-:W-:Y:S01]  /*6d80*/  UIADD3 UR4, UR4, 0x40, URZ ;  /* 0x0000004004047890 */ /* 0x000fe2000fffe03f */
[----:B------:R-:W-:Y:S01]  /*6d90*/  ISETP.LT.AND P2, PT, R34, R7, PT ;  /* 0x000000072200720c */ /* 0x000fe20003f41270 */
[----:B-----5:R-:W-:Y:S02]  /*6da0*/  IMAD.MOV.U32 R26, RZ, RZ, R32 ;  /* 0x000000ffff1a7224 */ /* 0x020fe400078e0020 */
[----:B------:R-:W-:Y:S02]  /*6db0*/  IMAD.MOV.U32 R27, RZ, RZ, R33 ;  /* 0x000000ffff1b7224 */ /* 0x000fe400078e0021 */
[----:B------:R-:W-:-:S08]  /*6dc0*/  IMAD.MOV.U32 R32, RZ, RZ, R34 ;  /* 0x000000ffff207224 */ /* 0x000fd000078e0022 */
[----:B------:R-:W-:Y:S05]  /*6dd0*/  @!P0 BRA P2, `(.L_x_4266) ;  /* 0xffffe99000008947 */ /* 0x000fea000103ffff */
.L_x_4264:
[----:B------:R-:W-:-:S04]  /*6de0*/  ISETP.GE.AND P0, PT, R32, R7, PT ;  /* 0x000000072000720c */ /* 0x000fc80003f06270 */
[----:B------:R-:W-:-:S13]  /*6df0*/  ISETP.GE.OR P0, PT, R32, c[0x0][0x1b4], P0 ;  /* 0x00006d0020007a0c */ /* 0x000fda0000706670 */
[----:B------:R-:W-:Y:S05]  /*6e00*/  @P0 BRA `(.L_x_4267) ;  /* 0x000024f000000947 */ /* 0x000fea0003800000 */
[----:B------:R-:W-:-:S05]  /*6e10*/  IMAD.MOV.U32 R22, RZ, RZ, c[0x0][0x18c] ;  /* 0x00006300ff167624 */ /* 0x000fca00078e00ff */
[----:B------:R-:W-:Y:S02]  /*6e20*/  SHF.R.S32.HI R22, RZ, 0x1f, R22 ;  /* 0x0000001fff167819 */ /* 0x000fe40000011416 */
.L_x_4269:
        /* <DEDUP_REMOVED lines=12> */
[----:B------:R-:W-:-:S02]  /*6ef0*/  IADD3 R32, R32, 0x20, RZ ;  /* 0x0000002020207810 */ /* 0x000fc40007ffe0ff */
[----:B------:R-:W-:Y:S01]  /*6f00*/  @!P0 PRMT R0, R0, 0x7610, R11 ;  /* 0x0000761000008816 */ /* 0x000fe2000000000b */
[----:B0-----:R-:W-:Y:S05]  /*6f10*/  @P1 BRA `(.L_x_4268) ;  /* 0x0000237000001947 */ /* 0x001fea0003800000 */
[----:B------:R-:W2:Y:S01]  /*6f20*/  LDG.E.128.CONSTANT R16, [R26.64] ;  /* 0x000000061a107981 */ /* 0x000ea2000c1e9d00 */
[----:B------:R-:W-:-:S03]  /*6f30*/  IMAD.MOV.U32 R25, RZ, RZ, c[0x0][0x18c] ;  /* 0x00006300ff197624 */ /* 0x000fc600078e00ff */
[----:B------:R-:W1:Y:S02]  /*6f40*/  LDS.64 R28, [UR4] ;  /* 0x00000004ff1c7984 */ /* 0x000e640008000a00 */
[----:B------:R-:W-:-:S04]  /*6f50*/  LEA R30, P0, R25, R26, 0x2 ;  /* 0x0000001a191e7211 */ /* 0x000fc800078010ff */
[----:B------:R-:W-:-:S05]  /*6f60*/  LEA.HI.X R31, R25, R27, R22, 0x2, P0 ;  /* 0x0000001b191f7211 */ /* 0x000fca00000f1416 */
[----:B------:R3:W4:Y:S01]  /*6f70*/  LDG.E.128.CONSTANT R12, [R30.64] ;  /* 0x000000061e0c7981 */ /* 0x000722000c1e9d00 */
[----:B------:R-:W-:-:S05]  /*6f80*/  IMAD.WIDE R36, R25, 0x4, R30 ;  /* 0x0000000419247825 */ /* 0x000fca00078e021e */
[----:B------:R1:W5:Y:S01]  /*6f90*/  LDG.E.128.CONSTANT R8, [R36.64] ;  /* 0x0000000624087981 */ /* 0x000362000c1e9d00 */
[----:B------:R-:W-:-:S04]  /*6fa0*/  IMAD.WIDE R24, R25, 0x4, R36 ;  /* 0x0000000419187825 */ /* 0x000fc800078e0224 */
[----:B------:R-:W-:Y:S01]  /*6fb0*/  IMAD.MOV.U32 R20, RZ, RZ, 0x2c00 ;  /* 0x00002c00ff147424 */ /* 0x000fe200078e00ff */
[--C-:B-1----:R-:W-:Y:S02]  /*6fc0*/  HADD2.F32 R37, -RZ, R28.reuse.H0_H0 ;  /* 0x2000001cff257230 */ /* 0x102fe40000004100 */
[----:B------:R-:W-:Y:S02]  /*6fd0*/  HADD2.F32 R28, -RZ, R28.H1_H1 ;  /* 0x3000001cff1c7230 */ /* 0x000fe40000004100 */
[--C-:B---3--:R-:W-:Y:S02]  /*6fe0*/  HADD2.F32 R31, -RZ, R29.reuse.H0_H0 ;  /* 0x2000001dff1f7230 */ /* 0x108fe40000004100 */
[----:B------:R-:W-:Y:S01]  /*6ff0*/  HADD2.F32 R29, -RZ, R29.H1_H1 ;  /* 0x3000001dff1d7230 */ /* 0x000fe20000004100 */
[C---:B--2---:R-:W-:Y:S02]  /*7000*/  LOP3.LUT R38, R16.reuse, 0xf000f, RZ, 0xc0, !PT ;  /* 0x000f000f10267812 */ /* 0x044fe400078ec0ff */
[----:B0-----:R-:W-:-:S02]  /*7010*/  LOP3.LUT R34, R16, 0xf000f0, RZ, 0xc0, !PT ;  /* 0x00f000f010227812 */ /* 0x001fc400078ec0ff */
[----:B------:R-:W-:Y:S02]  /*7020*/  SHF.R.U32.HI R21, RZ, 0x8, R16 ;  /* 0x00000008ff157819 */ /* 0x000fe40000011610 */
[C---:B------:R-:W-:Y:S02]  /*7030*/  LOP3.LUT R16, R17.reuse, 0xf000f, RZ, 0xc0, !PT ;  /* 0x000f000f11107812 */ /* 0x040fe400078ec0ff */
[----:B------:R-:W-:Y:S02]  /*7040*/  LOP3.LUT R33, R17, 0xf000f0, RZ, 0xc0, !PT ;  /* 0x00f000f011217812 */ /* 0x000fe400078ec0ff */
[----:B------:R-:W-:Y:S02]  /*7050*/  SHF.R.U32.HI R23, RZ, 0x8, R17 ;  /* 0x00000008ff177819 */ /* 0x000fe40000011611 */
        /* <DEDUP_REMOVED lines=12> */
[----:B------:R-:W0:Y:S01]  /*7120*/  LDS.64 R16, [UR4+0x8] ;  /* 0x00000804ff107984 */ /* 0x000e220008000a00 */
[--C-:B------:R-:W-:Y:S01]  /*7130*/  HADD2.F32 R36, -RZ, R39.reuse.H0_H0 ;  /* 0x20000027ff247230 */ /* 0x100fe20000004100 */
[----:B------:R-:W-:Y:S01]  /*7140*/  LOP3.LUT R45, R35, 0x64006400, RZ, 0xfc, !PT ;  /* 0x64006400232d7812 */ /* 0x000fe200078efcff */
[--C-:B------:R-:W-:Y:S01]  /*7150*/  HADD2.F32 R44, -RZ, R40.reuse.H0_H0 ;  /* 0x20000028ff2c7230 */ /* 0x100fe20000004100 */
[----:B------:R-:W-:Y:S01]  /*7160*/  SHF.R.U32.HI R18, RZ, 0x8, R18 ;  /* 0x00000008ff127819 */ /* 0x000fe20000011612 */
[----:B------:R-:W-:Y:S01]  /*7170*/  HADD2.F32 R43, -RZ, R39.H1_H1 ;  /* 0x30000027ff2b7230 */ /* 0x000fe20000004100 */
[----:B------:R-:W-:Y:S01]  /*7180*/  FFMA.FTZ R36, R36, R37, RZ ;  /* 0x0000002524247223 */ /* 0x000fe200000100ff */
[--C-:B------:R-:W-:Y:S01]  /*7190*/  HADD2.F32 R42, -RZ, R41.reuse.H0_H0 ;  /* 0x20000029ff2a7230 */ /* 0x100fe20000004100 */
[----:B------:R-:W-:Y:S01]  /*71a0*/  SHF.R.U32.HI R19, RZ, 0x8, R19 ;  /* 0x00000008ff137819 */ /* 0x000fe20000011613 */
[----:B------:R-:W-:Y:S01]  /*71b0*/  HADD2.F32 R39, -RZ, R41.H1_H1 ;  /* 0x30000029ff277230 */ /* 0x000fe20000004100 */
[C---:B------:R-:W-:Y:S01]  /*71c0*/  FFMA.FTZ R41, R37.reuse, R44, RZ ;  /* 0x0000002c25297223 */ /* 0x040fe200000100ff */
[----:B------:R-:W-:Y:S01]  /*71d0*/  HADD2.F32 R40, -RZ, R40.H1_H1 ;  /* 0x30000028ff287230 */ /* 0x000fe20000004100 */
[----:B------:R-:W-:Y:S01]  /*71e0*/  FFMA.FTZ R42, R37, R42, RZ ;  /* 0x0000002a252a7223 */ /* 0x000fe200000100ff */
[--C-:B------:R-:W-:Y:S01]  /*71f0*/  HADD2.F32 R46, -RZ, R38.reuse.H0_H0 ;  /* 0x20000026ff2e7230 */ /* 0x100fe20000004100 */
[----:B------:R-:W-:Y:S01]  /*7200*/  FFMA.FTZ R36, R43, R28, R36 ;  /* 0x0000001c2b247223 */ /* 0x000fe20000010024 */
[----:B------:R-:W-:Y:S01]  /*7210*/  LOP3.LUT R43, R34, 0x64006400, RZ, 0xfc, !PT ;  /* 0x64006400222b7812 */ /* 0x000fe200078efcff */
[----:B------:R-:W-:Y:S01]  /*7220*/  FFMA.FTZ R40, R28, R40, R41 ;  /* 0x000000281c287223 */ /* 0x000fe20000010029 */
[----:B------:R-:W-:Y:S01]  /*7230*/  LOP3.LUT R41, R30, 0x64006400, RZ, 0xfc, !PT ;  /* 0x640064001e297812 */ /* 0x000fe200078efcff */
[----:B------:R-:W-:Y:S01]  /*7240*/  FFMA.FTZ R34, R28, R39, R42 ;  /* 0x000000271c227223 */ /* 0x000fe2000001002a */
[----:B------:R-:W-:Y:S01]  /*7250*/  LOP3.LUT R39, R33, 0x64006400, RZ, 0xfc, !PT ;  /* 0x6400640021277812 */ /* 0x000fe200078efcff */
[----:B------:R-:W-:Y:S01]  /*7260*/  HFMA2 R33, R43, R20.H0_H0, -72, -72 ;  /* 0xd480d4802b217431 */ /* 0x000fe20000040014 */
[----:B------:R-:W-:Y:S01]  /*7270*/  FFMA.FTZ R37, R37, R46, RZ ;  /* 0x0000002e25257223 */ /* 0x000fe200000100ff */
[----:B------:R-:W-:-:S02]  /*7280*/  HADD2.F32 R43, -RZ, R38.H1_H1 ;  /* 0x30000026ff2b7230 */ /* 0x000fc40000004100 */
[-C--:B------:R-:W-:Y:S02]  /*7290*/  HFMA2 R38, R41, R20.reuse.H0_H0, -72, -72 ;  /* 0xd480d48029267431 */ /* 0x080fe40000040014 */
[-C--:B------:R-:W-:Y:S01]  /*72a0*/  HFMA2 R35, R39, R20.reuse.H0_H0, -72, -72 ;  /* 0xd480d48027237431 */ /* 0x080fe20000040014 */
[----:B------:R-:W-:Y:S01]  /*72b0*/  FFMA.FTZ R28, R28, R43, R37 ;  /* 0x0000002b1c1c7223 */ /* 0x000fe20000010025 */
[-C--:B------:R-:W-:Y:S02]  /*72c0*/  HFMA2 R30, R45, R20.reuse.H0_H0, -72, -72 ;  /* 0xd480d4802d1e7431 */ /* 0x080fe40000040014 */
[----:B------:R-:W-:Y:S02]  /*72d0*/  HADD2.F32 R37, -RZ, R38.H0_H0 ;  /* 0x20000026ff257230 */ /* 0x000fe40000004100 */
[----:B------:R-:W-:Y:S02]  /*72e0*/  HADD2.F32 R39, -RZ, R33.H0_H0 ;  /* 0x20000021ff277230 */ /* 0x000fe40000004100 */
[----:B------:R-:W-:Y:S01]  /*72f0*/  HADD2.F32 R41, -RZ, R35.H0_H0 ;  /* 0x20000023ff297230 */ /* 0x000fe20000004100 */
[----:B------:R-:W-:Y:S01]  /*7300*/  FFMA.FTZ R37, R31, R37, R28 ;  /* 0x000000251f257223 */ /* 0x000fe2000001001c */
[--C-:B------:R-:W-:Y:S01]  /*7310*/  HADD2.F32 R42, -RZ, R30.reuse.H0_H0 ;  /* 0x2000001eff2a7230 */ /* 0x100fe20000004100 */
[----:B------:R-:W-:Y:S01]  /*7320*/  FFMA.FTZ R39, R39, R31, R36 ;  /* 0x0000001f27277223 */ /* 0x000fe20000010024 */
[----:B------:R-:W-:Y:S01]  /*7330*/  HADD2.F32 R28, -RZ, R30.H1_H1 ;  /* 0x3000001eff1c7230 */ /* 0x000fe20000004100 */
[----:B------:R-:W-:Y:S01]  /*7340*/  LOP3.LUT R30, R21, 0xf000f, RZ, 0xc0, !PT ;  /* 0x000f000f151e7812 */ /* 0x000fe200078ec0ff */
[C---:B------:R-:W-:Y:S01]  /*7350*/  FFMA.FTZ R41, R31.reuse, R41, R34 ;  /* 0x000000291f297223 */ /* 0x040fe20000010022 */
[----:B------:R-:W-:Y:S01]  /*7360*/  HADD2.F32 R36, -RZ, R33.H1_H1 ;  /* 0x30000021ff247230 */ /* 0x000fe20000004100 */
[----:B------:R-:W-:Y:S01]  /*7370*/  FFMA.FTZ R40, R31, R42, R40 ;  /* 0x0000002a1f287223 */ /* 0x000fe20000010028 */
[----:B------:R-:W-:Y:S01]  /*7380*/  HADD2.F32 R34, -RZ, R35.H1_H1 ;  /* 0x30000023ff227230 */ /* 0x000fe20000004100 */
[----:B------:R-:W-:Y:S01]  /*7390*/  LOP3.LUT R30, R30, 0x64006400, RZ, 0xfc, !PT ;  /* 0x640064001e1e7812 */ /* 0x000fe200078efcff */
[----:B------:R-:W-:Y:S01]  /*73a0*/  HADD2.F32 R38, -RZ, R38.H1_H1 ;  /* 0x30000026ff267230 */ /* 0x000fe20000004100 */
[----:B------:R-:W-:Y:S01]  /*73b0*/  LOP3.LUT R31, R23, 0xf000f, RZ, 0xc0, !PT ;  /* 0x000f000f171f7812 */ /* 0x000fe200078ec0ff */
[----:B------:R-:W-:Y:S01]  /*73c0*/  FFMA.FTZ R36, R36, R29, R39 ;  /* 0x0000001d24247223 */ /* 0x000fe20000010027 */
[C---:B------:R-:W-:Y:S01]  /*73d0*/  LOP3.LUT R33, R18.reuse, 0xf000f, RZ, 0xc0, !PT ;  /* 0x000f000f12217812 */ /* 0x040fe200078ec0ff */
[C---:B------:R-:W-:Y:S01]  /*73e0*/  FFMA.FTZ R34, R29.reuse, R34, R41 ;  /* 0x000000221d227223 */ /* 0x040fe20000010029 */
[----:B------:R-:W-:Y:S01]  /*73f0*/  HADD2 R41, R30, -1032, -1032 ;  /* 0xe408e4081e297430 */ /* 0x000fe20000000000 */
[----:B------:R-:W-:Y:S01]  /*7400*/  FFMA.FTZ R28, R29, R28, R40 ;  /* 0x0000001c1d1c7223 */ /* 0x000fe20000010028 */
[----:B------:R-:W-:Y:S01]  /*7410*/  LOP3.LUT R30, R31, 0x64006400, RZ, 0xfc, !PT ;  /* 0x640064001f1e7812 */ /* 0x000fe200078efcff */
[----:B------:R-:W-:Y:S01]  /*7420*/  FFMA.FTZ R29, R29, R38, R37 ;  /* 0x000000261d1d7223 */ /* 0x000fe20000010025 */
[----:B------:R-:W-:Y:S01]  /*7430*/  LOP3.LUT R37, R19, 0xf000f, RZ, 0xc0, !PT ;  /* 0x000f000f13257812 */ /* 0x000fe200078ec0ff */
[--C-:B0-----:R-:W-:Y:S01]  /*7440*/  HADD2.F32 R35, -RZ, R16.reuse.H0_H0 ;  /* 0x20000010ff237230 */ /* 0x101fe20000004100 */
[----:B------:R-:W-:Y:S01]  /*7450*/  LOP3.LUT R33, R33, 0x64006400, RZ, 0xfc, !PT ;  /* 0x6400640021217812 */ /* 0x000fe200078efcff */
[----:B------:R-:W-:Y:S01]  /*7460*/  HADD2 R43, R30, -1032, -1032 ;  /* 0xe408e4081e2b7430 */ /* 0x000fe20000000000 */
[----:B------:R-:W-:Y:S01]  /*7470*/  LOP3.LUT R38, R37, 0x64006400, RZ, 0xfc, !PT ;  /* 0x6400640025267812 */ /* 0x000fe200078efcff */
[----:B------:R-:W-:Y:S01]  /*7480*/  HADD2.F32 R39, -RZ, R41.H0_H0 ;  /* 0x20000029ff277230 */ /* 0x000fe20000004100 */
[----:B------:R-:W-:Y:S01]  /*7490*/  LOP3.LUT R21, R21, 0xf000f0, RZ, 0xc0, !PT ;  /* 0x00f000f015157812 */ /* 0x000fe200078ec0ff */
[----:B------:R-:W-:Y:S01]  /*74a0*/  HADD2 R37, R33, -1032, -1032 ;  /* 0xe408e40821257430 */ /* 0x000fe20000000000 */
[----:B------:R-:W-:Y:S01]  /*74b0*/  LOP3.LUT R18, R18, 0xf000f0, RZ, 0xc0, !PT ;  /* 0x00f000f012127812 */ /* 0x000fe200078ec0ff */
[--C-:B------:R-:W-:Y:S01]  /*74c0*/  HADD2.F32 R31, -RZ, R17.reuse.H0_H0 ;  /* 0x20000011ff1f7230 */ /* 0x100fe20000004100 */
[----:B------:R-:W-:Y:S01]  /*74d0*/  LOP3.LUT R21, R21, 0x64006400, RZ, 0xfc, !PT ;  /* 0x6400640015157812 */ /* 0x000fe200078efcff */
[----:B------:R-:W-:Y:S01]  /*74e0*/  HADD2 R33, R38, -1032, -1032 ;  /* 0xe408e40826217430 */ /* 0x000fe20000000000 */
[----:B------:R-:W-:Y:S01]  /*74f0*/  FFMA.FTZ R36, R39, R35, R36 ;  /* 0x0000002327247223 */ /* 0x000fe20000010024 */
[----:B------:R-:W-:Y:S01]  /*7500*/  HADD2.F32 R30, -RZ, R17.H1_H1 ;  /* 0x30000011ff1e7230 */ /* 0x000fe20000004100 */
[----:B------:R-:W-:Y:S01]  /*7510*/  LOP3.LUT R19, R19, 0xf000f0, RZ, 0xc0, !PT ;  /* 0x00f000f013137812 */ /* 0x000fe200078ec0ff */
[----:B------:R-:W-:Y:S01]  /*7520*/  HADD2.F32 R17, -RZ, R43.H0_H0 ;  /* 0x2000002bff117230 */ /* 0x000fe20000004100 */
[----:B------:R-:W-:Y:S01]  /*7530*/  LOP3.LUT R23, R23, 0xf000f0, RZ, 0xc0, !PT ;  /* 0x00f000f017177812 */ /* 0x000fe200078ec0ff */
[----:B------:R-:W-:Y:S01]  /*7540*/  HADD2.F32 R40, -RZ, R37.H0_H0 ;  /* 0x20000025ff287230 */ /* 0x000fe20000004100 */
[----:B------:R-:W-:Y:S01]  /*7550*/  LOP3.LUT R19, R19, 0x64006400, RZ, 0xfc, !PT ;  /* 0x6400640013137812 */ /* 0x000fe200078efcff */
[----:B------:R-:W-:Y:S01]  /*7560*/  HADD2.F32 R16, -RZ, R16.H1_H1 ;  /* 0x30000010ff107230 */ /* 0x000fe20000004100 */
[C---:B------:R-:W-:Y:S01]  /*7570*/  FFMA.FTZ R38, R35.reuse, R17, R34 ;  /* 0x0000001123267223 */ /* 0x040fe20000010022 */
[----:B------:R-:W-:Y:S01]  /*7580*/  HADD2.F32 R39, -RZ, R41.H1_H1 ;  /* 0x30000029ff277230 */ /* 0x000fe20000004100 */
[----:B------:R-:W-:Y:S01]  /*7590*/  FFMA.FTZ R40, R35, R40, R28 ;  /* 0x0000002823287223 */ /* 0x000fe2000001001c */
[----:B------:R-:W-:Y:S01]  /*75a0*/  HADD2.F32 R42, -RZ, R33.H0_H0 ;  /* 0x20000021ff2a7230 */ /* 0x000fe20000004100 */
[----:B------:R-:W-:Y:S01]  /*75b0*/  LOP3.LUT R23, R23, 0x64006400, RZ, 0xfc, !PT ;  /* 0x6400640017177812 */ /* 0x000fe200078efcff */
[----:B------:R-:W-:Y:S01]  /*75c0*/  HADD2.F32 R41, -RZ, R43.H1_H1 ;  /* 0x3000002bff297230 */ /* 0x000fe20000004100 */
[----:B------:R-:W-:Y:S01]  /*75d0*/  FFMA.FTZ R34, R39, R16, R36 ;  /* 0x0000001027227223 */ /* 0x000fe20000010024 */
[----:B------:R-:W-:Y:S01]  /*75e0*/  HADD2.F32 R37, -RZ, R37.H1_H1 ;  /* 0x30000025ff257230 */ /* 0x000fe20000004100 */
[----:B------:R-:W-:Y:S01]  /*75f0*/  FFMA.FTZ R17, R35, R42, R29 ;  /* 0x0000002a23117223 */ /* 0x000fe2000001001d */
[----:B------:R-:W-:Y:S01]  /*7600*/  HFMA2 R21, R21, R20.H0_H0, -72, -72 ;  /* 0xd480d48015157431 */ /* 0x000fe20000040014 */
[----:B------:R-:W-:Y:S01]  /*7610*/  FFMA.FTZ R36, R16, R41, R38 ;  /* 0x0000002910247223 */ /* 0x000fe20000010026 */
[----:B------:R-:W-:Y:S01]  /*7620*/  LOP3.LUT R35, R18, 0x64006400, RZ, 0xfc, !PT ;  /* 0x6400640012237812 */ /* 0x000fe200078efcff */
[----:B------:R-:W-:Y:S01]  /*7630*/  FFMA.FTZ R38, R16, R37, R40 ;  /* 0x0000002510267223 */ /* 0x000fe20000010028 */
[----:B------:R-:W-:Y:S01]  /*7640*/  HADD2.F32 R37, -RZ, R33.H1_H1 ;  /* 0x30000021ff257230 */ /* 0x000fe20000004100 */
[----:B------:R-:W0:Y:S01]  /*7650*/  LDS.64 R28, [UR4+0x10] ;  /* 0x00001004ff1c7984 */ /* 0x000e220008000a00 */
[----:B------:R-:W-:-:S02]  /*7660*/  HADD2.F32 R18, -RZ, R21.H0_H0 ;  /* 0x20000015ff127230 */ /* 0x000fc40000004100 */
[-C--:B------:R-:W-:Y:S01]  /*7670*/  HFMA2 R39, R19, R20.reuse.H0_H0, -72, -72 ;  /* 0xd480d48013277431 */ /* 0x080fe20000040014 */
[----:B------:R-:W-:Y:S01]  /*7680*/  FFMA.FTZ R40, R16, R37, R17 ;  /* 0x0000002510287223 */ /* 0x000fe20000010011 */
[-C--:B------:R-:W-:Y:S01]  /*7690*/  HFMA2 R23, R23, R20.reuse.H0_H0, -72, -72 ;  /* 0xd480d48017177431 */ /* 0x080fe20000040014 */
[----:B------:R-:W-:Y:S01]  /*76a0*/  FFMA.FTZ R34, R18, R31, R34 ;  /* 0x0000001f12227223 */ /* 0x000fe20000010022 */
[----:B------:R-:W-:Y:S01]  /*76b0*/  HFMA2 R33, R35, R20.H0_H0, -72, -72 ;  /* 0xd480d48023217431 */ /* 0x000fe20000040014 */
[----:B------:R1:W2:Y:S02]  /*76c0*/  LDG.E.128.CONSTANT R16, [R24.64] ;  /* 0x0000000618107981 */ /* 0x0002a4000c1e9d00 */
[----:B------:R-:W-:Y:S02]  /*76d0*/  HADD2.F32 R35, -RZ, R23.H0_H0 ;  /* 0x20000017ff237230 */ /* 0x000fe40000004100 */
[----:B------:R-:W-:Y:S02]  /*76e0*/  HADD2.F32 R37, -RZ, R33.H0_H0 ;  /* 0x20000021ff257230 */ /* 0x000fe40000004100 */
[----:B------:R-:W-:Y:S01]  /*76f0*/  HADD2.F32 R21, -RZ, R21.H1_H1 ;  /* 0x30000015ff157230 */ /* 0x000fe20000004100 */
[C---:B------:R-:W-:Y:S01]  /*7700*/  FFMA.FTZ R35, R31.reuse, R35, R36 ;  /* 0x000000231f237223 */ /* 0x040fe20000010024 */
[----:B------:R-:W-:Y:S01]  /*7710*/  HADD2.F32 R36, -RZ, R39.H0_H0 ;  /* 0x20000027ff247230 */ /* 0x000fe20000004100 */
[----:B------:R-:W-:Y:S01]  /*7720*/  FFMA.FTZ R37, R31, R37, R38 ;  /* 0x000000251f257223 */ /* 0x000fe20000010026 */
[----:B------:R-:W-:-:S02]  /*7730*/  HADD2.F32 R33, -RZ, R33.H1_H1 ;  /* 0x30000021ff217230 */ /* 0x000fc40000004100 */
[----:B------:R-:W-:Y:S01]  /*7740*/  HADD2.F32 R23, -RZ, R23.H1_H1 ;  /* 0x30000017ff177230 */ /* 0x000fe20000004100 */
[----:B------:R-:W-:Y:S01]  /*7750*/  FFMA.FTZ R36, R31, R36, R40 ;  /* 0x000000241f247223 */ /* 0x000fe20000010028 */
[----:B------:R-:W-:Y:S01]  /*7760*/  HADD2.F32 R39, -RZ, R39.H1_H1 ;  /* 0x30000027ff277230 */ /* 0x000fe20000004100 */
[----:B------:R-:W-:Y:S02]  /*7770*/  FFMA.FTZ R34, R21, R30, R34 ;  /* 0x0000001e15227223 */ /* 0x000fe40000010022 */
[----:B------:R-:W-:Y:S01]  /*7780*/  FFMA.FTZ R21, R30, R33, R37 ;  /* 0x000000211e157223 */ /* 0x000fe20000010025 */
[----:B----4-:R-:W-:Y:S01]  /*7790*/  LOP3.LUT R33, R12, 0xf000f, RZ, 0xc0, !PT ;  /* 0x000f000f0c217812 */ /* 0x010fe200078ec0ff */
[C---:B------:R-:W-:Y:S01]  /*77a0*/  FFMA.FTZ R31, R30.reuse, R23, R35 ;  /* 0x000000171e1f7223 */ /* 0x040fe20000010023 */
[----:B------:R-:W-:Y:S01]  /*77b0*/  LOP3.LUT R37, R13, 0xf000f, RZ, 0xc0, !PT ;  /* 0x000f000f0d257812 */ /* 0x000fe200078ec0ff */
[----:B------:R-:W-:Y:S01]  /*77c0*/  FFMA.FTZ R23, R30, R39, R36 ;  /* 0x000000271e177223 */ /* 0x000fe20000010024 */
[----:B------:R-:W-:-:S02]  /*77d0*/  LOP3.LUT R36, R12, 0xf000f0, RZ, 0xc0, !PT ;  /* 0x00f000f00c247812 */ /* 0x000fc400078ec0ff */
[----:B-1----:R-:W-:Y:S02]  /*77e0*/  SHF.R.U32.HI R24, RZ, 0x8, R12 ;  /* 0x00000008ff187819 */ /* 0x002fe4000001160c */
[----:B------:R-:W-:Y:S02]  /*77f0*/  LOP3.LUT R35, R13, 0xf000f0, RZ, 0xc0, !PT ;  /* 0x00f000f00d237812 */ /* 0x000fe400078ec0ff */
[----:B------:R-:W-:Y:S02]  /*7800*/  SHF.R.U32.HI R25, RZ, 0x8, R13 ;  /* 0x00000008ff197819 */ /* 0x000fe4000001160d */
[----:B------:R-:W-:Y:S02]  /*7810*/  LOP3.LUT R40, R15, 0xf000f, RZ, 0xc0, !PT ;  /* 0x000f000f0f287812 */ /* 0x000fe400078ec0ff */
[----:B------:R-:W-:Y:S02]  /*7820*/  LOP3.LUT R12, R33, 0x64006400, RZ, 0xfc, !PT ;  /* 0x64006400210c7812 */ /* 0x000fe400078efcff */
[----:B------:R-:W-:-:S02]  /*7830*/  LOP3.LUT R13, R14, 0xf000f, RZ, 0xc0, !PT ;  /* 0x000f000f0e0d7812 */ /* 0x000fc400078ec0ff */
[----:B------:R-:W-:Y:S01]  /*7840*/  LOP3.LUT R37, R37, 0x64006400, RZ, 0xfc, !PT ;  /* 0x6400640025257812 */ /* 0x000fe200078efcff */
[----:B------:R-:W-:Y:S01]  /*7850*/  HADD2 R12, R12, -1032, -1032 ;  /* 0xe408e4080c0c7430 */ /* 0x000fe20000000000 */
[----:B------:R-:W-:Y:S02]  /*7860*/  LOP3.LUT R42, R40, 0x64006400, RZ, 0xfc, !PT ;  /* 0x64006400282a7812 */ /* 0x000fe400078efcff */
[----:B------:R-:W-:Y:S01]  /*7870*/  LOP3.LUT R13, R13, 0x64006400, RZ, 0xfc, !PT ;  /* 0x640064000d0d7812 */ /* 0x000fe200078efcff */
[----:B------:R-:W-:Y:S02]  /*7880*/  HADD2 R40, R37, -1032, -1032 ;  /* 0xe408e40825287430 */ /* 0x000fe40000000000 */
[----:B------:R-:W-:Y:S02]  /*7890*/  HADD2 R37, R42, -1032, -1032 ;  /* 0xe408e4082a257430 */ /* 0x000fe40000000000 */
[----:B0-----:R-:W-:Y:S02]  /*78a0*/  HADD2.F32 R39, -RZ, R28.H0_H0 ;  /* 0x2000001cff277230 */ /* 0x001fe40000004100 */
[----:B------:R-:W-:-:S02]  /*78b0*/  HADD2 R41, R13, -1032, -1032 ;  /* 0xe408e4080d297430 */ /* 0x000fc40000000000 */
[----:B------:R-:W-:Y:S02]  /*78c0*/  HADD2.F32 R42, -RZ, R12.H0_H0 ;  /* 0x2000000cff2a7230 */ /* 0x000fe40000004100 */
[--C-:B------:R-:W-:Y:S02]  /*78d0*/  HADD2.F32 R44, -RZ, R40.reuse.H0_H0 ;  /* 0x20000028ff2c7230 */ /* 0x100fe40000004100 */
[----:B------:R-:W-:Y:S01]  /*78e0*/  HADD2.F32 R45, -RZ, R40.H1_H1 ;  /* 0x30000028ff2d7230 */ /* 0x000fe20000004100 */
[----:B------:R-:W-:Y:S01]  /*78f0*/  FFMA.FTZ R40, R42, R39, RZ ;  /* 0x000000272a287223 */ /* 0x000fe200000100ff */
[----:B------:R-:W-:Y:S01]  /*7900*/  HADD2.F32 R28, -RZ, R28.H1_H1 ;  /* 0x3000001cff1c7230 */ /* 0x000fe20000004100 */
[C---:B------:R-:W-:Y:S01]  /*7910*/  FFMA.FTZ R42, R39.reuse, R44, RZ ;  /* 0x0000002c272a7223 */ /* 0x040fe200000100ff */
[--C-:B------:R-:W-:Y:S02]  /*7920*/  HADD2.F32 R46, -RZ, R41.reuse.H0_H0 ;  /* 0x20000029ff2e7230 */ /* 0x100fe40000004100 */
[----:B------:R-:W-:Y:S01]  /*7930*/  HADD2.F32 R47, -RZ, R12.H1_H1 ;  /* 0x3000000cff2f7230 */ /* 0x000fe20000004100 */
[----:B------:R-:W-:Y:S01]  /*7940*/  LOP3.LUT R38, R14, 0xf000f0, RZ, 0xc0, !PT ;  /* 0x00f000f00e267812 */ /* 0x000fe200078ec0ff */
[----:B------:R-:W0:Y:S01]  /*7950*/  LDS.64 R12, [UR4+0x18] ;  /* 0x00001804ff0c7984 */ /* 0x000e220008000a00 */
[----:B------:R-:W-:Y:S01]  /*7960*/  HADD2.F32 R44, -RZ, R41.H1_H1 ;  /* 0x30000029ff2c7230 */ /* 0x000fe20000004100 */
[----:B------:R-:W-:Y:S01]  /*7970*/  LOP3.LUT R41, R36, 0x64006400, RZ, 0xfc, !PT ;  /* 0x6400640024297812 */ /* 0x000fe200078efcff */
[----:B------:R-:W-:Y:S01]  /*7980*/  FFMA.FTZ R43, R39, R46, RZ ;  /* 0x0000002e272b7223 */ /* 0x000fe200000100ff */
[----:B------:R-:W-:Y:S01]  /*7990*/  LOP3.LUT R30, R15, 0xf000f0, RZ, 0xc0, !PT ;  /* 0x00f000f00f1e7812 */ /* 0x000fe200078ec0ff */
[----:B------:R-:W-:Y:S01]  /*79a0*/  FFMA.FTZ R36, R28, R45, R42 ;  /* 0x0000002d1c247223 */ /* 0x000fe2000001002a */
[----:B------:R-:W-:Y:S01]  /*79b0*/  LOP3.LUT R45, R35, 0x64006400, RZ, 0xfc, !PT ;  /* 0x64006400232d7812 */ /* 0x000fe200078efcff */
[----:B------:R-:W-:Y:S01]  /*79c0*/  FFMA.FTZ R40, R47, R28, R40 ;  /* 0x0000001c2f287223 */ /* 0x000fe20000010028 */
[--C-:B------:R-:W-:Y:S01]  /*79d0*/  HADD2.F32 R48, -RZ, R37.reuse.H0_H0 ;  /* 0x20000025ff307230 */ /* 0x100fe20000004100 */
[----:B------:R-:W-:Y:S01]  /*79e0*/  LOP3.LUT R47, R38, 0x64006400, RZ, 0xfc, !PT ;  /* 0x64006400262f7812 */ /* 0x000fe200078efcff */
[----:B------:R-:W-:Y:S01]  /*79f0*/  FFMA.FTZ R38, R28, R44, R43 ;  /* 0x0000002c1c267223 */ /* 0x000fe2000001002b */
[-C--:B------:R-:W-:Y:S01]  /*7a00*/  HFMA2 R35, R41, R20.reuse.H0_H0, -72, -72 ;  /* 0xd480d48029237431 */ /* 0x080fe20000040014 */
[----:B------:R-:W-:Y:S01]  /*7a10*/  LOP3.LUT R43, R30, 0x64006400, RZ, 0xfc, !PT ;  /* 0x640064001e2b7812 */ /* 0x000fe200078efcff */
[----:B------:R-:W-:Y:S01]  /*7a20*/  HFMA2 R41, R45, R20.H0_H0, -72, -72 ;  /* 0xd480d4802d297431 */ /* 0x000fe20000040014 */
[----:B------:R-:W-:Y:S01]  /*7a30*/  FFMA.FTZ R39, R39, R48, RZ ;  /* 0x0000003027277223 */ /* 0x000fe200000100ff */
[----:B------:R-:W-:-:S02]  /*7a40*/  HADD2.F32 R45, -RZ, R37.H1_H1 ;  /* 0x30000025ff2d7230 */ /* 0x000fc40000004100 */
[----:B------:R-:W-:Y:S02]  /*7a50*/  HADD2.F32 R33, -RZ, R29.H0_H0 ;  /* 0x2000001dff217230 */ /* 0x000fe40000004100 */
[-C--:B------:R-:W-:Y:S02]  /*7a60*/  HFMA2 R30, R47, R20.reuse.H0_H0, -72, -72 ;  /* 0xd480d4802f1e7431 */ /* 0x080fe40000040014 */
[----:B------:R-:W-:Y:S02]  /*7a70*/  HADD2.F32 R42, -RZ, R35.H0_H0 ;  /* 0x20000023ff2a7230 */ /* 0x000fe40000004100 */
[----:B------:R-:W-:Y:S01]  /*7a80*/  HFMA2 R37, R43, R20.H0_H0, -72, -72 ;  /* 0xd480d4802b257431 */ /* 0x000fe20000040014 */
[----:B------:R-:W-:Y:S01]  /*7a90*/  FFMA.FTZ R46, R28, R45, R39 ;  /* 0x0000002d1c2e7223 */ /* 0x000fe20000010027 */
[----:B------:R-:W-:Y:S01]  /*7aa0*/  HADD2.F32 R43, -RZ, R41.H0_H0 ;  /* 0x20000029ff2b7230 */ /* 0x000fe20000004100 */
[----:B------:R-:W-:Y:S01]  /*7ab0*/  FFMA.FTZ R40, R42, R33, R40 ;  /* 0x000000212a287223 */ /* 0x000fe20000010028 */
[----:B------:R-:W-:-:S02]  /*7ac0*/  HADD2.F32 R29, -RZ, R29.H1_H1 ;  /* 0x3000001dff1d7230 */ /* 0x000fc40000004100 */
[----:B------:R-:W-:Y:S02]  /*7ad0*/  HADD2.F32 R28, -RZ, R35.H1_H1 ;  /* 0x30000023ff1c7230 */ /* 0x000fe40000004100 */
[--C-:B------:R-:W-:Y:S02]  /*7ae0*/  HADD2.F32 R44, -RZ, R30.reuse.H0_H0 ;  /* 0x2000001eff2c7230 */ /* 0x100fe40000004100 */
[----:B------:R-:W-:Y:S01]  /*7af0*/  HADD2.F32 R39, -RZ, R37.H0_H0 ;  /* 0x20000025ff277230 */ /* 0x000fe20000004100 */
[C---:B------:R-:W-:Y:S01]  /*7b00*/  FFMA.FTZ R43, R33.reuse, R43, R36 ;  /* 0x0000002b212b7223 */ /* 0x040fe20000010024 */
[----:B------:R-:W-:Y:S01]  /*7b10*/  HADD2.F32 R36, -RZ, R41.H1_H1 ;  /* 0x30000029ff247230 */ /* 0x000fe20000004100 */
[----:B------:R-:W-:Y:S01]  /*7b20*/  FFMA.FTZ R35, R28, R29, R40 ;  /* 0x0000001d1c237223 */ /* 0x000fe20000010028 */
[----:B------:R-:W-:Y:S01]  /*7b30*/  HADD2.F32 R30, -RZ, R30.H1_H1 ;  /* 0x3000001eff1e7230 */ /* 0x000fe20000004100 */
[C---:B------:R-:W-:Y:S01]  /*7b40*/  FFMA.FTZ R38, R33.reuse, R44, R38 ;  /* 0x0000002c21267223 */ /* 0x040fe20000010026 */
[----:B------:R-:W-:Y:S01]  /*7b50*/  HADD2.F32 R42, -RZ, R37.H1_H1 ;  /* 0x30000025ff2a7230 */ /* 0x000fe20000004100 */
[----:B------:R-:W-:Y:S01]  /*7b60*/  LOP3.LUT R28, R24, 0xf000f, RZ, 0xc0, !PT ;  /* 0x000f000f181c7812 */ /* 0x000fe200078ec0ff */
[----:B------:R-:W-:Y:S01]  /*7b70*/  FFMA.FTZ R33, R33, R39, R46 ;  /* 0x0000002721217223 */ /* 0x000fe2000001002e */
[----:B------:R-:W-:Y:S01]  /*7b80*/  SHF.R.U32.HI R14, RZ, 0x8, R14 ;  /* 0x00000008ff0e7819 */ /* 0x000fe2000001160e */
[C---:B------:R-:W-:Y:S01]  /*7b90*/  FFMA.FTZ R37, R29.reuse, R36, R43 ;  /* 0x000000241d257223 */ /* 0x040fe2000001002b */
[----:B------:R-:W-:Y:S01]  /*7ba0*/  LOP3.LUT R28, R28, 0x64006400, RZ, 0xfc, !PT ;  /* 0x640064001c1c7812 */ /* 0x000fe200078efcff */
[----:B------:R-:W-:-:S02]  /*7bb0*/  FFMA.FTZ R36, R29, R30, R38 ;  /* 0x0000001e1d247223 */ /* 0x000fc40000010026 */
[----:B------:R-:W-:Y:S01]  /*7bc0*/  FFMA.FTZ R33, R29, R42, R33 ;  /* 0x0000002a1d217223 */ /* 0x000fe20000010021 */
[----:B------:R-:W-:Y:S01]  /*7bd0*/  LOP3.LUT R29, R25, 0xf000f, RZ, 0xc0, !PT ;  /* 0x000f000f191d7812 */ /* 0x000fe200078ec0ff */
[----:B------:R-:W-:Y:S01]  /*7be0*/  HADD2 R40, R28, -1032, -1032 ;  /* 0xe408e4081c287430 */ /* 0x000fe20000000000 */
[----:B------:R-:W-:Y:S02]  /*7bf0*/  SHF.R.U32.HI R15, RZ, 0x8, R15 ;  /* 0x00000008ff0f7819 */ /* 0x000fe4000001160f */
[----:B------:R-:W-:Y:S02]  /*7c00*/  LOP3.LUT R30, R14, 0xf000f, RZ, 0xc0, !PT ;  /* 0x000f000f0e1e7812 */ /* 0x000fe400078ec0ff */
[----:B------:R-:W-:Y:S02]  /*7c10*/  LOP3.LUT R28, R29, 0x64006400, RZ, 0xfc, !PT ;  /* 0x640064001d1c7812 */ /* 0x000fe400078efcff */
[----:B------:R-:W-:Y:S02]  /*7c20*/  LOP3.LUT R39, R15, 0xf000f, RZ, 0xc0, !PT ;  /* 0x000f000f0f277812 */ /* 0x000fe400078ec0ff */
[----:B------:R-:W-:Y:S01]  /*7c30*/  LOP3.LUT R30, R30, 0x64006400, RZ, 0xfc, !PT ;  /* 0x640064001e1e7812 */ /* 0x000fe200078efcff */
[----:B------:R-:W-:Y:S01]  /*7c40*/  HADD2 R41, R28, -1032, -1032 ;  /* 0xe408e4081c297430 */ /* 0x000fe20000000000 */
[----:B------:R-:W-:Y:S01]  /*7c50*/  LOP3.LUT R42, R39, 0x64006400, RZ, 0xfc, !PT ;  /* 0x64006400272a7812 */ /* 0x000fe200078efcff */
[----:B0-----:R-:W-:-:S02]  /*7c60*/  HADD2.F32 R29, -RZ, R13.H0_H0 ;  /* 0x2000000dff1d7230 */ /* 0x001fc40000004100 */
[----:B------:R-:W-:Y:S02]  /*7c70*/  HADD2 R39, R30, -1032, -1032 ;  /* 0xe408e4081e277430 */ /* 0x000fe40000000000 */
[----:B------:R-:W-:Y:S02]  /*7c80*/  HADD2.F32 R28, -RZ, R13.H1_H1 ;  /* 0x3000000dff1c7230 */ /* 0x000fe40000004100 */
[----:B------:R-:W-:Y:S02]  /*7c90*/  HADD2.F32 R38, -RZ, R12.H0_H0 ;  /* 0x2000000cff267230 */ /* 0x000fe40000004100 */
[----:B------:R-:W-:Y:S02]  /*7ca0*/  HADD2.F32 R13, -RZ, R41.H0_H0 ;  /* 0x20000029ff0d7230 */ /* 0x000fe40000004100 */
[----:B------:R-:W-:Y:S02]  /*7cb0*/  HADD2.F32 R43, -RZ, R40.H0_H0 ;  /* 0x20000028ff2b7230 */ /* 0x000fe40000004100 */
[----:B------:R-:W-:-:S02]  /*7cc0*/  HADD2 R30, R42, -1032, -1032 ;  /* 0xe408e4082a1e7430 */ /* 0x000fc40000000000 */
[----:B------:R-:W-:Y:S01]  /*7cd0*/  HADD2.F32 R45, -RZ, R39.H0_H0 ;  /* 0x20000027ff2d7230 */ /* 0x000fe20000004100 */
[C---:B------:R-:W-:Y:S01]  /*7ce0*/  FFMA.FTZ R37, R38.reuse, R13, R37 ;  /* 0x0000000d26257223 */ /* 0x040fe20000010025 */
[----:B------:R-:W-:Y:S02]  /*7cf0*/  HADD2.F32 R12, -RZ, R12.H1_H1 ;  /* 0x3000000cff0c7230 */ /* 0x000fe40000004100 */
[----:B------:R-:W-:Y:S01]  /*7d00*/  HADD2.F32 R41, -RZ, R41.H1_H1 ;  /* 0x30000029ff297230 */ /* 0x000fe20000004100 */
[----:B------:R-:W-:Y:S01]  /*7d10*/  FFMA.FTZ R43, R43, R38, R35 ;  /* 0x000000262b2b7223 */ /* 0x000fe20000010023 */
[----:B------:R-:W-:Y:S01]  /*7d20*/  HADD2.F32 R42, -RZ, R30.H0_H0 ;  /* 0x2000001eff2a7230 */ /* 0x000fe20000004100 */
[----:B------:R-:W-:Y:S01]  /*7d30*/  FFMA.FTZ R13, R38, R45, R36 ;  /* 0x0000002d260d7223 */ /* 0x000fe20000010024 */
[----:B------:R-:W-:Y:S01]  /*7d40*/  HADD2.F32 R35, -RZ, R40.H1_H1 ;  /* 0x30000028ff237230 */ /* 0x000fe20000004100 */
[----:B------:R-:W-:Y:S01]  /*7d50*/  LOP3.LUT R24, R24, 0xf000f0, RZ, 0xc0, !PT ;  /* 0x00f000f018187812 */ /* 0x000fe200078ec0ff */
[----:B------:R-:W-:Y:S01]  /*7d60*/  FFMA.FTZ R36, R12, R41, R37 ;  /* 0x000000290c247223 */ /* 0x000fe20000010025 */
[----:B------:R-:W-:Y:S01]  /*7d70*/  LOP3.LUT R14, R14, 0xf000f0, RZ, 0xc0, !PT ;  /* 0x00f000f00e0e7812 */ /* 0x000fe200078ec0ff */
[----:B------:R-:W-:Y:S01]  /*7d80*/  FFMA.FTZ R33, R38, R42, R33 ;  /* 0x0000002a26217223 */ /* 0x000fe20000010021 */
[----:B------:R-:W-:Y:S01]  /*7d90*/  LOP3.LUT R37, R15, 0xf000f0, RZ, 0xc0, !PT ;  /* 0x00f000f00f257812 */ /* 0x000fe200078ec0ff */
[----:B------:R-:W-:Y:S01]  /*7da0*/  FFMA.FTZ R38, R35, R12, R43 ;  /* 0x0000000c23267223 */ /* 0x000fe2000001002b */
[----:B------:R-:W-:Y:S01]  /*7db0*/  LOP3.LUT R25, R25, 0xf000f0, RZ, 0xc0, !PT ;  /* 0x00f000f019197812 */ /* 0x000fe200078ec0ff */
[----:B------:R-:W-:Y:S01]  /*7dc0*/  HADD2.F32 R39, -RZ, R39.H1_H1 ;  /* 0x30000027ff277230 */ /* 0x000fe20000004100 */
[----:B------:R-:W-:-:S02]  /*7dd0*/  LOP3.LUT R15, R24, 0x64006400, RZ, 0xfc, !PT ;  /* 0x64006400180f7812 */ /* 0x000fc400078efcff */
[----:B------:R-:W-:Y:S02]  /*7de0*/  LOP3.LUT R35, R14, 0x64006400, RZ, 0xfc, !PT ;  /* 0x640064000e237812 */ /* 0x000fe400078efcff */
[----:B------:R-:W-:Y:S02]  /*7df0*/  LOP3.LUT R37, R37, 0x64006400, RZ, 0xfc, !PT ;  /* 0x6400640025257812 */ /* 0x000fe400078efcff */
[----:B------:R-:W-:Y:S01]  /*7e00*/  LOP3.LUT R25, R25, 0x64006400, RZ, 0xfc, !PT ;  /* 0x6400640019197812 */ /* 0x000fe200078efcff */
[-C--:B------:R-:W-:Y:S01]  /*7e10*/  HFMA2 R15, R15, R20.reuse.H0_H0, -72, -72 ;  /* 0xd480d4800f0f7431 */ /* 0x080fe20000040014 */
[----:B------:R-:W-:Y:S01]  /*7e20*/  FFMA.FTZ R40, R12, R39, R13 ;  /* 0x000000270c287223 */ /* 0x000fe2000001000d */
[-C--:B------:R-:W-:Y:S02]  /*7e30*/  HFMA2 R35, R35, R20.reuse.H0_H0, -72, -72 ;  /* 0xd480d48023237431 */ /* 0x080fe40000040014 */
[-C--:B------:R-:W-:Y:S02]  /*7e40*/  HFMA2 R13, R37, R20.reuse.H0_H0, -72, -72 ;  /* 0xd480d480250d7431 */ /* 0x080fe40000040014 */
[----:B------:R-:W-:-:S02]  /*7e50*/  HFMA2 R25, R25, R20.H0_H0, -72, -72 ;  /* 0xd480d48019197431 */ /* 0x000fc40000040014 */
[----:B------:R-:W-:Y:S02]  /*7e60*/  HADD2.F32 R37, -RZ, R30.H1_H1 ;  /* 0x3000001eff257230 */ /* 0x000fe40000004100 */
[----:B------:R-:W-:Y:S02]  /*7e70*/  HADD2.F32 R14, -RZ, R15.H0_H0 ;  /* 0x2000000fff0e7230 */ /* 0x000fe40000004100 */
        /* <DEDUP_REMOVED lines=9> */
[----:B------:R-:W-:Y:S01]  /*7f10*/  HADD2.F32 R25, -RZ, R25.H1_H1 ;  /* 0x30000019ff197230 */ /* 0x000fe20000004100 */
[----:B------:R-:W-:Y:S02]  /*7f20*/  FFMA.FTZ R36, R33, R28, R38 ;  /* 0x0000001c21247223 */ /* 0x000fe40000010026 */
[C---:B------:R-:W-:Y:S01]  /*7f30*/  FFMA.FTZ R33, R28.reuse, R35, R30 ;  /* 0x000000231c217223 */ /* 0x040fe2000001001e */
[----:B------:R-:W-:Y:S01]  /*7f40*/  HADD2.F32 R35, -RZ, R13.H1_H1 ;  /* 0x3000000dff237230 */ /* 0x000fe20000004100 */
[----:B------:R-:W-:Y:S01]  /*7f50*/  FFMA.FTZ R29, R29, R39, R12 ;  /* 0x000000271d1d7223 */ /* 0x000fe2000001000c */
[--C-:B------:R-:W-:Y:S01]  /*7f60*/  HADD2.F32 R15, -RZ, R2.reuse.H0_H0 ;  /* 0x20000002ff0f7230 */ /* 0x100fe20000004100 */
[----:B------:R-:W0:Y:S01]  /*7f70*/  LDS.64 R12, [UR4+0x20] ;  /* 0x00002004ff0c7984 */ /* 0x000e220008000a00 */
[----:B------:R-:W-:Y:S01]  /*7f80*/  HADD2.F32 R14, -RZ, R2.H1_H1 ;  /* 0x30000002ff0e7230 */ /* 0x000fe20000004100 */
[----:B------:R-:W-:Y:S01]  /*7f90*/  FFMA.FTZ R25, R28, R25, R24 ;  /* 0x000000191c197223 */ /* 0x000fe20000010018 */
[----:B------:R-:W-:-:S02]  /*7fa0*/  HADD2.F32 R24, -RZ, R0.H0_H0 ;  /* 0x20000000ff187230 */ /* 0x000fc40000004100 */
[----:B------:R-:W-:Y:S01]  /*7fb0*/  HADD2.F32 R30, -RZ, R0.H1_H1 ;  /* 0x30000000ff1e7230 */ /* 0x000fe20000004100 */
[C---:B------:R-:W-:Y:S02]  /*7fc0*/  FMUL.FTZ R34, R15.reuse, R34 ;  /* 0x000000220f227220 */ /* 0x040fe40000410000 */
[----:B------:R-:W-:Y:S02]  /*7fd0*/  FMUL.FTZ R31, R14, R31 ;  /* 0x0000001f0e1f7220 */ /* 0x000fe40000410000 */
[----:B------:R-:W-:Y:S02]  /*7fe0*/  FMUL.FTZ R21, R24, R21 ;  /* 0x0000001518157220 */ /* 0x000fe40000410000 */
[----:B------:R-:W-:Y:S01]  /*7ff0*/  FMUL.FTZ R23, R30, R23 ;  /* 0x000000171e177220 */ /* 0x000fe20000410000 */
[----:B------:R-:W-:Y:S01]  /*8000*/  F2FP.PACK_AB R34, RZ, R34 ;  /* 0x00000022ff22723e */ /* 0x000fe200000000ff */
[----:B------:R-:W-:Y:S01]  /*8010*/  FFMA.FTZ R29, R28, R35, R29 ;  /* 0x000000231c1d7223 */ /* 0x000fe2000001001d */
[----:B------:R-:W-:Y:S01]  /*8020*/  F2FP.PACK_AB R31, RZ, R31 ;  /* 0x0000001fff1f723e */ /* 0x000fe200000000ff */
[----:B------:R-:W-:-:S02]  /*8030*/  FMUL.FTZ R36, R15, R36 ;  /* 0x000000240f247220 */ /* 0x000fc40000410000 */
[----:B------:R-:W-:Y:S01]  /*8040*/  FMUL.FTZ R25, R14, R25 ;  /* 0x000000190e197220 */ /* 0x000fe20000410000 */
[----:B------:R-:W-:Y:S01]  /*8050*/  F2FP.PACK_AB R21, RZ, R21 ;  /* 0x00000015ff15723e */ /* 0x000fe200000000ff */
[----:B------:R-:W-:Y:S01]  /*8060*/  IMAD.MOV.U32 R28, RZ, RZ, R5 ;  /* 0x000000ffff1c7224 */ /* 0x000fe200078e0005 */
[----:B------:R-:W-:Y:S02]  /*8070*/  F2FP.PACK_AB R5, RZ, R23 ;  /* 0x00000017ff05723e */ /* 0x000fe400000000ff */
[----:B------:R-:W-:Y:S02]  /*8080*/  PRMT R34, R34, 0x5410, R31 ;  /* 0x0000541022227816 */ /* 0x000fe4000000001f */
[----:B------:R-:W-:Y:S02]  /*8090*/  F2FP.PACK_AB R36, RZ, R36 ;  /* 0x00000024ff24723e */ /* 0x000fe400000000ff */
[----:B------:R-:W-:Y:S02]  /*80a0*/  F2FP.PACK_AB R25, RZ, R25 ;  /* 0x00000019ff19723e */ /* 0x000fe400000000ff */
[----:B------:R-:W-:Y:S01]  /*80b0*/  PRMT R21, R21, 0x5410, R5 ;  /* 0x0000541015157816 */ /* 0x000fe20000000005 */
[----:B------:R-:W-:Y:S01]  /*80c0*/  HFMA2.MMA R23, R34, 1, 1, R28 ;  /* 0x3c003c0022177835 */ /* 0x000fe2000000001c */
[----:B------:R-:W-:-:S03]  /*80d0*/  PRMT R36, R36, 0x5410, R25 ;  /* 0x0000541024247816 */ /* 0x000fc60000000019 */
[----:B------:R-:W-:Y:S01]  /*80e0*/  HADD2 R21, R21, R4 ;  /* 0x0000000415157230 */ /* 0x000fe20000000000 */
[----:B-----5:R-:W-:Y:S02]  /*80f0*/  LOP3.LUT R4, R8, 0xf000f, RZ, 0xc0, !PT ;  /* 0x000f000f08047812 */ /* 0x020fe400078ec0ff */
[----:B------:R-:W-:Y:S01]  /*8100*/  HFMA2.MMA R23, R36, 1, 1, R23 ;  /* 0x3c003c0024177835 */ /* 0x000fe20000000017 */
[----:B------:R-:W-:Y:S01]  /*8110*/  LOP3.LUT R34, R10, 0xf000f, RZ, 0xc0, !PT ;  /* 0x000f000f0a227812 */ /* 0x000fe200078ec0ff */
[----:B------:R-:W-:Y:S01]  /*8120*/  FMUL.FTZ R33, R24, R33 ;  /* 0x0000002118217220 */ /* 0x000fe20000410000 */
[----:B------:R-:W-:Y:S01]  /*8130*/  LOP3.LUT R36, R11, 0xf000f, RZ, 0xc0, !PT ;  /* 0x000f000f0b247812 */ /* 0x000fe200078ec0ff */
[----:B------:R-:W-:Y:S01]  /*8140*/  FMUL.FTZ R29, R30, R29 ;  /* 0x0000001d1e1d7220 */ /* 0x000fe20000410000 */
[----:B------:R-:W-:Y:S02]  /*8150*/  LOP3.LUT R4, R4, 0x64006400, RZ, 0xfc, !PT ;  /* 0x6400640004047812 */ /* 0x000fe400078efcff */
[----:B------:R-:W-:-:S02]  /*8160*/  LOP3.LUT R5, R9, 0xf000f, RZ, 0xc0, !PT ;  /* 0x000f000f09057812 */ /* 0x000fc400078ec0ff */
[----:B------:R-:W-:Y:S01]  /*8170*/  LOP3.LUT R34, R34, 0x64006400, RZ, 0xfc, !PT ;  /* 0x6400640022227812 */ /* 0x000fe200078efcff */
[----:B------:R-:W-:Y:S01]  /*8180*/  HADD2 R4, R4, -1032, -1032 ;  /* 0xe408e40804047430 */ /* 0x000fe20000000000 */
[----:B------:R-:W-:Y:S02]  /*8190*/  LOP3.LUT R38, R36, 0x64006400, RZ, 0xfc, !PT ;  /* 0x6400640024267812 */ /* 0x000fe400078efcff */
[----:B------:R-:W-:Y:S02]  /*81a0*/  LOP3.LUT R5, R5, 0x64006400, RZ, 0xfc, !PT ;  /* 0x6400640005057812 */ /* 0x000fe400078efcff */
[----:B------:R-:W-:Y:S02]  /*81b0*/  F2FP.PACK_AB R33, RZ, R33 ;  /* 0x00000021ff21723e */ /* 0x000fe400000000ff */
[----:B------:R-:W-:Y:S01]  /*81c0*/  F2FP.PACK_AB R29, RZ, R29 ;  /* 0x0000001dff1d723e */ /* 0x000fe200000000ff */
[----:B------:R-:W-:Y:S02]  /*81d0*/  HADD2 R37, R34, -1032, -1032 ;  /* 0xe408e40822257430 */ /* 0x000fe40000000000 */
[----:B------:R-:W-:Y:S01]  /*81e0*/  HADD2 R34, R38, -1032, -1032 ;  /* 0xe408e40826227430 */ /* 0x000fe20000000000 */
[----:B------:R-:W-:Y:S01]  /*81f0*/  PRMT R33, R33, 0x5410, R29 ;  /* 0x0000541021217816 */ /* 0x000fe2000000001d */
[----:B------:R-:W-:-:S02]  /*8200*/  HADD2 R36, R5, -1032, -1032 ;  /* 0xe408e40805247430 */ /* 0x000fc40000000000 */
[--C-:B------:R-:W-:Y:S02]  /*8210*/  HADD2.F32 R38, -RZ, R4.reuse.H0_H0 ;  /* 0x20000004ff267230 */ /* 0x100fe40000004100 */
[----:B------:R-:W-:Y:S02]  /*8220*/  HADD2.F32 R39, -RZ, R4.H1_H1 ;  /* 0x30000004ff277230 */ /* 0x000fe40000004100 */
[----:B------:R-:W1:Y:S01]  /*8230*/  LDS.64 R4, [UR4+0x28] ;  /* 0x00002804ff047984 */ /* 0x000e620008000a00 */
[--C-:B0-----:R-:W-:Y:S02]  /*8240*/  HADD2.F32 R35, -RZ, R12.reuse.H0_H0 ;  /* 0x2000000cff237230 */ /* 0x101fe40000004100 */
[----:B------:R-:W-:Y:S01]  /*8250*/  HADD2 R21, R33, R21 ;  /* 0x0000001521157230 */ /* 0x000fe20000000000 */
[----:B------:R-:W-:Y:S01]  /*8260*/  LOP3.LUT R33, R8, 0xf000f0, RZ, 0xc0, !PT ;  /* 0x00f000f008217812 */ /* 0x000fe200078ec0ff */
[----:B------:R-:W-:Y:S02]  /*8270*/  HADD2.F32 R12, -RZ, R12.H1_H1 ;  /* 0x3000000cff0c7230 */ /* 0x000fe40000004100 */
[----:B------:R-:W-:-:S02]  /*8280*/  HADD2.F32 R40, -RZ, R36.H0_H0 ;  /* 0x20000024ff287230 */ /* 0x000fc40000004100 */
[----:B------:R-:W-:Y:S01]  /*8290*/  HADD2.F32 R41, -RZ, R36.H1_H1 ;  /* 0x30000024ff297230 */ /* 0x000fe20000004100 */
[----:B------:R-:W-:Y:S01]  /*82a0*/  FFMA.FTZ R36, R38, R35, RZ ;  /* 0x0000002326247223 */ /* 0x000fe200000100ff */
[----:B------:R-:W-:Y:S02]  /*82b0*/  LOP3.LUT R28, R9, 0xf000f0, RZ, 0xc0, !PT ;  /* 0x00f000f0091c7812 */ /* 0x000fe400078ec0ff */
[----:B------:R-:W-:Y:S01]  /*82c0*/  LOP3.LUT R33, R33, 0x64006400, RZ, 0xfc, !PT ;  /* 0x6400640021217812 */ /* 0x000fe200078efcff */
[----:B------:R-:W-:Y:S01]  /*82d0*/  FFMA.FTZ R36, R39, R12, R36 ;  /* 0x0000000c27247223 */ /* 0x000fe20000010024 */
[----:B------:R-:W-:Y:S01]  /*82e0*/  LOP3.LUT R29, R10, 0xf000f0, RZ, 0xc0, !PT ;  /* 0x00f000f00a1d7812 */ /* 0x000fe200078ec0ff */
[--C-:B------:R-:W-:Y:S01]  /*82f0*/  HADD2.F32 R42, -RZ, R37.reuse.H0_H0 ;  /* 0x20000025ff2a7230 */ /* 0x100fe20000004100 */
[----:B------:R-:W-:Y:S01]  /*8300*/  LOP3.LUT R25, R11, 0xf000f0, RZ, 0xc0, !PT ;  /* 0x00f000f00b197812 */ /* 0x000fe200078ec0ff */
[----:B------:R-:W-:Y:S01]  /*8310*/  HADD2.F32 R39, -RZ, R37.H1_H1 ;  /* 0x30000025ff277230 */ /* 0x000fe20000004100 */
[----:B------:R-:W-:Y:S01]  /*8320*/  LOP3.LUT R37, R28, 0x64006400, RZ, 0xfc, !PT ;  /* 0x640064001c257812 */ /* 0x000fe200078efcff */
[----:B------:R-:W-:Y:S01]  /*8330*/  FFMA.FTZ R38, R35, R40, RZ ;  /* 0x0000002823267223 */ /* 0x000fe200000100ff */
[-C--:B------:R-:W-:Y:S01]  /*8340*/  HFMA2 R28, R33, R20.reuse.H0_H0, -72, -72 ;  /* 0xd480d480211c7431 */ /* 0x080fe20000040014 */
[----:B------:R-:W-:Y:S01]  /*8350*/  LOP3.LUT R29, R29, 0x64006400, RZ, 0xfc, !PT ;  /* 0x640064001d1d7812 */ /* 0x000fe200078efcff */
[--C-:B------:R-:W-:Y:S01]  /*8360*/  HADD2.F32 R44, -RZ, R34.reuse.H0_H0 ;  /* 0x20000022ff2c7230 */ /* 0x100fe20000004100 */
[----:B------:R-:W-:Y:S01]  /*8370*/  LOP3.LUT R33, R25, 0x64006400, RZ, 0xfc, !PT ;  /* 0x6400640019217812 */ /* 0x000fe200078efcff */
[-C--:B------:R-:W-:Y:S01]  /*8380*/  HFMA2 R37, R37, R20.reuse.H0_H0, -72, -72 ;  /* 0xd480d48025257431 */ /* 0x080fe20000040014 */
[----:B------:R-:W-:Y:S01]  /*8390*/  FFMA.FTZ R38, R12, R41, R38 ;  /* 0x000000290c267223 */ /* 0x000fe20000010026 */
[----:B------:R-:W-:Y:S01]  /*83a0*/  HADD2.F32 R41, -RZ, R34.H1_H1 ;  /* 0x30000022ff297230 */ /* 0x000fe20000004100 */
[C---:B------:R-:W-:Y:S01]  /*83b0*/  FFMA.FTZ R40, R35.reuse, R42, RZ ;  /* 0x0000002a23287223 */ /* 0x040fe200000100ff */
[-C--:B------:R-:W-:Y:S01]  /*83c0*/  HFMA2 R25, R29, R20.reuse.H0_H0, -72, -72 ;  /* 0xd480d4801d197431 */ /* 0x080fe20000040014 */
[----:B------:R-:W-:Y:S01]  /*83d0*/  FFMA.FTZ R35, R35, R44, RZ ;  /* 0x0000002c23237223 */ /* 0x000fe200000100ff */
[----:B------:R-:W-:-:S02]  /*83e0*/  HFMA2 R33, R33, R20.H0_H0, -72, -72 ;  /* 0xd480d48021217431 */ /* 0x000fc40000040014 */
[----:B------:R-:W-:Y:S02]  /*83f0*/  HADD2.F32 R31, -RZ, R13.H0_H0 ;  /* 0x2000000dff1f7230 */ /* 0x000fe40000004100 */
[----:B------:R-:W-:Y:S01]  /*8400*/  HADD2.F32 R34, -RZ, R37.H0_H0 ;  /* 0x20000025ff227230 */ /* 0x000fe20000004100 */
[C---:B------:R-:W-:Y:S01]  /*8410*/  FFMA.FTZ R40, R12.reuse, R39, R40 ;  /* 0x000000270c287223 */ /* 0x040fe20000010028 */
[----:B------:R-:W-:Y:S01]  /*8420*/  HADD2.F32 R29, -RZ, R28.H0_H0 ;  /* 0x2000001cff1d7230 */ /* 0x000fe20000004100 */
[----:B------:R-:W-:Y:S01]  /*8430*/  FFMA.FTZ R42, R12, R41, R35 ;  /* 0x000000290c2a7223 */ /* 0x000fe20000010023 */
[----:B------:R-:W-:Y:S02]  /*8440*/  HADD2.F32 R39, -RZ, R25.H0_H0 ;  /* 0x20000019ff277230 */ /* 0x000fe40000004100 */
[----:B------:R-:W-:Y:S01]  /*8450*/  HADD2.F32 R35, -RZ, R33.H0_H0 ;  /* 0x20000021ff237230 */ /* 0x000fe20000004100 */
[----:B------:R-:W-:Y:S01]  /*8460*/  FFMA.FTZ R34, R31, R34, R38 ;  /* 0x000000221f227223 */ /* 0x000fe20000010026 */
[----:B------:R-:W-:-:S02]  /*8470*/  HADD2.F32 R13, -RZ, R13.H1_H1 ;  /* 0x3000000dff0d7230 */ /* 0x000fc40000004100 */
[----:B------:R-:W-:Y:S01]  /*8480*/  HADD2.F32 R12, -RZ, R37.H1_H1 ;  /* 0x30000025ff0c7230 */ /* 0x000fe20000004100 */
[----:B------:R-:W-:Y:S01]  /*8490*/  SHF.R.U32.HI R8, RZ, 0x8, R8 ;  /* 0x00000008ff087819 */ /* 0x000fe20000011608 */
[----:B------:R-:W-:Y:S01]  /*84a0*/  FFMA.FTZ R29, R29, R31, R36 ;  /* 0x0000001f1d1d7223 */ /* 0x000fe20000010024 */
[----:B------:R-:W-:Y:S01]  /*84b0*/  HADD2.F32 R28, -RZ, R28.H1_H1 ;  /* 0x3000001cff1c7230 */ /* 0x000fe20000004100 */
[C---:B------:R-:W-:Y:S01]  /*84c0*/  FFMA.FTZ R39, R31.reuse, R39, R40 ;  /* 0x000000271f277223 */ /* 0x040fe20000010028 */
[----:B------:R-:W-:Y:S01]  /*84d0*/  HADD2.F32 R36, -RZ, R25.H1_H1 ;  /* 0x30000019ff247230 */ /* 0x000fe20000004100 */
[----:B------:R-:W-:Y:S01]  /*84e0*/  FFMA.FTZ R42, R31, R35, R42 ;  /* 0x000000231f2a7223 */ /* 0x000fe2000001002a */
[----:B------:R-:W-:Y:S01]  /*84f0*/  HADD2.F32 R38, -RZ, R33.H1_H1 ;  /* 0x30000021ff267230 */ /* 0x000fe20000004100 */
[C---:B------:R-:W-:Y:S01]  /*8500*/  FFMA.FTZ R31, R13.reuse, R12, R34 ;  /* 0x0000000c0d1f7223 */ /* 0x040fe20000010022 */
[----:B------:R-:W-:Y:S01]  /*8510*/  LOP3.LUT R12, R8, 0xf000f, RZ, 0xc0, !PT ;  /* 0x000f000f080c7812 */ /* 0x000fe200078ec0ff */
[----:B------:R-:W-:Y:S01]  /*8520*/  FFMA.FTZ R35, R28, R13, R29 ;  /* 0x0000000d1c237223 */ /* 0x000fe2000001001d */
[----:B------:R-:W-:Y:S01]  /*8530*/  SHF.R.U32.HI R10, RZ, 0x8, R10 ;  /* 0x00000008ff0a7819 */ /* 0x000fe2000001160a */
[C---:B------:R-:W-:Y:S01]  /*8540*/  FFMA.FTZ R29, R13.reuse, R36, R39 ;  /* 0x000000240d1d7223 */ /* 0x040fe20000010027 */
[----:B------:R-:W-:Y:S01]  /*8550*/  SHF.R.U32.HI R9, RZ, 0x8, R9 ;  /* 0x00000008ff097819 */ /* 0x000fe20000011609 */
[----:B------:R-:W-:Y:S01]  /*8560*/  FFMA.FTZ R33, R13, R38, R42 ;  /* 0x000000260d217223 */ /* 0x000fe2000001002a */
[----:B------:R-:W-:-:S02]  /*8570*/  SHF.R.U32.HI R11, RZ, 0x8, R11 ;  /* 0x00000008ff0b7819 */ /* 0x000fc4000001160b */
[----:B------:R-:W-:Y:S02]  /*8580*/  LOP3.LUT R13, R12, 0x64006400, RZ, 0xfc, !PT ;  /* 0x640064000c0d7812 */ /* 0x000fe400078efcff */
[----:B------:R-:W-:Y:S02]  /*8590*/  LOP3.LUT R28, R10, 0xf000f, RZ, 0xc0, !PT ;  /* 0x000f000f0a1c7812 */ /* 0x000fe400078ec0ff */
[----:B------:R-:W-:Y:S02]  /*85a0*/  LOP3.LUT R25, R9, 0xf000f, RZ, 0xc0, !PT ;  /* 0x000f000f09197812 */ /* 0x000fe400078ec0ff */
[----:B------:R-:W-:Y:S01]  /*85b0*/  LOP3.LUT R36, R11, 0xf000f, RZ, 0xc0, !PT ;  /* 0x000f000f0b247812 */ /* 0x000fe200078ec0ff */
[--C-:B-1----:R-:W-:Y:S01]  /*85c0*/  HADD2.F32 R34, -RZ, R4.reuse.H0_H0 ;  /* 0x20000004ff227230 */ /* 0x102fe20000004100 */
[----:B------:R-:W-:Y:S01]  /*85d0*/  LOP3.LUT R28, R28, 0x64006400, RZ, 0xfc, !PT ;  /* 0x640064001c1c7812 */ /* 0x000fe200078efcff */
[----:B------:R-:W-:Y:S01]  /*85e0*/  HADD2.F32 R12, -RZ, R4.H1_H1 ;  /* 0x30000004ff0c7230 */ /* 0x000fe20000004100 */
[----:B------:R-:W-:Y:S01]  /*85f0*/  LOP3.LUT R38, R36, 0x64006400, RZ, 0xfc, !PT ;  /* 0x6400640024267812 */ /* 0x000fe200078efcff */
[----:B------:R-:W-:Y:S01]  /*8600*/  HADD2 R4, R13, -1032, -1032 ;  /* 0xe408e4080d047430 */ /* 0x000fe20000000000 */
[----:B------:R-:W-:Y:S01]  /*8610*/  LOP3.LUT R13, R25, 0x64006400, RZ, 0xfc, !PT ;  /* 0x64006400190d7812 */ /* 0x000fe200078efcff */
[----:B------:R-:W-:-:S02]  /*8620*/  HADD2 R37, R28, -1032, -1032 ;  /* 0xe408e4081c257430 */ /* 0x000fc40000000000 */
[----:B------:R-:W-:Y:S02]  /*8630*/  HADD2 R28, R38, -1032, -1032 ;  /* 0xe408e408261c7430 */ /* 0x000fe40000000000 */
[----:B------:R-:W-:Y:S02]  /*8640*/  HADD2 R36, R13, -1032, -1032 ;  /* 0xe408e4080d247430 */ /* 0x000fe40000000000 */
[----:B------:R-:W-:Y:S02]  /*8650*/  HADD2.F32 R39, -RZ, R4.H0_H0 ;  /* 0x20000004ff277230 */ /* 0x000fe40000004100 */
[--C-:B------:R-:W-:Y:S02]  /*8660*/  HADD2.F32 R25, -RZ, R5.reuse.H0_H0 ;  /* 0x20000005ff197230 */ /* 0x100fe40000004100 */
[----:B------:R-:W-:Y:S02]  /*8670*/  HADD2.F32 R13, -RZ, R5.H1_H1 ;  /* 0x30000005ff0d7230 */ /* 0x000fe40000004100 */
[----:B------:R-:W-:-:S02]  /*8680*/  HADD2.F32 R38, -RZ, R36.H0_H0 ;  /* 0x20000024ff267230 */ /* 0x000fc40000004100 */
[----:B------:R-:W-:Y:S02]  /*8690*/  HADD2.F32 R40, -RZ, R37.H0_H0 ;  /* 0x20000025ff287230 */ /* 0x000fe40000004100 */
[----:B------:R-:W-:Y:S01]  /*86a0*/  HADD2.F32 R41, -RZ, R28.H0_H0 ;  /* 0x2000001cff297230 */ /* 0x000fe20000004100 */
[----:B------:R-:W-:Y:S01]  /*86b0*/  FFMA.FTZ R35, R39, R34, R35 ;  /* 0x0000002227237223 */ /* 0x000fe20000010023 */
[----:B------:R-:W-:Y:S01]  /*86c0*/  HADD2.F32 R5, -RZ, R4.H1_H1 ;  /* 0x30000004ff057230 */ /* 0x000fe20000004100 */
[C---:B------:R-:W-:Y:S02]  /*86d0*/  FFMA.FTZ R31, R34.reuse, R38, R31 ;  /* 0x00000026221f7223 */ /* 0x040fe4000001001f */
[C---:B------:R-:W-:Y:S02]  /*86e0*/  FFMA.FTZ R40, R34.reuse, R40, R29 ;  /* 0x0000002822287223 */ /* 0x040fe4000001001d */
[----:B------:R-:W-:Y:S02]  /*86f0*/  FFMA.FTZ R33, R34, R41, R33 ;  /* 0x0000002922217223 */ /* 0x000fe40000010021 */
[----:B------:R-:W-:-:S02]  /*8700*/  FFMA.FTZ R34, R5, R12, R35 ;  /* 0x0000000c05227223 */ /* 0x000fc40000010023 */
[----:B------:R-:W0:Y:S01]  /*8710*/  LDS.64 R4, [UR4+0x30] ;  /* 0x00003004ff047984 */ /* 0x000e220008000a00 */
[----:B------:R-:W-:Y:S01]  /*8720*/  HADD2.F32 R39, -RZ, R36.H1_H1 ;  /* 0x30000024ff277230 */ /* 0x000fe20000004100 */
[----:B------:R-:W-:Y:S02]  /*8730*/  LOP3.LUT R8, R8, 0xf000f0, RZ, 0xc0, !PT ;  /* 0x00f000f008087812 */ /* 0x000fe400078ec0ff */
[----:B------:R-:W-:Y:S02]  /*8740*/  LOP3.LUT R29, R9, 0xf000f0, RZ, 0xc0, !PT ;  /* 0x00f000f0091d7812 */ /* 0x000fe400078ec0ff */
[----:B------:R-:W-:Y:S01]  /*8750*/  LOP3.LUT R10, R10, 0xf000f0, RZ, 0xc0, !PT ;  /* 0x00f000f00a0a7812 */ /* 0x000fe200078ec0ff */
[----:B------:R-:W-:Y:S01]  /*8760*/  FFMA.FTZ R36, R12, R39, R31 ;  /* 0x000000270c247223 */ /* 0x000fe2000001001f */
[----:B------:R-:W-:Y:S02]  /*8770*/  LOP3.LUT R11, R11, 0xf000f0, RZ, 0xc0, !PT ;  /* 0x00f000f00b0b7812 */ /* 0x000fe400078ec0ff */
[----:B------:R-:W-:-:S02]  /*8780*/  LOP3.LUT R9, R8, 0x64006400, RZ, 0xfc, !PT ;  /* 0x6400640008097812 */ /* 0x000fc400078efcff */
[----:B------:R-:W-:Y:S02]  /*8790*/  LOP3.LUT R29, R29, 0x64006400, RZ, 0xfc, !PT ;  /* 0x640064001d1d7812 */ /* 0x000fe400078efcff */
[----:B------:R-:W-:Y:S02]  /*87a0*/  LOP3.LUT R31, R10, 0x64006400, RZ, 0xfc, !PT ;  /* 0x640064000a1f7812 */ /* 0x000fe400078efcff */
[----:B------:R-:W-:Y:S01]  /*87b0*/  LOP3.LUT R11, R11, 0x64006400, RZ, 0xfc, !PT ;  /* 0x640064000b0b7812 */ /* 0x000fe200078efcff */
[-C--:B------:R-:W-:Y:S02]  /*87c0*/  HFMA2 R9, R9, R20.reuse.H0_H0, -72, -72 ;  /* 0xd480d48009097431 */ /* 0x080fe40000040014 */
[-C--:B------:R-:W-:Y:S02]  /*87d0*/  HFMA2 R29, R29, R20.reuse.H0_H0, -72, -72 ;  /* 0xd480d4801d1d7431 */ /* 0x080fe40000040014 */
[----:B------:R-:W-:Y:S02]  /*87e0*/  HFMA2 R31, R31, R20.H0_H0, -72, -72 ;  /* 0xd480d4801f1f7431 */ /* 0x000fe40000040014 */
[----:B------:R-:W-:-:S02]  /*87f0*/  HADD2.F32 R37, -RZ, R37.H1_H1 ;  /* 0x30000025ff257230 */ /* 0x000fc40000004100 */
[----:B------:R-:W-:Y:S02]  /*8800*/  HADD2.F32 R35, -RZ, R28.H1_H1 ;  /* 0x3000001cff237230 */ /* 0x000fe40000004100 */
[----:B------:R-:W-:Y:S02]  /*8810*/  HFMA2 R11, R11, R20.H0_H0, -72, -72 ;  /* 0xd480d4800b0b7431 */ /* 0x000fe40000040014 */
[----:B------:R-:W-:Y:S02]  /*8820*/  HADD2.F32 R8, -RZ, R9.H0_H0 ;  /* 0x20000009ff087230 */ /* 0x000fe40000004100 */
        /* <DEDUP_REMOVED lines=16> */
[----:B------:R-:W-:Y:S01]  /*8930*/  FFMA.FTZ R13, R13, R40, R33 ;  /* 0x000000280d0d7223 */ /* 0x000fe20000010021 */
[----:B--2---:R-:W-:Y:S01]  /*8940*/  LOP3.LUT R33, R16, 0xf000f, RZ, 0xc0, !PT ;  /* 0x000f000f10217812 */ /* 0x004fe200078ec0ff */
[--C-:B0-----:R-:W-:Y:S01]  /*8950*/  HADD2.F32 R35, -RZ, R4.reuse.H0_H0 ;  /* 0x20000004ff237230 */ /* 0x101fe20000004100 */
[----:B------:R-:W-:Y:S01]  /*8960*/  LOP3.LUT R36, R18, 0xf000f, RZ, 0xc0, !PT ;  /* 0x000f000f12247812 */ /* 0x000fe200078ec0ff */
[----:B------:R-:W-:Y:S01]  /*8970*/  HADD2.F32 R12, -RZ, R4.H1_H1 ;  /* 0x30000004ff0c7230 */ /* 0x000fe20000004100 */
[----:B------:R-:W-:Y:S02]  /*8980*/  LOP3.LUT R4, R33, 0x64006400, RZ, 0xfc, !PT ;  /* 0x6400640021047812 */ /* 0x000fe400078efcff */
[----:B------:R-:W-:-:S02]  /*8990*/  LOP3.LUT R34, R17, 0xf000f, RZ, 0xc0, !PT ;  /* 0x000f000f11227812 */ /* 0x000fc400078ec0ff */
[----:B------:R-:W-:Y:S02]  /*89a0*/  LOP3.LUT R37, R19, 0xf000f, RZ, 0xc0, !PT ;  /* 0x000f000f13257812 */ /* 0x000fe400078ec0ff */
[----:B------:R-:W-:Y:S01]  /*89b0*/  LOP3.LUT R38, R36, 0x64006400, RZ, 0xfc, !PT ;  /* 0x6400640024267812 */ /* 0x000fe200078efcff */
[----:B------:R-:W-:Y:S01]  /*89c0*/  HADD2 R36, R4, -1032, -1032 ;  /* 0xe408e40804247430 */ /* 0x000fe20000000000 */
[----:B------:R-:W-:Y:S02]  /*89d0*/  LOP3.LUT R34, R34, 0x64006400, RZ, 0xfc, !PT ;  /* 0x6400640022227812 */ /* 0x000fe400078efcff */
[----:B------:R-:W-:Y:S02]  /*89e0*/  LOP3.LUT R39, R37, 0x64006400, RZ, 0xfc, !PT ;  /* 0x6400640025277812 */ /* 0x000fe400078efcff */
[----:B------:R-:W-:Y:S02]  /*89f0*/  HADD2.F32 R40, -RZ, R36.H0_H0 ;  /* 0x20000024ff287230 */ /* 0x000fe40000004100 */
[----:B------:R-:W-:-:S02]  /*8a00*/  HADD2 R37, R34, -1032, -1032 ;  /* 0xe408e40822257430 */ /* 0x000fc40000000000 */
[----:B------:R-:W-:Y:S01]  /*8a10*/  HADD2 R34, R39, -1032, -1032 ;  /* 0xe408e40827227430 */ /* 0x000fe20000000000 */
[----:B------:R-:W-:Y:S01]  /*8a20*/  LOP3.LUT R29, R17, 0xf000f0, RZ, 0xc0, !PT ;  /* 0x00f000f0111d7812 */ /* 0x000fe200078ec0ff */
[----:B------:R-:W-:Y:S01]  /*8a30*/  HADD2.F32 R39, -RZ, R36.H1_H1 ;  /* 0x30000024ff277230 */ /* 0x000fe20000004100 */
[----:B------:R-:W-:Y:S01]  /*8a40*/  FFMA.FTZ R36, R40, R35, RZ ;  /* 0x0000002328247223 */ /* 0x000fe200000100ff */
[--C-:B------:R-:W-:Y:S01]  /*8a50*/  HADD2.F32 R25, -RZ, R5.reuse.H0_H0 ;  /* 0x20000005ff197230 */ /* 0x100fe20000004100 */
[----:B------:R-:W-:Y:S01]  /*8a60*/  LOP3.LUT R28, R16, 0xf000f0, RZ, 0xc0, !PT ;  /* 0x00f000f0101c7812 */ /* 0x000fe200078ec0ff */
[----:B------:R-:W-:Y:S01]  /*8a70*/  HADD2.F32 R33, -RZ, R5.H1_H1 ;  /* 0x30000005ff217230 */ /* 0x000fe20000004100 */
[----:B------:R-:W-:Y:S01]  /*8a80*/  LOP3.LUT R31, R18, 0xf000f0, RZ, 0xc0, !PT ;  /* 0x00f000f0121f7812 */ /* 0x000fe200078ec0ff */
[----:B------:R-:W0:Y:S01]  /*8a90*/  LDS.64 R4, [UR4+0x38] ;  /* 0x00003804ff047984 */ /* 0x000e220008000a00 */
[--C-:B------:R-:W-:Y:S01]  /*8aa0*/  HADD2.F32 R42, -RZ, R37.reuse.H0_H0 ;  /* 0x20000025ff2a7230 */ /* 0x100fe20000004100 */
[----:B------:R-:W-:Y:S01]  /*8ab0*/  FFMA.FTZ R36, R39, R12, R36 ;  /* 0x0000000c27247223 */ /* 0x000fe20000010024 */
[----:B------:R-:W-:Y:S01]  /*8ac0*/  HADD2.F32 R41, -RZ, R37.H1_H1 ;  /* 0x30000025ff297230 */ /* 0x000fe20000004100 */
[----:B------:R-:W-:Y:S01]  /*8ad0*/  LOP3.LUT R29, R29, 0x64006400, RZ, 0xfc, !PT ;  /* 0x640064001d1d7812 */ /* 0x000fe200078efcff */
[----:B------:R-:W-:Y:S01]  /*8ae0*/  HADD2 R38, R38, -1032, -1032 ;  /* 0xe408e40826267430 */ /* 0x000fe20000000000 */
[----:B------:R-:W-:-:S02]  /*8af0*/  LOP3.LUT R37, R28, 0x64006400, RZ, 0xfc, !PT ;  /* 0x640064001c257812 */ /* 0x000fc400078efcff */
[----:B------:R-:W-:Y:S02]  /*8b00*/  LOP3.LUT R39, R31, 0x64006400, RZ, 0xfc, !PT ;  /* 0x640064001f277812 */ /* 0x000fe400078efcff */
[----:B------:R-:W-:Y:S01]  /*8b10*/  LOP3.LUT R10, R19, 0xf000f0, RZ, 0xc0, !PT ;  /* 0x00f000f0130a7812 */ /* 0x000fe200078ec0ff */
[-C--:B------:R-:W-:Y:S02]  /*8b20*/  HFMA2 R31, R29, R20.reuse.H0_H0, -72, -72 ;  /* 0xd480d4801d1f7431 */ /* 0x080fe40000040014 */
[----:B------:R-:W-:Y:S02]  /*8b30*/  HADD2.F32 R44, -RZ, R38.H0_H0 ;  /* 0x20000026ff2c7230 */ /* 0x000fe40000004100 */
[-C--:B------:R-:W-:Y:S02]  /*8b40*/  HFMA2 R37, R37, R20.reuse.H0_H0, -72, -72 ;  /* 0xd480d48025257431 */ /* 0x080fe40000040014 */
[----:B------:R-:W-:Y:S01]  /*8b50*/  HFMA2 R29, R39, R20.H0_H0, -72, -72 ;  /* 0xd480d480271d7431 */ /* 0x000fe20000040014 */
[----:B------:R-:W-:Y:S01]  /*8b60*/  LOP3.LUT R39, R10, 0x64006400, RZ, 0xfc, !PT ;  /* 0x640064000a277812 */ /* 0x000fe200078efcff */
[----:B------:R-:W-:Y:S01]  /*8b70*/  HADD2.F32 R46, -RZ, R34.H0_H0 ;  /* 0x20000022ff2e7230 */ /* 0x000fe20000004100 */
[C---:B------:R-:W-:Y:S01]  /*8b80*/  FFMA.FTZ R42, R35.reuse, R42, RZ ;  /* 0x0000002a232a7223 */ /* 0x040fe200000100ff */
[----:B------:R-:W-:Y:S01]  /*8b90*/  HADD2.F32 R43, -RZ, R38.H1_H1 ;  /* 0x30000026ff2b7230 */ /* 0x000fe20000004100 */
[C---:B------:R-:W-:Y:S01]  /*8ba0*/  FFMA.FTZ R44, R35.reuse, R44, RZ ;  /* 0x0000002c232c7223 */ /* 0x040fe200000100ff */
[----:B------:R-:W-:Y:S01]  /*8bb0*/  HADD2.F32 R40, -RZ, R34.H1_H1 ;  /* 0x30000022ff287230 */ /* 0x000fe20000004100 */
[----:B------:R-:W-:Y:S01]  /*8bc0*/  FFMA.FTZ R35, R35, R46, RZ ;  /* 0x0000002e23237223 */ /* 0x000fe200000100ff */
[----:B------:R-:W-:-:S02]  /*8bd0*/  HADD2.F32 R10, -RZ, R37.H0_H0 ;  /* 0x20000025ff0a7230 */ /* 0x000fc40000004100 */
[----:B------:R-:W-:Y:S01]  /*8be0*/  HFMA2 R39, R39, R20.H0_H0, -72, -72 ;  /* 0xd480d48027277431 */ /* 0x000fe20000040014 */
        /* <DEDUP_REMOVED lines=8> */
[----:B------:R-:W-:Y:S01]  /*8c70*/  SHF.R.U32.HI R16, RZ, 0x8, R16 ;  /* 0x00000008ff107819 */ /* 0x000fe20000011610 */
[C---:B------:R-:W-:Y:S01]  /*8c80*/  FFMA.FTZ R34, R25.reuse, R34, R28 ;  /* 0x0000002219227223 */ /* 0x040fe2000001001c */
[----:B------:R-:W-:Y:S01]  /*8c90*/  HADD2.F32 R12, -RZ, R29.H1_H1 ;  /* 0x3000001dff0c7230 */ /* 0x000fe20000004100 */
[C---:B------:R-:W-:Y:S01]  /*8ca0*/  FFMA.FTZ R38, R25.reuse, R38, R44 ;  /* 0x0000002619267223 */ /* 0x040fe2000001002c */
[----:B------:R-:W-:Y:S01]  /*8cb0*/  HADD2.F32 R28, -RZ, R31.H1_H1 ;  /* 0x3000001fff1c7230 */ /* 0x000fe20000004100 */
[----:B------:R-:W-:Y:S01]  /*8cc0*/  SHF.R.U32.HI R17, RZ, 0x8, R17 ;  /* 0x00000008ff117819 */ /* 0x000fe20000011611 */
[----:B------:R-:W-:Y:S01]  /*8cd0*/  HADD2.F32 R42, -RZ, R39.H1_H1 ;  /* 0x30000027ff2a7230 */ /* 0x000fe20000004100 */
[----:B------:R-:W-:Y:S01]  /*8ce0*/  SHF.R.U32.HI R18, RZ, 0x8, R18 ;  /* 0x00000008ff127819 */ /* 0x000fe20000011612 */
[----:B------:R-:W-:Y:S01]  /*8cf0*/  FFMA.FTZ R35, R25, R35, R40 ;  /* 0x0000002319237223 */ /* 0x000fe20000010028 */
[----:B------:R-:W-:Y:S01]  /*8d00*/  SHF.R.U32.HI R19, RZ, 0x8, R19 ;  /* 0x00000008ff137819 */ /* 0x000fe20000011613 */
[----:B------:R-:W-:Y:S01]  /*8d10*/  FFMA.FTZ R29, R10, R33, R36 ;  /* 0x000000210a1d7223 */ /* 0x000fe20000010024 */
[----:B------:R-:W-:Y:S01]  /*8d20*/  LOP3.LUT R10, R16, 0xf000f, RZ, 0xc0, !PT ;  /* 0x000f000f100a7812 */ /* 0x000fe200078ec0ff */
[----:B------:R-:W-:Y:S01]  /*8d30*/  FFMA.FTZ R25, R33, R12, R38 ;  /* 0x0000000c21197223 */ /* 0x000fe20000010026 */
[----:B------:R-:W-:Y:S01]  /*8d40*/  LOP3.LUT R12, R17, 0xf000f, RZ, 0xc0, !PT ;  /* 0x000f000f110c7812 */ /* 0x000fe200078ec0ff */
[C---:B------:R-:W-:Y:S01]  /*8d50*/  FFMA.FTZ R28, R33.reuse, R28, R34 ;  /* 0x0000001c211c7223 */ /* 0x040fe20000010022 */
[----:B------:R-:W-:Y:S01]  /*8d60*/  LOP3.LUT R31, R18, 0xf000f, RZ, 0xc0, !PT ;  /* 0x000f000f121f7812 */ /* 0x000fe200078ec0ff */
[----:B------:R-:W-:Y:S01]  /*8d70*/  FFMA.FTZ R33, R33, R42, R35 ;  /* 0x0000002a21217223 */ /* 0x000fe20000010023 */
[----:B------:R-:W-:-:S02]  /*8d80*/  LOP3.LUT R35, R19, 0xf000f, RZ, 0xc0, !PT ;  /* 0x000f000f13237812 */ /* 0x000fc400078ec0ff */
[----:B------:R-:W-:Y:S02]  /*8d90*/  LOP3.LUT R10, R10, 0x64006400, RZ, 0xfc, !PT ;  /* 0x640064000a0a7812 */ /* 0x000fe400078efcff */
[----:B------:R-:W-:Y:S02]  /*8da0*/  LOP3.LUT R12, R12, 0x64006400, RZ, 0xfc, !PT ;  /* 0x640064000c0c7812 */ /* 0x000fe400078efcff */
[----:B------:R-:W-:Y:S01]  /*8db0*/  LOP3.LUT R36, R31, 0x64006400, RZ, 0xfc, !PT ;  /* 0x640064001f247812 */ /* 0x000fe200078efcff */
[----:B------:R-:W-:Y:S01]  /*8dc0*/  HADD2 R31, R10, -1032, -1032 ;  /* 0xe408e4080a1f7430 */ /* 0x000fe20000000000 */
[----:B------:R-:W-:Y:S01]  /*8dd0*/  LOP3.LUT R37, R35, 0x64006400, RZ, 0xfc, !PT ;  /* 0x6400640023257812 */ /* 0x000fe200078efcff */
[----:B------:R-:W-:Y:S02]  /*8de0*/  HADD2 R35, R12, -1032, -1032 ;  /* 0xe408e4080c237430 */ /* 0x000fe40000000000 */
[----:B------:R-:W-:Y:S02]  /*8df0*/  HADD2 R36, R36, -1032, -1032 ;  /* 0xe408e40824247430 */ /* 0x000fe40000000000 */
[----:B------:R-:W-:-:S02]  /*8e00*/  HADD2 R12, R37, -1032, -1032 ;  /* 0xe408e408250c7430 */ /* 0x000fc40000000000 */
[----:B0-----:R-:W-:Y:S02]  /*8e10*/  HADD2.F32 R34, -RZ, R4.H0_H0 ;  /* 0x20000004ff227230 */ /* 0x001fe40000004100 */
[----:B------:R-:W-:Y:S02]  /*8e20*/  HADD2.F32 R37, -RZ, R31.H0_H0 ;  /* 0x2000001fff257230 */ /* 0x000fe40000004100 */
[----:B------:R-:W-:Y:S02]  /*8e30*/  HADD2.F32 R39, -RZ, R35.H0_H0 ;  /* 0x20000023ff277230 */ /* 0x000fe40000004100 */
[----:B------:R-:W-:Y:S01]  /*8e40*/  HADD2.F32 R38, -RZ, R36.H0_H0 ;  /* 0x20000024ff267230 */ /* 0x000fe20000004100 */
[----:B------:R-:W-:Y:S01]  /*8e50*/  FFMA.FTZ R29, R37, R34, R29 ;  /* 0x00000022251d7223 */ /* 0x000fe2000001001d */
[----:B------:R-:W-:Y:S02]  /*8e60*/  HADD2.F32 R4, -RZ, R4.H1_H1 ;  /* 0x30000004ff047230 */ /* 0x000fe40000004100 */
[----:B------:R-:W-:Y:S01]  /*8e70*/  HADD2.F32 R31, -RZ, R31.H1_H1 ;  /* 0x3000001fff1f7230 */ /* 0x000fe20000004100 */
[----:B------:R-:W-:Y:S01]  /*8e80*/  LOP3.LUT R16, R16, 0xf000f0, RZ, 0xc0, !PT ;  /* 0x00f000f010107812 */ /* 0x000fe200078ec0ff */
[C---:B------:R-:W-:Y:S01]  /*8e90*/  FFMA.FTZ R39, R34.reuse, R39, R28 ;  /* 0x0000002722277223 */ /* 0x040fe2000001001c */
[----:B------:R-:W-:Y:S01]  /*8ea0*/  LOP3.LUT R28, R17, 0xf000f0, RZ, 0xc0, !PT ;  /* 0x00f000f0111c7812 */ /* 0x000fe200078ec0ff */
[----:B------:R-:W-:Y:S01]  /*8eb0*/  FFMA.FTZ R38, R34, R38, R25 ;  /* 0x0000002622267223 */ /* 0x000fe20000010019 */
[----:B------:R-:W-:Y:S01]  /*8ec0*/  LOP3.LUT R18, R18, 0xf000f0, RZ, 0xc0, !PT ;  /* 0x00f000f012127812 */ /* 0x000fe200078ec0ff */
[----:B------:R-:W-:Y:S01]  /*8ed0*/  FFMA.FTZ R25, R31, R4, R29 ;  /* 0x000000041f197223 */ /* 0x000fe2000001001d */
[----:B------:R-:W-:Y:S01]  /*8ee0*/  HADD2.F32 R31, -RZ, R36.H1_H1 ;  /* 0x30000024ff1f7230 */ /* 0x000fe20000004100 */
[----:B------:R-:W-:-:S02]  /*8ef0*/  LOP3.LUT R17, R16, 0x64006400, RZ, 0xfc, !PT ;  /* 0x6400640010117812 */ /* 0x000fc400078efcff */
[----:B------:R-:W-:Y:S02]  /*8f00*/  LOP3.LUT R29, R28, 0x64006400, RZ, 0xfc, !PT ;  /* 0x640064001c1d7812 */ /* 0x000fe400078efcff */
[----:B------:R-:W-:Y:S01]  /*8f10*/  LOP3.LUT R16, R19, 0xf000f0, RZ, 0xc0, !PT ;  /* 0x00f000f013107812 */ /* 0x000fe200078ec0ff */
[----:B------:R-:W-:Y:S01]  /*8f20*/  HADD2.F32 R40, -RZ, R12.H0_H0 ;  /* 0x2000000cff287230 */ /* 0x000fe20000004100 */
[----:B------:R-:W-:Y:S01]  /*8f30*/  LOP3.LUT R19, R18, 0x64006400, RZ, 0xfc, !PT ;  /* 0x6400640012137812 */ /* 0x000fe200078efcff */
[----:B------:R-:W-:Y:S01]  /*8f40*/  FFMA.FTZ R37, R4, R31, R38 ;  /* 0x0000001f04257223 */ /* 0x000fe20000010026 */
[-C--:B------:R-:W-:Y:S01]  /*8f50*/  HFMA2 R17, R17, R20.reuse.H0_H0, -72, -72 ;  /* 0xd480d48011117431 */ /* 0x080fe20000040014 */
[----:B------:R-:W-:Y:S01]  /*8f60*/  LOP3.LUT R31, R16, 0x64006400, RZ, 0xfc, !PT ;  /* 0x64006400101f7812 */ /* 0x000fe200078efcff */
[----:B------:R-:W-:Y:S01]  /*8f70*/  HFMA2 R29, R29, R20.H0_H0, -72, -72 ;  /* 0xd480d4801d1d7431 */ /* 0x000fe20000040014 */
[----:B------:R-:W-:Y:S01]  /*8f80*/  FFMA.FTZ R33, R34, R40, R33 ;  /* 0x0000002822217223 */ /* 0x000fe20000010021 */
[----:B------:R-:W-:-:S02]  /*8f90*/  HADD2.F32 R35, -RZ, R35.H1_H1 ;  /* 0x30000023ff237230 */ /* 0x000fc40000004100 */
[----:B------:R-:W-:Y:S02]  /*8fa0*/  HADD2.F32 R18, -RZ, R12.H1_H1 ;  /* 0x3000000cff127230 */ /* 0x000fe40000004100 */
[-C--:B------:R-:W-:Y:S02]  /*8fb0*/  HFMA2 R19, R19, R20.reuse.H0_H0, -72, -72 ;  /* 0xd480d48013137431 */ /* 0x080fe40000040014 */
[----:B------:R-:W-:Y:S02]  /*8fc0*/  HADD2.F32 R10, -RZ, R5.H0_H0 ;  /* 0x20000005ff0a7230 */ /* 0x000fe40000004100 */
[----:B------:R-:W-:Y:S02]  /*8fd0*/  HADD2.F32 R12, -RZ, R17.H0_H0 ;  /* 0x20000011ff0c7230 */ /* 0x000fe40000004100 */
[----:B------:R-:W-:Y:S01]  /*8fe0*/  HFMA2 R20, R31, R20.H0_H0, -72, -72 ;  /* 0xd480d4801f147431 */ /* 0x000fe20000040014 */
        /* <DEDUP_REMOVED lines=8> */
[----:B------:R-:W-:Y:S01]  /*9070*/  FFMA.FTZ R37, R10, R18, R37 ;  /* 0x000000120a257223 */ /* 0x000fe20000010025 */
[----:B------:R-:W-:-:S02]  /*9080*/  HADD2.F32 R4, -RZ, R17.H1_H1 ;  /* 0x30000011ff047230 */ /* 0x000fc40000004100 */
[----:B------:R-:W-:Y:S01]  /*9090*/  HADD2.F32 R16, -RZ, R29.H1_H1 ;  /* 0x3000001dff107230 */ /* 0x000fe20000004100 */
[----:B------:R-:W-:Y:S01]  /*90a0*/  FFMA.FTZ R25, R10, R25, R33 ;  /* 0x000000190a197223 */ /* 0x000fe20000010021 */
[----:B------:R-:W-:Y:S01]  /*90b0*/  HADD2.F32 R18, -RZ, R19.H1_H1 ;  /* 0x30000013ff127230 */ /* 0x000fe20000004100 */
[----:B------:R-:W-:Y:S01]  /*90c0*/  FMUL.FTZ R8, R15, R8 ;  /* 0x000000080f087220 */ /* 0x000fe20000410000 */
[----:B------:R-:W-:Y:S01]  /*90d0*/  HADD2.F32 R20, -RZ, R20.H1_H1 ;  /* 0x30000014ff147230 */ /* 0x000fe20000004100 */
[----:B------:R-:W-:Y:S02]  /*90e0*/  FMUL.FTZ R9, R14, R9 ;  /* 0x000000090e097220 */ /* 0x000fe40000410000 */
[----:B------:R-:W-:Y:S02]  /*90f0*/  FFMA.FTZ R4, R4, R5, R12 ;  /* 0x0000000504047223 */ /* 0x000fe4000001000c */
[C---:B------:R-:W-:Y:S01]  /*9100*/  FFMA.FTZ R35, R5.reuse, R16, R35 ;  /* 0x0000001005237223 */ /* 0x040fe20000010023 */
[----:B------:R-:W-:Y:S01]  /*9110*/  F2FP.PACK_AB R8, RZ, R8 ;  /* 0x00000008ff08723e */ /* 0x000fe200000000ff */
[C---:B------:R-:W-:Y:S01]  /*9120*/  FFMA.FTZ R37, R5.reuse, R18, R37 ;  /* 0x0000001205257223 */ /* 0x040fe20000010025 */
[----:B------:R-:W-:Y:S01]  /*9130*/  F2FP.PACK_AB R9, RZ, R9 ;  /* 0x00000009ff09723e */ /* 0x000fe200000000ff */
[----:B------:R-:W-:-:S02]  /*9140*/  FFMA.FTZ R25, R5, R20, R25 ;  /* 0x0000001405197223 */ /* 0x000fc40000010019 */
[----:B------:R-:W-:Y:S02]  /*9150*/  FMUL.FTZ R11, R24, R11 ;  /* 0x0000000b180b7220 */ /* 0x000fe40000410000 */
[----:B------:R-:W-:Y:S02]  /*9160*/  FMUL.FTZ R13, R30, R13 ;  /* 0x0000000d1e0d7220 */ /* 0x000fe40000410000 */
[----:B------:R-:W-:Y:S02]  /*9170*/  FMUL.FTZ R4, R15, R4 ;  /* 0x000000040f047220 */ /* 0x000fe40000410000 */
[----:B------:R-:W-:Y:S01]  /*9180*/  FMUL.FTZ R35, R14, R35 ;  /* 0x000000230e237220 */ /* 0x000fe20000410000 */
[----:B------:R-:W-:Y:S01]  /*9190*/  PRMT R8, R8, 0x5410, R9 ;  /* 0x0000541008087816 */ /* 0x000fe20000000009 */
[----:B------:R-:W-:Y:S01]  /*91a0*/  FMUL.FTZ R37, R24, R37 ;  /* 0x0000002518257220 */ /* 0x000fe20000410000 */
[----:B------:R-:W-:Y:S01]  /*91b0*/  F2FP.PACK_AB R11, RZ, R11 ;  /* 0x0000000bff0b723e */ /* 0x000fe200000000ff */
[----:B------:R-:W-:Y:S01]  /*91c0*/  FMUL.FTZ R25, R30, R25 ;  /* 0x000000191e197220 */ /* 0x000fe20000410000 */
[----:B------:R-:W-:-:S02]  /*91d0*/  F2FP.PACK_AB R13, RZ, R13 ;  /* 0x0000000dff0d723e */ /* 0x000fc400000000ff */
[----:B------:R-:W-:Y:S02]  /*91e0*/  F2FP.PACK_AB R4, RZ, R4 ;  /* 0x00000004ff04723e */ /* 0x000fe400000000ff */
[----:B------:R-:W-:Y:S02]  /*91f0*/  F2FP.PACK_AB R35, RZ, R35 ;  /* 0x00000023ff23723e */ /* 0x000fe400000000ff */
[----:B------:R-:W-:Y:S02]  /*9200*/  F2FP.PACK_AB R37, RZ, R37 ;  /* 0x00000025ff25723e */ /* 0x000fe400000000ff */
[----:B------:R-:W-:Y:S02]  /*9210*/  F2FP.PACK_AB R25, RZ, R25 ;  /* 0x00000019ff19723e */ /* 0x000fe400000000ff */
[----:B------:R-:W-:Y:S01]  /*9220*/  PRMT R11, R11, 0x5410, R13 ;  /* 0x000054100b0b7816 */ /* 0x000fe2000000000d */
[----:B------:R-:W-:Y:S01]  /*9230*/  HFMA2.MMA R23, R8, 1, 1, R23 ;  /* 0x3c003c0008177835 */ /* 0x000fe20000000017 */
[----:B------:R-:W-:-:S02]  /*9240*/  PRMT R4, R4, 0x5410, R35 ;  /* 0x0000541004047816 */ /* 0x000fc40000000023 */
[----:B------:R-:W-:Y:S01]  /*9250*/  PRMT R37, R37, 0x5410, R25 ;  /* 0x0000541025257816 */ /* 0x000fe20000000019 */
[----:B------:R-:W-:-:S03]  /*9260*/  HADD2 R21, R11, R21 ;  /* 0x000000150b157230 */ /* 0x000fc60000000000 */
[----:B------:R-:W-:Y:S01]  /*9270*/  HFMA2.MMA R5, R4, 1, 1, R23 ;  /* 0x3c003c0004057835 */ /* 0x000fe20000000017 */
[----:B------:R-:W-:Y:S02]  /*9280*/  HADD2 R4, R37, R21 ;  /* 0x0000001525047230 */ /* 0x000fe40000000000 */
.L_x_4268:
[C---:B------:R-:W-:Y:S01]  /*9290*/  ISETP.GE.AND P0, PT, R32.reuse, c[0x0][0x1b4], PT ;  /* 0x00006d0020007a0c */ /* 0x040fe20003f06270 */
[----:B------:R-:W-:Y:S01]  /*92a0*/  IMAD.MOV.U32 R9, RZ, RZ, c[0x0][0x18c] ;  /* 0x00006300ff097624 */ /* 0x000fe200078e00ff */
[----:B------:R-:W-:Y:S01]  /*92b0*/  ISETP.LT.AND P3, PT, R32, R7, PT ;  /* 0x000000072000720c */ /* 0x000fe20003f61270 */
[----:B------:R-:W-:-:S03]  /*92c0*/  UIADD3 UR4, UR4, 0x40, URZ ;  /* 0x0000004004047890 */ /* 0x000fc6000fffe03f */
[----:B------:R-:W-:-:S04]  /*92d0*/  LEA R26, P2, R9, R26, 0x4 ;  /* 0x0000001a091a7211 */ /* 0x000fc800078420ff */
[----:B------:R-:W-:-:S05]  /*92e0*/  LEA.HI.X R27, R9, R27, R22, 0x4, P2 ;  /* 0x0000001b091b7211 */ /* 0x000fca00010f2416 */
[----:B------:R-:W-:Y:S05]  /*92f0*/  @!P0 BRA P3, `(.L_x_4269) ;  /* 0xffffdb3000008947 */ /* 0x000fea000183ffff */
.L_x_4267:
[----:B------:R-:W-:-:S04]  /*9300*/  ISETP.GE.AND P0, PT, R32, R7, PT ;  /* 0x000000072000720c */ /* 0x000fc80003f06270 */
[----:B------:R-:W-:-:S13]  /*9310*/  ISETP.GE.OR P0, PT, R32, c[0x0][0x1b8], P0 ;  /* 0x00006e0020007a0c */ /* 0x000fda0000706670 */
[----:B------:R-:W-:Y:S05]  /*9320*/  @P0 BRA `(.L_x_4270) ;  /* 0x000014b000000947 */ /* 0x000fea0003800000 */
.L_x_4272:
        /* <DEDUP_REMOVED lines=12> */
[----:B------:R-:W-:-:S06]  /*93f0*/  IMAD.WIDE R12, R25, 0x4, R10 ;  /* 0x00000004190c7825 */ /* 0x000fcc00078e020a */
[----:B------:R-:W-:Y:S01]  /*9400*/  IMAD.WIDE R24, R25, 0x4, R12 ;  /* 0x0000000419187825 */ /* 0x000fe200078e020c */
[----:B--2---:R-:W-:Y:S02]  /*9410*/  @!P0 PRMT R2, R14, 0x7610, R2 ;  /* 0x000076100e028816 */ /* 0x004fe40000000002 */
[----:B------:R-:W-:Y:S01]  /*9420*/  @!P0 PRMT R0, R15, 0x7610, R0 ;  /* 0x000076100f008816 */ /* 0x000fe20000000000 */
[----:B---3--:R-:W-:Y:S01]  /*9430*/  @!P0 IMAD.IADD R3, R9, 0x1, R32 ;  /* 0x0000000109038824 */ /* 0x008fe200078e0220 */
[----:B------:R-:W-:Y:S02]  /*9440*/  @!P0 PRMT R2, R2, 0x7610, R14 ;  /* 0x0000761002028816 */ /* 0x000fe4000000000e */
[----:B------:R-:W-:Y:S02]  /*9450*/  IADD3 R32, R32, 0x20, RZ ;  /* 0x0000002020207810 */ /* 0x000fe40007ffe0ff */
[----:B------:R-:W-:Y:S01]  /*9460*/  @!P0 PRMT R0, R0, 0x7610, R15 ;  /* 0x0000761000008816 */ /* 0x000fe2000000000f */
[----:B0-----:R-:W-:Y:S05]  /*9470*/  @P1 BRA `(.L_x_4271) ;  /* 0x0000130000001947 */ /* 0x001fea0003800000 */
[----:B-1----:R-:W2:Y:S01]  /*9480*/  LDG.E.128.CONSTANT R12, [R12.64] ;  /* 0x000000060c0c7981 */ /* 0x002ea2000c1e9d00 */
[----:B------:R-:W-:Y:S01]  /*9490*/  IMAD.MOV.U32 R26, RZ, RZ, 0x3000 ;  /* 0x00003000ff1a7424 */ /* 0x000fe200078e00ff */
[----:B-----5:R-:W-:Y:S01]  /*94a0*/  SHF.R.U32.HI R44, RZ, 0xf, R23 ;  /* 0x0000000fff2c7819 */ /* 0x020fe20000011617 */
[----:B------:R-:W-:Y:S01]  /*94b0*/  IMAD.MOV.U32 R27, RZ, RZ, 0x2400 ;  /* 0x00002400ff1b7424 */ /* 0x000fe200078e00ff */
[----:B------:R-:W1:Y:S01]  /*94c0*/  LDS.128 R8, [UR4] ;  /* 0x00000004ff087984 */ /* 0x000e620008000c00 */
[----:B------:R-:W-:-:S02]  /*94d0*/  SHF.R.U32.HI R30, RZ, 0xf, R21 ;  /* 0x0000000fff1e7819 */ /* 0x000fc40000011615 */
[----:B------:R-:W-:Y:S02]  /*94e0*/  SHF.R.U32.HI R38, RZ, 0xf, R22 ;  /* 0x0000000fff267819 */ /* 0x000fe40000011616 */
[----:B------:R-:W-:Y:S02]  /*94f0*/  PRMT R26, R27, 0x5410, R26 ;  /* 0x000054101b1a7816 */ /* 0x000fe4000000001a */
[----:B------:R-:W-:Y:S02]  /*9500*/  SHF.R.U32.HI R27, RZ, 0xe, R19 ;  /* 0x0000000eff1b7819 */ /* 0x000fe40000011613 */
[----:B------:R-:W-:Y:S02]  /*9510*/  LOP3.LUT R44, R44, 0x10001, RZ, 0xc0, !PT ;  /* 0x000100012c2c7812 */ /* 0x000fe400078ec0ff */
[----:B------:R-:W-:Y:S02]  /*9520*/  LOP3.LUT R33, R21, 0x380038, RZ, 0xc0, !PT ;  /* 0x0038003815217812 */ /* 0x000fe400078ec0ff */
[----:B------:R-:W-:-:S02]  /*9530*/  SHF.R.U32.HI R41, RZ, 0xe, R17 ;  /* 0x0000000eff297819 */ /* 0x000fc40000011611 */
[----:B------:R-:W-:Y:S02]  /*9540*/  LOP3.LUT R30, R30, 0x10001, RZ, 0xc0, !PT ;  /* 0x000100011e1e7812 */ /* 0x000fe400078ec0ff */
[----:B------:R-:W-:Y:S02]  /*9550*/  LOP3.LUT R31, R21, 0x70007, RZ, 0xc0, !PT ;  /* 0x00070007151f7812 */ /* 0x000fe400078ec0ff */
[----:B------:R-:W-:Y:S02]  /*9560*/  SHF.R.U32.HI R28, RZ, 0xf, R20 ;  /* 0x0000000fff1c7819 */ /* 0x000fe40000011614 */
[----:B0-----:R-:W-:Y:S02]  /*9570*/  SHF.R.U32.HI R34, RZ, 0x6, R21 ;  /* 0x00000006ff227819 */ /* 0x001fe40000011615 */
[----:B------:R-:W-:Y:S02]  /*9580*/  LOP3.LUT R37, R22, 0x70007, RZ, 0xc0, !PT ;  /* 0x0007000716257812 */ /* 0x000fe400078ec0ff */
[----:B------:R-:W-:-:S02]  /*9590*/  LOP3.LUT R21, R20, 0x380038, RZ, 0xc0, !PT ;  /* 0x0038003814157812 */ /* 0x000fc400078ec0ff */
[----:B------:R-:W-:Y:S02]  /*95a0*/  SHF.R.U32.HI R35, RZ, 0x6, R20 ;  /* 0x00000006ff237819 */ /* 0x000fe40000011614 */
[----:B------:R-:W-:Y:S02]  /*95b0*/  LOP3.LUT R36, R20, 0x70007, RZ, 0xc0, !PT ;  /* 0x0007000714247812 */ /* 0x000fe400078ec0ff */
[----:B------:R-:W-:Y:S02]  /*95c0*/  LOP3.LUT R42, R38, 0x10001, RZ, 0xc0, !PT ;  /* 0x00010001262a7812 */ /* 0x000fe400078ec0ff */
[----:B------:R-:W-:Y:S02]  /*95d0*/  LOP3.LUT R44, R44, 0x20002, R27, 0xf8, !PT ;  /* 0x000200022c2c7812 */ /* 0x000fe400078ef81b */
[----:B------:R-:W-:Y:S02]  /*95e0*/  LOP3.LUT R20, R22, 0x380038, RZ, 0xc0, !PT ;  /* 0x0038003816147812 */ /* 0x000fe400078ec0ff */
[----:B------:R-:W-:-:S02]  /*95f0*/  SHF.R.U32.HI R39, RZ, 0x6, R22 ;  /* 0x00000006ff277819 */ /* 0x000fc40000011616 */
[----:B------:R-:W-:Y:S02]  /*9600*/  LOP3.LUT R38, R30, 0x20002, R41, 0xf8, !PT ;  /* 0x000200021e267812 */ /* 0x000fe400078ef829 */
        /* <DEDUP_REMOVED lines=9> */
[----:B------:R-:W-:Y:S01]  /*96a0*/  LOP3.LUT R41, R28, 0x20002, R29, 0xf8, !PT ;  /* 0x000200021c297812 */ /* 0x000fe200078ef81d */
[----:B------:R-:W-:Y:S01]  /*96b0*/  HADD2 R37, R37, -1028, -1028 ;  /* 0xe404e40425257430 */ /* 0x000fe20000000000 */
[----:B------:R-:W-:-:S02]  /*96c0*/  LOP3.LUT R36, R36, 0x64006400, RZ, 0xfc, !PT ;  /* 0x6400640024247812 */ /* 0x000fc400078efcff */
[----:B------:R-:W-:Y:S02]  /*96d0*/  LOP3.LUT R23, R23, 0x64006400, RZ, 0xfc, !PT ;  /* 0x6400640017177812 */ /* 0x000fe400078efcff */
[----:B------:R-:W-:Y:S02]  /*96e0*/  LOP3.LUT R43, R42, 0x20002, R43, 0xf8, !PT ;  /* 0x000200022a2b7812 */ /* 0x000fe400078ef82b */
[----:B------:R-:W-:Y:S02]  /*96f0*/  LOP3.LUT R21, R21, 0x64006400, RZ, 0xfc, !PT ;  /* 0x6400640015157812 */ /* 0x000fe400078efcff */
[----:B------:R-:W-:-:S04]  /*9700*/  LOP3.LUT R45, R40, 0x380038, RZ, 0xc0, !PT ;  /* 0x00380038282d7812 */ /* 0x000fc800078ec0ff */
[----:B------:R-:W-:-:S05]  /*9710*/  LOP3.LUT R47, R45, 0x64006400, RZ, 0xfc, !PT ;  /* 0x640064002d2f7812 */ /* 0x000fca00078efcff */
[-C--:B------:R-:W-:Y:S01]  /*9720*/  HFMA2 R49, R47, R26.reuse.H1_H1, -132, -132 ;  /* 0xd820d8202f317431 */ /* 0x080fe2000006001a */
[----:B--2---:R-:W-:Y:S02]  /*9730*/  SHF.R.U32.HI R27, RZ, 0xd, R13 ;  /* 0x0000000dff1b7819 */ /* 0x004fe4000001160d */
[----:B------:R-:W-:Y:S02]  /*9740*/  SHF.R.U32.HI R28, RZ, 0xd, R12 ;  /* 0x0000000dff1c7819 */ /* 0x000fe4000001160c */
[----:B------:R-:W-:Y:S01]  /*9750*/  LOP3.LUT R27, R38, 0x40004, R27, 0xf8, !PT ;  /* 0x00040004261b7812 */ /* 0x000fe200078ef81b */
[----:B------:R-:W-:Y:S01]  /*9760*/  HFMA2 R38, R33, R26.H1_H1, -132, -132 ;  /* 0xd820d82021267431 */ /* 0x000fe2000006001a */
[----:B------:R-:W-:Y:S01]  /*9770*/  SHF.R.U32.HI R30, RZ, 0xd, R14 ;  /* 0x0000000dff1e7819 */ /* 0x000fe2000001160e */
[----:B------:R-:W-:Y:S01]  /*9780*/  HADD2 R33, R31, -1028, -1028 ;  /* 0xe404e4041f217430 */ /* 0x000fe20000000000 */
[----:B------:R-:W-:Y:S01]  /*9790*/  LOP3.LUT R28, R41, 0x40004, R28, 0xf8, !PT ;  /* 0x00040004291c7812 */ /* 0x000fe200078ef81c */
[----:B------:R-:W-:Y:S01]  /*97a0*/  HADD2 R31, R36, -1028, -1028 ;  /* 0xe404e404241f7430 */ /* 0x000fe20000000000 */
[----:B------:R-:W-:Y:S01]  /*97b0*/  LOP3.LUT R30, R43, 0x40004, R30, 0xf8, !PT ;  /* 0x000400042b1e7812 */ /* 0x000fe200078ef81e */
[----:B------:R-:W-:Y:S01]  /*97c0*/  HADD2 R41, R23, -1028, -1028 ;  /* 0xe404e40417297430 */ /* 0x000fe20000000000 */
[----:B------:R-:W-:Y:S01]  /*97d0*/  SHF.R.U32.HI R29, RZ, 0xd, R15 ;  /* 0x0000000dff1d7819 */ /* 0x000fe2000001160f */
[-C--:B-1----:R-:W-:Y:S01]  /*97e0*/  HFMA2.MMA R23, R33, R8.reuse, RZ ;  /* 0x0000000821177235 */ /* 0x082fe200000000ff */
[----:B------:R-:W-:Y:S01]  /*97f0*/  HFMA2 R36, R31, R8, RZ.H0_H0 ;  /* 0x000000081f247231 */ /* 0x000fe200000400ff */
[----:B------:R-:W-:Y:S01]  /*9800*/  HFMA2.MMA R33, R37, R8, RZ ;  /* 0x0000000825217235 */ /* 0x000fe200000000ff */
[----:B------:R-:W-:Y:S01]  /*9810*/  LOP3.LUT R37, R20, 0x64006400, RZ, 0xfc, !PT ;  /* 0x6400640014257812 */ /* 0x000fe200078efcff */
[----:B------:R-:W-:Y:S01]  /*9820*/  HFMA2 R43, R21, R26.H1_H1, -132, -132 ;  /* 0xd820d820152b7431 */ /* 0x000fe2000006001a */
[----:B------:R-:W-:Y:S01]  /*9830*/  LOP3.LUT R20, R34, 0x70007, RZ, 0xc0, !PT ;  /* 0x0007000722147812 */ /* 0x000fe200078ec0ff */
[----:B------:R-:W-:Y:S01]  /*9840*/  HFMA2 R31, R41, R8, RZ.H0_H0 ;  /* 0x00000008291f7231 */ /* 0x000fe200000400ff */
[----:B------:R-:W-:Y:S01]  /*9850*/  LOP3.LUT R8, R35, 0x70007, RZ, 0xc0, !PT ;  /* 0x0007000723087812 */ /* 0x000fe200078ec0ff */
[-C--:B------:R-:W-:Y:S01]  /*9860*/  HFMA2.MMA R23, R38, R9.reuse, R23 ;  /* 0x0000000926177235 */ /* 0x080fe20000000017 */
[----:B------:R-:W-:Y:S01]  /*9870*/  LOP3.LUT R21, R20, 0x64006400, RZ, 0xfc, !PT ;  /* 0x6400640014157812 */ /* 0x000fe200078efcff */
[----:B------:R-:W-:Y:S01]  /*9880*/  HFMA2.MMA R36, R43, R9, R36 ;  /* 0x000000092b247235 */ /* 0x000fe20000000024 */
[----:B------:R-:W-:-:S02]  /*9890*/  LOP3.LUT R41, R22, 0x64006400, RZ, 0xfc, !PT ;  /* 0x6400640016297812 */ /* 0x000fc400078efcff */
[----:B------:R-:W-:Y:S01]  /*98a0*/  LOP3.LUT R20, R8, 0x64006400, RZ, 0xfc, !PT ;  /* 0x6400640008147812 */ /* 0x000fe200078efcff */
[-C--:B------:R-:W-:Y:S01]  /*98b0*/  HFMA2 R8, R37, R26.reuse.H1_H1, -132, -132 ;  /* 0xd820d82025087431 */ /* 0x080fe2000006001a */
[----:B------:R-:W-:Y:S01]  /*98c0*/  LOP3.LUT R29, R44, 0x40004, R29, 0xf8, !PT ;  /* 0x000400042c1d7812 */ /* 0x000fe200078ef81d */
[----:B------:R-:W-:Y:S01]  /*98d0*/  HADD2 R22, R21, -1028, -1028 ;  /* 0xe404e40415167430 */ /* 0x000fe20000000000 */
[----:B------:R-:W-:Y:S01]  /*98e0*/  LOP3.LUT R28, R28, 0x64006400, RZ, 0xfc, !PT ;  /* 0x640064001c1c7812 */ /* 0x000fe200078efcff */
[----:B------:R-:W-:Y:S01]  /*98f0*/  HFMA2 R38, R41, R26.H1_H1, -132, -132 ;  /* 0xd820d82029267431 */ /* 0x000fe2000006001a */
[----:B------:R-:W-:Y:S01]  /*9900*/  LOP3.LUT R41, R40, 0x70007, RZ, 0xc0, !PT ;  /* 0x0007000728297812 */ /* 0x000fe200078ec0ff */
[----:B------:R-:W-:Y:S01]  /*9910*/  HADD2 R21, R20, -1028, -1028 ;  /* 0xe404e40414157430 */ /* 0x000fe20000000000 */
[----:B------:R-:W-:Y:S01]  /*9920*/  HFMA2.MMA R8, R8, R9, R33 ;  /* 0x0000000908087235 */ /* 0x000fe20000000021 */
[----:B------:R-:W-:Y:S01]  /*9930*/  HFMA2 R31, R38, R9, R31 ;  /* 0x00000009261f7231 */ /* 0x000fe2000000001f */
[----:B------:R-:W-:Y:S01]  /*9940*/  HFMA2.MMA R9, R22, R10, R23 ;  /* 0x0000000a16097235 */ /* 0x000fe20000000017 */
[----:B------:R-:W-:Y:S01]  /*9950*/  HFMA2 R44, R21, R10, R36 ;  /* 0x0000000a152c7231 */ /* 0x000fe20000000024 */
[----:B------:R-:W-:Y:S01]  /*9960*/  LOP3.LUT R33, R39, 0x70007, RZ, 0xc0, !PT ;  /* 0x0007000727217812 */ /* 0x000fe200078ec0ff */
[----:B------:R-:W0:Y:S01]  /*9970*/  LDS.128 R20, [UR4+0x10] ;  /* 0x00001004ff147984 */ /* 0x000e220008000c00 */
        /* <DEDUP_REMOVED lines=8> */
[-C--:B------:R-:W-:Y:S01]  /*9a00*/  HFMA2.MMA R36, R43, R10.reuse, R8 ;  /* 0x0000000a2b247235 */ /* 0x080fe20000000008 */
        /* <DEDUP_REMOVED lines=9> */
[----:B------:R-:W-:Y:S01]  /*9aa0*/  HFMA2.MMA R8, R8, R10, R31 ;  /* 0x0000000a08087235 */ /* 0x000fe2000000001f */
[-C--:B------:R-:W-:Y:S01]  /*9ab0*/  HFMA2 R47, R45, R26.reuse.H0_H0, -20, -20 ;  /* 0xcd00cd002d2f7431 */ /* 0x080fe2000004001a */
[----:B------:R-:W-:Y:S01]  /*9ac0*/  LOP3.LUT R35, R34, 0x64006400, RZ, 0xfc, !PT ;  /* 0x6400640022237812 */ /* 0x000fe200078efcff */
[-C--:B------:R-:W-:Y:S01]  /*9ad0*/  HFMA2 R10, R38, R11.reuse, R9 ;  /* 0x0000000b260a7231 */ /* 0x080fe20000000009 */
[----:B------:R-:W-:Y:S01]  /*9ae0*/  LOP3.LUT R45, R40, 0x64006400, RZ, 0xfc, !PT ;  /* 0x64006400282d7812 */ /* 0x000fe200078efcff */
[-C--:B------:R-:W-:Y:S01]  /*9af0*/  HFMA2.MMA R44, R33, R11.reuse, R44 ;  /* 0x0000000b212c7235 */ /* 0x080fe2000000002c */
[----:B------:R-:W-:Y:S01]  /*9b00*/  HFMA2 R9, R41, R11, R36 ;  /* 0x0000000b29097231 */ /* 0x000fe20000000024 */
[----:B------:R-:W-:Y:S01]  /*9b10*/  LOP3.LUT R39, R39, 0x1c001c0, RZ, 0xc0, !PT ;  /* 0x01c001c027277812 */ /* 0x000fe200078ec0ff */
[----:B------:R-:W-:Y:S01]  /*9b20*/  HFMA2.MMA R8, R49, R11, R8 ;  /* 0x0000000b31087235 */ /* 0x000fe20000000008 */
[C---:B------:R-:W-:Y:S01]  /*9b30*/  LOP3.LUT R41, R16.reuse, 0x380038, RZ, 0xc0, !PT ;  /* 0x0038003810297812 */ /* 0x040fe200078ec0ff */
[-C--:B------:R-:W-:Y:S01]  /*9b40*/  HFMA2 R35, R35, R26.reuse.H0_H0, -20, -20 ;  /* 0xcd00cd0023237431 */ /* 0x080fe2000004001a */
[----:B------:R-:W-:Y:S01]  /*9b50*/  SHF.R.U32.HI R31, RZ, 0x6, R16 ;  /* 0x00000006ff1f7819 */ /* 0x000fe20000011610 */
[----:B------:R-:W-:Y:S01]  /*9b60*/  HFMA2 R45, R45, R26.H0_H0, -20, -20 ;  /* 0xcd00cd002d2d7431 */ /* 0x000fe2000004001a */
[----:B------:R-:W-:-:S02]  /*9b70*/  LOP3.LUT R43, R16, 0x70007, RZ, 0xc0, !PT ;  /* 0x00070007102b7812 */ /* 0x000fc400078ec0ff */
[----:B------:R-:W-:Y:S01]  /*9b80*/  LOP3.LUT R38, R19, 0x380038, RZ, 0xc0, !PT ;  /* 0x0038003813267812 */ /* 0x000fe200078ec0ff */
[----:B0-----:R-:W-:Y:S01]  /*9b90*/  HFMA2 R44, R47, R20, R44 ;  /* 0x000000142f2c7231 */ /* 0x001fe2000000002c */
[----:B------:R-:W-:Y:S01]  /*9ba0*/  SHF.R.U32.HI R33, RZ, 0x6, R19 ;  /* 0x00000006ff217819 */ /* 0x000fe20000011613 */
[-C--:B------:R-:W-:Y:S01]  /*9bb0*/  HFMA2.MMA R10, R35, R20.reuse, R10 ;  /* 0x00000014230a7235 */ /* 0x080fe2000000000a */
[C---:B------:R-:W-:Y:S01]  /*9bc0*/  LOP3.LUT R36, R17.reuse, 0x380038, RZ, 0xc0, !PT ;  /* 0x0038003811247812 */ /* 0x040fe200078ec0ff */
[----:B------:R-:W-:Y:S01]  /*9bd0*/  HFMA2.MMA R8, R45, R20, R8 ;  /* 0x000000142d087235 */ /* 0x000fe20000000008 */
[----:B------:R-:W-:Y:S02]  /*9be0*/  SHF.R.U32.HI R16, RZ, 0x6, R17 ;  /* 0x00000006ff107819 */ /* 0x000fe40000011611 */
[----:B------:R-:W-:Y:S02]  /*9bf0*/  LOP3.LUT R42, R17, 0x70007, RZ, 0xc0, !PT ;  /* 0x00070007112a7812 */ /* 0x000fe400078ec0ff */
[----:B------:R-:W-:-:S02]  /*9c00*/  LOP3.LUT R19, R19, 0x70007, RZ, 0xc0, !PT ;  /* 0x0007000713137812 */ /* 0x000fc400078ec0ff */
[C---:B------:R-:W-:Y:S02]  /*9c10*/  LOP3.LUT R37, R18.reuse, 0x380038, RZ, 0xc0, !PT ;  /* 0x0038003812257812 */ /* 0x040fe400078ec0ff */
[----:B------:R-:W-:Y:S02]  /*9c20*/  SHF.R.U32.HI R17, RZ, 0x6, R18 ;  /* 0x00000006ff117819 */ /* 0x000fe40000011612 */
        /* <DEDUP_REMOVED lines=10> */
[----:B------:R-:W-:Y:S01]  /*9cd0*/  HFMA2 R9, R34, R20, R9 ;  /* 0x0000001422097231 */ /* 0x000fe20000000009 */
[C---:B------:R-:W-:Y:S01]  /*9ce0*/  LOP3.LUT R40, R13.reuse, 0x380038, RZ, 0xc0, !PT ;  /* 0x003800380d287812 */ /* 0x040fe200078ec0ff */
[----:B------:R-:W-:Y:S01]  /*9cf0*/  HADD2 R45, R42, -1028, -1028 ;  /* 0xe404e4042a2d7430 */ /* 0x000fe20000000000 */
[----:B------:R-:W-:Y:S01]  /*9d00*/  SHF.R.U32.HI R20, RZ, 0x6, R13 ;  /* 0x00000006ff147819 */ /* 0x000fe2000001160d */
[----:B------:R-:W-:Y:S01]  /*9d10*/  HADD2 R18, R18, -1028, -1028 ;  /* 0xe404e40412127430 */ /* 0x000fe20000000000 */
[-C--:B------:R-:W-:Y:S01]  /*9d20*/  HFMA2.MMA R43, R19, R21.reuse, R8 ;  /* 0x00000015132b7235 */ /* 0x080fe20000000008 */
[-C--:B------:R-:W-:Y:S01]  /*9d30*/  HFMA2 R11, R11, R21.reuse, R44 ;  /* 0x000000150b0b7231 */ /* 0x080fe2000000002c */
[----:B------:R-:W-:Y:S01]  /*9d40*/  LOP3.LUT R34, R13, 0x70007, RZ, 0xc0, !PT ;  /* 0x000700070d227812 */ /* 0x000fe200078ec0ff */
[----:B------:R-:W-:Y:S01]  /*9d50*/  HFMA2 R42, R41, R26.H1_H1, -132, -132 ;  /* 0xd820d820292a7431 */ /* 0x000fe2000006001a */
[C---:B------:R-:W-:Y:S01]  /*9d60*/  LOP3.LUT R39, R12.reuse, 0x380038, RZ, 0xc0, !PT ;  /* 0x003800380c277812 */ /* 0x040fe200078ec0ff */
[----:B------:R-:W-:Y:S01]  /*9d70*/  HFMA2 R44, R18, R21, R9 ;  /* 0x00000015122c7231 */ /* 0x000fe20000000009 */
[----:B------:R-:W-:Y:S01]  /*9d80*/  SHF.R.U32.HI R18, RZ, 0x6, R12 ;  /* 0x00000006ff127819 */ /* 0x000fe2000001160c */
[----:B------:R-:W-:Y:S01]  /*9d90*/  HFMA2.MMA R45, R45, R21, R10 ;  /* 0x000000152d2d7235 */ /* 0x000fe2000000000a */
[----:B------:R-:W-:Y:S01]  /*9da0*/  LOP3.LUT R19, R12, 0x70007, RZ, 0xc0, !PT ;  /* 0x000700070c137812 */ /* 0x000fe200078ec0ff */
[----:B------:R-:W-:Y:S01]  /*9db0*/  HFMA2 R42, R42, R22, R11 ;  /* 0x000000162a2a7231 */ /* 0x000fe2000000000b */
[----:B------:R-:W-:Y:S01]  /*9dc0*/  LOP3.LUT R13, R36, 0x64006400, RZ, 0xfc, !PT ;  /* 0x64006400240d7812 */ /* 0x000fe200078efcff */
[----:B------:R-:W0:Y:S01]  /*9dd0*/  LDS.128 R8, [UR4+0x20] ;  /* 0x00002004ff087984 */ /* 0x000e220008000c00 */
[----:B------:R-:W-:-:S02]  /*9de0*/  LOP3.LUT R49, R38, 0x64006400, RZ, 0xfc, !PT ;  /* 0x6400640026317812 */ /* 0x000fc400078efcff */
[----:B------:R-:W-:Y:S02]  /*9df0*/  LOP3.LUT R12, R31, 0x70007, RZ, 0xc0, !PT ;  /* 0x000700071f0c7812 */ /* 0x000fe400078ec0ff */
[----:B------:R-:W-:Y:S01]  /*9e00*/  LOP3.LUT R47, R37, 0x64006400, RZ, 0xfc, !PT ;  /* 0x64006400252f7812 */ /* 0x000fe200078efcff */
[-C--:B------:R-:W-:Y:S01]  /*9e10*/  HFMA2 R46, R49, R26.reuse.H1_H1, -132, -132 ;  /* 0xd820d820312e7431 */ /* 0x080fe2000006001a */
[C---:B------:R-:W-:Y:S02]  /*9e20*/  LOP3.LUT R41, R14.reuse, 0x380038, RZ, 0xc0, !PT ;  /* 0x003800380e297812 */ /* 0x040fe400078ec0ff */
[----:B------:R-:W-:Y:S01]  /*9e30*/  SHF.R.U32.HI R21, RZ, 0x6, R14 ;  /* 0x00000006ff157819 */ /* 0x000fe2000001160e */
[-C--:B------:R-:W-:Y:S01]  /*9e40*/  HFMA2 R47, R47, R26.reuse.H1_H1, -132, -132 ;  /* 0xd820d8202f2f7431 */ /* 0x080fe2000006001a */
[----:B------:R-:W-:Y:S01]  /*9e50*/  LOP3.LUT R35, R14, 0x70007, RZ, 0xc0, !PT ;  /* 0x000700070e237812 */ /* 0x000fe200078ec0ff */
[----:B------:R-:W-:Y:S01]  /*9e60*/  HFMA2 R14, R13, R26.H1_H1, -132, -132 ;  /* 0xd820d8200d0e7431 */ /* 0x000fe2000006001a */
[----:B------:R-:W-:Y:S01]  /*9e70*/  LOP3.LUT R12, R12, 0x64006400, RZ, 0xfc, !PT ;  /* 0x640064000c0c7812 */ /* 0x000fe200078efcff */
[----:B------:R-:W-:Y:S01]  /*9e80*/  HFMA2.MMA R43, R46, R22, R43 ;  /* 0x000000162e2b7235 */ /* 0x000fe2000000002b */
[----:B------:R-:W-:-:S02]  /*9e90*/  LOP3.LUT R38, R15, 0x380038, RZ, 0xc0, !PT ;  /* 0x003800380f267812 */ /* 0x000fc400078ec0ff */
[----:B------:R-:W-:Y:S01]  /*9ea0*/  SHF.R.U32.HI R36, RZ, 0x6, R15 ;  /* 0x00000006ff247819 */ /* 0x000fe2000001160f */
[----:B------:R-:W-:Y:S01]  /*9eb0*/  HADD2 R13, R12, -1028, -1028 ;  /* 0xe404e4040c0d7430 */ /* 0x000fe20000000000 */
[----:B------:R-:W-:Y:S01]  /*9ec0*/  LOP3.LUT R37, R15, 0x70007, RZ, 0xc0, !PT ;  /* 0x000700070f257812 */ /* 0x000fe200078ec0ff */
[----:B------:R-:W-:Y:S01]  /*9ed0*/  HFMA2.MMA R45, R14, R22, R45 ;  /* 0x000000160e2d7235 */ /* 0x000fe2000000002d */
[----:B------:R-:W-:Y:S01]  /*9ee0*/  HFMA2 R12, R47, R22, R44 ;  /* 0x000000162f0c7231 */ /* 0x000fe2000000002c */
[----:B------:R-:W-:Y:S01]  /*9ef0*/  LOP3.LUT R15, R16, 0x70007, RZ, 0xc0, !PT ;  /* 0x00070007100f7812 */ /* 0x000fe200078ec0ff */
[----:B------:R-:W-:Y:S01]  /*9f00*/  HFMA2 R14, R13, R23, R42 ;  /* 0x000000170d0e7231 */ /* 0x000fe2000000002a */
        /* <DEDUP_REMOVED lines=9> */
[----:B------:R-:W-:Y:S01]  /*9fa0*/  HFMA2 R12, R47, R23, R12 ;  /* 0x000000172f0c7231 */ /* 0x000fe2000000000c */
[----:B------:R-:W-:Y:S01]  /*9fb0*/  LOP3.LUT R44, R44, 0x64006400, RZ, 0xfc, !PT ;  /* 0x640064002c2c7812 */ /* 0x000fe200078efcff */
[----:B------:R-:W-:Y:S01]  /*9fc0*/  HFMA2 R22, R15, R26.H1_H1, -132, -132 ;  /* 0xd820d8200f167431 */ /* 0x000fe2000006001a */
[----:B------:R-:W-:Y:S01]  /*9fd0*/  LOP3.LUT R15, R17, 0x380038, RZ, 0xc0, !PT ;  /* 0x00380038110f7812 */ /* 0x000fe200078ec0ff */
[----:B------:R-:W-:Y:S01]  /*9fe0*/  HFMA2.MMA R45, R46, R23, R45 ;  /* 0x000000172e2d7235 */ /* 0x000fe2000000002d */
[----:B------:R-:W-:Y:S01]  /*9ff0*/  LOP3.LUT R13, R13, 0x64006400, RZ, 0xfc, !PT ;  /* 0x640064000d0d7812 */ /* 0x000fe200078efcff */
[----:B------:R-:W-:Y:S01]  /*a000*/  HADD2 R44, R44, -1028, -1028 ;  /* 0xe404e4042c2c7430 */ /* 0x000fe20000000000 */
[----:B------:R-:W-:-:S02]  /*a010*/  LOP3.LUT R15, R15, 0x64006400, RZ, 0xfc, !PT ;  /* 0x640064000f0f7812 */ /* 0x000fc400078efcff */
[----:B------:R-:W-:Y:S01]  /*a020*/  LOP3.LUT R31, R31, 0x1c001c0, RZ, 0xc0, !PT ;  /* 0x01c001c01f1f7812 */ /* 0x000fe200078ec0ff */
[-C--:B------:R-:W-:Y:S01]  /*a030*/  HFMA2 R13, R13, R26.reuse.H1_H1, -132, -132 ;  /* 0xd820d8200d0d7431 */ /* 0x080fe2000006001a */
[----:B------:R-:W-:Y:S01]  /*a040*/  LOP3.LUT R17, R17, 0x1c001c0, RZ, 0xc0, !PT ;  /* 0x01c001c011117812 */ /* 0x000fe200078ec0ff */
[----:B------:R-:W-:Y:S01]  /*a050*/  HFMA2 R15, R15, R26.H1_H1, -132, -132 ;  /* 0xd820d8200f0f7431 */ /* 0x000fe2000006001a */
[----:B------:R-:W-:Y:S01]  /*a060*/  LOP3.LUT R49, R33, 0x380038, RZ, 0xc0, !PT ;  /* 0x0038003821317812 */ /* 0x000fe200078ec0ff */
[----:B------:R-:W-:Y:S01]  /*a070*/  HFMA2.MMA R23, R44, R23, R43 ;  /* 0x000000172c177235 */ /* 0x000fe2000000002b */
[----:B------:R-:W-:Y:S01]  /*a080*/  LOP3.LUT R16, R16, 0x1c001c0, RZ, 0xc0, !PT ;  /* 0x01c001c010107812 */ /* 0x000fe200078ec0ff */
[-C--:B0-----:R-:W-:Y:S01]  /*a090*/  HFMA2.MMA R14, R13, R8.reuse, R14 ;  /* 0x000000080d0e7235 */ /* 0x081fe2000000000e */
[----:B------:R-:W-:Y:S01]  /*a0a0*/  LOP3.LUT R31, R31, 0x64006400, RZ, 0xfc, !PT ;  /* 0x640064001f1f7812 */ /* 0x000fe200078efcff */
[----:B------:R-:W-:Y:S01]  /*a0b0*/  HFMA2.MMA R12, R15, R8, R12 ;  /* 0x000000080f0c7235 */ /* 0x000fe2000000000c */
[----:B------:R-:W-:Y:S01]  /*a0c0*/  LOP3.LUT R17, R17, 0x64006400, RZ, 0xfc, !PT ;  /* 0x6400640011117812 */ /* 0x000fe200078efcff */
[----:B------:R-:W-:Y:S01]  /*a0d0*/  HFMA2 R13, R22, R8, R45 ;  /* 0x00000008160d7231 */ /* 0x000fe2000000002d */
        /* <DEDUP_REMOVED lines=9> */
[----:B------:R-:W-:Y:S01]  /*a170*/  HFMA2 R23, R52, R8, R23 ;  /* 0x0000000834177231 */ /* 0x000fe20000000017 */
[-C--:B------:R-:W-:Y:S01]  /*a180*/  HFMA2.MMA R8, R31, R9.reuse, R14 ;  /* 0x000000091f087235 */ /* 0x080fe2000000000e */
[----:B------:R-:W-:Y:S01]  /*a190*/  HFMA2 R16, R16, R9, R13 ;  /* 0x0000000910107231 */ /* 0x000fe2000000000d */
[----:B------:R-:W-:Y:S01]  /*a1a0*/  HFMA2.MMA R17, R17, R9, R12 ;  /* 0x0000000911117235 */ /* 0x000fe2000000000c */
[----:B------:R-:W-:Y:S01]  /*a1b0*/  LOP3.LUT R33, R33, 0x64006400, RZ, 0xfc, !PT ;  /* 0x6400640021217812 */ /* 0x000fe200078efcff */
[----:B------:R-:W0:Y:S01]  /*a1c0*/  LDS.128 R12, [UR4+0x30] ;  /* 0x00003004ff0c7984 */ /* 0x000e220008000c00 */
[----:B------:R-:W-:-:S02]  /*a1d0*/  LOP3.LUT R43, R41, 0x64006400, RZ, 0xfc, !PT ;  /* 0x64006400292b7812 */ /* 0x000fc400078efcff */
[----:B------:R-:W-:Y:S01]  /*a1e0*/  LOP3.LUT R39, R39, 0x64006400, RZ, 0xfc, !PT ;  /* 0x6400640027277812 */ /* 0x000fe200078efcff */
[-C--:B------:R-:W-:Y:S01]  /*a1f0*/  HFMA2 R52, R33, R26.reuse.H0_H0, -20, -20 ;  /* 0xcd00cd0021347431 */ /* 0x080fe2000004001a */
[----:B------:R-:W-:Y:S01]  /*a200*/  LOP3.LUT R45, R40, 0x64006400, RZ, 0xfc, !PT ;  /* 0x64006400282d7812 */ /* 0x000fe200078efcff */
[-C--:B------:R-:W-:Y:S01]  /*a210*/  HFMA2 R48, R43, R26.reuse.H1_H1, -132, -132 ;  /* 0xd820d8202b307431 */ /* 0x080fe2000006001a */
[----:B------:R-:W-:Y:S01]  /*a220*/  LOP3.LUT R40, R21, 0x380038, RZ, 0xc0, !PT ;  /* 0x0038003815287812 */ /* 0x000fe200078ec0ff */
[-C--:B------:R-:W-:Y:S01]  /*a230*/  HFMA2 R50, R39, R26.reuse.H1_H1, -132, -132 ;  /* 0xd820d82027327431 */ /* 0x080fe2000006001a */
[----:B------:R-:W-:Y:S01]  /*a240*/  LOP3.LUT R41, R38, 0x64006400, RZ, 0xfc, !PT ;  /* 0x6400640026297812 */ /* 0x000fe200078efcff */
[----:B------:R-:W-:Y:S01]  /*a250*/  HFMA2 R9, R52, R9, R23 ;  /* 0x0000000934097231 */ /* 0x000fe20000000017 */
        /* <DEDUP_REMOVED lines=10> */
[----:B------:R-:W-:-:S02]  /*a300*/  LOP3.LUT R42, R20, 0x380038, RZ, 0xc0, !PT ;  /* 0x00380038142a7812 */ /* 0x000fc400078ec0ff */
[----:B------:R-:W-:Y:S02]  /*a310*/  LOP3.LUT R31, R21, 0x1c001c0, RZ, 0xc0, !PT ;  /* 0x01c001c0151f7812 */ /* 0x000fe400078ec0ff */
[----:B------:R-:W-:Y:S01]  /*a320*/  LOP3.LUT R33, R36, 0x1c001c0, RZ, 0xc0, !PT ;  /* 0x01c001c024217812 */ /* 0x000fe200078ec0ff */
[----:B------:R-:W-:Y:S01]  /*a330*/  HFMA2.MMA R8, R39, R10, R8 ;  /* 0x0000000a27087235 */ /* 0x000fe20000000008 */
[----:B------:R-:W-:Y:S02]  /*a340*/  LOP3.LUT R19, R19, 0x64006400, RZ, 0xfc, !PT ;  /* 0x6400640013137812 */ /* 0x000fe400078efcff */
[----:B------:R-:W-:Y:S02]  /*a350*/  LOP3.LUT R23, R23, 0x64006400, RZ, 0xfc, !PT ;  /* 0x6400640017177812 */ /* 0x000fe400078efcff */
[----:B------:R-:W-:Y:S01]  /*a360*/  LOP3.LUT R47, R44, 0x64006400, RZ, 0xfc, !PT ;  /* 0x640064002c2f7812 */ /* 0x000fe200078efcff */
[----:B------:R-:W-:Y:S01]  /*a370*/  HFMA2.MMA R38, R38, R11, R8 ;  /* 0x0000000b26267235 */ /* 0x000fe20000000008 */
[----:B------:R-:W-:-:S02]  /*a380*/  LOP3.LUT R45, R42, 0x64006400, RZ, 0xfc, !PT ;  /* 0x640064002a2d7812 */ /* 0x000fc400078efcff */
        /* <DEDUP_REMOVED lines=19> */
[----:B------:R-:W-:Y:S01]  /*a4c0*/  HFMA2.MMA R17, R26, R10, R17 ;  /* 0x0000000a1a117235 */ /* 0x000fe20000000011 */
[-C--:B------:R-:W-:Y:S01]  /*a4d0*/  HFMA2 R16, R41, R10.reuse, R16 ;  /* 0x0000000a29107231 */ /* 0x080fe20000000010 */
[----:B------:R-:W-:Y:S01]  /*a4e0*/  LOP3.LUT R36, R36, 0x70007, RZ, 0xc0, !PT ;  /* 0x0007000724247812 */ /* 0x000fe200078ec0ff */
[----:B------:R-:W-:Y:S01]  /*a4f0*/  HFMA2 R9, R34, R10, R9 ;  /* 0x0000000a22097231 */ /* 0x000fe20000000009 */
[----:B------:R-:W-:Y:S01]  /*a500*/  LOP3.LUT R20, R20, 0x64006400, RZ, 0xfc, !PT ;  /* 0x6400640014147812 */ /* 0x000fe200078efcff */
[-C--:B------:R-:W-:Y:S01]  /*a510*/  HFMA2 R22, R22, R11.reuse, R16 ;  /* 0x0000000b16167231 */ /* 0x080fe20000000010 */
[----:B------:R-:W-:Y:S01]  /*a520*/  HFMA2.MMA R48, R48, R11, R17 ;  /* 0x0000000b30307235 */ /* 0x000fe20000000011 */
[----:B------:R-:W-:Y:S01]  /*a530*/  HFMA2 R9, R46, R11, R9 ;  /* 0x0000000b2e097231 */ /* 0x000fe20000000009 */
[----:B------:R-:W-:Y:S01]  /*a540*/  LOP3.LUT R36, R36, 0x64006400, RZ, 0xfc, !PT ;  /* 0x6400640024247812 */ /* 0x000fe200078efcff */
[----:B------:R-:W-:Y:S01]  /*a550*/  HADD2 R11, R18, -1028, -1028 ;  /* 0xe404e404120b7430 */ /* 0x000fe20000000000 */
[----:B------:R-:W-:Y:S01]  /*a560*/  LOP3.LUT R30, R30, 0x64006400, RZ, 0xfc, !PT ;  /* 0x640064001e1e7812 */ /* 0x000fe200078efcff */
[----:B------:R-:W-:Y:S01]  /*a570*/  HADD2 R35, R21, -1028, -1028 ;  /* 0xe404e40415237430 */ /* 0x000fe20000000000 */
[----:B------:R-:W-:Y:S01]  /*a580*/  LOP3.LUT R27, R27, 0x64006400, RZ, 0xfc, !PT ;  /* 0x640064001b1b7812 */ /* 0x000fe200078efcff */
[----:B------:R-:W-:Y:S01]  /*a590*/  HADD2 R17, R20, -1028, -1028 ;  /* 0xe404e40414117430 */ /* 0x000fe20000000000 */
[----:B------:R-:W-:Y:S01]  /*a5a0*/  LOP3.LUT R29, R29, 0x64006400, RZ, 0xfc, !PT ;  /* 0x640064001d1d7812 */ /* 0x000fe200078efcff */
[-C--:B0-----:R-:W-:Y:S01]  /*a5b0*/  HFMA2.MMA R38, R11, R12.reuse, R38 ;  /* 0x0000000c0b267235 */ /* 0x081fe20000000026 */
[----:B------:R-:W-:Y:S01]  /*a5c0*/  HADD2 R36, R36, -1028, -1028 ;  /* 0xe404e40424247430 */ /* 0x000fe20000000000 */
[----:B------:R-:W-:Y:S01]  /*a5d0*/  HFMA2.MMA R20, R35, R12, R48 ;  /* 0x0000000c23147235 */ /* 0x000fe20000000030 */
[----:B------:R-:W-:-:S02]  /*a5e0*/  HFMA2 R21, R17, R12, R22 ;  /* 0x0000000c11157231 */ /* 0x000fc40000000016 */
[----:B------:R-:W-:Y:S01]  /*a5f0*/  HFMA2 R9, R36, R12, R9 ;  /* 0x0000000c24097231 */ /* 0x000fe20000000009 */
[-C--:B------:R-:W-:Y:S01]  /*a600*/  HFMA2.MMA R38, R44, R13.reuse, R38 ;  /* 0x0000000d2c267235 */ /* 0x080fe20000000026 */
[----:B------:R-:W-:Y:S01]  /*a610*/  HADD2 R11, R28, -1028, -1028 ;  /* 0xe404e4041c0b7430 */ /* 0x000fe20000000000 */
[----:B------:R-:W-:Y:S01]  /*a620*/  HFMA2.MMA R20, R40, R13, R20 ;  /* 0x0000000d28147235 */ /* 0x000fe20000000014 */
[-C--:B------:R-:W-:Y:S02]  /*a630*/  HFMA2 R21, R42, R13.reuse, R21 ;  /* 0x0000000d2a157231 */ /* 0x080fe40000000015 */
[----:B------:R-:W-:Y:S01]  /*a640*/  HFMA2 R9, R50, R13, R9 ;  /* 0x0000000d32097231 */ /* 0x000fe20000000009 */
[-C--:B------:R-:W-:Y:S01]  /*a650*/  HFMA2.MMA R38, R33, R14.reuse, R38 ;  /* 0x0000000e21267235 */ /* 0x080fe20000000026 */
[----:B------:R-:W-:Y:S01]  /*a660*/  HADD2 R13, R30, -1028, -1028 ;  /* 0xe404e4041e0d7430 */ /* 0x000fe20000000000 */
[----:B------:R-:W-:Y:S01]  /*a670*/  HFMA2.MMA R20, R23, R14, R20 ;  /* 0x0000000e17147235 */ /* 0x000fe20000000014 */
[----:B------:R-:W-:-:S02]  /*a680*/  HFMA2 R21, R31, R14, R21 ;  /* 0x0000000e1f157231 */ /* 0x000fc40000000015 */
[----:B------:R-:W-:Y:S01]  /*a690*/  HADD2 R8, R27, -1028, -1028 ;  /* 0xe404e4041b087430 */ /* 0x000fe20000000000 */
[-C--:B------:R-:W-:Y:S01]  /*a6a0*/  HFMA2.MMA R38, R11, R15.reuse, R38 ;  /* 0x0000000f0b267235 */ /* 0x080fe20000000026 */
[----:B------:R-:W-:Y:S01]  /*a6b0*/  HFMA2 R9, R19, R14, R9 ;  /* 0x0000000e13097231 */ /* 0x000fe20000000009 */
[----:B------:R-:W-:Y:S01]  /*a6c0*/  HFMA2.MMA R20, R13, R15, R20 ;  /* 0x0000000f0d147235 */ /* 0x000fe20000000014 */
        /* <DEDUP_REMOVED lines=11> */
.L_x_4271:
[C---:B-1----:R-:W-:Y:S01]  /*a780*/  ISETP.GE.AND P0, PT, R32.reuse, c[0x0][0x1b8], PT ;  /* 0x00006e0020007a0c */ /* 0x042fe20003f06270 */
[----:B------:R-:W-:Y:S01]  /*a790*/  UIADD3 UR4, UR4, 0x40, URZ ;  /* 0x0000004004047890 */ /* 0x000fe2000fffe03f */
[----:B------:R-:W-:Y:S01]  /*a7a0*/  ISETP.LT.AND P2, PT, R32, R7, PT ;  /* 0x000000072000720c */ /* 0x000fe20003f41270 */
[----:B------:R-:W-:Y:S02]  /*a7b0*/  IMAD.MOV.U32 R26, RZ, RZ, R24 ;  /* 0x000000ffff1a7224 */ /* 0x000fe400078e0018 */
[----:B------:R-:W-:-:S10]  /*a7c0*/  IMAD.MOV.U32 R27, RZ, RZ, R25 ;  /* 0x000000ffff1b7224 */ /* 0x000fd400078e0019 */
[----:B------:R-:W-:Y:S05]  /*a7d0*/  @!P0 BRA P2, `(.L_x_4272) ;  /* 0xffffeb5000008947 */ /* 0x000fea000103ffff */
.L_x_4270:
[----:B------:R-:W-:-:S04]  /*a7e0*/  ISETP.GE.AND P0, PT, R32, R7, PT ;  /* 0x000000072000720c */ /* 0x000fc80003f06270 */
[----:B------:R-:W-:-:S13]  /*a7f0*/  ISETP.GE.OR P0, PT, R32, c[0x0][0x1bc], P0 ;  /* 0x00006f0020007a0c */ /* 0x000fda0000706670 */
[----:B------:R-:W-:Y:S05]  /*a800*/  @P0 BRA `(.L_x_4273) ;  /* 0x00000ac000000947 */ /* 0x000fea0003800000 */
[----:B-----5:R-:W-:-:S05]  /*a810*/  IMAD.MOV.U32 R19, RZ, RZ, c[0x0][0x18c] ;  /* 0x00006300ff137624 */ /* 0x020fca00078e00ff */
[----:B------:R-:W-:-:S04]  /*a820*/  SHF.R.S32.HI R20, RZ, 0x1f, R19 ;  /* 0x0000001fff147819 */ /* 0x000fc80000011413 */
[----:B------:R-:W-:Y:S02]  /*a830*/  SHF.L.U64.HI R20, R19, 0x2, R20 ;  /* 0x0000000213147819 */ /* 0x000fe40000010214 */
.L_x_4275:
[----:B------:R-:W-:-:S13]  /*a840*/  ISETP.NE.AND P0, PT, R32, R3, PT ;  /* 0x000000032000720c */ /* 0x000fda0003f05270 */
[----:B------:R-:W-:Y:S01]  /*a850*/  @!P0 IADD3 R6, R6, 0x1, RZ ;  /* 0x0000000106068810 */ /* 0x000fe20007ffe0ff */
[----:B------:R-:W-:Y:S01]  /*a860*/  @!P0 IMAD.MOV.U32 R9, RZ, RZ, 0x2 ;  /* 0x00000002ff098424 */ /* 0x000fe200078e00ff */
[----:B------:R-:W-:-:S03]  /*a870*/  @!P0 LEA R8, R32, 0x1, 0x1 ;  /* 0x0000000120088811 */ /* 0x000fc600078e08ff */
[----:B------:R-:W-:Y:S02]  /*a880*/  @!P0 IMAD R10, R6, 0x8, R1 ;  /* 0x00000008060a8824 */ /* 0x000fe400078e0201 */
[----:B------:R-:W-:-:S04]  /*a890*/  @!P0 IMAD.WIDE R8, R8, R9, c[0x0][0x198] ;  /* 0x0000660008088625 */ /* 0x000fc800078e0209 */
[----:B------:R-:W2:Y:S04]  /*a8a0*/  @!P0 LDL.64 R10, [R10] ;  /* 0x000000000a0a8983 */ /* 0x000ea80000100a00 */
[----:B------:R1:W5:Y:S01]  /*a8b0*/  @!P0 LDG.E.U16.CONSTANT R17, [R8.64] ;  /* 0x0000000608118981 */ /* 0x000362000c1e9500 */
[----:B------:R-:W-:-:S04]  /*a8c0*/  IADD3 R18, R32, 0x10, RZ ;  /* 0x0000001020127810 */ /* 0x000fc80007ffe0ff */
[C---:B------:R-:W-:Y:S02]  /*a8d0*/  ISETP.GE.AND P2, PT, R18.reuse, c[0x0][0x1bc], PT ;  /* 0x00006f0012007a0c */ /* 0x040fe40003f46270 */
[----:B------:R-:W-:Y:S02]  /*a8e0*/  ISETP.LT.AND P4, PT, R18, R7, PT ;  /* 0x000000071200720c */ /* 0x000fe40003f81270 */
[----:B--2---:R-:W-:Y:S02]  /*a8f0*/  @!P0 PRMT R2, R10, 0x7610, R2 ;  /* 0x000076100a028816 */ /* 0x004fe40000000002 */
[----:B------:R-:W-:Y:S02]  /*a900*/  @!P0 PRMT R0, R11, 0x7610, R0 ;  /* 0x000076100b008816 */ /* 0x000fe40000000000 */
[----:B------:R-:W-:Y:S02]  /*a910*/  @!P0 PRMT R2, R2, 0x7610, R10 ;  /* 0x0000761002028816 */ /* 0x000fe4000000000a */
[----:B------:R-:W-:Y:S01]  /*a920*/  @!P0 PRMT R0, R0, 0x7610, R11 ;  /* 0x0000761000008816 */ /* 0x000fe2000000000b */
[----:B0-----:R-:W-:Y:S05]  /*a930*/  @P1 BRA `(.L_x_4274) ;  /* 0x0000093000001947 */ /* 0x001fea0003800000 */
[----:B-1----:R-:W2:Y:S01]  /*a940*/  LDG.E.128.CONSTANT R12, [R26.64] ;  /* 0x000000061a0c7981 */ /* 0x002ea2000c1e9d00 */
[----:B------:R-:W-:-:S02]  /*a950*/  IMAD.MOV.U32 R16, RZ, RZ, 0x2c00 ;  /* 0x00002c00ff107424 */ /* 0x000fc400078e00ff */
[----:B------:R-:W-:Y:S02]  /*a960*/  IMAD.MOV.U32 R8, RZ, RZ, 0x2400 ;  /* 0x00002400ff087424 */ /* 0x000fe400078e00ff */
[----:B0-----:R-:W-:-:S03]  /*a970*/  IMAD.MOV.U32 R34, RZ, RZ, 0x3400 ;  /* 0x00003400ff227424 */ /* 0x001fc600078e00ff */
[----:B------:R-:W-:Y:S02]  /*a980*/  PRMT R16, R8, 0x5410, R16 ;  /* 0x0000541008107816 */ /* 0x000fe40000000010 */
[----:B------:R-:W0:Y:S01]  /*a990*/  LDS.128 R8, [UR4] ;  /* 0x00000004ff087984 */ /* 0x000e220008000c00 */
[C---:B--2---:R-:W-:Y:S02]  /*a9a0*/  LOP3.LUT R43, R12.reuse, 0xc000c, RZ, 0xc0, !PT ;  /* 0x000c000c0c2b7812 */ /* 0x044fe400078ec0ff */
[C---:B------:R-:W-:Y:S02]  /*a9b0*/  LOP3.LUT R31, R12.reuse, 0x300030, RZ, 0xc0, !PT ;  /* 0x003000300c1f7812 */ /* 0x040fe400078ec0ff */
[C---:B------:R-:W-:Y:S02]  /*a9c0*/  LOP3.LUT R39, R12.reuse, 0x30003, RZ, 0xc0, !PT ;  /* 0x000300030c277812 */ /* 0x040fe400078ec0ff */
[----:B------:R-:W-:Y:S02]  /*a9d0*/  LOP3.LUT R30, R12, 0xc000c0, RZ, 0xc0, !PT ;  /* 0x00c000c00c1e7812 */ /* 0x000fe400078ec0ff */
[----:B------:R-:W-:-:S02]  /*a9e0*/  SHF.R.U32.HI R21, RZ, 0x8, R12 ;  /* 0x00000008ff157819 */ /* 0x000fc4000001160c */
[C---:B------:R-:W-:Y:S02]  /*a9f0*/  LOP3.LUT R47, R13.reuse, 0xc000c, RZ, 0xc0, !PT ;  /* 0x000c000c0d2f7812 */ /* 0x040fe400078ec0ff */
[C---:B------:R-:W-:Y:S02]  /*aa00*/  LOP3.LUT R12, R13.reuse, 0x30003, RZ, 0xc0, !PT ;  /* 0x000300030d0c7812 */ /* 0x040fe400078ec0ff */
[C---:B------:R-:W-:Y:S02]  /*aa10*/  LOP3.LUT R33, R13.reuse, 0x300030, RZ, 0xc0, !PT ;  /* 0x003000300d217812 */ /* 0x040fe400078ec0ff */
[----:B------:R-:W-:Y:S02]  /*aa20*/  LOP3.LUT R22, R13, 0xc000c0, RZ, 0xc0, !PT ;  /* 0x00c000c00d167812 */ /* 0x000fe400078ec0ff */
[----:B------:R-:W-:Y:S02]  /*aa30*/  SHF.R.U32.HI R24, RZ, 0x8, R13 ;  /* 0x00000008ff187819 */ /* 0x000fe4000001160d */
[----:B------:R-:W-:-:S02]  /*aa40*/  LOP3.LUT R13, R14, 0x30003, RZ, 0xc0, !PT ;  /* 0x000300030e0d7812 */ /* 0x000fc400078ec0ff */
[----:B------:R-:W-:Y:S02]  /*aa50*/  LOP3.LUT R45, R14, 0xc000c, RZ, 0xc0, !PT ;  /* 0x000c000c0e2d7812 */ /* 0x000fe400078ec0ff */
[----:B------:R-:W-:Y:S02]  /*aa60*/  LOP3.LUT R43, R43, 0x64006400, RZ, 0xfc, !PT ;  /* 0x640064002b2b7812 */ /* 0x000fe400078efcff */
[----:B------:R-:W-:Y:S02]  /*aa70*/  LOP3.LUT R13, R13, 0x64006400, RZ, 0xfc, !PT ;  /* 0x640064000d0d7812 */ /* 0x000fe400078efcff */
[----:B------:R-:W-:Y:S01]  /*aa80*/  LOP3.LUT R41, R15, 0xc000c, RZ, 0xc0, !PT ;  /* 0x000c000c0f297812 */ /* 0x000fe200078ec0ff */
[----:B------:R-:W-:Y:S01]  /*aa90*/  HFMA2 R46, R43, R34.H0_H0, -258, -258 ;  /* 0xdc08dc082b2e7431 */ /* 0x000fe20000040022 */
[----:B------:R-:W-:Y:S01]  /*aaa0*/  SHF.R.U32.HI R29, RZ, 0x8, R15 ;  /* 0x00000008ff1d7819 */ /* 0x000fe2000001160f */
[----:B------:R-:W-:Y:S01]  /*aab0*/  HADD2 R13, R13, -1026, -1026 ;  /* 0xe402e4020d0d7430 */ /* 0x000fe20000000000 */
[----:B------:R-:W-:-:S02]  /*aac0*/  SHF.R.U32.HI R23, RZ, 0x8, R14 ;  /* 0x00000008ff177819 */ /* 0x000fc4000001160e */
[C---:B------:R-:W-:Y:S02]  /*aad0*/  LOP3.LUT R37, R15.reuse, 0x300030, RZ, 0xc0, !PT ;  /* 0x003000300f257812 */ /* 0x040fe400078ec0ff */
[----:B------:R-:W-:Y:S01]  /*aae0*/  LOP3.LUT R28, R15, 0xc000c0, RZ, 0xc0, !PT ;  /* 0x00c000c00f1c7812 */ /* 0x000fe200078ec0ff */
[----:B0-----:R-:W-:Y:S01]  /*aaf0*/  HFMA2.MMA R13, R13, R8, RZ ;  /* 0x000000080d0d7235 */ /* 0x001fe200000000ff */
[----:B------:R-:W-:Y:S02]  /*ab00*/  LOP3.LUT R36, R21, 0xc000c, RZ, 0xc0, !PT ;  /* 0x000c000c15247812 */ /* 0x000fe400078ec0ff */
[C---:B------:R-:W-:Y:S02]  /*ab10*/  LOP3.LUT R35, R14.reuse, 0x300030, RZ, 0xc0, !PT ;  /* 0x003000300e237812 */ /* 0x040fe400078ec0ff */
        /* <DEDUP_REMOVED lines=10> */
[----:B------:R-:W-:Y:S01]  /*abc0*/  HFMA2.MMA R39, R39, R8, RZ ;  /* 0x0000000827277235 */ /* 0x000fe200000000ff */
[----:B------:R-:W-:Y:S01]  /*abd0*/  LOP3.LUT R43, R36, 0x64006400, RZ, 0xfc, !PT ;  /* 0x64006400242b7812 */ /* 0x000fe200078efcff */
[----:B------:R-:W-:Y:S01]  /*abe0*/  HFMA2 R44, R44, R9, R13 ;  /* 0x000000092c2c7231 */ /* 0x000fe2000000000d */
        /* <DEDUP_REMOVED lines=12> */
[-C--:B------:R-:W-:Y:S01]  /*acb0*/  HFMA2 R15, R41, R8.reuse, RZ.H0_H0 ;  /* 0x00000008290f7231 */ /* 0x080fe200000400ff */
[----:B------:R-:W-:Y:S01]  /*acc0*/  LOP3.LUT R41, R29, 0x300030, RZ, 0xc0, !PT ;  /* 0x003000301d297812 */ /* 0x000fe200078ec0ff */
[----:B------:R-:W-:Y:S01]  /*acd0*/  HFMA2 R14, R43, R8, RZ.H0_H0 ;  /* 0x000000082b0e7231 */ /* 0x000fe200000400ff */
[-C--:B------:R-:W-:Y:S01]  /*ace0*/  HFMA2.MMA R8, R46, R9.reuse, R39 ;  /* 0x000000092e087235 */ /* 0x080fe20000000027 */
[-C--:B------:R-:W-:Y:S01]  /*acf0*/  HFMA2 R36, R45, R34.reuse.H0_H0, -258, -258 ;  /* 0xdc08dc082d247431 */ /* 0x080fe20000040022 */
[----:B------:R-:W-:Y:S01]  /*ad00*/  LOP3.LUT R43, R21, 0x300030, RZ, 0xc0, !PT ;  /* 0x00300030152b7812 */ /* 0x000fe200078ec0ff */
[-C--:B------:R-:W-:Y:S01]  /*ad10*/  HFMA2.MMA R42, R42, R9.reuse, R15 ;  /* 0x000000092a2a7235 */ /* 0x080fe2000000000f */
[----:B------:R-:W-:Y:S01]  /*ad20*/  LOP3.LUT R45, R24, 0x300030, RZ, 0xc0, !PT ;  /* 0x00300030182d7812 */ /* 0x000fe200078ec0ff */
[----:B------:R-:W-:Y:S01]  /*ad30*/  HFMA2.MMA R9, R12, R9, R14 ;  /* 0x000000090c097235 */ /* 0x000fe2000000000e */
[----:B------:R-:W-:Y:S01]  /*ad40*/  LOP3.LUT R39, R23, 0x300030, RZ, 0xc0, !PT ;  /* 0x0030003017277812 */ /* 0x000fe200078ec0ff */
[----:B------:R-:W0:Y:S01]  /*ad50*/  LDS.128 R12, [UR4+0x10] ;  /* 0x00001004ff0c7984 */ /* 0x000e220008000c00 */
[-C--:B------:R-:W-:Y:S01]  /*ad60*/  HFMA2 R38, R47, R34.reuse.H0_H0, -258, -258 ;  /* 0xdc08dc082f267431 */ /* 0x080fe20000040022 */
[----:B------:R-:W-:Y:S01]  /*ad70*/  LOP3.LUT R43, R43, 0x64006400, RZ, 0xfc, !PT ;  /* 0x640064002b2b7812 */ /* 0x000fe200078efcff */
[----:B------:R-:W-:Y:S01]  /*ad80*/  HFMA2 R34, R49, R34.H0_H0, -258, -258 ;  /* 0xdc08dc0831227431 */ /* 0x000fe20000040022 */
        /* <DEDUP_REMOVED lines=13> */
[-C--:B------:R-:W-:Y:S01]  /*ae60*/  HFMA2.MMA R8, R31, R10.reuse, R8 ;  /* 0x0000000a1f087235 */ /* 0x080fe20000000008 */
[----:B------:R-:W-:Y:S01]  /*ae70*/  LOP3.LUT R21, R21, 0x30003, RZ, 0xc0, !PT ;  /* 0x0003000315157812 */ /* 0x000fe200078ec0ff */
[----:B------:R-:W-:Y:S01]  /*ae80*/  HFMA2 R22, R49, R16.H0_H0, -18, -18 ;  /* 0xcc80cc8031167431 */ /* 0x000fe20000040010 */
[----:B------:R-:W-:Y:S01]  /*ae90*/  LOP3.LUT R25, R25, 0x64006400, RZ, 0xfc, !PT ;  /* 0x6400640019197812 */ /* 0x000fe200078efcff */
[----:B------:R-:W-:Y:S01]  /*aea0*/  HFMA2.MMA R44, R35, R10, R44 ;  /* 0x0000000a232c7235 */ /* 0x000fe2000000002c */
[----:B------:R-:W-:-:S02]  /*aeb0*/  LOP3.LUT R30, R24, 0xc000c0, RZ, 0xc0, !PT ;  /* 0x00c000c0181e7812 */ /* 0x000fc400078ec0ff */
[----:B------:R-:W-:Y:S01]  /*aec0*/  LOP3.LUT R53, R28, 0x64006400, RZ, 0xfc, !PT ;  /* 0x640064001c357812 */ /* 0x000fe200078efcff */
[-C--:B------:R-:W-:Y:S01]  /*aed0*/  HFMA2 R28, R47, R16.reuse.H0_H0, -18, -18 ;  /* 0xcc80cc802f1c7431 */ /* 0x080fe20000040010 */
[C---:B------:R-:W-:Y:S02]  /*aee0*/  LOP3.LUT R46, R23.reuse, 0xc000c0, RZ, 0xc0, !PT ;  /* 0x00c000c0172e7812 */ /* 0x040fe400078ec0ff */
[----:B------:R-:W-:Y:S02]  /*aef0*/  LOP3.LUT R23, R23, 0x30003, RZ, 0xc0, !PT ;  /* 0x0003000317177812 */ /* 0x000fe400078ec0ff */
[----:B------:R-:W-:Y:S01]  /*af00*/  LOP3.LUT R21, R21, 0x64006400, RZ, 0xfc, !PT ;  /* 0x6400640015157812 */ /* 0x000fe200078efcff */
[-C--:B------:R-:W-:Y:S01]  /*af10*/  HFMA2.MMA R28, R28, R11.reuse, R8 ;  /* 0x0000000b1c1c7235 */ /* 0x080fe20000000008 */
[----:B------:R-:W-:Y:S01]  /*af20*/  LOP3.LUT R49, R30, 0x64006400, RZ, 0xfc, !PT ;  /* 0x640064001e317812 */ /* 0x000fe200078efcff */
[-C--:B------:R-:W-:Y:S01]  /*af30*/  HFMA2 R30, R25, R16.reuse.H0_H0, -18, -18 ;  /* 0xcc80cc80191e7431 */ /* 0x080fe20000040010 */
[----:B------:R-:W-:Y:S01]  /*af40*/  LOP3.LUT R23, R23, 0x64006400, RZ, 0xfc, !PT ;  /* 0x6400640017177812 */ /* 0x000fe200078efcff */
[----:B------:R-:W-:Y:S01]  /*af50*/  HADD2 R21, R21, -1026, -1026 ;  /* 0xe402e40215157430 */ /* 0x000fe20000000000 */
[----:B------:R-:W-:Y:S01]  /*af60*/  LOP3.LUT R33, R33, 0x64006400, RZ, 0xfc, !PT ;  /* 0x6400640021217812 */ /* 0x000fe200078efcff */
[-C--:B------:R-:W-:Y:S01]  /*af70*/  HFMA2 R50, R49, R16.reuse.H0_H0, -18, -18 ;  /* 0xcc80cc8031327431 */ /* 0x080fe20000040010 */
[----:B------:R-:W-:Y:S01]  /*af80*/  LOP3.LUT R37, R37, 0x64006400, RZ, 0xfc, !PT ;  /* 0x6400640025257812 */ /* 0x000fe200078efcff */
[----:B------:R-:W-:Y:S01]  /*af90*/  HFMA2.MMA R30, R30, R11, R44 ;  /* 0x0000000b1e1e7235 */ /* 0x000fe2000000002c */
[----:B------:R-:W-:Y:S01]  /*afa0*/  HADD2 R23, R23, -1026, -1026 ;  /* 0xe402e40217177430 */ /* 0x000fe20000000000 */
[----:B------:R-:W-:Y:S01]  /*afb0*/  LOP3.LUT R24, R24, 0x30003, RZ, 0xc0, !PT ;  /* 0x0003000318187812 */ /* 0x000fe200078ec0ff */
[-C--:B------:R-:W-:Y:S01]  /*afc0*/  HFMA2 R33, R33, R16.reuse.H1_H1, -66, -66 ;  /* 0xd420d42021217431 */ /* 0x080fe20000060010 */
[-C--:B0-----:R-:W-:Y:S01]  /*afd0*/  HFMA2.MMA R28, R21, R12.reuse, R28 ;  /* 0x0000000c151c7235 */ /* 0x081fe2000000001c */
[----:B------:R-:W-:Y:S01]  /*afe0*/  HFMA2 R37, R37, R16.H1_H1, -66, -66 ;  /* 0xd420d42025257431 */ /* 0x000fe20000060010 */
[C---:B------:R-:W-:Y:S01]  /*aff0*/  LOP3.LUT R47, R29.reuse, 0xc000c0, RZ, 0xc0, !PT ;  /* 0x00c000c01d2f7812 */ /* 0x040fe200078ec0ff */
[----:B------:R-:W-:Y:S01]  /*b000*/  HFMA2 R42, R33, R10, R42 ;  /* 0x0000000a212a7231 */ /* 0x000fe2000000002a */
[----:B------:R-:W-:Y:S01]  /*b010*/  LOP3.LUT R25, R46, 0x64006400, RZ, 0xfc, !PT ;  /* 0x640064002e197812 */ /* 0x000fe200078efcff */
[----:B------:R-:W-:Y:S01]  /*b020*/  HFMA2 R46, R53, R16.H0_H0, -18, -18 ;  /* 0xcc80cc80352e7431 */ /* 0x000fe20000040010 */
[----:B------:R-:W-:Y:S01]  /*b030*/  LOP3.LUT R29, R29, 0x30003, RZ, 0xc0, !PT ;  /* 0x000300031d1d7812 */ /* 0x000fe200078ec0ff */
[----:B------:R-:W-:Y:S01]  /*b040*/  HFMA2 R9, R37, R10, R9 ;  /* 0x0000000a25097231 */ /* 0x000fe20000000009 */
[----:B------:R-:W-:Y:S01]  /*b050*/  LOP3.LUT R24, R24, 0x64006400, RZ, 0xfc, !PT ;  /* 0x6400640018187812 */ /* 0x000fe200078efcff */
[----:B------:R-:W-:Y:S01]  /*b060*/  HFMA2.MMA R30, R23, R12, R30 ;  /* 0x0000000c171e7235 */ /* 0x000fe2000000001e */
[----:B------:R-:W-:Y:S01]  /*b070*/  LOP3.LUT R29, R29, 0x64006400, RZ, 0xfc, !PT ;  /* 0x640064001d1d7812 */ /* 0x000fe200078efcff */
[-C--:B------:R-:W-:Y:S01]  /*b080*/  HFMA2.MMA R28, R40, R13.reuse, R28 ;  /* 0x0000000d281c7235 */ /* 0x080fe2000000001c */
[----:B------:R-:W-:Y:S01]  /*b090*/  LOP3.LUT R51, R51, 0x64006400, RZ, 0xfc, !PT ;  /* 0x6400640033337812 */ /* 0x000fe200078efcff */
[-C--:B------:R-:W-:Y:S01]  /*b0a0*/  HFMA2 R22, R22, R11.reuse, R42 ;  /* 0x0000000b16167231 */ /* 0x080fe2000000002a */
[----:B------:R-:W-:Y:S01]  /*b0b0*/  LOP3.LUT R47, R47, 0x64006400, RZ, 0xfc, !PT ;  /* 0x640064002f2f7812 */ /* 0x000fe200078efcff */
[----:B------:R-:W-:Y:S01]  /*b0c0*/  HFMA2 R9, R46, R11, R9 ;  /* 0x0000000b2e097231 */ /* 0x000fe20000000009 */
[----:B------:R-:W-:Y:S01]  /*b0d0*/  HFMA2.MMA R30, R36, R13, R30 ;  /* 0x0000000d241e7235 */ /* 0x000fe2000000001e */
[----:B------:R-:W-:Y:S01]  /*b0e0*/  HADD2 R11, R24, -1026, -1026 ;  /* 0xe402e402180b7430 */ /* 0x000fe20000000000 */
[----:B------:R-:W-:Y:S01]  /*b0f0*/  HFMA2.MMA R24, R39, R14, R28 ;  /* 0x0000000e27187235 */ /* 0x000fe2000000001c */
[----:B------:R-:W-:-:S02]  /*b100*/  HADD2 R8, R29, -1026, -1026 ;  /* 0xe402e4021d087430 */ /* 0x000fc40000000000 */
[----:B------:R-:W-:Y:S01]  /*b110*/  HFMA2 R48, R51, R16.H0_H0, -18, -18 ;  /* 0xcc80cc8033307431 */ /* 0x000fe20000040010 */
[----:B------:R-:W-:Y:S01]  /*b120*/  HFMA2.MMA R30, R43, R14, R30 ;  /* 0x0000000e2b1e7235 */ /* 0x000fe2000000001e */
[----:B------:R-:W-:Y:S02]  /*b130*/  HFMA2 R22, R11, R12, R22 ;  /* 0x0000000c0b167231 */ /* 0x000fe40000000016 */
[----:B------:R-:W-:Y:S02]  /*b140*/  HFMA2 R52, R25, R16.H0_H0, -18, -18 ;  /* 0xcc80cc8019347431 */ /* 0x000fe40000040010 */
[----:B------:R-:W-:Y:S01]  /*b150*/  HFMA2 R9, R8, R12, R9 ;  /* 0x0000000c08097231 */ /* 0x000fe20000000009 */
[-C--:B------:R-:W-:Y:S01]  /*b160*/  HFMA2.MMA R24, R48, R15.reuse, R24 ;  /* 0x0000000f30187235 */ /* 0x080fe20000000018 */
[-C--:B------:R-:W-:Y:S02]  /*b170*/  HFMA2 R22, R38, R13.reuse, R22 ;  /* 0x0000000d26167231 */ /* 0x080fe40000000016 */
[----:B------:R-:W-:Y:S01]  /*b180*/  HFMA2 R9, R34, R13, R9 ;  /* 0x0000000d22097231 */ /* 0x000fe20000000009 */
[----:B------:R-:W-:Y:S01]  /*b190*/  HFMA2.MMA R30, R52, R15, R30 ;  /* 0x0000000f341e7235 */ /* 0x000fe2000000001e */
[----:B------:R-:W-:-:S02]  /*b1a0*/  HFMA2 R25, R41, R14, R22 ;  /* 0x0000000e29197231 */ /* 0x000fc40000000016 */
[----:B------:R-:W-:Y:S02]  /*b1b0*/  HFMA2 R16, R47, R16.H0_H0, -18, -18 ;  /* 0xcc80cc802f107431 */ /* 0x000fe40000040010 */
[----:B------:R-:W-:Y:S02]  /*b1c0*/  HFMA2 R8, R45, R14, R9 ;  /* 0x0000000e2d087231 */ /* 0x000fe40000000009 */
        /* <DEDUP_REMOVED lines=10> */
.L_x_4274:
[----:B-1----:R-:W-:Y:S01]  /*b270*/  LEA R26, P3, R19, R26, 0x2 ;  /* 0x0000001a131a7211 */ /* 0x002fe200078610ff */
[----:B------:R-:W-:Y:S01]  /*b280*/  UIADD3 UR4, UR4, 0x20, URZ ;  /* 0x0000002004047890 */ /* 0x000fe2000fffe03f */
[----:B-----5:R-:W-:Y:S02]  /*b290*/  @!P0 IMAD.IADD R3, R17, 0x1, R32 ;  /* 0x0000000111038824 */ /* 0x020fe400078e0220 */
[----:B------:R-:W-:Y:S02]  /*b2a0*/  IMAD.MOV.U32 R32, RZ, RZ, R18 ;  /* 0x000000ffff207224 */ /* 0x000fe400078e0012 */
[----:B------:R-:W-:Y:S01]  /*b2b0*/  IMAD.X R27, R27, 0x1, R20, P3 ;  /* 0x000000011b1b7824 */ /* 0x000fe200018e0614 */
[----:B------:R-:W-:Y:S05]  /*b2c0*/  @!P2 BRA P4, `(.L_x_4275) ;  /* 0xfffff5700000a947 */ /* 0x000fea000203ffff */
.L_x_4273:
[----:B------:R-:W-:Y:S05]  /*b2d0*/  @P1 EXIT ;  /* 0x000000000000194d */ /* 0x000fea0003800000 */
[----:B------:R-:W1:Y:S04]  /*b2e0*/  S2R R0, SR_CTAID.X ;  /* 0x0000000000007919 */ /* 0x000e680000002500 */
[----:B------:R-:W1:Y:S04]  /*b2f0*/  S2R R3, SR_TID.X ;  /* 0x0000000000037919 */ /* 0x000e680000002100 */
[----:B------:R-:W2:Y:S01]  /*b300*/  S2R R7, SR_CTAID.Y ;  /* 0x0000000000077919 */ /* 0x000ea20000002600 */
[----:B-1----:R-:W-:-:S02]  /*b310*/  IMAD R0, R0, 0x40, R3 ;  /* 0x0000004000007824 */ /* 0x002fc400078e0203 */
[----:B------:R-:W-:Y:S02]  /*b320*/  IMAD.MOV.U32 R3, RZ, RZ, 0x2 ;  /* 0x00000002ff037424 */ /* 0x000fe400078e00ff */
[----:B------:R-:W-:-:S04]  /*b330*/  IMAD.SHL.U32 R0, R0, 0x4, RZ ;  /* 0x0000000400007824 */ /* 0x000fc800078e00ff */
[----:B--2---:R-:W-:-:S04]  /*b340*/  IMAD R2, R7, c[0x0][0x18c], R0 ;  /* 0x0000630007027a24 */ /* 0x004fc800078e0200 */
[----:B------:R-:W-:-:S05]  /*b350*/  IMAD.WIDE R2, R3, R2, c[0x0][0x180] ;  /* 0x0000600003027625 */ /* 0x000fca00078e0202 */
[----:B------:R-:W2:Y:S01]  /*b360*/  ATOM.E.ADD.F16x2.RN.STRONG.GPU P0, RZ, [R2.64], R5 ;  /* 0x0000000502ff798a */ /* 0x000ea2000810e9c6 */
[----:B------:R-:W-:Y:S01]  /*b370*/  BSSY B0, `(.L_x_4276) ;  /* 0x000000e000007945 */ /* 0x000fe20003800000 */
[----:B--2---:R-:W-:Y:S05]  /*b380*/  @P0 BRA `(.L_x_4277) ;  /* 0x000000c000000947 */ /* 0x004fea0003800000 */
[----:B------:R-:W1:Y:S02]  /*b390*/  QSPC.E.S P0, RZ, [R2] ;  /* 0x0000000002ff73aa */ /* 0x000e640000000500 */
[----:B-1----:R-:W-:Y:S05]  /*b3a0*/  @!P0 BRA `(.L_x_4278) ;  /* 0x0000007000008947 */ /* 0x002fea0003800000 */
[----:B------:R-:W-:-:S05]  /*b3b0*/  LOP3.LUT R0, R2, 0xffffff, RZ, 0xc0, !PT ;  /* 0x00ffffff02007812 */ /* 0x000fca00078ec0ff */
.L_x_4279:
[----:B------:R-:W1:Y:S02]  /*b3c0*/  LDS R6, [R0] ;  /* 0x0000000000067984 */ /* 0x000e640000000800 */
[----:B-1----:R-:W-:-:S06]  /*b3d0*/  HADD2 R7, R6, R5 ;  /* 0x0000000506077230 */ /* 0x002fcc0000000000 */
[----:B------:R-:W1:Y:S02]  /*b3e0*/  ATOMS.CAST.SPIN R7, [R0], R6, R7 ;  /* 0x000000060007738d */ /* 0x000e640001800007 */
[----:B-1----:R-:W-:-:S13]  /*b3f0*/  ISETP.EQ.U32.AND P0, PT, R7, 0x1, PT ;  /* 0x000000010700780c */ /* 0x002fda0003f02070 */
[----:B------:R-:W-:Y:S05]  /*b400*/  @!P0 BRA `(.L_x_4279) ;  /* 0xffffffb000008947 */ /* 0x000fea000383ffff */
[----:B------:R-:W-:Y:S05]  /*b410*/  BRA `(.L_x_4277) ;  /* 0x0000003000007947 */ /* 0x000fea0003800000 */
.L_x_4278:
[----:B------:R-:W2:Y:S02]  /*b420*/  LD.E R0, [R2.64] ;  /* 0x0000000602007980 */ /* 0x000ea4000c101900 */
[----:B--2---:R-:W-:-:S05]  /*b430*/  IMAD.IADD R5, R5, 0x1, R0 ;  /* 0x0000000105057824 */ /* 0x004fca00078e0200 */
[----:B------:R1:W-:Y:S02]  /*b440*/  ST.E [R2.64], R5 ;  /* 0x0000000502007985 */ /* 0x0003e4000c101906 */
.L_x_4277:
[----:B------:R-:W-:Y:S05]  /*b450*/  BSYNC B0 ;  /* 0x0000000000007941 */ /* 0x000fea0003800000 */
.L_x_4276:
[----:B------:R-:W2:Y:S02]  /*b460*/  ATOM.E.ADD.F16x2.RN.STRONG.GPU P0, RZ, [R2.64+0x4], R4 ;  /* 0x0000040402ff798a */ /* 0x000ea4000810e9c6 */
[----:B--2---:R-:W-:Y:S05]  /*b470*/  @P0 EXIT ;  /* 0x000000000000094d */ /* 0x004fea0003800000 */
[----:B------:R-:W2:Y:S02]  /*b480*/  QSPC.E.S P0, RZ, [R2+0x4] ;  /* 0x0000040002ff73aa */ /* 0x000ea40000000500 */
[----:B--2---:R-:W-:Y:S05]  /*b490*/  @!P0 BRA `(.L_x_4280) ;  /* 0x0000009000008947 */ /* 0x004fea0003800000 */
[----:B-1----:R-:W-:Y:S01]  /*b4a0*/  IADD3 R2, R2, 0x4, RZ ;  /* 0x0000000402027810 */ /* 0x002fe20007ffe0ff */
[----:B------:R-:W-:-:S03]  /*b4b0*/  IMAD.MOV.U32 R3, RZ, RZ, R4 ;  /* 0x000000ffff037224 */ /* 0x000fc600078e0004 */
[----:B------:R-:W-:-:S05]  /*b4c0*/  LOP3.LUT R2, R2, 0xffffff, RZ, 0xc0, !PT ;  /* 0x00ffffff02027812 */ /* 0x000fca00078ec0ff */
.L_x_4281:
[----:B------:R-:W1:Y:S02]  /*b4d0*/  LDS R4, [R2] ;  /* 0x0000000002047984 */ /* 0x000e640000000800 */
[----:B-1----:R-:W-:-:S10]  /*b4e0*/  HFMA2.MMA R5, R4, 1, 1, R3 ;  /* 0x3c003c0004057835 */ /* 0x002fd40000000003 */
[----:B------:R-:W1:Y:S02]  /*b4f0*/  ATOMS.CAST.SPIN R5, [R2], R4, R5 ;  /* 0x000000040205738d */ /* 0x000e640001800005 */
[----:B-1----:R-:W-:-:S13]  /*b500*/  ISETP.EQ.U32.AND P0, PT, R5, 0x1, PT ;  /* 0x000000010500780c */ /* 0x002fda0003f02070 */
[----:B------:R-:W-:Y:S05]  /*b510*/  @!P0 BRA `(.L_x_4281) ;  /* 0xffffffb000008947 */ /* 0x000fea000383ffff */
[----:B------:R-:W-:Y:S05]  /*b520*/  EXIT ;  /* 0x000000000000794d */ /* 0x000fea0003800000 */
.L_x_4280:
[----:B------:R-:W2:Y:S02]  /*b530*/  LD.E R0, [R2.64+0x4] ;  /* 0x0000040602007980 */ /* 0x000ea4000c101900 */
[----:B-12---:R-:W-:-:S05]  /*b540*/  IMAD.IADD R5, R4, 0x1, R0 ;  /* 0x0000000104057824 */ /* 0x006fca00078e0200 */
[----:B------:R-:W-:Y:S01]  /*b550*/  ST.E [R2.64+0x4], R5 ;  /* 0x0000040502007985 */ /* 0x000fe2000c101906 */
[----:B------:R-:W-:Y:S05]  /*b560*/  EXIT ;  /* 0x000000000000794d */ /* 0x000fea0003800000 */
.L_x_4282:
        /* <DEDUP_REMOVED lines=9> */
.L_x_4810:


//--------------------- .text._Z23gemm_half_q_half_kernelILi1ELi160ELb1ELb0ELi64EEvPK6__halfPKjS4_S2_PS0_iiiiPKtS7_iiiiiibS2_i --------------------------
	.section	.text._Z23gemm_half_q_half_kernelILi1ELi160ELb1ELb0ELi64EEvPK6__halfPKjS4_S2_PS0_iiiiPKtS7_iiiiiibS2_i,"ax",@progbits
	.sectioninfo	@"SHI_REGISTERS=47"
	.align	128
        .global         _Z23gemm_half_q_half_kernelILi1ELi160ELb1ELb0ELi64EEvPK6__halfPKjS4_S2_PS0_iiiiPKtS7_iiiiiibS2_i
        .type           _Z23gemm_half_q_half_kernelILi1ELi160ELb1ELb0ELi64EEvPK6__halfPKjS4_S2_PS0_iiiiPKtS7_iiiiiibS2_i,@function
        .size           _Z23gemm_half_q_half_kernelILi1ELi160ELb1ELb0ELi64EEvPK6__halfPKjS4_S2_PS0_iiiiPKtS7_iiiiiibS2_i,(.L_x_4811 - _Z23gemm_half_q_half_kernelILi1ELi160ELb1ELb0ELi64EEvPK6__halfPKjS4_S2_PS0_iiiiPKtS7_iiiiiibS2_i)
        .other          _Z23gemm_half_q_half_kernelILi1ELi160ELb1ELb0ELi64EEvPK6__halfPKjS4_S2_PS0_iiiiPKtS7_iiiiiibS2_i,@"STO_CUDA_ENTRY STV_DEFAULT"
_Z23gemm_half_q_half_kernelILi1ELi160ELb1ELb0ELi64EEvPK6__halfPKjS4_S2_PS0_iiiiPKtS7_iiiiiibS2_i:
.text._Z23gemm_half_q_half_kernelILi1ELi160ELb1ELb0ELi64EEvPK6__halfPKjS4_S2_PS0_iiiiPKtS7_iiiiiibS2_i:
        /* <DEDUP_REMOVED lines=9> */
[----:B--2---:R-:W-:-:S13]  /*0090*/  ISETP.EQ.OR P0, PT, R7, RZ, P1 ;  /* 0x000000ff0700720c */ /* 0x004fda0000f02670 */
[----:B------:R-:W-:Y:S05]  /*00a0*/  @P0 EXIT ;  /* 0x000000000000094d */ /* 0x000fea0003800000 */
        /* <DEDUP_REMOVED lines=34> */
.L_x_4284:
[----:B------:R-:W-:Y:S05]  /*02d0*/  BSYNC B0 ;  /* 0x0000000000007941 */ /* 0x000fea0003800000 */
.L_x_4283:
        /* <DEDUP_REMOVED lines=22> */
.L_x_4286:
        /* <DEDUP_REMOVED lines=43> */
.L_x_4285:
[----:B0-----:R-:W2:Y:S04]  /*06f0*/  LDL.64 R24, [R1] ;  /* 0x0000000001187983 */ /* 0x001ea80000100a00 */
        /* <DEDUP_REMOVED lines=10> */
[----:B-1----:R-:W-:-:S02]  /*07a0*/  LEA.HI R14, R3, R2, RZ, 0x5 ;  /* 0x00000002030e7211 */ /* 0x002fc400078f28ff */
[----:B------:R-:W-:Y:S02]  /*07b0*/  @P2 IMNMX R2, R6, c[0x0][0x1b0], PT ;  /* 0x00006c0006022a17 */ /* 0x000fe40003800200 */
[----:B------:R-:W-:Y:S02]  /*07c0*/  @P0 IADD3 R0, R0, -c[0x0][0x1a8], RZ ;  /* 0x80006a0000000a10 */ /* 0x000fe40007ffe0ff */
[----:B------:R-:W-:Y:S02]  /*07d0*/  @P2 IADD3 R2, R2, -c[0x0][0x1ac], RZ ;  /* 0x80006b0002022a10 */ /* 0x000fe40007ffe0ff */
[----:B------:R-:W-:Y:S02]  /*07e0*/  @P0 SHF.R.S32.HI R3, RZ, 0x1f, R0 ;  /* 0x0000001fff030819 */ /* 0x000fe40000011400 */
[----:B------:R-:W-:Y:S02]  /*07f0*/  @P3 IMNMX R4, R6, c[0x0][0x1b4], PT ;  /* 0x00006d0006043a17 */ /* 0x000fe40003800200 */
[----:B0-----:R-:W-:-:S02]  /*0800*/  @P2 SHF.R.S32.HI R11, RZ, 0x1f, R2 ;  /* 0x0000001fff0b2819 */ /* 0x001fc40000011402 */
[----:B------:R-:W-:Y:S02]  /*0810*/  @P0 LEA.HI R3, R3, R0, RZ, 0x5 ;  /* 0x0000000003030211 */ /* 0x000fe400078f28ff */
[----:B------:R-:W-:Y:S02]  /*0820*/  @P4 IMNMX R10, R6, c[0x0][0x1b8], PT ;  /* 0x00006e00060a4a17 */ /* 0x000fe40003800200 */
[----:B------:R-:W-:Y:S02]  /*0830*/  @P3 IADD3 R4, R4, -c[0x0][0x1b0], RZ ;  /* 0x80006c0004043a10 */ /* 0x000fe40007ffe0ff */
[----:B------:R-:W-:Y:S02]  /*0840*/  @P5 IMNMX R0, R6, c[0x0][0x1bc], PT ;  /* 0x00006f0006005a17 */ /* 0x000fe40003800200 */
[----:B------:R-:W-:Y:S01]  /*0850*/  @P2 LEA.HI R11, R11, R2, RZ, 0x5 ;  /* 0x000000020b0b2211 */ /* 0x000fe200078f28ff */
[----:B------:R-:W-:Y:S01]  /*0860*/  IMAD.MOV.U32 R2, RZ, RZ, RZ ;  /* 0x000000ffff027224 */ /* 0x000fe200078e00ff */
[----:B------:R-:W-:-:S02]  /*0870*/  @P4 IADD3 R10, R10, -c[0x0][0x1b4], RZ ;  /* 0x80006d000a0a4a10 */ /* 0x000fc40007ffe0ff */
[----:B------:R-:W-:Y:S02]  /*0880*/  @P3 SHF.R.S32.HI R13, RZ, 0x1f, R4 ;  /* 0x0000001fff0d3819 */ /* 0x000fe40000011404 */
        /* <DEDUP_REMOVED lines=9> */
[----:B------:R-:W-:Y:S02]  /*0920*/  @P4 LEA.HI R15, R15, R10, RZ, 0x5 ;  /* 0x0000000a0f0f4211 */ /* 0x000fe400078f28ff */
[----:B------:R-:W-:Y:S01]  /*0930*/  @P3 SHF.R.S32.HI R4, RZ, 0x5, R4 ;  /* 0x00000005ff043819 */ /* 0x000fe20000011404 */
[----:B------:R-:W-:Y:S01]  /*0940*/  @P0 IMAD R2, R3, 0x6, RZ ;  /* 0x0000000603020824 */ /* 0x000fe200078e02ff */
[----:B------:R-:W-:Y:S01]  /*0950*/  @P5 LEA.HI R17, R17, R12, RZ, 0x5 ;  /* 0x0000000c11115211 */ /* 0x000fe200078f28ff */
[----:B------:R-:W-:Y:S01]  /*0960*/  IMAD.MOV.U32 R3, RZ, RZ, RZ ;  /* 0x000000ffff037224 */ /* 0x000fe200078e00ff */
[----:B------:R-:W-:Y:S01]  /*0970*/  SHF.R.S32.HI R11, RZ, 0x5, R14 ;  /* 0x00000005ff0b7819 */ /* 0x000fe2000001140e */
[----:B------:R-:W-:Y:S01]  /*0980*/  @P3 IMAD.SHL.U32 R13, R4, 0x4, RZ ;  /* 0x00000004040d3824 */ /* 0x000fe200078e00ff */
[----:B------:R-:W-:Y:S01]  /*0990*/  @P4 SHF.R.S32.HI R15, RZ, 0x5, R15 ;  /* 0x00000005ff0f4819 */ /* 0x000fe2000001140f */
[----:B------:R-:W-:Y:S01]  /*09a0*/  IMAD.MOV.U32 R4, RZ, RZ, RZ ;  /* 0x000000ffff047224 */ /* 0x000fe200078e00ff */
[----:B------:R-:W-:Y:S01]  /*09b0*/  @P5 SHF.R.S32.HI R17, RZ, 0x5, R17 ;  /* 0x00000005ff115819 */ /* 0x000fe20000011411 */
[----:B------:R-:W-:Y:S01]  /*09c0*/  IMAD R2, R11, 0x8, R2 ;  /* 0x000000080b027824 */ /* 0x000fe200078e0202 */
[----:B------:R-:W-:Y:S01]  /*09d0*/  SHF.R.S32.HI R10, RZ, 0x1f, R8 ;  /* 0x0000001fff0a7819 */ /* 0x000fe20000011408 */
[----:B------:R-:W-:-:S02]  /*09e0*/  @P4 IMAD R3, R15, 0x3, RZ ;  /* 0x000000030f034824 */ /* 0x000fc400078e02ff */
[----:B------:R-:W-:Y:S01]  /*09f0*/  @P5 IMAD.SHL.U32 R4, R17, 0x2, RZ ;  /* 0x0000000211045824 */ /* 0x000fe200078e00ff */
[----:B------:R-:W-:Y:S02]  /*0a00*/  IADD3 R0, R13, R2, R0 ;  /* 0x000000020d007210 */ /* 0x000fe40007ffe000 */
[----:B------:R-:W-:Y:S02]  /*0a10*/  PRMT R2, RZ, 0x5410, RZ ;  /* 0x00005410ff027816 */ /* 0x000fe400000000ff */
[----:B------:R-:W-:Y:S01]  /*0a20*/  IADD3 R0, R4, R0, R3 ;  /* 0x0000000004007210 */ /* 0x000fe20007ffe003 */
[----:B------:R-:W-:Y:S01]  /*0a30*/  IMAD.MOV.U32 R4, RZ, RZ, RZ ;  /* 0x000000ffff047224 */ /* 0x000fe200078e00ff */
        /* <DEDUP_REMOVED lines=9> */
[----:B--2---:R-:W-:Y:S01]  /*0ad0*/  PRMT R28, R24, 0x7610, R24 ;  /* 0x00007610181c7816 */ /* 0x004fe20000000018 */
[----:B---3--:R-:W-:-:S10]  /*0ae0*/  IMAD.IADD R0, R6, 0x1, R9 ;  /* 0x0000000106007824 */ /* 0x008fd400078e0209 */
        /* <DEDUP_REMOVED lines=10> */
[----:B------:R-:W-:-:S03]  /*0b90*/  LEA.HI.X R17, R8, c[0x0][0x16c], R17, 0x2, P3 ;  /* 0x00005b0008117a11 */ /* 0x000fc600018f1411 */
.L_x_4292:
[----:B------:R-:W-:Y:S01]  /*0ba0*/  ISETP.NE.AND P0, PT, R6, R0, PT ;  /* 0x000000000600720c */ /* 0x000fe20003f05270 */
[----:B------:R-:W-:Y:S01]  /*0bb0*/  IMAD.MOV.U32 R18, RZ, RZ, R26 ;  /* 0x000000ffff127224 */ /* 0x000fe200078e001a */
[----:B-----5:R-:W2:Y:S01]  /*0bc0*/  LDG.E.128.CONSTANT R12, [R16.64] ;  /* 0x00000006100c7981 */ /* 0x020ea2000c1e9d00 */
[----:B------:R-:W-:-:S05]  /*0bd0*/  IMAD.MOV.U32 R19, RZ, RZ, R27 ;  /* 0x000000ffff137224 */ /* 0x000fca00078e001b */
[----:B------:R-:W3:Y:S05]  /*0be0*/  LDG.E.128.CONSTANT R8, [R18.64] ;  /* 0x0000000612087981 */ /* 0x000eea000c1e9d00 */
[----:B------:R-:W-:-:S05]  /*0bf0*/  @!P0 IADD3 R4, R4, 0x1, RZ ;  /* 0x0000000104048810 */ /* 0x000fca0007ffe0ff */
[----:B------:R-:W-:-:S06]  /*0c00*/  @!P0 IMAD R20, R4, 0x8, R1 ;  /* 0x0000000804148824 */ /* 0x000fcc00078e0201 */
[----:B------:R-:W4:Y:S01]  /*0c10*/  @!P0 LDL.64 R20, [R20] ;  /* 0x0000000014148983 */ /* 0x000f220000100a00 */
[----:B------:R-:W-:-:S04]  /*0c20*/  PRMT R24, R7, 0x9910, RZ ;  /* 0x0000991007187816 */ /* 0x000fc800000000ff */
[----:B------:R-:W-:Y:S01]  /*0c30*/  ISETP.EQ.OR P2, PT, R24, RZ, P1 ;  /* 0x000000ff1800720c */ /* 0x000fe20000f42670 */
[----:B------:R-:W-:Y:S02]  /*0c40*/  @!P0 IMAD.SHL.U32 R22, R6, 0x2, RZ ;  /* 0x0000000206168824 */ /* 0x000fe400078e00ff */
[----:B------:R-:W-:-:S04]  /*0c50*/  @!P0 IMAD.MOV.U32 R23, RZ, RZ, 0x2 ;  /* 0x00000002ff178424 */ /* 0x000fc800078e00ff */
[----:B------:R-:W-:-:S06]  /*0c60*/  @!P0 IMAD.WIDE R22, R22, R23, c[0x0][0x198] ;  /* 0x0000660016168625 */ /* 0x000fcc00078e0217 */
[----:B------:R0:W5:Y:S01]  /*0c70*/  @!P0 LDG.E.U16.CONSTANT R23, [R22.64+0x2] ;  /* 0x0000020616178981 */ /* 0x000162000c1e9500 */
[----:B--2---:R-:W-:Y:S02]  /*0c80*/  LEA.HI R29, R12, 0xffffff80, RZ, 0x8 ;  /* 0xffffff800c1d7811 */ /* 0x004fe400078f40ff */
[----:B------:R-:W-:Y:S02]  /*0c90*/  LEA.HI R27, R13, 0xffffff80, RZ, 0x8 ;  /* 0xffffff800d1b7811 */ /* 0x000fe400078f40ff */
[----:B------:R-:W-:Y:S02]  /*0ca0*/  LEA.HI R26, R14, 0xffffff80, RZ, 0x8 ;  /* 0xffffff800e1a7811 */ /* 0x000fe400078f40ff */
[----:B---3--:R-:W-:Y:S02]  /*0cb0*/  LEA.HI R30, R8, 0xffffff80, RZ, 0x8 ;  /* 0xffffff80081e7811 */ /* 0x008fe400078f40ff */
[----:B------:R-:W-:Y:S02]  /*0cc0*/  LEA.HI R31, R9, 0xffffff80, RZ, 0x8 ;  /* 0xffffff80091f7811 */ /* 0x000fe400078f40ff */
[----:B------:R-:W-:-:S02]  /*0cd0*/  LEA.HI R24, R10, 0xffffff80, RZ, 0x8 ;  /* 0xffffff800a187811 */ /* 0x000fc400078f40ff */
[----:B------:R-:W-:Y:S02]  /*0ce0*/  LEA.HI R33, R11, 0xffffff80, RZ, 0x8 ;  /* 0xffffff800b217811 */ /* 0x000fe400078f40ff */
[----:B0-----:R-:W-:Y:S02]  /*0cf0*/  LEA.HI R22, R15, 0xffffff80, RZ, 0x8 ;  /* 0xffffff800f167811 */ /* 0x001fe400078f40ff */
[----:B----4-:R-:W-:Y:S02]  /*0d00*/  @!P0 PRMT R28, R20, 0x7610, R28 ;  /* 0x00007610141c8816 */ /* 0x010fe4000000001c */
[----:B------:R-:W-:Y:S02]  /*0d10*/  @!P0 PRMT R25, R21, 0x7610, R25 ;  /* 0x0000761015198816 */ /* 0x000fe40000000019 */
[----:B------:R-:W-:Y:S02]  /*0d20*/  @!P0 PRMT R28, R28, 0x7610, R20 ;  /* 0x000076101c1c8816 */ /* 0x000fe40000000014 */
[----:B------:R-:W-:Y:S01]  /*0d30*/  @!P0 PRMT R25, R25, 0x7610, R21 ;  /* 0x0000761019198816 */ /* 0x000fe20000000015 */
[----:B------:R-:W-:Y:S05]  /*0d40*/  @P2 BRA `(.L_x_4288) ;  /* 0x00000ba000002947 */ /* 0x000fea0003800000 */
[----:B------:R-:W-:Y:S01]  /*0d50*/  LOP3.LUT R20, R9, 0xff, RZ, 0xc0, !PT ;  /* 0x000000ff09147812 */ /* 0x000fe200078ec0ff */
[----:B------:R-:W0:Y:S01]  /*0d60*/  I2F.F16 R31, R31 ;  /* 0x0000001f001f7306 */ /* 0x000e220000200c00 */
[----:B------:R-:W-:-:S02]  /*0d70*/  LOP3.LUT R34, R10, 0xff, RZ, 0xc0, !PT ;  /* 0x000000ff0a227812 */ /* 0x000fc400078ec0ff */
[----:B------:R-:W-:Y:S02]  /*0d80*/  IADD3 R36, R20, -0x80, RZ ;  /* 0xffffff8014247810 */ /* 0x000fe40007ffe0ff */
[----:B------:R-:W1:Y:S01]  /*0d90*/  LDS.64 R20, [UR4] ;  /* 0x00000004ff147984 */ /* 0x000e620008000a00 */
[----:B------:R-:W-:Y:S02]  /*0da0*/  LOP3.LUT R32, R8, 0xff, RZ, 0xc0, !PT ;  /* 0x000000ff08207812 */ /* 0x000fe400078ec0ff */
[----:B------:R-:W-:Y:S01]  /*0db0*/  IADD3 R40, R34, -0x80, RZ ;  /* 0xffffff8022287810 */ /* 0x000fe20007ffe0ff */
[----:B------:R-:W2:Y:S01]  /*0dc0*/  I2F.F16 R36, R36 ;  /* 0x0000002400247306 */ /* 0x000ea20000200c00 */
[----:B------:R-:W-:Y:S02]  /*0dd0*/  LOP3.LUT R35, R11, 0xff, RZ, 0xc0, !PT ;  /* 0x000000ff0b237812 */ /* 0x000fe400078ec0ff */
[----:B------:R-:W-:Y:S02]  /*0de0*/  SHF.R.U32.HI R34, RZ, 0x8, R9 ;  /* 0x00000008ff227819 */ /* 0x000fe40000011609 */
[----:B------:R-:W-:-:S02]  /*0df0*/  IADD3 R32, R32, -0x80, RZ ;  /* 0xffffff8020207810 */ /* 0x000fc40007ffe0ff */
[----:B------:R-:W-:Y:S01]  /*0e00*/  IADD3 R38, R35, -0x80, RZ ;  /* 0xffffff8023267810 */ /* 0x000fe20007ffe0ff */
[----:B------:R-:W3:Y:S01]  /*0e10*/  I2F.F16 R40, R40 ;  /* 0x0000002800287306 */ /* 0x000ee20000200c00 */
[----:B------:R-:W-:Y:S01]  /*0e20*/  LOP3.LUT R35, R34, 0xff, RZ, 0xc0, !PT ;  /* 0x000000ff22237812 */ /* 0x000fe200078ec0ff */
[----:B0-----:R-:W-:Y:S01]  /*0e30*/  HADD2.F32 R31, -RZ, R31.H0_H0 ;  /* 0x2000001fff1f7230 */ /* 0x001fe20000004100 */
[----:B------:R-:W-:Y:S02]  /*0e40*/  SHF.R.U32.HI R34, RZ, 0x8, R8 ;  /* 0x00000008ff227819 */ /* 0x000fe40000011608 */
[----:B------:R-:W-:Y:S02]  /*0e50*/  IADD3 R35, R35, -0x80, RZ ;  /* 0xffffff8023237810 */ /* 0x000fe40007ffe0ff */
[----:B------:R-:W-:Y:S01]  /*0e60*/  LOP3.LUT R34, R34, 0xff, RZ, 0xc0, !PT ;  /* 0x000000ff22227812 */ /* 0x000fe200078ec0ff */
[----:B------:R0:W4:Y:S01]  /*0e70*/  I2F.F16 R42, R32 ;  /* 0x00000020002a7306 */ /* 0x0001220000200c00 */
[----:B--2---:R-:W-:Y:S01]  /*0e80*/  HADD2.F32 R36, -RZ, R36.H0_H0 ;  /* 0x20000024ff247230 */ /* 0x004fe20000004100 */
[----:B------:R-:W-:-:S02]  /*0e90*/  SHF.R.U32.HI R9, RZ, 0x10, R9 ;  /* 0x00000010ff097819 */ /* 0x000fc40000011609 */
[----:B------:R-:W-:Y:S02]  /*0ea0*/  IADD3 R34, R34, -0x80, RZ ;  /* 0xffffff8022227810 */ /* 0x000fe40007ffe0ff */
[----:B------:R-:W-:Y:S02]  /*0eb0*/  SHF.R.U32.HI R8, RZ, 0x10, R8 ;  /* 0x00000010ff087819 */ /* 0x000fe40000011608 */
[----:B------:R-:W2:Y:S01]  /*0ec0*/  I2F.F16 R38, R38 ;  /* 0x0000002600267306 */ /* 0x000ea20000200c00 */
[----:B0-----:R-:W-:Y:S01]  /*0ed0*/  SHF.R.U32.HI R32, RZ, 0x8, R10 ;  /* 0x00000008ff207819 */ /* 0x001fe2000001160a */
[----:B---3--:R-:W-:Y:S01]  /*0ee0*/  HADD2.F32 R40, -RZ, R40.H0_H0 ;  /* 0x20000028ff287230 */ /* 0x008fe20000004100 */
[----:B------:R-:W-:Y:S02]  /*0ef0*/  LOP3.LUT R8, R8, 0xff, RZ, 0xc0, !PT ;  /* 0x000000ff08087812 */ /* 0x000fe400078ec0ff */
[----:B------:R-:W-:-:S03]  /*0f00*/  LOP3.LUT R32, R32, 0xff, RZ, 0xc0, !PT ;  /* 0x000000ff20207812 */ /* 0x000fc600078ec0ff */
[----:B------:R-:W-:Y:S01]  /*0f10*/  I2F.F16 R34, R34 ;  /* 0x0000002200227306 */ /* 0x000fe20000200c00 */
[----:B------:R-:W-:Y:S01]  /*0f20*/  IADD3 R32, R32, -0x80, RZ ;  /* 0xffffff8020207810 */ /* 0x000fe20007ffe0ff */
[----:B----4-:R-:W-:Y:S02]  /*0f30*/  HADD2.F32 R42, -RZ, R42.H0_H0 ;  /* 0x2000002aff2a7230 */ /* 0x010fe40000004100 */
[--C-:B-1----:R-:W-:Y:S02]  /*0f40*/  HADD2.F32 R39, -RZ, R20.reuse.H0_H0 ;  /* 0x20000014ff277230 */ /* 0x102fe40000004100 */
[----:B------:R-:W-:Y:S02]  /*0f50*/  HADD2.F32 R20, -RZ, R20.H1_H1 ;  /* 0x30000014ff147230 */ /* 0x000fe40000004100 */
[----:B------:R-:W0:Y:S01]  /*0f60*/  I2F.F16 R32, R32 ;  /* 0x0000002000207306 */ /* 0x000e220000200c00 */
[----:B--2---:R-:W-:Y:S01]  /*0f70*/  HADD2.F32 R38, -RZ, R38.H0_H0 ;  /* 0x20000026ff267230 */ /* 0x004fe20000004100 */
[----:B------:R-:W-:-:S02]  /*0f80*/  FFMA.FTZ R36, R39, R36, RZ ;  /* 0x0000002427247223 */ /* 0x000fc400000100ff */
[----:B------:R-:W-:Y:S01]  /*0f90*/  FFMA.FTZ R37, R39, R40, RZ ;  /* 0x0000002827257223 */ /* 0x000fe200000100ff */
[----:B------:R-:W-:Y:S02]  /*0fa0*/  SHF.R.U32.HI R40, RZ, 0x10, R10 ;  /* 0x00000010ff287819 */ /* 0x000fe4000001160a */
[----:B------:R-:W-:Y:S01]  /*0fb0*/  IADD3 R10, R8, -0x80, RZ ;  /* 0xffffff80080a7810 */ /* 0x000fe20007ffe0ff */
[----:B------:R1:W2:Y:S01]  /*0fc0*/  I2F.F16 R41, R35 ;  /* 0x0000002300297306 */ /* 0x0002a20000200c00 */
[----:B------:R-:W-:Y:S01]  /*0fd0*/  LOP3.LUT R40, R40, 0xff, RZ, 0xc0, !PT ;  /* 0x000000ff28287812 */ /* 0x000fe200078ec0ff */
[----:B0-----:R-:W-:Y:S01]  /*0fe0*/  HADD2.F32 R32, -RZ, R32.H0_H0 ;  /* 0x20000020ff207230 */ /* 0x001fe20000004100 */
[----:B-1----:R-:W-:-:S05]  /*0ff0*/  FFMA.FTZ R35, R42, R39, RZ ;  /* 0x000000272a237223 */ /* 0x002fca00000100ff */
[----:B------:R-:W0:Y:S01]  /*1000*/  I2F.F16 R10, R10 ;  /* 0x0000000a000a7306 */ /* 0x000e220000200c00 */
[----:B------:R-:W-:Y:S01]  /*1010*/  FFMA.FTZ R39, R39, R38, RZ ;  /* 0x0000002627277223 */ /* 0x000fe200000100ff */
[----:B------:R-:W-:Y:S01]  /*1020*/  HADD2.F32 R38, -RZ, R34.H0_H0 ;  /* 0x20000022ff267230 */ /* 0x000fe20000004100 */
[----:B------:R-:W-:Y:S01]  /*1030*/  LOP3.LUT R34, R12, 0xff, RZ, 0xc0, !PT ;  /* 0x000000ff0c227812 */ /* 0x000fe200078ec0ff */
[----:B--2---:R-:W-:-:S03]  /*1040*/  HADD2.F32 R41, -RZ, R41.H0_H0 ;  /* 0x20000029ff297230 */ /* 0x004fc60000004100 */
[----:B------:R-:W-:Y:S01]  /*1050*/  FFMA.FTZ R38, R38, R20, R35 ;  /* 0x0000001426267223 */ /* 0x000fe20000010023 */
[----:B------:R-:W1:Y:S01]  /*1060*/  I2F.F16 R30, R30 ;  /* 0x0000001e001e7306 */ /* 0x000e620000200c00 */
[C---:B------:R-:W-:Y:S01]  /*1070*/  FFMA.FTZ R35, R20.reuse, R32, R37 ;  /* 0x0000002014237223 */ /* 0x040fe20000010025 */
[--C-:B------:R-:W-:Y:S01]  /*1080*/  SHF.R.U32.HI R37, RZ, 0x8, R11.reuse ;  /* 0x00000008ff257819 */ /* 0x100fe2000001160b */
[----:B------:R-:W-:Y:S01]  /*1090*/  FFMA.FTZ R36, R20, R41, R36 ;  /* 0x0000002914247223 */ /* 0x000fe20000010024 */
[----:B------:R-:W-:Y:S02]  /*10a0*/  SHF.R.U32.HI R11, RZ, 0x10, R11 ;  /* 0x00000010ff0b7819 */ /* 0x000fe4000001160b */
[----:B------:R-:W-:Y:S02]  /*10b0*/  LOP3.LUT R37, R37, 0xff, RZ, 0xc0, !PT ;  /* 0x000000ff25257812 */ /* 0x000fe400078ec0ff */
[----:B------:R-:W-:Y:S01]  /*10c0*/  LOP3.LUT R11, R11, 0xff, RZ, 0xc0, !PT ;  /* 0x000000ff0b0b7812 */ /* 0x000fe200078ec0ff */
[----:B0-----:R-:W-:Y:S01]  /*10d0*/  HADD2.F32 R43, -RZ, R10.H0_H0 ;  /* 0x2000000aff2b7230 */ /* 0x001fe20000004100 */
[----:B------:R-:W-:Y:S01]  /*10e0*/  IADD3 R42, R37, -0x80, RZ ;  /* 0xffffff80252a7810 */ /* 0x000fe20007ffe0ff */
[----:B------:R-:W0:Y:S01]  /*10f0*/  I2F.F16 R24, R24 ;  /* 0x0000001800187306 */ /* 0x000e220000200c00 */
[----:B------:R-:W-:-:S02]  /*1100*/  LOP3.LUT R37, R9, 0xff, RZ, 0xc0, !PT ;  /* 0x000000ff09257812 */ /* 0x000fc400078ec0ff */
[----:B------:R-:W-:Y:S02]  /*1110*/  IADD3 R41, R40, -0x80, RZ ;  /* 0xffffff8028297810 */ /* 0x000fe40007ffe0ff */
[----:B------:R-:W-:Y:S01]  /*1120*/  IADD3 R37, R37, -0x80, RZ ;  /* 0xffffff8025257810 */ /* 0x000fe20007ffe0ff */
[----:B-1----:R-:W-:Y:S01]  /*1130*/  HADD2.F32 R30, -RZ, R30.H0_H0 ;  /* 0x2000001eff1e7230 */ /* 0x002fe20000004100 */
[----:B------:R-:W-:Y:S01]  /*1140*/  IADD3 R40, R11, -0x80, RZ ;  /* 0xffffff800b287810 */ /* 0x000fe20007ffe0ff */
[----:B------:R-:W1:Y:S01]  /*1150*/  I2F.F16 R9, R42 ;  /* 0x0000002a00097306 */ /* 0x000e620000200c00 */
[----:B------:R-:W-:Y:S02]  /*1160*/  LOP3.LUT R11, R14, 0xff, RZ, 0xc0, !PT ;  /* 0x000000ff0e0b7812 */ /* 0x000fe400078ec0ff */
[----:B------:R-:W-:Y:S02]  /*1170*/  LOP3.LUT R32, R13, 0xff, RZ, 0xc0, !PT ;  /* 0x000000ff0d207812 */ /* 0x000fe400078ec0ff */
[----:B------:R-:W-:-:S02]  /*1180*/  IADD3 R10, R11, -0x80, RZ ;  /* 0xffffff800b0a7810 */ /* 0x000fc40007ffe0ff */
[----:B------:R-:W-:Y:S01]  /*1190*/  IADD3 R34, R34, -0x80, RZ ;  /* 0xffffff8022227810 */ /* 0x000fe20007ffe0ff */
[----:B------:R-:W2:Y:S01]  /*11a0*/  I2F.F16 R37, R37 ;  /* 0x0000002500257306 */ /* 0x000ea20000200c00 */
[----:B0-----:R-:W-:Y:S01]  /*11b0*/  HADD2.F32 R24, -RZ, R24.H0_H0 ;  /* 0x20000018ff187230 */ /* 0x001fe20000004100 */
[----:B------:R-:W-:Y:S01]  /*11c0*/  IADD3 R32, R32, -0x80, RZ ;  /* 0xffffff8020207810 */ /* 0x000fe20007ffe0ff */
[----:B-1----:R-:W-:-:S05]  /*11d0*/  HADD2.F32 R8, -RZ, R9.H0_H0 ;  /* 0x20000009ff087230 */ /* 0x002fca0000004100 */
[----:B------:R-:W0:Y:S01]  /*11e0*/  I2F.F16 R40, R40 ;  /* 0x0000002800287306 */ /* 0x000e220000200c00 */
[----:B------:R-:W-:Y:S01]  /*11f0*/  FFMA.FTZ R39, R20, R8, R39 ;  /* 0x0000000814277223 */ /* 0x000fe20000010027 */
[----:B------:R-:W-:Y:S01]  /*1200*/  HADD2.F32 R8, -RZ, R21.H0_H0 ;  /* 0x20000015ff087230 */ /* 0x000fe20000004100 */
[----:B------:R-:W-:Y:S01]  /*1210*/  LOP3.LUT R20, R15, 0xff, RZ, 0xc0, !PT ;  /* 0x000000ff0f147812 */ /* 0x000fe200078ec0ff */
[----:B--2---:R-:W-:-:S04]  /*1220*/  HADD2.F32 R37, -RZ, R37.H0_H0 ;  /* 0x20000025ff257230 */ /* 0x004fc80000004100 */
[----:B------:R-:W1:Y:S01]  /*1230*/  I2F.F16 R9, R41 ;  /* 0x0000002900097306 */ /* 0x000e620000200c00 */
[----:B------:R-:W-:Y:S01]  /*1240*/  FFMA.FTZ R11, R43, R8, R38 ;  /* 0x000000082b0b7223 */ /* 0x000fe20000010026 */
[----:B------:R-:W-:Y:S01]  /*1250*/  SHF.R.U32.HI R38, RZ, 0x10, R12 ;  /* 0x00000010ff267819 */ /* 0x000fe2000001160c */
[----:B------:R-:W-:Y:S01]  /*1260*/  FFMA.FTZ R37, R8, R37, R36 ;  /* 0x0000002508257223 */ /* 0x000fe20000010024 */
[----:B------:R-:W-:Y:S02]  /*1270*/  IADD3 R20, R20, -0x80, RZ ;  /* 0xffffff8014147810 */ /* 0x000fe40007ffe0ff */
[----:B------:R-:W-:Y:S01]  /*1280*/  LOP3.LUT R38, R38, 0xff, RZ, 0xc0, !PT ;  /* 0x000000ff26267812 */ /* 0x000fe200078ec0ff */
[----:B0-----:R-:W-:Y:S01]  /*1290*/  HADD2.F32 R40, -RZ, R40.H0_H0 ;  /* 0x20000028ff287230 */ /* 0x001fe20000004100 */
[----:B------:R-:W0:Y:S01]  /*12a0*/  I2F.F16 R33, R33 ;  /* 0x0000002100217306 */ /* 0x000e220000200c00 */
[----:B-1----:R-:W-:Y:S01]  /*12b0*/  HADD2.F32 R36, -RZ, R9.H0_H0 ;  /* 0x20000009ff247230 */ /* 0x002fe20000004100 */
[----:B------:R-:W-:-:S06]  /*12c0*/  SHF.R.U32.HI R9, RZ, 0x8, R12 ;  /* 0x00000008ff097819 */ /* 0x000fcc000001160c */
[----:B------:R-:W1:Y:S01]  /*12d0*/  I2F.F16 R10, R10 ;  /* 0x0000000a000a7306 */ /* 0x000e620000200c00 */
[----:B------:R-:W-:Y:S01]  /*12e0*/  LOP3.LUT R9, R9, 0xff, RZ, 0xc0, !PT ;  /* 0x000000ff09097812 */ /* 0x000fe200078ec0ff */
[C---:B------:R-:W-:Y:S01]  /*12f0*/  FFMA.FTZ R35, R8.reuse, R36, R35 ;  /* 0x0000002408237223 */ /* 0x040fe20000010023 */
[----:B------:R-:W-:Y:S01]  /*1300*/  HADD2.F32 R36, -RZ, R21.H1_H1 ;  /* 0x30000015ff247230 */ /* 0x000fe20000004100 */
[----:B------:R-:W-:Y:S01]  /*1310*/  FFMA.FTZ R21, R8, R40, R39 ;  /* 0x0000002808157223 */ /* 0x000fe20000010027 */
[----:B------:R-:W-:-:S03]  /*1320*/  IADD3 R12, R9, -0x80, RZ ;  /* 0xffffff80090c7810 */ /* 0x000fc60007ffe0ff */
[----:B------:R-:W2:Y:S01]  /*1330*/  I2F.F16 R34, R34 ;  /* 0x0000002200227306 */ /* 0x000ea20000200c00 */
[----:B------:R-:W3:Y:S01]  /*1340*/  LDS.64 R8, [UR4+0x8] ;  /* 0x00000804ff087984 */ /* 0x000ee20008000a00 */
[----:B------:R-:W-:Y:S01]  /*1350*/  FFMA.FTZ R37, R36, R31, R37 ;  /* 0x0000001f24257223 */ /* 0x000fe20000010025 */
[----:B------:R-:W-:Y:S01]  /*1360*/  IADD3 R31, R38, -0x80, RZ ;  /* 0xffffff80261f7810 */ /* 0x000fe20007ffe0ff */
[----:B------:R-:W-:Y:S01]  /*1370*/  FFMA.FTZ R30, R30, R36, R11 ;  /* 0x000000241e1e7223 */ /* 0x000fe2000001000b */
[----:B------:R-:W-:Y:S01]  /*1380*/  SHF.R.U32.HI R38, RZ, 0x10, R13 ;  /* 0x00000010ff267819 */ /* 0x000fe2000001160d */
[----:B------:R-:W-:Y:S01]  /*1390*/  FFMA.FTZ R35, R36, R24, R35 ;  /* 0x0000001824237223 */ /* 0x000fe20000010023 */
[----:B------:R-:W-:Y:S01]  /*13a0*/  SHF.R.U32.HI R39, RZ, 0x8, R13 ;  /* 0x00000008ff277819 */ /* 0x000fe2000001160d */
[----:B------:R-:W4:Y:S01]  /*13b0*/  I2F.F16 R32, R32 ;  /* 0x0000002000207306 */ /* 0x000f220000200c00 */
[----:B------:R-:W-:Y:S01]  /*13c0*/  LOP3.LUT R38, R38, 0xff, RZ, 0xc0, !PT ;  /* 0x000000ff26267812 */ /* 0x000fe200078ec0ff */
[----:B0-----:R-:W-:Y:S01]  /*13d0*/  HADD2.F32 R33, -RZ, R33.H0_H0 ;  /* 0x20000021ff217230 */ /* 0x001fe20000004100 */
[----:B------:R-:W-:-:S02]  /*13e0*/  LOP3.LUT R39, R39, 0xff, RZ, 0xc0, !PT ;  /* 0x000000ff27277812 */ /* 0x000fc400078ec0ff */
[----:B------:R-:W-:Y:S02]  /*13f0*/  IADD3 R11, R38, -0x80, RZ ;  /* 0xffffff80260b7810 */ /* 0x000fe40007ffe0ff */
[--C-:B------:R-:W-:Y:S01]  /*1400*/  SHF.R.U32.HI R38, RZ, 0x10, R14.reuse ;  /* 0x00000010ff267819 */ /* 0x100fe2000001160e */
[----:B------:R-:W-:Y:S01]  /*1410*/  I2F.F16 R20, R20 ;  /* 0x0000001400147306 */ /* 0x000fe20000200c00 */
[----:B------:R-:W-:Y:S01]  /*1420*/  IADD3 R13, R39, -0x80, RZ ;  /* 0xffffff80270d7810 */ /* 0x000fe20007ffe0ff */
[----:B------:R-:W-:Y:S01]  /*1430*/  FFMA.FTZ R33, R36, R33, R21 ;  /* 0x0000002124217223 */ /* 0x000fe20000010015 */
[----:B------:R-:W-:Y:S01]  /*1440*/  SHF.R.U32.HI R39, RZ, 0x8, R14 ;  /* 0x00000008ff277819 */ /* 0x000fe2000001160e */
[----:B-1----:R-:W-:Y:S01]  /*1450*/  HADD2.F32 R36, -RZ, R10.H0_H0 ;  /* 0x2000000aff247230 */ /* 0x002fe20000004100 */
[----:B------:R-:W-:Y:S02]  /*1460*/  LOP3.LUT R38, R38, 0xff, RZ, 0xc0, !PT ;  /* 0x000000ff26267812 */ /* 0x000fe400078ec0ff */
[----:B------:R-:W-:Y:S01]  /*1470*/  SHF.R.U32.HI R24, RZ, 0x8, R15 ;  /* 0x00000008ff187819 */ /* 0x000fe2000001160f */
[----:B------:R-:W0:Y:S01]  /*1480*/  I2F.F16 R12, R12 ;  /* 0x0000000c000c7306 */ /* 0x000e220000200c00 */
[----:B------:R-:W-:-:S02]  /*1490*/  LOP3.LUT R39, R39, 0xff, RZ, 0xc0, !PT ;  /* 0x000000ff27277812 */ /* 0x000fc400078ec0ff */
[----:B------:R-:W-:Y:S02]  /*14a0*/  IADD3 R40, R38, -0x80, RZ ;  /* 0xffffff8026287810 */ /* 0x000fe40007ffe0ff */
[----:B------:R-:W-:Y:S02]  /*14b0*/  LOP3.LUT R24, R24, 0xff, RZ, 0xc0, !PT ;  /* 0x000000ff18187812 */ /* 0x000fe400078ec0ff */
[----:B------:R-:W-:Y:S01]  /*14c0*/  SHF.R.U32.HI R38, RZ, 0x10, R15 ;  /* 0x00000010ff267819 */ /* 0x000fe2000001160f */
[----:B------:R-:W1:Y:S01]  /*14d0*/  I2F.F16 R13, R13 ;  /* 0x0000000d000d7306 */ /* 0x000e620000200c00 */
[----:B------:R-:W-:Y:S01]  /*14e0*/  IADD3 R14, R39, -0x80, RZ ;  /* 0xffffff80270e7810 */ /* 0x000fe20007ffe0ff */
[----:B--2---:R-:W-:Y:S01]  /*14f0*/  HADD2.F32 R39, -RZ, R34.H0_H0 ;  /* 0x20000022ff277230 */ /* 0x004fe20000004100 */
[----:B------:R-:W-:Y:S01]  /*1500*/  IADD3 R41, R24, -0x80, RZ ;  /* 0xffffff8018297810 */ /* 0x000fe20007ffe0ff */
[----:B----4-:R-:W-:Y:S01]  /*1510*/  HADD2.F32 R34, -RZ, R32.H0_H0 ;  /* 0x20000020ff227230 */ /* 0x010fe20000004100 */
[----:B------:R-:W-:-:S03]  /*1520*/  LOP3.LUT R38, R38, 0xff, RZ, 0xc0, !PT ;  /* 0x000000ff26267812 */ /* 0x000fc600078ec0ff */
[----:B------:R-:W2:Y:S01]  /*1530*/  I2F.F16 R11, R11 ;  /* 0x0000000b000b7306 */ /* 0x000ea20000200c00 */
[----:B------:R-:W-:Y:S01]  /*1540*/  IADD3 R38, R38, -0x80, RZ ;  /* 0xffffff8026267810 */ /* 0x000fe20007ffe0ff */
[----:B---3--:R-:W-:Y:S02]  /*1550*/  HADD2.F32 R24, -RZ, R8.H0_H0 ;  /* 0x20000008ff187230 */ /* 0x008fe40000004100 */
[----:B0-----:R-:W-:-:S03]  /*1560*/  HADD2.F32 R32, -RZ, R12.H0_H0 ;  /* 0x2000000cff207230 */ /* 0x001fc60000004100 */
[----:B------:R-:W-:Y:S01]  /*1570*/  FFMA.FTZ R30, R39, R24, R30 ;  /* 0x00000018271e7223 */ /* 0x000fe2000001001e */
[----:B------:R-:W0:Y:S01]  /*1580*/  I2F.F16 R14, R14 ;  /* 0x0000000e000e7306 */ /* 0x000e220000200c00 */
[----:B------:R-:W-:Y:S01]  /*1590*/  HADD2.F32 R39, -RZ, R8.H1_H1 ;  /* 0x30000008ff277230 */ /* 0x000fe20000004100 */
[----:B------:R-:W-:Y:S01]  /*15a0*/  FFMA.FTZ R12, R24, R34, R37 ;  /* 0x00000022180c7223 */ /* 0x000fe20000010025 */
[----:B-1----:R-:W-:Y:S02]  /*15b0*/  HADD2.F32 R13, -RZ, R13.H0_H0 ;  /* 0x2000000dff0d7230 */ /* 0x002fe40000004100 */
[--C-:B------:R-:W-:Y:S02]  /*15c0*/  HADD2.F32 R8, -RZ, R9.reuse.H0_H0 ;  /* 0x20000009ff087230 */ /* 0x100fe40000004100 */
[----:B------:R-:W-:Y:S01]  /*15d0*/  HADD2.F32 R9, -RZ, R9.H1_H1 ;  /* 0x30000009ff097230 */ /* 0x000fe20000004100 */
[----:B------:R-:W-:Y:S01]  /*15e0*/  I2F.F16 R21, R41 ;  /* 0x0000002900157306 */ /* 0x000fe20000200c00 */
[----:B--2---:R-:W-:Y:S01]  /*15f0*/  HADD2.F32 R11, -RZ, R11.H0_H0 ;  /* 0x2000000bff0b7230 */ /* 0x004fe20000004100 */
[----:B------:R-:W-:-:S04]  /*1600*/  FFMA.FTZ R13, R39, R13, R12 ;  /* 0x0000000d270d7223 */ /* 0x000fc8000001000c */
[----:B------:R-:W-:Y:S02]  /*1610*/  FFMA.FTZ R11, R8, R11, R13 ;  /* 0x0000000b080b7223 */ /* 0x000fe4000001000d */
[----:B------:R-:W1:Y:S01]  /*1620*/  I2F.F16 R31, R31 ;  /* 0x0000001f001f7306 */ /* 0x000e620000200c00 */
[----:B0-----:R-:W-:-:S07]  /*1630*/  HADD2.F32 R14, -RZ, R14.H0_H0 ;  /* 0x2000000eff0e7230 */ /* 0x001fce0000004100 */
[----:B------:R-:W0:Y:S08]  /*1640*/  I2F.F16 R27, R27 ;  /* 0x0000001b001b7306 */ /* 0x000e300000200c00 */
[----:B------:R-:W2:Y:S01]  /*1650*/  I2F.F16 R10, R38 ;  /* 0x00000026000a7306 */ /* 0x000ea20000200c00 */
[----:B-1----:R-:W-:-:S07]  /*1660*/  HADD2.F32 R31, -RZ, R31.H0_H0 ;  /* 0x2000001fff1f7230 */ /* 0x002fce0000004100 */
[----:B------:R1:W3:Y:S01]  /*1670*/  I2F.F16 R15, R40 ;  /* 0x00000028000f7306 */ /* 0x0002e20000200c00 */
[----:B0-----:R-:W-:-:S05]  /*1680*/  HADD2.F32 R12, -RZ, R27.H0_H0 ;  /* 0x2000001bff0c7230 */ /* 0x001fca0000004100 */
[----:B------:R-:W-:Y:S01]  /*1690*/  FFMA.FTZ R12, R9, R12, R11 ;  /* 0x0000000c090c7223 */ /* 0x000fe2000001000b */
[----:B------:R-:W-:Y:S01]  /*16a0*/  HADD2.F32 R11, -RZ, R28.H0_H0 ;  /* 0x2000001cff0b7230 */ /* 0x000fe20000004100 */
[----:B------:R-:W0:Y:S01]  /*16b0*/  I2F.F16 R29, R29 ;  /* 0x0000001d001d7306 */ /* 0x000e220000200c00 */
[----:B-1----:R-:W-:Y:S01]  /*16c0*/  HADD2.F32 R40, -RZ, R20.H0_H0 ;  /* 0x20000014ff287230 */ /* 0x002fe20000004100 */
[----:B------:R-:W-:Y:S01]  /*16d0*/  FFMA.FTZ R20, R24, R36, R35 ;  /* 0x0000002418147223 */ /* 0x000fe20000010023 */
[----:B--2---:R-:W-:-:S03]  /*16e0*/  HADD2.F32 R13, -RZ, R10.H0_H0 ;  /* 0x2000000aff0d7230 */ /* 0x004fc60000004100 */
[----:B------:R-:W-:Y:S01]  /*16f0*/  FFMA.FTZ R40, R24, R40, R33 ;  /* 0x0000002818287223 */ /* 0x000fe20000010021 */
[----:B------:R-:W-:Y:S01]  /*1700*/  HADD2.F32 R24, -RZ, R21.H0_H0 ;  /* 0x20000015ff187230 */ /* 0x000fe20000004100 */
[----:B------:R-:W1:Y:S01]  /*1710*/  I2F.F16 R26, R26 ;  /* 0x0000001a001a7306 */ /* 0x000e620000200c00 */
[----:B------:R-:W-:Y:S01]  /*1720*/  FFMA.FTZ R33, R32, R39, R30 ;  /* 0x0000002720217223 */ /* 0x000fe2000001001e */
[----:B---3--:R-:W-:Y:S01]  /*1730*/  HADD2.F32 R15, -RZ, R15.H0_H0 ;  /* 0x2000000fff0f7230 */ /* 0x008fe20000004100 */
[C---:B------:R-:W-:Y:S02]  /*1740*/  FFMA.FTZ R21, R39.reuse, R14, R20 ;  /* 0x0000000e27157223 */ /* 0x040fe40000010014 */
[----:B------:R-:W-:Y:S02]  /*1750*/  FFMA.FTZ R39, R39, R24, R40 ;  /* 0x0000001827277223 */ /* 0x000fe40000010028 */
[----:B------:R-:W-:Y:S01]  /*1760*/  FFMA.FTZ R31, R31, R8, R33 ;  /* 0x000000081f1f7223 */ /* 0x000fe20000010021 */
[----:B------:R-:W2:Y:S01]  /*1770*/  I2F.F16 R22, R22 ;  /* 0x0000001600167306 */ /* 0x000ea20000200c00 */
[----:B0-----:R-:W-:Y:S01]  /*1780*/  HADD2.F32 R10, -RZ, R29.H0_H0 ;  /* 0x2000001dff0a7230 */ /* 0x001fe20000004100 */
[C---:B------:R-:W-:Y:S01]  /*1790*/  FFMA.FTZ R39, R8.reuse, R13, R39 ;  /* 0x0000000d08277223 */ /* 0x040fe20000010027 */
[----:B------:R-:W-:Y:S01]  /*17a0*/  HADD2.F32 R13, -RZ, R28.H1_H1 ;  /* 0x3000001cff0d7230 */ /* 0x000fe20000004100 */
[----:B------:R-:W-:Y:S01]  /*17b0*/  FFMA.FTZ R15, R8, R15, R21 ;  /* 0x0000000f080f7223 */ /* 0x000fe20000010015 */
[--C-:B------:R-:W-:Y:S01]  /*17c0*/  HADD2.F32 R8, -RZ, R25.reuse.H0_H0 ;  /* 0x20000019ff087230 */ /* 0x100fe20000004100 */
[----:B------:R-:W-:Y:S01]  /*17d0*/  FFMA.FTZ R10, R10, R9, R31 ;  /* 0x000000090a0a7223 */ /* 0x000fe2000001001f */
[----:B------:R-:W-:Y:S01]  /*17e0*/  HADD2.F32 R21, -RZ, R25.H1_H1 ;  /* 0x30000019ff157230 */ /* 0x000fe20000004100 */
[----:B------:R-:W-:Y:S01]  /*17f0*/  FMUL.FTZ R12, R12, R13 ;  /* 0x0000000d0c0c7220 */ /* 0x000fe20000410000 */
[----:B-1----:R-:W-:Y:S01]  /*1800*/  HADD2.F32 R26, -RZ, R26.H0_H0 ;  /* 0x2000001aff1a7230 */ /* 0x002fe20000004100 */
[----:B------:R-:W-:-:S03]  /*1810*/  FMUL.FTZ R10, R10, R11 ;  /* 0x0000000b0a0a7220 */ /* 0x000fc60000410000 */
[----:B------:R-:W-:Y:S01]  /*1820*/  F2FP.PACK_AB R12, RZ, R12 ;  /* 0x0000000cff0c723e */ /* 0x000fe200000000ff */
[----:B------:R-:W-:Y:S01]  /*1830*/  FFMA.FTZ R15, R9, R26, R15 ;  /* 0x0000001a090f7223 */ /* 0x000fe2000001000f */
[----:B------:R-:W-:Y:S01]  /*1840*/  F2FP.PACK_AB R10, RZ, R10 ;  /* 0x0000000aff0a723e */ /* 0x000fe200000000ff */
[----:B--2---:R-:W-:Y:S02]  /*1850*/  HADD2.F32 R22, -RZ, R22.H0_H0 ;  /* 0x20000016ff167230 */ /* 0x004fe40000004100 */
[----:B------:R-:W-:Y:S01]  /*1860*/  FMUL.FTZ R8, R15, R8 ;  /* 0x000000080f087220 */ /* 0x000fe20000410000 */
[----:B------:R-:W-:Y:S02]  /*1870*/  PRMT R10, R10, 0x5410, R12 ;  /* 0x000054100a0a7816 */ /* 0x000fe4000000000c */
[----:B------:R-:W-:Y:S02]  /*1880*/  FFMA.FTZ R22, R9, R22, R39 ;  /* 0x0000001609167223 */ /* 0x000fe40000010027 */
[----:B------:R-:W-:-:S02]  /*1890*/  F2FP.PACK_AB R8, RZ, R8 ;  /* 0x00000008ff08723e */ /* 0x000fc400000000ff */
[----:B------:R-:W-:Y:S01]  /*18a0*/  FMUL.FTZ R21, R22, R21 ;  /* 0x0000001516157220 */ /* 0x000fe20000410000 */
[----:B------:R-:W-:-:S04]  /*18b0*/  HFMA2.MMA R3, R10, 1, 1, R3 ;  /* 0x3c003c000a037835 */ /* 0x000fc80000000003 */
[----:B------:R-:W-:-:S04]  /*18c0*/  F2FP.PACK_AB R21, RZ, R21 ;  /* 0x00000015ff15723e */ /* 0x000fc800000000ff */
[----:B------:R-:W-:-:S05]  /*18d0*/  PRMT R8, R8, 0x5410, R21 ;  /* 0x0000541008087816 */ /* 0x000fca0000000015 */
[----:B------:R-:W-:Y:S02]  /*18e0*/  HADD2 R2, R8, R2 ;  /* 0x0000000208027230 */ /* 0x000fe40000000000 */
.L_x_4288:
[----:B------:R-:W-:-:S04]  /*18f0*/  IMAD.MOV.U32 R29, RZ, RZ, c[0x0][0x18c] ;  /* 0x00006300ff1d7624 */ /* 0x000fc800078e00ff */
[----:B------:R-:W-:-:S04]  /*1900*/  IMAD.WIDE R8, R29, 0x8, R18 ;  /* 0x000000081d087825 */ /* 0x000fc800078e0212 */
[----:B------:R-:W-:-:S04]  /*1910*/  IMAD.WIDE R16, R29, 0x8, R16 ;  /* 0x000000081d107825 */ /* 0x000fc800078e0210 */
[C---:B------:R-:W-:Y:S02]  /*1920*/  IMAD.WIDE R26, R29.reuse, 0x8, R8 ;  /* 0x000000081d1a7825 */ /* 0x040fe400078e0208 */
[----:B------:R-:W5:Y:S04]  /*1930*/  LDG.E.128.CONSTANT R8, [R8.64] ;  /* 0x0000000608087981 */ /* 0x000f68000c1e9d00 */
[----:B------:R-:W-:Y:S01]  /*1940*/  IMAD.WIDE R20, R29, 0x8, R26 ;  /* 0x000000081d147825 */ /* 0x000fe200078e021a */
[----:B------:R-:W-:Y:S05]  /*1950*/  @P2 BRA `(.L_x_4289) ;  /* 0x00000c3000002947 */ /* 0x000fea0003800000 */
[----:B------:R-:W2:Y:S01]  /*1960*/  LDG.E.128.CONSTANT R12, [R16.64] ;  /* 0x00000006100c7981 */ /* 0x000ea2000c1e9d00 */
[----:B-----5:R-:W-:Y:S02]  /*1970*/  LOP3.LUT R22, R8, 0xff, RZ, 0xc0, !PT ;  /* 0x000000ff08167812 */ /* 0x020fe400078ec0ff */
[----:B------:R-:W-:Y:S01]  /*1980*/  SHF.R.U32.HI R38, RZ, 0x8, R10 ;  /* 0x00000008ff267819 */ /* 0x000fe2000001160a */
[----:B------:R-:W0:Y:S01]  /*1990*/  LDS.64 R18, [UR4+0x10] ;  /* 0x00001004ff127984 */ /* 0x000e220008000a00 */
[----:B------:R-:W-:-:S02]  /*19a0*/  IADD3 R33, R22, -0x80, RZ ;  /* 0xffffff8016217810 */ /* 0x000fc40007ffe0ff */
[----:B------:R-:W-:Y:S02]  /*19b0*/  LOP3.LUT R22, R9, 0xff, RZ, 0xc0, !PT ;  /* 0x000000ff09167812 */ /* 0x000fe400078ec0ff */
[----:B------:R-:W-:Y:S02]  /*19c0*/  LOP3.LUT R32, R11, 0xff, RZ, 0xc0, !PT ;  /* 0x000000ff0b207812 */ /* 0x000fe400078ec0ff */
[----:B------:R-:W-:Y:S01]  /*19d0*/  IADD3 R34, R22, -0x80, RZ ;  /* 0xffffff8016227810 */ /* 0x000fe20007ffe0ff */
[----:B------:R-:W1:Y:S01]  /*19e0*/  I2F.F16 R33, R33 ;  /* 0x0000002100217306 */ /* 0x000e620000200c00 */
[----:B------:R-:W-:Y:S02]  /*19f0*/  LOP3.LUT R22, R10, 0xff, RZ, 0xc0, !PT ;  /* 0x000000ff0a167812 */ /* 0x000fe400078ec0ff */
[----:B------:R-:W-:Y:S02]  /*1a00*/  LOP3.LUT R38, R38, 0xff, RZ, 0xc0, !PT ;  /* 0x000000ff26267812 */ /* 0x000fe400078ec0ff */
[----:B------:R-:W-:-:S02]  /*1a10*/  IADD3 R22, R22, -0x80, RZ ;  /* 0xffffff8016167810 */ /* 0x000fc40007ffe0ff */
[----:B------:R-:W-:Y:S01]  /*1a20*/  IADD3 R36, R32, -0x80, RZ ;  /* 0xffffff8020247810 */ /* 0x000fe20007ffe0ff */
[----:B------:R-:W3:Y:S01]  /*1a30*/  I2F.F16 R34, R34 ;  /* 0x0000002200227306 */ /* 0x000ee20000200c00 */
[----:B------:R-:W-:Y:S02]  /*1a40*/  IADD3 R42, R38, -0x80, RZ ;  /* 0xffffff80262a7810 */ /* 0x000fe40007ffe0ff */
[----:B------:R-:W-:Y:S02]  /*1a50*/  SHF.R.U32.HI R31, RZ, 0x8, R8 ;  /* 0x00000008ff1f7819 */ /* 0x000fe40000011608 */
[----:B------:R-:W-:Y:S02]  /*1a60*/  SHF.R.U32.HI R37, RZ, 0x8, R9 ;  /* 0x00000008ff257819 */ /* 0x000fe40000011609 */
[----:B------:R-:W-:Y:S01]  /*1a70*/  LOP3.LUT R31, R31, 0xff, RZ, 0xc0, !PT ;  /* 0x000000ff1f1f7812 */ /* 0x000fe200078ec0ff */
[----:B------:R-:W4:Y:S01]  /*1a80*/  I2F.F16 R22, R22 ;  /* 0x0000001600167306 */ /* 0x000f220000200c00 */
[----:B------:R-:W-:Y:S01]  /*1a90*/  LOP3.LUT R37, R37, 0xff, RZ, 0xc0, !PT ;  /* 0x000000ff25257812 */ /* 0x000fe200078ec0ff */
[----:B-1----:R-:W-:Y:S01]  /*1aa0*/  HADD2.F32 R33, -RZ, R33.H0_H0 ;  /* 0x20000021ff217230 */ /* 0x002fe20000004100 */
[----:B------:R-:W-:-:S02]  /*1ab0*/  IADD3 R32, R31, -0x80, RZ ;  /* 0xffffff801f207810 */ /* 0x000fc40007ffe0ff */
[----:B------:R-:W-:Y:S02]  /*1ac0*/  IADD3 R31, R37, -0x80, RZ ;  /* 0xffffff80251f7810 */ /* 0x000fe40007ffe0ff */
[----:B------:R-:W-:Y:S01]  /*1ad0*/  LEA.HI R35, R8, 0xffffff80, RZ, 0x8 ;  /* 0xffffff8008237811 */ /* 0x000fe200078f40ff */
[----:B------:R-:W1:Y:S01]  /*1ae0*/  I2F.F16 R36, R36 ;  /* 0x0000002400247306 */ /* 0x000e620000200c00 */
[----:B---3--:R-:W-:Y:S01]  /*1af0*/  HADD2.F32 R39, -RZ, R34.H0_H0 ;  /* 0x20000022ff277230 */ /* 0x008fe20000004100 */
[----:B------:R-:W-:Y:S02]  /*1b00*/  LEA.HI R30, R9, 0xffffff80, RZ, 0x8 ;  /* 0xffffff80091e7811 */ /* 0x000fe400078f40ff */
[----:B------:R-:W-:Y:S02]  /*1b10*/  SHF.R.U32.HI R8, RZ, 0x10, R8 ;  /* 0x00000010ff087819 */ /* 0x000fe40000011608 */
[----:B------:R-:W-:Y:S02]  /*1b20*/  SHF.R.U32.HI R9, RZ, 0x10, R9 ;  /* 0x00000010ff097819 */ /* 0x000fe40000011609 */
[----:B------:R-:W3:Y:S01]  /*1b30*/  I2F.F16 R34, R42 ;  /* 0x0000002a00227306 */ /* 0x000ee20000200c00 */
[----:B0-----:R-:W-:Y:S01]  /*1b40*/  HADD2.F32 R38, -RZ, R18.H0_H0 ;  /* 0x20000012ff267230 */ /* 0x001fe20000004100 */
[----:B------:R-:W-:Y:S01]  /*1b50*/  LOP3.LUT R8, R8, 0xff, RZ, 0xc0, !PT ;  /* 0x000000ff08087812 */ /* 0x000fe200078ec0ff */
[----:B----4-:R-:W-:Y:S01]  /*1b60*/  HADD2.F32 R37, -RZ, R22.H0_H0 ;  /* 0x20000016ff257230 */ /* 0x010fe20000004100 */
[----:B------:R-:W-:Y:S01]  /*1b70*/  LOP3.LUT R9, R9, 0xff, RZ, 0xc0, !PT ;  /* 0x000000ff09097812 */ /* 0x000fe200078ec0ff */
[----:B------:R-:W-:Y:S01]  /*1b80*/  HADD2.F32 R40, -RZ, R18.H1_H1 ;  /* 0x30000012ff287230 */ /* 0x000fe20000004100 */
[----:B------:R-:W-:Y:S01]  /*1b90*/  FFMA.FTZ R39, R38, R39, RZ ;  /* 0x0000002726277223 */ /* 0x000fe200000100ff */
[----:B------:R-:W-:Y:S01]  /*1ba0*/  LEA.HI R24, R10, 0xffffff80, RZ, 0x8 ;  /* 0xffffff800a187811 */ /* 0x000fe200078f40ff */
[----:B------:R-:W0:Y:S01]  /*1bb0*/  I2F.F16 R31, R31 ;  /* 0x0000001f001f7306 */ /* 0x000e220000200c00 */
[----:B-1----:R-:W-:Y:S01]  /*1bc0*/  HADD2.F32 R43, -RZ, R36.H0_H0 ;  /* 0x20000024ff2b7230 */ /* 0x002fe20000004100 */
[C---:B------:R-:W-:Y:S01]  /*1bd0*/  FFMA.FTZ R37, R38.reuse, R37, RZ ;  /* 0x0000002526257223 */ /* 0x040fe200000100ff */
[----:B------:R-:W-:Y:S01]  /*1be0*/  SHF.R.U32.HI R10, RZ, 0x10, R10 ;  /* 0x00000010ff0a7819 */ /* 0x000fe2000001160a */
[----:B------:R-:W-:Y:S01]  /*1bf0*/  FFMA.FTZ R41, R33, R38, RZ ;  /* 0x0000002621297223 */ /* 0x000fe200000100ff */
[----:B------:R-:W-:Y:S01]  /*1c00*/  LEA.HI R22, R11, 0xffffff80, RZ, 0x8 ;  /* 0xffffff800b167811 */ /* 0x000fe200078f40ff */
[----:B------:R-:W-:Y:S01]  /*1c10*/  FFMA.FTZ R33, R38, R43, RZ ;  /* 0x0000002b26217223 */ /* 0x000fe200000100ff */
[----:B------:R-:W-:Y:S01]  /*1c20*/  LOP3.LUT R10, R10, 0xff, RZ, 0xc0, !PT ;  /* 0x000000ff0a0a7812 */ /* 0x000fe200078ec0ff */
[----:B---3--:R-:W-:Y:S01]  /*1c30*/  HADD2.F32 R36, -RZ, R34.H0_H0 ;  /* 0x20000022ff247230 */ /* 0x008fe20000004100 */
[----:B------:R-:W1:Y:S04]  /*1c40*/  I2F.F16 R32, R32 ;  /* 0x0000002000207306 */ /* 0x000e680000200c00 */
[----:B------:R-:W-:Y:S01]  /*1c50*/  FFMA.FTZ R36, R40, R36, R37 ;  /* 0x0000002428247223 */ /* 0x000fe20000010025 */
[--C-:B------:R-:W-:Y:S01]  /*1c60*/  SHF.R.U32.HI R37, RZ, 0x8, R11.reuse ;  /* 0x00000008ff257819 */ /* 0x100fe2000001160b */
[----:B0-----:R-:W-:Y:S01]  /*1c70*/  HADD2.F32 R18, -RZ, R31.H0_H0 ;  /* 0x2000001fff127230 */ /* 0x001fe20000004100 */
[----:B------:R-:W-:Y:S01]  /*1c80*/  SHF.R.U32.HI R11, RZ, 0x10, R11 ;  /* 0x00000010ff0b7819 */ /* 0x000fe2000001160b */
[----:B------:R-:W-:Y:S01]  /*1c90*/  I2F.F16 R35, R35 ;  /* 0x0000002300237306 */ /* 0x000fe20000200c00 */
[----:B------:R-:W-:-:S02]  /*1ca0*/  LOP3.LUT R37, R37, 0xff, RZ, 0xc0, !PT ;  /* 0x000000ff25257812 */ /* 0x000fc400078ec0ff */
[----:B------:R-:W-:Y:S01]  /*1cb0*/  FFMA.FTZ R34, R40, R18, R39 ;  /* 0x0000001228227223 */ /* 0x000fe20000010027 */
[----:B------:R-:W-:Y:S02]  /*1cc0*/  IADD3 R39, R8, -0x80, RZ ;  /* 0xffffff8008277810 */ /* 0x000fe40007ffe0ff */
[----:B------:R-:W-:Y:S01]  /*1cd0*/  IADD3 R37, R37, -0x80, RZ ;  /* 0xffffff8025257810 */ /* 0x000fe20007ffe0ff */
[----:B-1----:R-:W-:Y:S01]  /*1ce0*/  HADD2.F32 R38, -RZ, R32.H0_H0 ;  /* 0x20000020ff267230 */ /* 0x002fe20000004100 */
[----:B------:R-:W-:Y:S01]  /*1cf0*/  IADD3 R8, R9, -0x80, RZ ;  /* 0xffffff8009087810 */ /* 0x000fe20007ffe0ff */
[----:B------:R-:W-:Y:S01]  /*1d00*/  I2F.F16 R24, R24 ;  /* 0x0000001800187306 */ /* 0x000fe20000200c00 */
[----:B------:R-:W-:Y:S02]  /*1d10*/  IADD3 R9, R10, -0x80, RZ ;  /* 0xffffff800a097810 */ /* 0x000fe40007ffe0ff */
[----:B------:R-:W-:Y:S01]  /*1d20*/  LOP3.LUT R11, R11, 0xff, RZ, 0xc0, !PT ;  /* 0x000000ff0b0b7812 */ /* 0x000fe200078ec0ff */
[----:B------:R-:W-:-:S03]  /*1d30*/  FFMA.FTZ R38, R38, R40, R41 ;  /* 0x0000002826267223 */ /* 0x000fc60000010029 */
[----:B------:R-:W-:Y:S01]  /*1d40*/  IADD3 R11, R11, -0x80, RZ ;  /* 0xffffff800b0b7810 */ /* 0x000fe20007ffe0ff */
[----:B------:R-:W0:Y:S08]  /*1d50*/  I2F.F16 R37, R37 ;  /* 0x0000002500257306 */ /* 0x000e300000200c00 */
[----:B------:R-:W1:Y:S08]  /*1d60*/  I2F.F16 R8, R8 ;  /* 0x0000000800087306 */ /* 0x000e700000200c00 */
[----:B------:R-:W3:Y:S01]  /*1d70*/  I2F.F16 R39, R39 ;  /* 0x0000002700277306 */ /* 0x000ee20000200c00 */
[----:B0-----:R-:W-:-:S05]  /*1d80*/  HADD2.F32 R37, -RZ, R37.H0_H0 ;  /* 0x20000025ff257230 */ /* 0x001fca0000004100 */
[----:B------:R-:W-:Y:S01]  /*1d90*/  FFMA.FTZ R40, R40, R37, R33 ;  /* 0x0000002528287223 */ /* 0x000fe20000010021 */
[--C-:B------:R-:W-:Y:S01]  /*1da0*/  HADD2.F32 R37, -RZ, R19.reuse.H0_H0 ;  /* 0x20000013ff257230 */ /* 0x100fe20000004100 */
[----:B------:R-:W0:Y:S01]  /*1db0*/  I2F.F16 R9, R9 ;  /* 0x0000000900097306 */ /* 0x000e220000200c00 */
[----:B-1----:R-:W-:Y:S02]  /*1dc0*/  HADD2.F32 R8, -RZ, R8.H0_H0 ;  /* 0x20000008ff087230 */ /* 0x002fe40000004100 */
[----:B------:R-:W-:-:S03]  /*1dd0*/  HADD2.F32 R19, -RZ, R19.H1_H1 ;  /* 0x30000013ff137230 */ /* 0x000fc60000004100 */
[----:B------:R-:W-:Y:S02]  /*1de0*/  FFMA.FTZ R34, R37, R8, R34 ;  /* 0x0000000825227223 */ /* 0x000fe40000010022 */
[----:B------:R-:W1:Y:S01]  /*1df0*/  I2F.F16 R11, R11 ;  /* 0x0000000b000b7306 */ /* 0x000e620000200c00 */
[----:B---3--:R-:W-:-:S05]  /*1e00*/  HADD2.F32 R39, -RZ, R39.H0_H0 ;  /* 0x20000027ff277230 */ /* 0x008fca0000004100 */
[----:B------:R-:W-:Y:S01]  /*1e10*/  FFMA.FTZ R38, R39, R37, R38 ;  /* 0x0000002527267223 */ /* 0x000fe20000010026 */
[----:B0-----:R-:W-:Y:S01]  /*1e20*/  HADD2.F32 R9, -RZ, R9.H0_H0 ;  /* 0x20000009ff097230 */ /* 0x001fe20000004100 */
[----:B------:R-:W-:Y:S01]  /*1e30*/  I2F.F16 R22, R22 ;  /* 0x0000001600167306 */ /* 0x000fe20000200c00 */
[----:B-1----:R-:W-:-:S03]  /*1e40*/  HADD2.F32 R39, -RZ, R11.H0_H0 ;  /* 0x2000000bff277230 */ /* 0x002fc60000004100 */
[----:B------:R-:W-:-:S04]  /*1e50*/  FFMA.FTZ R11, R37, R9, R36 ;  /* 0x00000009250b7223 */ /* 0x000fc80000010024 */
[----:B------:R-:W0:Y:S01]  /*1e60*/  I2F.F16 R30, R30 ;  /* 0x0000001e001e7306 */ /* 0x000e220000200c00 */
[----:B------:R-:W-:Y:S01]  /*1e70*/  FFMA.FTZ R36, R37, R39, R40 ;  /* 0x0000002725247223 */ /* 0x000fe20000010028 */
[----:B------:R-:W-:-:S05]  /*1e80*/  HADD2.F32 R37, -RZ, R35.H0_H0 ;  /* 0x20000023ff257230 */ /* 0x000fca0000004100 */
[----:B------:R-:W-:Y:S01]  /*1e90*/  FFMA.FTZ R38, R37, R19, R38 ;  /* 0x0000001325267223 */ /* 0x000fe20000010026 */
[----:B0-----:R-:W-:-:S05]  /*1ea0*/  HADD2.F32 R30, -RZ, R30.H0_H0 ;  /* 0x2000001eff1e7230 */ /* 0x001fca0000004100 */
[----:B------:R-:W-:Y:S01]  /*1eb0*/  FFMA.FTZ R34, R19, R30, R34 ;  /* 0x0000001e13227223 */ /* 0x000fe20000010022 */
[----:B--2---:R-:W-:Y:S02]  /*1ec0*/  LOP3.LUT R8, R14, 0xff, RZ, 0xc0, !PT ;  /* 0x000000ff0e087812 */ /* 0x004fe400078ec0ff */
[----:B------:R-:W-:Y:S02]  /*1ed0*/  LOP3.LUT R39, R15, 0xff, RZ, 0xc0, !PT ;  /* 0x000000ff0f277812 */ /* 0x000fe400078ec0ff */
[----:B------:R-:W-:Y:S02]  /*1ee0*/  IADD3 R41, R8, -0x80, RZ ;  /* 0xffffff8008297810 */ /* 0x000fe40007ffe0ff */
[----:B------:R-:W0:Y:S01]  /*1ef0*/  LDS.64 R8, [UR4+0x18] ;  /* 0x00001804ff087984 */ /* 0x000e220008000a00 */
[----:B------:R-:W-:Y:S01]  /*1f00*/  SHF.R.U32.HI R37, RZ, 0x8, R12 ;  /* 0x00000008ff257819 */ /* 0x000fe2000001160c */
[----:B------:R-:W-:Y:S01]  /*1f10*/  I2F.F16 R35, R41 ;  /* 0x0000002900237306 */ /* 0x000fe20000200c00 */
[----:B------:R-:W-:-:S02]  /*1f20*/  LOP3.LUT R10, R12, 0xff, RZ, 0xc0, !PT ;  /* 0x000000ff0c0a7812 */ /* 0x000fc400078ec0ff */
[----:B------:R-:W-:Y:S02]  /*1f30*/  IADD3 R42, R39, -0x80, RZ ;  /* 0xffffff80272a7810 */ /* 0x000fe40007ffe0ff */
[----:B------:R-:W-:Y:S02]  /*1f40*/  LOP3.LUT R39, R37, 0xff, RZ, 0xc0, !PT ;  /* 0x000000ff25277812 */ /* 0x000fe400078ec0ff */
[----:B------:R-:W-:Y:S01]  /*1f50*/  IADD3 R10, R10, -0x80, RZ ;  /* 0xffffff800a0a7810 */ /* 0x000fe20007ffe0ff */
[----:B------:R1:W2:Y:S01]  /*1f60*/  I2F.F16 R37, R42 ;  /* 0x0000002a00257306 */ /* 0x0002a20000200c00 */
[----:B------:R-:W-:Y:S02]  /*1f70*/  LEA.HI R32, R12, 0xffffff80, RZ, 0x8 ;  /* 0xffffff800c207811 */ /* 0x000fe400078f40ff */
[----:B------:R-:W-:Y:S02]  /*1f80*/  SHF.R.U32.HI R40, RZ, 0x10, R12 ;  /* 0x00000010ff287819 */ /* 0x000fe4000001160c */
[----:B------:R-:W-:-:S02]  /*1f90*/  IADD3 R12, R39, -0x80, RZ ;  /* 0xffffff80270c7810 */ /* 0x000fc40007ffe0ff */
[----:B------:R-:W-:Y:S01]  /*1fa0*/  SHF.R.U32.HI R39, RZ, 0x8, R13 ;  /* 0x00000008ff277819 */ /* 0x000fe2000001160d */
[----:B------:R-:W3:Y:S01]  /*1fb0*/  I2F.F16 R10, R10 ;  /* 0x0000000a000a7306 */ /* 0x000ee20000200c00 */
[----:B-1----:R-:W-:Y:S01]  /*1fc0*/  HADD2.F32 R42, -RZ, R24.H0_H0 ;  /* 0x20000018ff2a7230 */ /* 0x002fe20000004100 */
[----:B------:R-:W-:Y:S02]  /*1fd0*/  LOP3.LUT R33, R13, 0xff, RZ, 0xc0, !PT ;  /* 0x000000ff0d217812 */ /* 0x000fe400078ec0ff */
[----:B------:R-:W-:Y:S02]  /*1fe0*/  LOP3.LUT R39, R39, 0xff, RZ, 0xc0, !PT ;  /* 0x000000ff27277812 */ /* 0x000fe400078ec0ff */
[----:B------:R-:W-:Y:S02]  /*1ff0*/  IADD3 R33, R33, -0x80, RZ ;  /* 0xffffff8021217810 */ /* 0x000fe40007ffe0ff */
[----:B------:R-:W-:Y:S01]  /*2000*/  IADD3 R24, R39, -0x80, RZ ;  /* 0xffffff8027187810 */ /* 0x000fe20007ffe0ff */
[----:B------:R-:W-:Y:S01]  /*2010*/  HADD2.F32 R39, -RZ, R22.H0_H0 ;  /* 0x20000016ff277230 */ /* 0x000fe20000004100 */
[----:B------:R-:W-:Y:S01]  /*2020*/  SHF.R.U32.HI R22, RZ, 0x8, R14 ;  /* 0x00000008ff167819 */ /* 0x000fe2000001160e */
[----:B------:R-:W-:Y:S01]  /*2030*/  I2F.F16 R12, R12 ;  /* 0x0000000c000c7306 */ /* 0x000fe20000200c00 */
[----:B------:R-:W-:Y:S01]  /*2040*/  LOP3.LUT R40, R40, 0xff, RZ, 0xc0, !PT ;  /* 0x000000ff28287812 */ /* 0x000fe200078ec0ff */
[----:B--2---:R-:W-:Y:S01]  /*2050*/  HADD2.F32 R37, -RZ, R37.H0_H0 ;  /* 0x20000025ff257230 */ /* 0x004fe20000004100 */
[----:B------:R-:W-:Y:S01]  /*2060*/  LOP3.LUT R22, R22, 0xff, RZ, 0xc0, !PT ;  /* 0x000000ff16167812 */ /* 0x000fe200078ec0ff */
[----:B------:R-:W-:Y:S01]  /*2070*/  FFMA.FTZ R36, R19, R39, R36 ;  /* 0x0000002713247223 */ /* 0x000fe20000010024 */
[----:B------:R-:W-:-:S02]  /*2080*/  IADD3 R30, R40, -0x80, RZ ;  /* 0xffffff80281e7810 */ /* 0x000fc40007ffe0ff */
[----:B------:R-:W-:Y:S01]  /*2090*/  IADD3 R41, R22, -0x80, RZ ;  /* 0xffffff8016297810 */ /* 0x000fe20007ffe0ff */
[----:B---3--:R-:W-:Y:S01]  /*20a0*/  HADD2.F32 R22, -RZ, R10.H0_H0 ;  /* 0x2000000aff167230 */ /* 0x008fe20000004100 */
[----:B------:R-:W1:Y:S01]  /*20b0*/  I2F.F16 R33, R33 ;  /* 0x0000002100217306 */ /* 0x000e620000200c00 */
[----:B------:R-:W-:Y:S01]  /*20c0*/  SHF.R.U32.HI R40, RZ, 0x10, R13 ;  /* 0x00000010ff287819 */ /* 0x000fe2000001160d */
[----:B0-----:R-:W-:Y:S01]  /*20d0*/  HADD2.F32 R39, -RZ, R8.H0_H0 ;  /* 0x20000008ff277230 */ /* 0x001fe20000004100 */
[----:B------:R-:W-:Y:S01]  /*20e0*/  LEA.HI R31, R13, 0xffffff80, RZ, 0x8 ;  /* 0xffffff800d1f7811 */ /* 0x000fe200078f40ff */
[----:B------:R-:W-:Y:S01]  /*20f0*/  FFMA.FTZ R13, R19, R42, R11 ;  /* 0x0000002a130d7223 */ /* 0x000fe2000001000b */
[----:B------:R-:W-:Y:S02]  /*2100*/  LEA.HI R18, R14, 0xffffff80, RZ, 0x8 ;  /* 0xffffff800e127811 */ /* 0x000fe400078f40ff */
[----:B------:R-:W-:Y:S01]  /*2110*/  FFMA.FTZ R38, R22, R39, R38 ;  /* 0x0000002716267223 */ /* 0x000fe20000010026 */
[----:B------:R-:W-:Y:S01]  /*2120*/  SHF.R.U32.HI R22, RZ, 0x8, R15 ;  /* 0x00000008ff167819 */ /* 0x000fe2000001160f */
[----:B------:R0:W2:Y:S01]  /*2130*/  I2F.F16 R11, R24 ;  /* 0x00000018000b7306 */ /* 0x0000a20000200c00 */
[----:B------:R-:W-:Y:S01]  /*2140*/  LOP3.LUT R40, R40, 0xff, RZ, 0xc0, !PT ;  /* 0x000000ff28287812 */ /* 0x000fe200078ec0ff */
[----:B------:R-:W-:Y:S01]  /*2150*/  FFMA.FTZ R36, R39, R37, R36 ;  /* 0x0000002527247223 */ /* 0x000fe20000010024 */
[----:B------:R-:W-:-:S02]  /*2160*/  LOP3.LUT R22, R22, 0xff, RZ, 0xc0, !PT ;  /* 0x000000ff16167812 */ /* 0x000fc400078ec0ff */
[----:B------:R-:W-:Y:S02]  /*2170*/  SHF.R.U32.HI R14, RZ, 0x10, R14 ;  /* 0x00000010ff0e7819 */ /* 0x000fe4000001160e */
[----:B------:R-:W-:Y:S01]  /*2180*/  IADD3 R22, R22, -0x80, RZ ;  /* 0xffffff8016167810 */ /* 0x000fe20007ffe0ff */
[----:B-1----:R-:W-:Y:S01]  /*2190*/  HADD2.F32 R33, -RZ, R33.H0_H0 ;  /* 0x20000021ff217230 */ /* 0x002fe20000004100 */
[----:B0-----:R-:W-:Y:S01]  /*21a0*/  SHF.R.U32.HI R24, RZ, 0x10, R15 ;  /* 0x00000010ff187819 */ /* 0x001fe2000001160f */
[----:B------:R-:W0:Y:S01]  /*21b0*/  I2F.F16 R10, R41 ;  /* 0x00000029000a7306 */ /* 0x000e220000200c00 */
[----:B------:R-:W-:Y:S02]  /*21c0*/  IADD3 R40, R40, -0x80, RZ ;  /* 0xffffff8028287810 */ /* 0x000fe40007ffe0ff */
[----:B------:R-:W-:Y:S01]  /*21d0*/  LOP3.LUT R14, R14, 0xff, RZ, 0xc0, !PT ;  /* 0x000000ff0e0e7812 */ /* 0x000fe200078ec0ff */
[----:B------:R-:W-:Y:S01]  /*21e0*/  FFMA.FTZ R34, R39, R33, R34 ;  /* 0x0000002127227223 */ /* 0x000fe20000010022 */
[----:B------:R-:W-:Y:S01]  /*21f0*/  LOP3.LUT R24, R24, 0xff, RZ, 0xc0, !PT ;  /* 0x000000ff18187812 */ /* 0x000fe200078ec0ff */
[----:B------:R-:W-:Y:S01]  /*2200*/  HADD2.F32 R33, -RZ, R8.H1_H1 ;  /* 0x30000008ff217230 */ /* 0x000fe20000004100 */
[----:B------:R-:W-:Y:S01]  /*2210*/  IADD3 R14, R14, -0x80, RZ ;  /* 0xffffff800e0e7810 */ /* 0x000fe20007ffe0ff */
[----:B------:R1:W3:Y:S01]  /*2220*/  I2F.F16 R19, R40 ;  /* 0x0000002800137306 */ /* 0x0002e20000200c00 */
[----:B------:R-:W-:Y:S01]  /*2230*/  LEA.HI R15, R15, 0xffffff80, RZ, 0x8 ;  /* 0xffffff800f0f7811 */ /* 0x000fe200078f40ff */
[----:B--2---:R-:W-:-:S05]  /*2240*/  HADD2.F32 R11, -RZ, R11.H0_H0 ;  /* 0x2000000bff0b7230 */ /* 0x004fca0000004100 */
[----:B------:R-:W-:Y:S01]  /*2250*/  FFMA.FTZ R11, R33, R11, R34 ;  /* 0x0000000b210b7223 */ /* 0x000fe20000010022 */
[----:B------:R-:W2:Y:S01]  /*2260*/  I2F.F16 R22, R22 ;  /* 0x0000001600167306 */ /* 0x000ea20000200c00 */
[----:B-1----:R-:W-:Y:S01]  /*2270*/  IADD3 R40, R24, -0x80, RZ ;  /* 0xffffff8018287810 */ /* 0x002fe20007ffe0ff */
[----:B------:R-:W-:Y:S02]  /*2280*/  HADD2.F32 R24, -RZ, R35.H0_H0 ;  /* 0x20000023ff187230 */ /* 0x000fe40000004100 */
[----:B------:R-:W-:Y:S02]  /*2290*/  HADD2.F32 R35, -RZ, R12.H0_H0 ;  /* 0x2000000cff237230 */ /* 0x000fe40000004100 */
[----:B0-----:R-:W-:Y:S01]  /*22a0*/  HADD2.F32 R10, -RZ, R10.H0_H0 ;  /* 0x2000000aff0a7230 */ /* 0x001fe20000004100 */
[----:B------:R-:W-:Y:S01]  /*22b0*/  FFMA.FTZ R24, R39, R24, R13 ;  /* 0x0000001827187223 */ /* 0x000fe2000001000d */
[----:B------:R-:W0:Y:S01]  /*22c0*/  I2F.F16 R30, R30 ;  /* 0x0000001e001e7306 */ /* 0x000e220000200c00 */
[----:B------:R-:W-:Y:S01]  /*22d0*/  HADD2.F32 R12, -RZ, R9.H0_H0 ;  /* 0x20000009ff0c7230 */ /* 0x000fe20000004100 */
[----:B------:R-:W-:Y:S01]  /*22e0*/  FFMA.FTZ R13, R35, R33, R38 ;  /* 0x00000021230d7223 */ /* 0x000fe20000010026 */
[----:B---3--:R-:W-:Y:S01]  /*22f0*/  HADD2.F32 R19, -RZ, R19.H0_H0 ;  /* 0x20000013ff137230 */ /* 0x008fe20000004100 */
[----:B------:R-:W-:Y:S01]  /*2300*/  FFMA.FTZ R35, R33, R10, R24 ;  /* 0x0000000a21237223 */ /* 0x000fe20000010018 */
[----:B------:R-:W-:-:S03]  /*2310*/  HADD2.F32 R9, -RZ, R9.H1_H1 ;  /* 0x30000009ff097230 */ /* 0x000fc60000004100 */
[----:B------:R-:W1:Y:S01]  /*2320*/  I2F.F16 R8, R40 ;  /* 0x0000002800087306 */ /* 0x000e620000200c00 */
[----:B--2---:R-:W-:Y:S01]  /*2330*/  HADD2.F32 R22, -RZ, R22.H0_H0 ;  /* 0x20000016ff167230 */ /* 0x004fe20000004100 */
[----:B------:R-:W-:Y:S01]  /*2340*/  FFMA.FTZ R11, R12, R19, R11 ;  /* 0x000000130c0b7223 */ /* 0x000fe2000001000b */
[----:B------:R-:W-:-:S03]  /*2350*/  HADD2.F32 R19, -RZ, R25.H1_H1 ;  /* 0x30000019ff137230 */ /* 0x000fc60000004100 */
[----:B------:R-:W-:Y:S02]  /*2360*/  FFMA.FTZ R33, R33, R22, R36 ;  /* 0x0000001621217223 */ /* 0x000fe40000010024 */
[----:B------:R-:W2:Y:S01]  /*2370*/  I2F.F16 R31, R31 ;  /* 0x0000001f001f7306 */ /* 0x000ea20000200c00 */
[----:B0-----:R-:W-:-:S05]  /*2380*/  HADD2.F32 R30, -RZ, R30.H0_H0 ;  /* 0x2000001eff1e7230 */ /* 0x001fca0000004100 */
[----:B------:R-:W-:Y:S02]  /*2390*/  FFMA.FTZ R13, R30, R12, R13 ;  /* 0x0000000c1e0d7223 */ /* 0x000fe4000001000d */
[----:B------:R-:W0:Y:S01]  /*23a0*/  I2F.F16 R14, R14 ;  /* 0x0000000e000e7306 */ /* 0x000e220000200c00 */
[----:B-1----:R-:W-:-:S05]  /*23b0*/  HADD2.F32 R10, -RZ, R8.H0_H0 ;  /* 0x20000008ff0a7230 */ /* 0x002fca0000004100 */
[----:B------:R-:W-:Y:S02]  /*23c0*/  FFMA.FTZ R33, R12, R10, R33 ;  /* 0x0000000a0c217223 */ /* 0x000fe40000010021 */
[----:B------:R-:W1:Y:S01]  /*23d0*/  I2F.F16 R32, R32 ;  /* 0x0000002000207306 */ /* 0x000e620000200c00 */
[----:B--2---:R-:W-:-:S05]  /*23e0*/  HADD2.F32 R8, -RZ, R31.H0_H0 ;  /* 0x2000001fff087230 */ /* 0x004fca0000004100 */
[----:B------:R-:W-:Y:S01]  /*23f0*/  FFMA.FTZ R8, R9, R8, R11 ;  /* 0x0000000809087223 */ /* 0x000fe2000001000b */
[----:B------:R-:W-:Y:S01]  /*2400*/  HADD2.F32 R11, -RZ, R28.H1_H1 ;  /* 0x3000001cff0b7230 */ /* 0x000fe20000004100 */
[----:B------:R-:W2:Y:S01]  /*2410*/  I2F.F16 R18, R18 ;  /* 0x0000001200127306 */ /* 0x000ea20000200c00 */
[----:B0-----:R-:W-:-:S03]  /*2420*/  HADD2.F32 R14, -RZ, R14.H0_H0 ;  /* 0x2000000eff0e7230 */ /* 0x001fc60000004100 */
[----:B------:R-:W-:Y:S02]  /*2430*/  FMUL.FTZ R8, R11, R8 ;  /* 0x000000080b087220 */ /* 0x000fe40000410000 */
[----:B------:R-:W-:Y:S01]  /*2440*/  FFMA.FTZ R14, R12, R14, R35 ;  /* 0x0000000e0c0e7223 */ /* 0x000fe20000010023 */
[----:B------:R-:W-:Y:S01]  /*2450*/  HADD2.F32 R12, -RZ, R28.H0_H0 ;  /* 0x2000001cff0c7230 */ /* 0x000fe20000004100 */
[----:B------:R-:W0:Y:S01]  /*2460*/  I2F.F16 R15, R15 ;  /* 0x0000000f000f7306 */ /* 0x000e220000200c00 */
[----:B-1----:R-:W-:Y:S01]  /*2470*/  HADD2.F32 R32, -RZ, R32.H0_H0 ;  /* 0x20000020ff207230 */ /* 0x002fe20000004100 */
[----:B------:R-:W-:-:S04]  /*2480*/  F2FP.PACK_AB R8, RZ, R8 ;  /* 0x00000008ff08723e */ /* 0x000fc800000000ff */
[----:B------:R-:W-:Y:S01]  /*2490*/  FFMA.FTZ R13, R32, R9, R13 ;  /* 0x00000009200d7223 */ /* 0x000fe2000001000d */
[----:B--2---:R-:W-:-:S03]  /*24a0*/  HADD2.F32 R18, -RZ, R18.H0_H0 ;  /* 0x20000012ff127230 */ /* 0x004fc60000004100 */
[----:B------:R-:W-:Y:S02]  /*24b0*/  FMUL.FTZ R13, R12, R13 ;  /* 0x0000000d0c0d7220 */ /* 0x000fe40000410000 */
[----:B------:R-:W-:-:S03]  /*24c0*/  FFMA.FTZ R14, R9, R18, R14 ;  /* 0x00000012090e7223 */ /* 0x000fc6000001000e */
[----:B------:R-:W-:Y:S01]  /*24d0*/  F2FP.PACK_AB R13, RZ, R13 ;  /* 0x0000000dff0d723e */ /* 0x000fe200000000ff */
[----:B0-----:R-:W-:Y:S02]  /*24e0*/  HADD2.F32 R10, -RZ, R15.H0_H0 ;  /* 0x2000000fff0a7230 */ /* 0x001fe40000004100 */
[----:B------:R-:W-:Y:S01]  /*24f0*/  HADD2.F32 R15, -RZ, R25.H0_H0 ;  /* 0x20000019ff0f7230 */ /* 0x000fe20000004100 */
[----:B------:R-:W-:Y:S02]  /*2500*/  PRMT R13, R13, 0x5410, R8 ;  /* 0x000054100d0d7816 */ /* 0x000fe40000000008 */
[----:B------:R-:W-:Y:S02]  /*2510*/  FFMA.FTZ R10, R9, R10, R33 ;  /* 0x0000000a090a7223 */ /* 0x000fe40000010021 */
[----:B------:R-:W-:Y:S02]  /*2520*/  FMUL.FTZ R14, R15, R14 ;  /* 0x0000000e0f0e7220 */ /* 0x000fe40000410000 */
[----:B------:R-:W-:Y:S01]  /*2530*/  FMUL.FTZ R10, R19, R10 ;  /* 0x0000000a130a7220 */ /* 0x000fe20000410000 */
[----:B------:R-:W-:-:S02]  /*2540*/  HFMA2.MMA R3, R13, 1, 1, R3 ;  /* 0x3c003c000d037835 */ /* 0x000fc40000000003 */
[----:B------:R-:W-:Y:S02]  /*2550*/  F2FP.PACK_AB R14, RZ, R14 ;  /* 0x0000000eff0e723e */ /* 0x000fe400000000ff */
[----:B------:R-:W-:-:S04]  /*2560*/  F2FP.PACK_AB R10, RZ, R10 ;  /* 0x0000000aff0a723e */ /* 0x000fc800000000ff */
[----:B------:R-:W-:-:S05]  /*2570*/  PRMT R14, R14, 0x5410, R10 ;  /* 0x000054100e0e7816 */ /* 0x000fca000000000a */
[----:B------:R-:W-:Y:S02]  /*2580*/  HADD2 R2, R14, R2 ;  /* 0x000000020e027230 */ /* 0x000fe40000000000 */
.L_x_4289:
[----:B-----5:R0:W5:Y:S04]  /*2590*/  LDG.E.128.CONSTANT R8, [R20.64] ;  /* 0x0000000614087981 */ /* 0x020168000c1e9d00 */
[----:B------:R0:W5:Y:S01]  /*25a0*/  LDG.E.128.CONSTANT R12, [R26.64] ;  /* 0x000000061a0c7981 */ /* 0x000162000c1e9d00 */
[----:B------:R-:W-:Y:S01]  /*25b0*/  IMAD.WIDE R30, R29, 0x8, R16 ;  /* 0x000000081d1e7825 */ /* 0x000fe200078e0210 */
[----:B------:R-:W-:Y:S05]  /*25c0*/  @P2 BRA `(.L_x_4290) ;  /* 0x00000c3000002947 */ /* 0x000fea0003800000 */
[----:B------:R-:W2:Y:S01]  /*25d0*/  LDG.E.128.CONSTANT R16, [R30.64] ;  /* 0x000000061e107981 */ /* 0x000ea2000c1e9d00 */
[----:B-----5:R-:W-:Y:S02]  /*25e0*/  LOP3.LUT R33, R13, 0xff, RZ, 0xc0, !PT ;  /* 0x000000ff0d217812 */ /* 0x020fe400078ec0ff */
[----:B------:R-:W-:Y:S01]  /*25f0*/  SHF.R.U32.HI R37, RZ, 0x8, R13 ;  /* 0x00000008ff257819 */ /* 0x000fe2000001160d */
[----:B0-----:R-:W0:Y:S01]  /*2600*/  LDS.64 R26, [UR4+0x20] ;  /* 0x00002004ff1a7984 */ /* 0x001e220008000a00 */
[----:B------:R-:W-:-:S02]  /*2610*/  IADD3 R36, R33, -0x80, RZ ;  /* 0xffffff8021247810 */ /* 0x000fc40007ffe0ff */
[----:B------:R-:W-:Y:S02]  /*2620*/  LOP3.LUT R33, R14, 0xff, RZ, 0xc0, !PT ;  /* 0x000000ff0e217812 */ /* 0x000fe400078ec0ff */
[----:B------:R-:W-:Y:S02]  /*2630*/  LOP3.LUT R22, R12, 0xff, RZ, 0xc0, !PT ;  /* 0x000000ff0c167812 */ /* 0x000fe400078ec0ff */
[----:B------:R-:W1:Y:S01]  /*2640*/  I2F.F16 R36, R36 ;  /* 0x0000002400247306 */ /* 0x000e620000200c00 */
[----:B------:R-:W-:Y:S02]  /*2650*/  LOP3.LUT R35, R15, 0xff, RZ, 0xc0, !PT ;  /* 0x000000ff0f237812 */ /* 0x000fe400078ec0ff */
[----:B------:R-:W-:Y:S02]  /*2660*/  IADD3 R34, R33, -0x80, RZ ;  /* 0xffffff8021227810 */ /* 0x000fe40007ffe0ff */
[----:B------:R-:W-:Y:S02]  /*2670*/  LOP3.LUT R37, R37, 0xff, RZ, 0xc0, !PT ;  /* 0x000000ff25257812 */ /* 0x000fe400078ec0ff */
[----:B------:R-:W-:-:S02]  /*2680*/  IADD3 R22, R22, -0x80, RZ ;  /* 0xffffff8016167810 */ /* 0x000fc40007ffe0ff */
[----:B------:R-:W-:Y:S01]  /*2690*/  IADD3 R35, R35, -0x80, RZ ;  /* 0xffffff8023237810 */ /* 0x000fe20007ffe0ff */
[----:B------:R-:W3:Y:S01]  /*26a0*/  I2F.F16 R34, R34 ;  /* 0x0000002200227306 */ /* 0x000ee20000200c00 */
[----:B------:R-:W-:Y:S02]  /*26b0*/  IADD3 R39, R37, -0x80, RZ ;  /* 0xffffff8025277810 */ /* 0x000fe40007ffe0ff */
[--C-:B------:R-:W-:Y:S02]  /*26c0*/  SHF.R.U32.HI R33, RZ, 0x8, R12.reuse ;  /* 0x00000008ff217819 */ /* 0x100fe4000001160c */
[----:B------:R-:W-:Y:S01]  /*26d0*/  LEA.HI R32, R12, 0xffffff80, RZ, 0x8 ;  /* 0xffffff800c207811 */ /* 0x000fe200078f40ff */
[----:B-1----:R-:W-:Y:S01]  /*26e0*/  HADD2.F32 R38, -RZ, R36.H0_H0 ;  /* 0x20000024ff267230 */ /* 0x002fe20000004100 */
[----:B------:R-:W-:Y:S01]  /*26f0*/  LOP3.LUT R33, R33, 0xff, RZ, 0xc0, !PT ;  /* 0x000000ff21217812 */ /* 0x000fe200078ec0ff */
[----:B------:R-:W1:Y:S01]  /*2700*/  I2F.F16 R22, R22 ;  /* 0x0000001600167306 */ /* 0x000e620000200c00 */
[----:B------:R-:W-:-:S02]  /*2710*/  SHF.R.U32.HI R12, RZ, 0x10, R12 ;  /* 0x00000010ff0c7819 */ /* 0x000fc4000001160c */
[----:B------:R-:W-:Y:S02]  /*2720*/  IADD3 R33, R33, -0x80, RZ ;  /* 0xffffff8021217810 */ /* 0x000fe40007ffe0ff */
[----:B------:R-:W-:Y:S02]  /*2730*/  LOP3.LUT R12, R12, 0xff, RZ, 0xc0, !PT ;  /* 0x000000ff0c0c7812 */ /* 0x000fe400078ec0ff */
[----:B------:R-:W-:Y:S01]  /*2740*/  LEA.HI R24, R13, 0xffffff80, RZ, 0x8 ;  /* 0xffffff800d187811 */ /* 0x000fe200078f40ff */
[----:B------:R-:W4:Y:S01]  /*2750*/  I2F.F16 R35, R35 ;  /* 0x0000002300237306 */ /* 0x000f220000200c00 */
[----:B---3--:R-:W-:Y:S01]  /*2760*/  HADD2.F32 R34, -RZ, R34.H0_H0 ;  /* 0x20000022ff227230 */ /* 0x008fe20000004100 */
[----:B------:R-:W-:Y:S01]  /*2770*/  SHF.R.U32.HI R13, RZ, 0x10, R13 ;  /* 0x00000010ff0d7819 */ /* 0x000fe2000001160d */
[----:B0-----:R-:W-:-:S05]  /*2780*/  HADD2.F32 R37, -RZ, R26.H0_H0 ;  /* 0x2000001aff257230 */ /* 0x001fca0000004100 */
[----:B------:R-:W0:Y:S01]  /*2790*/  I2F.F16 R36, R39 ;  /* 0x0000002700247306 */ /* 0x000e220000200c00 */
[----:B-1----:R-:W-:Y:S02]  /*27a0*/  HADD2.F32 R22, -RZ, R22.H0_H0 ;  /* 0x20000016ff167230 */ /* 0x002fe40000004100 */
[----:B------:R-:W-:Y:S01]  /*27b0*/  HADD2.F32 R41, -RZ, R26.H1_H1 ;  /* 0x3000001aff297230 */ /* 0x000fe20000004100 */
[----:B------:R-:W-:Y:S01]  /*27c0*/  FFMA.FTZ R38, R37, R38, RZ ;  /* 0x0000002625267223 */ /* 0x000fe200000100ff */
[----:B------:R-:W-:Y:S01]  /*27d0*/  LEA.HI R26, R15, 0xffffff80, RZ, 0x8 ;  /* 0xffffff800f1a7811 */ /* 0x000fe200078f40ff */
[----:B------:R-:W-:Y:S01]  /*27e0*/  FFMA.FTZ R42, R37, R34, RZ ;  /* 0x00000022252a7223 */ /* 0x000fe200000100ff */
[----:B----4-:R-:W-:Y:S01]  /*27f0*/  HADD2.F32 R44, -RZ, R35.H0_H0 ;  /* 0x20000023ff2c7230 */ /* 0x010fe20000004100 */
[----:B------:R-:W-:Y:S01]  /*2800*/  FFMA.FTZ R40, R22, R37, RZ ;  /* 0x0000002516287223 */ /* 0x000fe200000100ff */
[----:B------:R-:W1:Y:S01]  /*2810*/  I2F.F16 R33, R33 ;  /* 0x0000002100217306 */ /* 0x000e620000200c00 */
[----:B------:R-:W-:-:S02]  /*2820*/  LEA.HI R22, R14, 0xffffff80, RZ, 0x8 ;  /* 0xffffff800e167811 */ /* 0x000fc400078f40ff */
[----:B------:R-:W-:Y:S01]  /*2830*/  FFMA.FTZ R34, R37, R44, RZ ;  /* 0x0000002c25227223 */ /* 0x000fe200000100ff */
[----:B0-----:R-:W-:-:S04]  /*2840*/  HADD2.F32 R36, -RZ, R36.H0_H0 ;  /* 0x20000024ff247230 */ /* 0x001fc80000004100 */
[----:B------:R-:W-:Y:S01]  /*2850*/  I2F.F16 R32, R32 ;  /* 0x0000002000207306 */ /* 0x000fe20000200c00 */
[----:B------:R-:W-:Y:S01]  /*2860*/  FFMA.FTZ R37, R41, R36, R38 ;  /* 0x0000002429257223 */ /* 0x000fe20000010026 */
[--C-:B------:R-:W-:Y:S02]  /*2870*/  SHF.R.U32.HI R38, RZ, 0x8, R14.reuse ;  /* 0x00000008ff267819 */ /* 0x100fe4000001160e */
[----:B------:R-:W-:Y:S02]  /*2880*/  IADD3 R36, R12, -0x80, RZ ;  /* 0xffffff800c247810 */ /* 0x000fe40007ffe0ff */
[----:B------:R-:W-:Y:S01]  /*2890*/  LOP3.LUT R38, R38, 0xff, RZ, 0xc0, !PT ;  /* 0x000000ff26267812 */ /* 0x000fe200078ec0ff */
[----:B-1----:R-:W-:Y:S01]  /*28a0*/  HADD2.F32 R33, -RZ, R33.H0_H0 ;  /* 0x20000021ff217230 */ /* 0x002fe20000004100 */
[----:B------:R-:W-:Y:S01]  /*28b0*/  SHF.R.U32.HI R14, RZ, 0x10, R14 ;  /* 0x00000010ff0e7819 */ /* 0x000fe2000001160e */
[----:B------:R-:W-:Y:S01]  /*28c0*/  I2F.F16 R24, R24 ;  /* 0x0000001800187306 */ /* 0x000fe20000200c00 */
[----:B------:R-:W-:-:S02]  /*28d0*/  IADD3 R12, R38, -0x80, RZ ;  /* 0xffffff80260c7810 */ /* 0x000fc40007ffe0ff */
[--C-:B------:R-:W-:Y:S01]  /*28e0*/  SHF.R.U32.HI R38, RZ, 0x8, R15.reuse ;  /* 0x00000008ff267819 */ /* 0x100fe2000001160f */
[----:B------:R-:W-:Y:S01]  /*28f0*/  FFMA.FTZ R35, R33, R41, R40 ;  /* 0x0000002921237223 */ /* 0x000fe20000010028 */
[----:B------:R-:W-:Y:S02]  /*2900*/  LOP3.LUT R14, R14, 0xff, RZ, 0xc0, !PT ;  /* 0x000000ff0e0e7812 */ /* 0x000fe400078ec0ff */
[----:B------:R-:W-:Y:S01]  /*2910*/  LOP3.LUT R38, R38, 0xff, RZ, 0xc0, !PT ;  /* 0x000000ff26267812 */ /* 0x000fe200078ec0ff */
[----:B------:R-:W0:Y:S01]  /*2920*/  I2F.F16 R12, R12 ;  /* 0x0000000c000c7306 */ /* 0x000e220000200c00 */
[----:B------:R-:W-:Y:S02]  /*2930*/  SHF.R.U32.HI R15, RZ, 0x10, R15 ;  /* 0x00000010ff0f7819 */ /* 0x000fe4000001160f */
[----:B------:R-:W-:Y:S02]  /*2940*/  IADD3 R39, R38, -0x80, RZ ;  /* 0xffffff8026277810 */ /* 0x000fe40007ffe0ff */
[----:B------:R-:W-:-:S02]  /*2950*/  LOP3.LUT R38, R13, 0xff, RZ, 0xc0, !PT ;  /* 0x000000ff0d267812 */ /* 0x000fc400078ec0ff */
[----:B------:R-:W-:Y:S01]  /*2960*/  LOP3.LUT R15, R15, 0xff, RZ, 0xc0, !PT ;  /* 0x000000ff0f0f7812 */ /* 0x000fe200078ec0ff */
[----:B------:R1:W3:Y:S01]  /*2970*/  I2F.F16 R13, R39 ;  /* 0x00000027000d7306 */ /* 0x0002e20000200c00 */
[----:B------:R-:W-:Y:S02]  /*2980*/  IADD3 R40, R38, -0x80, RZ ;  /* 0xffffff8026287810 */ /* 0x000fe40007ffe0ff */
[----:B------:R-:W-:-:S05]  /*2990*/  IADD3 R38, R14, -0x80, RZ ;  /* 0xffffff800e267810 */ /* 0x000fca0007ffe0ff */
[----:B------:R-:W4:Y:S01]  /*29a0*/  I2F.F16 R40, R40 ;  /* 0x0000002800287306 */ /* 0x000f220000200c00 */
[----:B0-----:R-:W-:Y:S01]  /*29b0*/  HADD2.F32 R14, -RZ, R12.H0_H0 ;  /* 0x2000000cff0e7230 */ /* 0x001fe20000004100 */
[----:B------:R-:W-:-:S04]  /*29c0*/  IADD3 R12, R15, -0x80, RZ ;  /* 0xffffff800f0c7810 */ /* 0x000fc80007ffe0ff */
[----:B-1----:R-:W-:Y:S02]  /*29d0*/  FFMA.FTZ R39, R41, R14, R42 ;  /* 0x0000000e29277223 */ /* 0x002fe4000001002a */
[----:B------:R-:W0:Y:S01]  /*29e0*/  I2F.F16 R38, R38 ;  /* 0x0000002600267306 */ /* 0x000e220000200c00 */
[----:B---3--:R-:W-:-:S05]  /*29f0*/  HADD2.F32 R13, -RZ, R13.H0_H0 ;  /* 0x2000000dff0d7230 */ /* 0x008fca0000004100 */
[----:B------:R-:W-:Y:S01]  /*2a00*/  FFMA.FTZ R13, R41, R13, R34 ;  /* 0x0000000d290d7223 */ /* 0x000fe20000010022 */
[----:B------:R-:W-:Y:S01]  /*2a10*/  HADD2.F32 R34, -RZ, R27.H0_H0 ;  /* 0x2000001bff227230 */ /* 0x000fe20000004100 */
[----:B------:R-:W1:Y:S01]  /*2a20*/  I2F.F16 R36, R36 ;  /* 0x0000002400247306 */ /* 0x000e620000200c00 */
[----:B----4-:R-:W-:Y:S02]  /*2a30*/  HADD2.F32 R15, -RZ, R40.H0_H0 ;  /* 0x20000028ff0f7230 */ /* 0x010fe40000004100 */
[----:B------:R-:W-:-:S03]  /*2a40*/  HADD2.F32 R41, -RZ, R32.H0_H0 ;  /* 0x20000020ff297230 */ /* 0x000fc60000004100 */
[----:B------:R-:W-:Y:S02]  /*2a50*/  FFMA.FTZ R15, R34, R15, R37 ;  /* 0x0000000f220f7223 */ /* 0x000fe40000010025 */
[----:B------:R-:W3:Y:S01]  /*2a60*/  I2F.F16 R12, R12 ;  /* 0x0000000c000c7306 */ /* 0x000ee20000200c00 */
[----:B0-----:R-:W-:-:S05]  /*2a70*/  HADD2.F32 R38, -RZ, R38.H0_H0 ;  /* 0x20000026ff267230 */ /* 0x001fca0000004100 */
[----:B------:R-:W-:Y:S01]  /*2a80*/  FFMA.FTZ R39, R34, R38, R39 ;  /* 0x0000002622277223 */ /* 0x000fe20000010027 */
[----:B------:R-:W-:Y:S01]  /*2a90*/  HADD2.F32 R38, -RZ, R27.H1_H1 ;  /* 0x3000001bff267230 */ /* 0x000fe20000004100 */
[----:B------:R-:W0:Y:S01]  /*2aa0*/  I2F.F16 R22, R22 ;  /* 0x0000001600167306 */ /* 0x000e220000200c00 */
[----:B-1----:R-:W-:-:S05]  /*2ab0*/  HADD2.F32 R36, -RZ, R36.H0_H0 ;  /* 0x20000024ff247230 */ /* 0x002fca0000004100 */
[----:B------:R-:W-:Y:S02]  /*2ac0*/  FFMA.FTZ R36, R36, R34, R35 ;  /* 0x0000002224247223 */ /* 0x000fe40000010023 */
[----:B------:R-:W1:Y:S02]  /*2ad0*/  I2F.F16 R26, R26 ;  /* 0x0000001a001a7306 */ /* 0x000e640000200c00 */
[----:B------:R-:W-:Y:S01]  /*2ae0*/  FFMA.FTZ R36, R41, R38, R36 ;  /* 0x0000002629247223 */ /* 0x000fe20000010024 */
[----:B--2---:R-:W-:Y:S02]  /*2af0*/  LOP3.LUT R37, R16, 0xff, RZ, 0xc0, !PT ;  /* 0x000000ff10257812 */ /* 0x004fe400078ec0ff */
[----:B------:R-:W-:Y:S02]  /*2b00*/  LOP3.LUT R32, R18, 0xff, RZ, 0xc0, !PT ;  /* 0x000000ff12207812 */ /* 0x000fe400078ec0ff */
[----:B------:R-:W-:Y:S01]  /*2b10*/  IADD3 R40, R37, -0x80, RZ ;  /* 0xffffff8025287810 */ /* 0x000fe20007ffe0ff */
[----:B---3--:R-:W-:Y:S01]  /*2b20*/  HADD2.F32 R37, -RZ, R12.H0_H0 ;  /* 0x2000000cff257230 */ /* 0x008fe20000004100 */
[----:B------:R-:W-:-:S02]  /*2b30*/  LOP3.LUT R12, R17, 0xff, RZ, 0xc0, !PT ;  /* 0x000000ff110c7812 */ /* 0x000fc400078ec0ff */
[----:B------:R-:W-:Y:S01]  /*2b40*/  IADD3 R42, R32, -0x80, RZ ;  /* 0xffffff80202a7810 */ /* 0x000fe20007ffe0ff */
[----:B0-----:R-:W-:Y:S01]  /*2b50*/  HADD2.F32 R32, -RZ, R22.H0_H0 ;  /* 0x20000016ff207230 */ /* 0x001fe20000004100 */
[----:B------:R-:W-:Y:S01]  /*2b60*/  FFMA.FTZ R37, R34, R37, R13 ;  /* 0x0000002522257223 */ /* 0x000fe2000001000d */
[----:B------:R-:W-:Y:S01]  /*2b70*/  IADD3 R41, R12, -0x80, RZ ;  /* 0xffffff800c297810 */ /* 0x000fe20007ffe0ff */
[----:B------:R-:W-:Y:S01]  /*2b80*/  HADD2.F32 R34, -RZ, R24.H0_H0 ;  /* 0x20000018ff227230 */ /* 0x000fe20000004100 */
[----:B------:R-:W0:Y:S01]  /*2b90*/  LDS.64 R12, [UR4+0x28] ;  /* 0x00002804ff0c7984 */ /* 0x000e220008000a00 */
[C---:B------:R-:W-:Y:S01]  /*2ba0*/  FFMA.FTZ R39, R38.reuse, R32, R39 ;  /* 0x0000002026277223 */ /* 0x040fe20000010027 */
[----:B------:R-:W-:Y:S01]  /*2bb0*/  SHF.R.U32.HI R32, RZ, 0x8, R16 ;  /* 0x00000008ff207819 */ /* 0x000fe20000011610 */
[----:B------:R2:W3:Y:S01]  /*2bc0*/  I2F.F16 R27, R40 ;  /* 0x00000028001b7306 */ /* 0x0004e20000200c00 */
[----:B------:R-:W-:Y:S01]  /*2bd0*/  FFMA.FTZ R15, R38, R34, R15 ;  /* 0x00000022260f7223 */ /* 0x000fe2000001000f */
[----:B------:R-:W-:-:S02]  /*2be0*/  LOP3.LUT R34, R19, 0xff, RZ, 0xc0, !PT ;  /* 0x000000ff13227812 */ /* 0x000fc400078ec0ff */
[----:B------:R-:W-:Y:S02]  /*2bf0*/  LEA.HI R33, R16, 0xffffff80, RZ, 0x8 ;  /* 0xffffff8010217811 */ /* 0x000fe400078f40ff */
[----:B------:R-:W-:Y:S02]  /*2c00*/  LEA.HI R14, R17, 0xffffff80, RZ, 0x8 ;  /* 0xffffff80110e7811 */ /* 0x000fe400078f40ff */
[----:B------:R1:W4:Y:S01]  /*2c10*/  I2F.F16 R24, R41 ;  /* 0x0000002900187306 */ /* 0x0003220000200c00 */
[----:B--2---:R-:W-:Y:S02]  /*2c20*/  IADD3 R40, R34, -0x80, RZ ;  /* 0xffffff8022287810 */ /* 0x004fe40007ffe0ff */
[----:B------:R-:W-:Y:S02]  /*2c30*/  LOP3.LUT R34, R32, 0xff, RZ, 0xc0, !PT ;  /* 0x000000ff20227812 */ /* 0x000fe400078ec0ff */
[----:B------:R-:W-:-:S03]  /*2c40*/  LEA.HI R35, R18, 0xffffff80, RZ, 0x8 ;  /* 0xffffff8012237811 */ /* 0x000fc600078f40ff */
[----:B------:R-:W-:Y:S01]  /*2c50*/  I2F.F16 R22, R42 ;  /* 0x0000002a00167306 */ /* 0x000fe20000200c00 */
[----:B-1----:R-:W-:Y:S01]  /*2c60*/  HADD2.F32 R41, -RZ, R26.H0_H0 ;  /* 0x2000001aff297230 */ /* 0x002fe20000004100 */
[----:B------:R-:W-:Y:S01]  /*2c70*/  SHF.R.U32.HI R26, RZ, 0x10, R16 ;  /* 0x00000010ff1a7819 */ /* 0x000fe20000011610 */
[----:B---3--:R-:W-:Y:S01]  /*2c80*/  HADD2.F32 R27, -RZ, R27.H0_H0 ;  /* 0x2000001bff1b7230 */ /* 0x008fe20000004100 */
[----:B------:R-:W-:Y:S02]  /*2c90*/  IADD3 R16, R34, -0x80, RZ ;  /* 0xffffff8022107810 */ /* 0x000fe40007ffe0ff */
[----:B------:R-:W-:Y:S01]  /*2ca0*/  SHF.R.U32.HI R34, RZ, 0x8, R17 ;  /* 0x00000008ff227819 */ /* 0x000fe20000011611 */
[----:B------:R-:W-:Y:S01]  /*2cb0*/  FFMA.FTZ R37, R38, R41, R37 ;  /* 0x0000002926257223 */ /* 0x000fe20000010025 */
[----:B------:R-:W-:Y:S01]  /*2cc0*/  SHF.R.U32.HI R38, RZ, 0x10, R17 ;  /* 0x00000010ff267819 */ /* 0x000fe20000011611 */
[----:B------:R1:W2:Y:S01]  /*2cd0*/  I2F.F16 R32, R40 ;  /* 0x0000002800207306 */ /* 0x0002a20000200c00 */
[----:B------:R-:W-:Y:S01]  /*2ce0*/  LOP3.LUT R34, R34, 0xff, RZ, 0xc0, !PT ;  /* 0x000000ff22227812 */ /* 0x000fe200078ec0ff */
[----:B----4-:R-:W-:Y:S01]  /*2cf0*/  HADD2.F32 R24, -RZ, R24.H0_H0 ;  /* 0x20000018ff187230 */ /* 0x010fe20000004100 */
[----:B------:R-:W-:-:S02]  /*2d00*/  LOP3.LUT R38, R38, 0xff, RZ, 0xc0, !PT ;  /* 0x000000ff26267812 */ /* 0x000fc400078ec0ff */
[----:B------:R-:W-:Y:S02]  /*2d10*/  IADD3 R17, R34, -0x80, RZ ;  /* 0xffffff8022117810 */ /* 0x000fe40007ffe0ff */
[----:B------:R-:W-:Y:S01]  /*2d20*/  LOP3.LUT R26, R26, 0xff, RZ, 0xc0, !PT ;  /* 0x000000ff1a1a7812 */ /* 0x000fe200078ec0ff */
[----:B------:R-:W3:Y:S01]  /*2d30*/  I2F.F16 R16, R16 ;  /* 0x0000001000107306 */ /* 0x000ee20000200c00 */
[----:B-1----:R-:W-:Y:S02]  /*2d40*/  SHF.R.U32.HI R40, RZ, 0x8, R18 ;  /* 0x00000008ff287819 */ /* 0x002fe40000011612 */
[----:B------:R-:W-:Y:S01]  /*2d50*/  IADD3 R26, R26, -0x80, RZ ;  /* 0xffffff801a1a7810 */ /* 0x000fe20007ffe0ff */
[--C-:B0-----:R-:W-:Y:S01]  /*2d60*/  HADD2.F32 R34, -RZ, R12.reuse.H0_H0 ;  /* 0x2000000cff227230 */ /* 0x101fe20000004100 */
[----:B------:R-:W-:Y:S01]  /*2d70*/  LOP3.LUT R40, R40, 0xff, RZ, 0xc0, !PT ;  /* 0x000000ff28287812 */ /* 0x000fe200078ec0ff */
[----:B------:R-:W-:Y:S02]  /*2d80*/  HADD2.F32 R12, -RZ, R12.H1_H1 ;  /* 0x3000000cff0c7230 */ /* 0x000fe40000004100 */
[----:B------:R-:W0:Y:S01]  /*2d90*/  I2F.F16 R17, R17 ;  /* 0x0000001100117306 */ /* 0x000e220000200c00 */
[----:B------:R-:W-:Y:S01]  /*2da0*/  FFMA.FTZ R36, R27, R34, R36 ;  /* 0x000000221b247223 */ /* 0x000fe20000010024 */
[----:B------:R-:W-:Y:S01]  /*2db0*/  IADD3 R27, R38, -0x80, RZ ;  /* 0xffffff80261b7810 */ /* 0x000fe20007ffe0ff */
[----:B------:R-:W-:Y:S01]  /*2dc0*/  FFMA.FTZ R15, R34, R24, R15 ;  /* 0x00000018220f7223 */ /* 0x000fe2000001000f */
[----:B------:R-:W-:Y:S01]  /*2dd0*/  SHF.R.U32.HI R38, RZ, 0x10, R18 ;  /* 0x00000010ff267819 */ /* 0x000fe20000011612 */
[----:B--2---:R-:W-:Y:S01]  /*2de0*/  HADD2.F32 R41, -RZ, R32.H0_H0 ;  /* 0x20000020ff297230 */ /* 0x004fe20000004100 */
[----:B------:R-:W-:Y:S01]  /*2df0*/  IADD3 R18, R40, -0x80, RZ ;  /* 0xffffff8028127810 */ /* 0x000fe20007ffe0ff */
[----:B------:R-:W-:Y:S01]  /*2e00*/  HADD2.F32 R40, -RZ, R22.H0_H0 ;  /* 0x20000016ff287230 */ /* 0x000fe20000004100 */
[----:B------:R-:W-:Y:S01]  /*2e10*/  SHF.R.U32.HI R24, RZ, 0x8, R19 ;  /* 0x00000008ff187819 */ /* 0x000fe20000011613 */
[----:B------:R-:W1:Y:S01]  /*2e20*/  I2F.F16 R27, R27 ;  /* 0x0000001b001b7306 */ /* 0x000e620000200c00 */
[----:B------:R-:W-:Y:S01]  /*2e30*/  LOP3.LUT R38, R38, 0xff, RZ, 0xc0, !PT ;  /* 0x000000ff26267812 */ /* 0x000fe200078ec0ff */
[----:B------:R-:W-:Y:S01]  /*2e40*/  FFMA.FTZ R37, R34, R41, R37 ;  /* 0x0000002922257223 */ /* 0x000fe20000010025 */
[----:B------:R-:W-:Y:S01]  /*2e50*/  LOP3.LUT R24, R24, 0xff, RZ, 0xc0, !PT ;  /* 0x000000ff18187812 */ /* 0x000fe200078ec0ff */
[----:B------:R-:W-:Y:S01]  /*2e60*/  FFMA.FTZ R39, R34, R40, R39 ;  /* 0x0000002822277223 */ /* 0x000fe20000010027 */
[----:B------:R-:W-:Y:S01]  /*2e70*/  SHF.R.U32.HI R40, RZ, 0x10, R19 ;  /* 0x00000010ff287819 */ /* 0x000fe20000011613 */
[----:B---3--:R-:W-:Y:S01]  /*2e80*/  HADD2.F32 R41, -RZ, R16.H0_H0 ;  /* 0x20000010ff297230 */ /* 0x008fe20000004100 */
[----:B------:R-:W-:Y:S01]  /*2e90*/  IADD3 R24, R24, -0x80, RZ ;  /* 0xffffff8018187810 */ /* 0x000fe20007ffe0ff */
[----:B------:R-:W2:Y:S01]  /*2ea0*/  I2F.F16 R18, R18 ;  /* 0x0000001200127306 */ /* 0x000ea20000200c00 */
[----:B------:R-:W-:Y:S01]  /*2eb0*/  LOP3.LUT R40, R40, 0xff, RZ, 0xc0, !PT ;  /* 0x000000ff28287812 */ /* 0x000fe200078ec0ff */
[----:B0-----:R-:W-:Y:S01]  /*2ec0*/  HADD2.F32 R17, -RZ, R17.H0_H0 ;  /* 0x20000011ff117230 */ /* 0x001fe20000004100 */
[----:B------:R-:W-:Y:S01]  /*2ed0*/  IADD3 R38, R38, -0x80, RZ ;  /* 0xffffff8026267810 */ /* 0x000fe20007ffe0ff */
[----:B------:R-:W-:Y:S01]  /*2ee0*/  HADD2.F32 R16, -RZ, R13.H0_H0 ;  /* 0x2000000dff107230 */ /* 0x000fe20000004100 */
[----:B------:R-:W-:Y:S01]  /*2ef0*/  IADD3 R32, R40, -0x80, RZ ;  /* 0xffffff8028207810 */ /* 0x000fe20007ffe0ff */
[----:B------:R-:W-:Y:S01]  /*2f00*/  FFMA.FTZ R41, R41, R12, R36 ;  /* 0x0000000c29297223 */ /* 0x000fe20000010024 */
[----:B------:R-:W-:Y:S01]  /*2f10*/  LEA.HI R19, R19, 0xffffff80, RZ, 0x8 ;  /* 0xffffff8013137811 */ /* 0x000fe200078f40ff */
[----:B------:R-:W0:Y:S01]  /*2f20*/  I2F.F16 R24, R24 ;  /* 0x0000001800187306 */ /* 0x000e220000200c00 */
[----:B-1----:R-:W-:Y:S01]  /*2f30*/  HADD2.F32 R27, -RZ, R27.H0_H0 ;  /* 0x2000001bff1b7230 */ /* 0x002fe20000004100 */
[----:B------:R-:W-:Y:S01]  /*2f40*/  FFMA.FTZ R15, R12, R17, R15 ;  /* 0x000000110c0f7223 */ /* 0x000fe2000001000f */
[----:B------:R-:W-:-:S02]  /*2f50*/  HADD2.F32 R13, -RZ, R13.H1_H1 ;  /* 0x3000000dff0d7230 */ /* 0x000fc40000004100 */
[----:B------:R-:W-:Y:S01]  /*2f60*/  HADD2.F32 R17, -RZ, R28.H1_H1 ;  /* 0x3000001cff117230 */ /* 0x000fe20000004100 */
[----:B------:R-:W-:Y:S01]  /*2f70*/  FFMA.FTZ R15, R16, R27, R15 ;  /* 0x0000001b100f7223 */ /* 0x000fe2000001000f */
[----:B------:R-:W-:Y:S01]  /*2f80*/  HADD2.F32 R27, -RZ, R25.H1_H1 ;  /* 0x30000019ff1b7230 */ /* 0x000fe20000004100 */
        /* <DEDUP_REMOVED lines=20> */
[----:B--2---:R-:W-:Y:S01]  /*30d0*/  HADD2.F32 R12, -RZ, R33.H0_H0 ;  /* 0x20000021ff0c7230 */ /* 0x004fe20000004100 */
[----:B------:R-:W-:-:S04]  /*30e0*/  FMUL.FTZ R14, R17, R14 ;  /* 0x0000000e110e7220 */ /* 0x000fc80000410000 */
[----:B------:R-:W-:Y:S01]  /*30f0*/  FFMA.FTZ R12, R12, R13, R26 ;  /* 0x0000000d0c0c7223 */ /* 0x000fe2000001001a */
[----:B------:R-:W-:Y:S01]  /*3100*/  F2FP.PACK_AB R14, RZ, R14 ;  /* 0x0000000eff0e723e */ /* 0x000fe200000000ff */
[----:B0-----:R-:W-:Y:S02]  /*3110*/  HADD2.F32 R18, -RZ, R35.H0_H0 ;  /* 0x20000023ff127230 */ /* 0x001fe40000004100 */
[----:B------:R-:W-:-:S03]  /*3120*/  FMUL.FTZ R12, R15, R12 ;  /* 0x0000000c0f0c7220 */ /* 0x000fc60000410000 */
[C---:B------:R-:W-:Y:S02]  /*3130*/  FFMA.FTZ R18, R13.reuse, R18, R22 ;  /* 0x000000120d127223 */ /* 0x040fe40000010016 */
[----:B------:R-:W-:Y:S01]  /*3140*/  F2FP.PACK_AB R12, RZ, R12 ;  /* 0x0000000cff0c723e */ /* 0x000fe200000000ff */
[----:B-1----:R-:W-:Y:S02]  /*3150*/  HADD2.F32 R16, -RZ, R19.H0_H0 ;  /* 0x20000013ff107230 */ /* 0x002fe40000004100 */
        /* <DEDUP_REMOVED lines=10> */
.L_x_4290:
[----:B------:R-:W-:Y:S02]  /*3200*/  @!P0 IMAD.IADD R0, R23, 0x1, R6 ;  /* 0x0000000117008824 */ /* 0x000fe400078e0206 */
[----:B------:R-:W-:Y:S01]  /*3210*/  IMAD.WIDE R30, R29, 0x8, R30 ;  /* 0x000000081d1e7825 */ /* 0x000fe200078e021e */
[----:B------:R-:W-:Y:S05]  /*3220*/  @P2 BRA `(.L_x_4291) ;  /* 0x00000c3000002947 */ /* 0x000fea0003800000 */
[----:B-----5:R-:W2:Y:S01]  /*3230*/  LDG.E.128.CONSTANT R12, [R30.64] ;  /* 0x000000061e0c7981 */ /* 0x020ea2000c1e9d00 */
[----:B------:R-:W-:Y:S02]  /*3240*/  LOP3.LUT R16, R8, 0xff, RZ, 0xc0, !PT ;  /* 0x000000ff08107812 */ /* 0x000fe400078ec0ff */
[----:B------:R-:W-:Y:S02]  /*3250*/  SHF.R.U32.HI R18, RZ, 0x8, R8 ;  /* 0x00000008ff127819 */ /* 0x000fe40000011608 */
[----:B------:R-:W-:Y:S02]  /*3260*/  IADD3 R41, R16, -0x80, RZ ;  /* 0xffffff8010297810 */ /* 0x000fe40007ffe0ff */
[----:B------:R-:W-:-:S02]  /*3270*/  LOP3.LUT R16, R9, 0xff, RZ, 0xc0, !PT ;  /* 0x000000ff09107812 */ /* 0x000fc400078ec0ff */
[----:B------:R-:W-:Y:S02]  /*3280*/  LOP3.LUT R32, R18, 0xff, RZ, 0xc0, !PT ;  /* 0x000000ff12207812 */ /* 0x000fe400078ec0ff */
[----:B------:R-:W-:Y:S01]  /*3290*/  IADD3 R39, R16, -0x80, RZ ;  /* 0xffffff8010277810 */ /* 0x000fe20007ffe0ff */
[----:B------:R-:W1:Y:S01]  /*32a0*/  I2F.F16 R41, R41 ;  /* 0x0000002900297306 */ /* 0x000e620000200c00 */
[----:B------:R-:W-:Y:S02]  /*32b0*/  LOP3.LUT R16, R10, 0xff, RZ, 0xc0, !PT ;  /* 0x000000ff0a107812 */ /* 0x000fe400078ec0ff */
[----:B------:R-:W-:Y:S02]  /*32c0*/  IADD3 R32, R32, -0x80, RZ ;  /* 0xffffff8020207810 */ /* 0x000fe40007ffe0ff */
[----:B------:R-:W-:Y:S02]  /*32d0*/  IADD3 R37, R16, -0x80, RZ ;  /* 0xffffff8010257810 */ /* 0x000fe40007ffe0ff */
[----:B------:R-:W-:Y:S01]  /*32e0*/  LOP3.LUT R16, R11, 0xff, RZ, 0xc0, !PT ;  /* 0x000000ff0b107812 */ /* 0x000fe200078ec0ff */
[----:B------:R-:W3:Y:S01]  /*32f0*/  I2F.F16 R36, R32 ;  /* 0x0000002000247306 */ /* 0x000ee20000200c00 */
[----:B------:R-:W-:-:S02]  /*3300*/  SHF.R.U32.HI R34, RZ, 0x8, R9 ;  /* 0x00000008ff227819 */ /* 0x000fc40000011609 */
[----:B------:R-:W-:Y:S02]  /*3310*/  IADD3 R33, R16, -0x80, RZ ;  /* 0xffffff8010217810 */ /* 0x000fe40007ffe0ff */
[----:B------:R-:W4:Y:S01]  /*3320*/  LDS.64 R16, [UR4+0x30] ;  /* 0x00003004ff107984 */ /* 0x000f220008000a00 */
[----:B------:R-:W-:Y:S02]  /*3330*/  LOP3.LUT R34, R34, 0xff, RZ, 0xc0, !PT ;  /* 0x000000ff22227812 */ /* 0x000fe400078ec0ff */
[----:B------:R-:W0:Y:S01]  /*3340*/  I2F.F16 R37, R37 ;  /* 0x0000002500257306 */ /* 0x000e220000200c00 */
[----:B------:R-:W-:Y:S01]  /*3350*/  LEA.HI R23, R8, 0xffffff80, RZ, 0x8 ;  /* 0xffffff8008177811 */ /* 0x000fe200078f40ff */
[----:B-1----:R-:W-:Y:S01]  /*3360*/  HADD2.F32 R41, -RZ, R41.H0_H0 ;  /* 0x20000029ff297230 */ /* 0x002fe20000004100 */
[----:B------:R-:W-:Y:S02]  /*3370*/  IADD3 R35, R34, -0x80, RZ ;  /* 0xffffff8022237810 */ /* 0x000fe40007ffe0ff */
[----:B------:R-:W-:-:S02]  /*3380*/  SHF.R.U32.HI R34, RZ, 0x8, R10 ;  /* 0x00000008ff227819 */ /* 0x000fc4000001160a */
[----:B------:R-:W-:Y:S01]  /*3390*/  SHF.R.U32.HI R8, RZ, 0x10, R8 ;  /* 0x00000010ff087819 */ /* 0x000fe20000011608 */
[----:B------:R-:W1:Y:S01]  /*33a0*/  I2F.F16 R33, R33 ;  /* 0x0000002100217306 */ /* 0x000e620000200c00 */
[----:B------:R-:W-:Y:S01]  /*33b0*/  LOP3.LUT R34, R34, 0xff, RZ, 0xc0, !PT ;  /* 0x000000ff22227812 */ /* 0x000fe200078ec0ff */
[----:B---3--:R-:W-:Y:S01]  /*33c0*/  HADD2.F32 R36, -RZ, R36.H0_H0 ;  /* 0x20000024ff247230 */ /* 0x008fe20000004100 */
[----:B------:R-:W-:Y:S02]  /*33d0*/  LOP3.LUT R8, R8, 0xff, RZ, 0xc0, !PT ;  /* 0x000000ff08087812 */ /* 0x000fe400078ec0ff */
[----:B------:R-:W-:Y:S02]  /*33e0*/  IADD3 R34, R34, -0x80, RZ ;  /* 0xffffff8022227810 */ /* 0x000fe40007ffe0ff */
[----:B0-----:R-:W-:Y:S01]  /*33f0*/  LEA.HI R26, R9, 0xffffff80, RZ, 0x8 ;  /* 0xffffff80091a7811 */ /* 0x001fe200078f40ff */
[----:B------:R-:W-:Y:S01]  /*3400*/  HADD2.F32 R37, -RZ, R37.H0_H0 ;  /* 0x20000025ff257230 */ /* 0x000fe20000004100 */
[----:B------:R-:W0:Y:S01]  /*3410*/  I2F.F16 R39, R39 ;  /* 0x0000002700277306 */ /* 0x000e220000200c00 */
[----:B------:R-:W-:-:S02]  /*3420*/  SHF.R.U32.HI R9, RZ, 0x10, R9 ;  /* 0x00000010ff097819 */ /* 0x000fc40000011609 */
[----:B------:R-:W-:Y:S02]  /*3430*/  IADD3 R8, R8, -0x80, RZ ;  /* 0xffffff8008087810 */ /* 0x000fe40007ffe0ff */
[----:B------:R-:W-:Y:S01]  /*3440*/  LOP3.LUT R9, R9, 0xff, RZ, 0xc0, !PT ;  /* 0x000000ff09097812 */ /* 0x000fe200078ec0ff */
[----:B-1----:R-:W-:Y:S02]  /*3450*/  HADD2.F32 R43, -RZ, R33.H0_H0 ;  /* 0x20000021ff2b7230 */ /* 0x002fe40000004100 */
[----:B------:R-:W1:Y:S01]  /*3460*/  I2F.F16 R35, R35 ;  /* 0x0000002300237306 */ /* 0x000e620000200c00 */
[----:B------:R-:W-:Y:S02]  /*3470*/  LEA.HI R24, R10, 0xffffff80, RZ, 0x8 ;  /* 0xffffff800a187811 */ /* 0x000fe400078f40ff */
[----:B------:R-:W-:Y:S02]  /*3480*/  SHF.R.U32.HI R10, RZ, 0x10, R10 ;  /* 0x00000010ff0a7819 */ /* 0x000fe4000001160a */
[----:B------:R-:W-:-:S02]  /*3490*/  LEA.HI R27, R11, 0xffffff80, RZ, 0x8 ;  /* 0xffffff800b1b7811 */ /* 0x000fc400078f40ff */
[----:B------:R-:W-:Y:S01]  /*34a0*/  IADD3 R9, R9, -0x80, RZ ;  /* 0xffffff8009097810 */ /* 0x000fe20007ffe0ff */
[----:B------:R-:W-:Y:S01]  /*34b0*/  I2F.F16 R34, R34 ;  /* 0x0000002200227306 */ /* 0x000fe20000200c00 */
[----:B0-----:R-:W-:Y:S01]  /*34c0*/  HADD2.F32 R39, -RZ, R39.H0_H0 ;  /* 0x20000027ff277230 */ /* 0x001fe20000004100 */
[----:B------:R-:W-:Y:S01]  /*34d0*/  LOP3.LUT R10, R10, 0xff, RZ, 0xc0, !PT ;  /* 0x000000ff0a0a7812 */ /* 0x000fe200078ec0ff */
[----:B----4-:R-:W-:-:S03]  /*34e0*/  HADD2.F32 R32, -RZ, R16.H0_H0 ;  /* 0x20000010ff207230 */ /* 0x010fc60000004100 */
[----:B------:R-:W-:Y:S02]  /*34f0*/  IADD3 R10, R10, -0x80, RZ ;  /* 0xffffff800a0a7810 */ /* 0x000fe40007ffe0ff */
[----:B------:R-:W-:Y:S01]  /*3500*/  I2F.F16 R8, R8 ;  /* 0x0000000800087306 */ /* 0x000fe20000200c00 */
[C---:B------:R-:W-:Y:S01]  /*3510*/  FFMA.FTZ R33, R32.reuse, R37, RZ ;  /* 0x0000002520217223 */ /* 0x040fe200000100ff */
[--C-:B------:R-:W-:Y:S01]  /*3520*/  SHF.R.U32.HI R37, RZ, 0x8, R11.reuse ;  /* 0x00000008ff257819 */ /* 0x100fe2000001160b */
[----:B-1----:R-:W-:Y:S01]  /*3530*/  HADD2.F32 R35, -RZ, R35.H0_H0 ;  /* 0x20000023ff237230 */ /* 0x002fe20000004100 */
[----:B------:R-:W-:Y:S01]  /*3540*/  SHF.R.U32.HI R11, RZ, 0x10, R11 ;  /* 0x00000010ff0b7819 */ /* 0x000fe2000001160b */
[C---:B------:R-:W-:Y:S01]  /*3550*/  FFMA.FTZ R39, R32.reuse, R39, RZ ;  /* 0x0000002720277223 */ /* 0x040fe200000100ff */
[----:B------:R-:W-:Y:S01]  /*3560*/  LOP3.LUT R37, R37, 0xff, RZ, 0xc0, !PT ;  /* 0x000000ff25257812 */ /* 0x000fe200078ec0ff */
[----:B------:R-:W-:Y:S01]  /*3570*/  FFMA.FTZ R41, R41, R32, RZ ;  /* 0x0000002029297223 */ /* 0x000fe200000100ff */
[----:B------:R-:W-:Y:S01]  /*3580*/  LOP3.LUT R11, R11, 0xff, RZ, 0xc0, !PT ;  /* 0x000000ff0b0b7812 */ /* 0x000fe200078ec0ff */
[----:B------:R-:W0:Y:S01]  /*3590*/  I2F.F16 R9, R9 ;  /* 0x0000000900097306 */ /* 0x000e220000200c00 */
[----:B------:R-:W-:Y:S01]  /*35a0*/  IADD3 R37, R37, -0x80, RZ ;  /* 0xffffff8025257810 */ /* 0x000fe20007ffe0ff */
[----:B------:R-:W-:-:S06]  /*35b0*/  FFMA.FTZ R32, R32, R43, RZ ;  /* 0x0000002b20207223 */ /* 0x000fcc00000100ff */
[----:B------:R-:W1:Y:S08]  /*35c0*/  I2F.F16 R37, R37 ;  /* 0x0000002500257306 */ /* 0x000e700000200c00 */
[----:B------:R-:W-:Y:S01]  /*35d0*/  I2F.F16 R10, R10 ;  /* 0x0000000a000a7306 */ /* 0x000fe20000200c00 */
[----:B0-----:R-:W-:Y:S02]  /*35e0*/  HADD2.F32 R9, -RZ, R9.H0_H0 ;  /* 0x20000009ff097230 */ /* 0x001fe40000004100 */
[----:B-1----:R-:W-:-:S05]  /*35f0*/  HADD2.F32 R37, -RZ, R37.H0_H0 ;  /* 0x20000025ff257230 */ /* 0x002fca0000004100 */
[----:B------:R-:W0:Y:S08]  /*3600*/  I2F.F16 R26, R26 ;  /* 0x0000001a001a7306 */ /* 0x000e300000200c00 */
[----:B------:R-:W1:Y:S08]  /*3610*/  I2F.F16 R24, R24 ;  /* 0x0000001800187306 */ /* 0x000e700000200c00 */
[----:B------:R-:W-:Y:S01]  /*3620*/  I2F.F16 R23, R23 ;  /* 0x0000001700177306 */ /* 0x000fe20000200c00 */
[----:B0-----:R-:W-:-:S07]  /*3630*/  HADD2.F32 R26, -RZ, R26.H0_H0 ;  /* 0x2000001aff1a7230 */ /* 0x001fce0000004100 */
[----:B------:R-:W0:Y:S01]  /*3640*/  I2F.F16 R27, R27 ;  /* 0x0000001b001b7306 */ /* 0x000e220000200c00 */
[----:B-1----:R-:W-:Y:S02]  /*3650*/  HADD2.F32 R24, -RZ, R24.H0_H0 ;  /* 0x20000018ff187230 */ /* 0x002fe40000004100 */
[----:B0-----:R-:W-:Y:S01]  /*3660*/  HADD2.F32 R27, -RZ, R27.H0_H0 ;  /* 0x2000001bff1b7230 */ /* 0x001fe20000004100 */
[----:B--2---:R-:W-:Y:S02]  /*3670*/  LEA.HI R38, R14, 0xffffff80, RZ, 0x8 ;  /* 0xffffff800e267811 */ /* 0x004fe400078f40ff */
[----:B------:R-:W-:Y:S02]  /*3680*/  LEA.HI R19, R13, 0xffffff80, RZ, 0x8 ;  /* 0xffffff800d137811 */ /* 0x000fe400078f40ff */
[----:B------:R0:W1:Y:S01]  /*3690*/  I2F.F16 R18, R38 ;  /* 0x0000002600127306 */ /* 0x0000620000200c00 */
[----:B------:R-:W-:-:S07]  /*36a0*/  LEA.HI R22, R12, 0xffffff80, RZ, 0x8 ;  /* 0xffffff800c167811 */ /* 0x000fce00078f40ff */
[----:B------:R-:W-:Y:S01]  /*36b0*/  I2F.F16 R19, R19 ;  /* 0x0000001300137306 */ /* 0x000fe20000200c00 */
[----:B0-----:R-:W-:Y:S01]  /*36c0*/  HADD2.F32 R38, -RZ, R16.H1_H1 ;  /* 0x30000010ff267230 */ /* 0x001fe20000004100 */
[----:B------:R-:W-:Y:S02]  /*36d0*/  IADD3 R16, R11, -0x80, RZ ;  /* 0xffffff800b107810 */ /* 0x000fe40007ffe0ff */
[----:B------:R-:W-:Y:S02]  /*36e0*/  LOP3.LUT R11, R12, 0xff, RZ, 0xc0, !PT ;  /* 0x000000ff0c0b7812 */ /* 0x000fe400078ec0ff */
[----:B------:R-:W-:Y:S01]  /*36f0*/  FFMA.FTZ R35, R38, R35, R39 ;  /* 0x0000002326237223 */ /* 0x000fe20000010027 */
[----:B------:R-:W-:Y:S01]  /*3700*/  HADD2.F32 R39, -RZ, R34.H0_H0 ;  /* 0x20000022ff277230 */ /* 0x000fe20000004100 */
[----:B------:R-:W-:Y:S01]  /*3710*/  FFMA.FTZ R36, R36, R38, R41 ;  /* 0x0000002624247223 */ /* 0x000fe20000010029 */
[----:B------:R-:W0:Y:S01]  /*3720*/  I2F.F16 R16, R16 ;  /* 0x0000001000107306 */ /* 0x000e220000200c00 */
[C---:B------:R-:W-:Y:S01]  /*3730*/  FFMA.FTZ R37, R38.reuse, R37, R32 ;  /* 0x0000002526257223 */ /* 0x040fe20000010020 */
[----:B------:R-:W-:Y:S01]  /*3740*/  LOP3.LUT R34, R13, 0xff, RZ, 0xc0, !PT ;  /* 0x000000ff0d227812 */ /* 0x000fe200078ec0ff */
[----:B------:R-:W-:Y:S01]  /*3750*/  FFMA.FTZ R33, R38, R39, R33 ;  /* 0x0000002726217223 */ /* 0x000fe20000010021 */
[----:B------:R-:W-:Y:S01]  /*3760*/  HADD2.F32 R38, -RZ, R17.H0_H0 ;  /* 0x20000011ff267230 */ /* 0x000fe20000004100 */
[----:B------:R-:W-:Y:S01]  /*3770*/  IADD3 R11, R11, -0x80, RZ ;  /* 0xffffff800b0b7810 */ /* 0x000fe20007ffe0ff */
[----:B------:R-:W-:Y:S01]  /*3780*/  HADD2.F32 R39, -RZ, R8.H0_H0 ;  /* 0x20000008ff277230 */ /* 0x000fe20000004100 */
[----:B------:R-:W-:Y:S01]  /*3790*/  SHF.R.U32.HI R8, RZ, 0x8, R12 ;  /* 0x00000008ff087819 */ /* 0x000fe2000001160c */
[----:B------:R-:W2:Y:S01]  /*37a0*/  I2F.F16 R22, R22 ;  /* 0x0000001600167306 */ /* 0x000ea20000200c00 */
[----:B------:R-:W-:Y:S01]  /*37b0*/  IADD3 R40, R34, -0x80, RZ ;  /* 0xffffff8022287810 */ /* 0x000fe20007ffe0ff */
[----:B-1----:R-:W-:Y:S01]  /*37c0*/  HADD2.F32 R18, -RZ, R18.H0_H0 ;  /* 0x20000012ff127230 */ /* 0x002fe20000004100 */
[----:B------:R-:W-:Y:S01]  /*37d0*/  FFMA.FTZ R36, R39, R38, R36 ;  /* 0x0000002627247223 */ /* 0x000fe20000010024 */
[----:B------:R-:W-:-:S02]  /*37e0*/  LOP3.LUT R39, R15, 0xff, RZ, 0xc0, !PT ;  /* 0x000000ff0f277812 */ /* 0x000fc400078ec0ff */
[----:B------:R-:W-:Y:S02]  /*37f0*/  LOP3.LUT R8, R8, 0xff, RZ, 0xc0, !PT ;  /* 0x000000ff08087812 */ /* 0x000fe400078ec0ff */
[----:B------:R-:W-:Y:S01]  /*3800*/  IADD3 R41, R39, -0x80, RZ ;  /* 0xffffff8027297810 */ /* 0x000fe20007ffe0ff */
[----:B------:R-:W-:Y:S01]  /*3810*/  FFMA.FTZ R39, R38, R9, R35 ;  /* 0x0000000926277223 */ /* 0x000fe20000010023 */
[----:B------:R-:W-:Y:S01]  /*3820*/  HADD2.F32 R9, -RZ, R10.H0_H0 ;  /* 0x2000000aff097230 */ /* 0x000fe20000004100 */
[----:B------:R-:W-:Y:S01]  /*3830*/  IADD3 R10, R8, -0x80, RZ ;  /* 0xffffff80080a7810 */ /* 0x000fe20007ffe0ff */
[----:B0-----:R-:W-:Y:S01]  /*3840*/  HADD2.F32 R16, -RZ, R16.H0_H0 ;  /* 0x20000010ff107230 */ /* 0x001fe20000004100 */
[----:B------:R0:W1:Y:S01]  /*3850*/  I2F.F16 R32, R40 ;  /* 0x0000002800207306 */ /* 0x0000620000200c00 */
[----:B------:R-:W-:Y:S01]  /*3860*/  LOP3.LUT R34, R14, 0xff, RZ, 0xc0, !PT ;  /* 0x000000ff0e227812 */ /* 0x000fe200078ec0ff */
[C---:B------:R-:W-:Y:S01]  /*3870*/  FFMA.FTZ R33, R38.reuse, R9, R33 ;  /* 0x0000000926217223 */ /* 0x040fe20000010021 */
[----:B------:R-:W-:Y:S01]  /*3880*/  SHF.R.U32.HI R12, RZ, 0x10, R12 ;  /* 0x00000010ff0c7819 */ /* 0x000fe2000001160c */
[----:B------:R-:W3:Y:S01]  /*3890*/  LDS.64 R8, [UR4+0x38] ;  /* 0x00003804ff087984 */ /* 0x000ee20008000a00 */
[----:B------:R-:W-:Y:S01]  /*38a0*/  FFMA.FTZ R37, R38, R16, R37 ;  /* 0x0000001026257223 */ /* 0x000fe20000010025 */
[--C-:B------:R-:W-:Y:S01]  /*38b0*/  SHF.R.U32.HI R16, RZ, 0x8, R13.reuse ;  /* 0x00000008ff107819 */ /* 0x100fe2000001160d */
[----:B--2---:R-:W-:Y:S01]  /*38c0*/  HADD2.F32 R22, -RZ, R22.H0_H0 ;  /* 0x20000016ff167230 */ /* 0x004fe20000004100 */
[----:B------:R-:W-:Y:S01]  /*38d0*/  SHF.R.U32.HI R38, RZ, 0x10, R13 ;  /* 0x00000010ff267819 */ /* 0x000fe2000001160d */
[----:B------:R-:W-:Y:S01]  /*38e0*/  I2F.F16 R11, R11 ;  /* 0x0000000b000b7306 */ /* 0x000fe20000200c00 */
[----:B------:R-:W-:-:S02]  /*38f0*/  LOP3.LUT R16, R16, 0xff, RZ, 0xc0, !PT ;  /* 0x000000ff10107812 */ /* 0x000fc400078ec0ff */
[----:B------:R-:W-:Y:S02]  /*3900*/  LOP3.LUT R38, R38, 0xff, RZ, 0xc0, !PT ;  /* 0x000000ff26267812 */ /* 0x000fe400078ec0ff */
[----:B------:R-:W-:Y:S02]  /*3910*/  IADD3 R13, R16, -0x80, RZ ;  /* 0xffffff80100d7810 */ /* 0x000fe40007ffe0ff */
[----:B------:R-:W-:Y:S01]  /*3920*/  IADD3 R16, R38, -0x80, RZ ;  /* 0xffffff8026107810 */ /* 0x000fe20007ffe0ff */
[----:B------:R-:W-:Y:S01]  /*3930*/  HADD2.F32 R38, -RZ, R17.H1_H1 ;  /* 0x30000011ff267230 */ /* 0x000fe20000004100 */
[--C-:B0-----:R-:W-:Y:S01]  /*3940*/  SHF.R.U32.HI R40, RZ, 0x8, R14.reuse ;  /* 0x00000008ff287819 */ /* 0x101fe2000001160e */
[----:B------:R0:W2:Y:S01]  /*3950*/  I2F.F16 R35, R41 ;  /* 0x0000002900237306 */ /* 0x0000a20000200c00 */
[----:B------:R-:W-:Y:S01]  /*3960*/  IADD3 R34, R34, -0x80, RZ ;  /* 0xffffff8022227810 */ /* 0x000fe20007ffe0ff */
[----:B-1----:R-:W-:Y:S01]  /*3970*/  HADD2.F32 R32, -RZ, R32.H0_H0 ;  /* 0x20000020ff207230 */ /* 0x002fe20000004100 */
[C---:B------:R-:W-:Y:S01]  /*3980*/  FFMA.FTZ R39, R38.reuse, R26, R39 ;  /* 0x0000001a26277223 */ /* 0x040fe20000010027 */
[----:B------:R-:W-:Y:S01]  /*3990*/  SHF.R.U32.HI R26, RZ, 0x8, R15 ;  /* 0x00000008ff1a7819 */ /* 0x000fe2000001160f */
[----:B------:R-:W-:Y:S01]  /*39a0*/  FFMA.FTZ R33, R38, R24, R33 ;  /* 0x0000001826217223 */ /* 0x000fe20000010021 */
[----:B------:R-:W-:Y:S01]  /*39b0*/  LOP3.LUT R17, R40, 0xff, RZ, 0xc0, !PT ;  /* 0x000000ff28117812 */ /* 0x000fe200078ec0ff */
[----:B------:R-:W-:Y:S01]  /*39c0*/  FFMA.FTZ R37, R38, R27, R37 ;  /* 0x0000001b26257223 */ /* 0x000fe20000010025 */
[----:B------:R-:W-:Y:S01]  /*39d0*/  LOP3.LUT R26, R26, 0xff, RZ, 0xc0, !PT ;  /* 0x000000ff1a1a7812 */ /* 0x000fe200078ec0ff */
[----:B0-----:R-:W-:Y:S01]  /*39e0*/  HADD2.F32 R41, -RZ, R23.H0_H0 ;  /* 0x20000017ff297230 */ /* 0x001fe20000004100 */
[----:B------:R-:W-:Y:S01]  /*39f0*/  SHF.R.U32.HI R23, RZ, 0x10, R14 ;  /* 0x00000010ff177819 */ /* 0x000fe2000001160e */
[----:B------:R-:W0:Y:S01]  /*3a00*/  I2F.F16 R34, R34 ;  /* 0x0000002200227306 */ /* 0x000e220000200c00 */
[----:B------:R-:W-:-:S02]  /*3a10*/  SHF.R.U32.HI R24, RZ, 0x10, R15 ;  /* 0x00000010ff187819 */ /* 0x000fc4000001160f */
[----:B------:R-:W-:Y:S01]  /*3a20*/  LOP3.LUT R12, R12, 0xff, RZ, 0xc0, !PT ;  /* 0x000000ff0c0c7812 */ /* 0x000fe200078ec0ff */
[----:B------:R-:W-:Y:S01]  /*3a30*/  FFMA.FTZ R36, R41, R38, R36 ;  /* 0x0000002629247223 */ /* 0x000fe20000010024 */
[----:B------:R-:W-:Y:S01]  /*3a40*/  IADD3 R14, R17, -0x80, RZ ;  /* 0xffffff80110e7810 */ /* 0x000fe20007ffe0ff */
[----:B--2---:R-:W-:Y:S01]  /*3a50*/  HADD2.F32 R41, -RZ, R35.H0_H0 ;  /* 0x20000023ff297230 */ /* 0x004fe20000004100 */
[----:B------:R-:W-:Y:S01]  /*3a60*/  LOP3.LUT R23, R23, 0xff, RZ, 0xc0, !PT ;  /* 0x000000ff17177812 */ /* 0x000fe200078ec0ff */
[----:B------:R-:W1:Y:S01]  /*3a70*/  I2F.F16 R13, R13 ;  /* 0x0000000d000d7306 */ /* 0x000e620000200c00 */
[----:B------:R-:W-:Y:S02]  /*3a80*/  IADD3 R38, R26, -0x80, RZ ;  /* 0xffffff801a267810 */ /* 0x000fe40007ffe0ff */
[----:B------:R-:W-:Y:S02]  /*3a90*/  LOP3.LUT R27, R24, 0xff, RZ, 0xc0, !PT ;  /* 0x000000ff181b7812 */ /* 0x000fe400078ec0ff */
[----:B------:R-:W-:Y:S01]  /*3aa0*/  IADD3 R12, R12, -0x80, RZ ;  /* 0xffffff800c0c7810 */ /* 0x000fe20007ffe0ff */
[----:B---3--:R-:W-:Y:S01]  /*3ab0*/  HADD2.F32 R26, -RZ, R8.H0_H0 ;  /* 0x20000008ff1a7230 */ /* 0x008fe20000004100 */
[----:B------:R-:W-:Y:S01]  /*3ac0*/  IADD3 R17, R23, -0x80, RZ ;  /* 0xffffff8017117810 */ /* 0x000fe20007ffe0ff */
[----:B------:R-:W2:Y:S01]  /*3ad0*/  I2F.F16 R10, R10 ;  /* 0x0000000a000a7306 */ /* 0x000ea20000200c00 */
[----:B------:R-:W-:Y:S01]  /*3ae0*/  LEA.HI R23, R15, 0xffffff80, RZ, 0x8 ;  /* 0xffffff800f177811 */ /* 0x000fe200078f40ff */
[----:B0-----:R-:W-:Y:S01]  /*3af0*/  HADD2.F32 R34, -RZ, R34.H0_H0 ;  /* 0x20000022ff227230 */ /* 0x001fe20000004100 */
[----:B------:R-:W-:Y:S01]  /*3b00*/  IADD3 R40, R27, -0x80, RZ ;  /* 0xffffff801b287810 */ /* 0x000fe20007ffe0ff */
[----:B------:R-:W-:Y:S01]  /*3b10*/  HADD2.F32 R27, -RZ, R11.H0_H0 ;  /* 0x2000000bff1b7230 */ /* 0x000fe20000004100 */
[C---:B------:R-:W-:Y:S01]  /*3b20*/  FFMA.FTZ R39, R26.reuse, R32, R39 ;  /* 0x000000201a277223 */ /* 0x040fe20000010027 */
[----:B------:R-:W-:Y:S01]  /*3b30*/  HADD2.F32 R24, -RZ, R8.H1_H1 ;  /* 0x30000008ff187230 */ /* 0x000fe20000004100 */
[C---:B------:R-:W-:Y:S01]  /*3b40*/  FFMA.FTZ R33, R26.reuse, R34, R33 ;  /* 0x000000221a217223 */ /* 0x040fe20000010021 */
[----:B------:R-:W0:Y:S01]  /*3b50*/  I2F.F16 R14, R14 ;  /* 0x0000000e000e7306 */ /* 0x000e220000200c00 */
[----:B-1----:R-:W-:Y:S01]  /*3b60*/  HADD2.F32 R13, -RZ, R13.H0_H0 ;  /* 0x2000000dff0d7230 */ /* 0x002fe20000004100 */
[----:B------:R-:W-:Y:S01]  /*3b70*/  FFMA.FTZ R27, R27, R26, R36 ;  /* 0x0000001a1b1b7223 */ /* 0x000fe20000010024 */
[--C-:B------:R-:W-:Y:S01]  /*3b80*/  HADD2.F32 R8, -RZ, R9.reuse.H0_H0 ;  /* 0x20000009ff087230 */ /* 0x100fe20000004100 */
[----:B------:R-:W-:Y:S01]  /*3b90*/  FFMA.FTZ R37, R26, R41, R37 ;  /* 0x000000291a257223 */ /* 0x000fe20000010025 */
[----:B------:R-:W-:Y:S01]  /*3ba0*/  HADD2.F32 R9, -RZ, R9.H1_H1 ;  /* 0x30000009ff097230 */ /* 0x000fe20000004100 */
[----:B------:R-:W-:-:S02]  /*3bb0*/  FFMA.FTZ R13, R24, R13, R39 ;  /* 0x0000000d180d7223 */ /* 0x000fc40000010027 */
[----:B------:R-:W1:Y:S01]  /*3bc0*/  I2F.F16 R15, R38 ;  /* 0x00000026000f7306 */ /* 0x000e620000200c00 */
[----:B--2---:R-:W-:Y:S02]  /*3bd0*/  HADD2.F32 R35, -RZ, R10.H0_H0 ;  /* 0x2000000aff237230 */ /* 0x004fe40000004100 */
[----:B------:R-:W-:Y:S02]  /*3be0*/  HADD2.F32 R10, -RZ, R19.H0_H0 ;  /* 0x20000013ff0a7230 */ /* 0x000fe40000004100 */
[----:B------:R-:W-:Y:S01]  /*3bf0*/  HADD2.F32 R19, -RZ, R25.H1_H1 ;  /* 0x30000019ff137230 */ /* 0x000fe20000004100 */
[----:B------:R-:W-:Y:S02]  /*3c00*/  FFMA.FTZ R27, R35, R24, R27 ;  /* 0x00000018231b7223 */ /* 0x000fe4000001001b */
[----:B------:R-:W2:Y:S01]  /*3c10*/  I2F.F16 R16, R16 ;  /* 0x0000001000107306 */ /* 0x000ea20000200c00 */
[----:B0-----:R-:W-:-:S05]  /*3c20*/  HADD2.F32 R14, -RZ, R14.H0_H0 ;  /* 0x2000000eff0e7230 */ /* 0x001fca0000004100 */
[----:B------:R-:W-:Y:S01]  /*3c30*/  FFMA.FTZ R33, R24, R14, R33 ;  /* 0x0000000e18217223 */ /* 0x000fe20000010021 */
[----:B------:R-:W-:Y:S01]  /*3c40*/  HADD2.F32 R14, -RZ, R25.H0_H0 ;  /* 0x20000019ff0e7230 */ /* 0x000fe20000004100 */
[----:B------:R-:W0:Y:S01]  /*3c50*/  I2F.F16 R12, R12 ;  /* 0x0000000c000c7306 */ /* 0x000e220000200c00 */
[----:B-1----:R-:W-:-:S05]  /*3c60*/  HADD2.F32 R15, -RZ, R15.H0_H0 ;  /* 0x2000000fff0f7230 */ /* 0x002fca0000004100 */
[----:B------:R-:W-:Y:S02]  /*3c70*/  FFMA.FTZ R15, R24, R15, R37 ;  /* 0x0000000f180f7223 */ /* 0x000fe40000010025 */
[----:B------:R-:W1:Y:S01]  /*3c80*/  I2F.F16 R17, R17 ;  /* 0x0000001100117306 */ /* 0x000e620000200c00 */
[----:B--2---:R-:W-:-:S05]  /*3c90*/  HADD2.F32 R16, -RZ, R16.H0_H0 ;  /* 0x20000010ff107230 */ /* 0x004fca0000004100 */
[----:B------:R-:W-:Y:S02]  /*3ca0*/  FFMA.FTZ R13, R8, R16, R13 ;  /* 0x00000010080d7223 */ /* 0x000fe4000001000d */
[----:B------:R-:W2:Y:S01]  /*3cb0*/  I2F.F16 R11, R40 ;  /* 0x00000028000b7306 */ /* 0x000ea20000200c00 */
[----:B0-----:R-:W-:Y:S01]  /*3cc0*/  HADD2.F32 R12, -RZ, R12.H0_H0 ;  /* 0x2000000cff0c7230 */ /* 0x001fe20000004100 */
[----:B------:R-:W-:Y:S01]  /*3cd0*/  FFMA.FTZ R10, R9, R10, R13 ;  /* 0x0000000a090a7223 */ /* 0x000fe2000001000d */
[----:B------:R-:W-:-:S03]  /*3ce0*/  HADD2.F32 R13, -RZ, R28.H0_H0 ;  /* 0x2000001cff0d7230 */ /* 0x000fc60000004100 */
[----:B------:R-:W-:Y:S02]  /*3cf0*/  FFMA.FTZ R12, R12, R8, R27 ;  /* 0x000000080c0c7223 */ /* 0x000fe4000001001b */
[----:B------:R-:W0:Y:S01]  /*3d00*/  I2F.F16 R23, R23 ;  /* 0x0000001700177306 */ /* 0x000e220000200c00 */
[----:B-1----:R-:W-:Y:S01]  /*3d10*/  HADD2.F32 R17, -RZ, R17.H0_H0 ;  /* 0x20000011ff117230 */ /* 0x002fe20000004100 */
[----:B------:R-:W-:-:S04]  /*3d20*/  FFMA.FTZ R12, R22, R9, R12 ;  /* 0x00000009160c7223 */ /* 0x000fc8000001000c */
[C---:B------:R-:W-:Y:S01]  /*3d30*/  FFMA.FTZ R17, R8.reuse, R17, R33 ;  /* 0x0000001108117223 */ /* 0x040fe20000010021 */
[----:B--2---:R-:W-:Y:S01]  /*3d40*/  HADD2.F32 R11, -RZ, R11.H0_H0 ;  /* 0x2000000bff0b7230 */ /* 0x004fe20000004100 */
[----:B------:R-:W-:Y:S02]  /*3d50*/  FMUL.FTZ R12, R13, R12 ;  /* 0x0000000c0d0c7220 */ /* 0x000fe40000410000 */
[----:B------:R-:W-:Y:S02]  /*3d60*/  FFMA.FTZ R17, R9, R18, R17 ;  /* 0x0000001209117223 */ /* 0x000fe40000010011 */
[----:B------:R-:W-:Y:S01]  /*3d70*/  FFMA.FTZ R11, R8, R11, R15 ;  /* 0x0000000b080b7223 */ /* 0x000fe2000001000f */
[----:B------:R-:W-:Y:S01]  /*3d80*/  HADD2.F32 R15, -RZ, R28.H1_H1 ;  /* 0x3000001cff0f7230 */ /* 0x000fe20000004100 */
[----:B------:R-:W-:Y:S01]  /*3d90*/  FMUL.FTZ R17, R14, R17 ;  /* 0x000000110e117220 */ /* 0x000fe20000410000 */
[----:B0-----:R-:W-:Y:S01]  /*3da0*/  HADD2.F32 R8, -RZ, R23.H0_H0 ;  /* 0x20000017ff087230 */ /* 0x001fe20000004100 */
[----:B------:R-:W-:-:S02]  /*3db0*/  F2FP.PACK_AB R12, RZ, R12 ;  /* 0x0000000cff0c723e */ /* 0x000fc400000000ff */
[----:B------:R-:W-:Y:S01]  /*3dc0*/  FMUL.FTZ R10, R15, R10 ;  /* 0x0000000a0f0a7220 */ /* 0x000fe20000410000 */
[----:B------:R-:W-:Y:S01]  /*3dd0*/  F2FP.PACK_AB R17, RZ, R17 ;  /* 0x00000011ff11723e */ /* 0x000fe200000000ff */
[----:B------:R-:W-:-:S03]  /*3de0*/  FFMA.FTZ R8, R9, R8, R11 ;  /* 0x0000000809087223 */ /* 0x000fc6000001000b */
[----:B------:R-:W-:Y:S01]  /*3df0*/  F2FP.PACK_AB R10, RZ, R10 ;  /* 0x0000000aff0a723e */ /* 0x000fe200000000ff */
[----:B------:R-:W-:-:S03]  /*3e00*/  FMUL.FTZ R8, R19, R8 ;  /* 0x0000000813087220 */ /* 0x000fc60000410000 */
[----:B------:R-:W-:Y:S02]  /*3e10*/  PRMT R12, R12, 0x5410, R10 ;  /* 0x000054100c0c7816 */ /* 0x000fe4000000000a */
[----:B------:R-:W-:-:S04]  /*3e20*/  F2FP.PACK_AB R8, RZ, R8 ;  /* 0x00000008ff08723e */ /* 0x000fc800000000ff */
[----:B------:R-:W-:Y:S01]  /*3e30*/  PRMT R17, R17, 0x5410, R8 ;  /* 0x0000541011117816 */ /* 0x000fe20000000008 */
[----:B------:R-:W-:-:S04]  /*3e40*/  HFMA2.MMA R3, R12, 1, 1, R3 ;  /* 0x3c003c000c037835 */ /* 0x000fc80000000003 */
[----:B------:R-:W-:Y:S02]  /*3e50*/  HADD2 R2, R17, R2 ;  /* 0x0000000211027230 */ /* 0x000fe40000000000 */
.L_x_4291:
        /* <DEDUP_REMOVED lines=11> */
.L_x_4287:
[----:B------:R-:W-:-:S04]  /*3f10*/  ISETP.GE.AND P0, PT, R6, R5, PT ;  /* 0x000000050600720c */ /* 0x000fc80003f06270 */
[----:B------:R-:W-:-:S13]  /*3f20*/  ISETP.GE.OR P0, PT, R6, c[0x0][0x1ac], P0 ;  /* 0x00006b0006007a0c */ /* 0x000fda0000706670 */
[----:B------:R-:W-:Y:S05]  /*3f30*/  @P0 BRA `(.L_x_4293) ;  /* 0x0000185000000947 */ /* 0x000fea0003800000 */
[----:B------:R-:W-:Y:S02]  /*3f40*/  ULDC UR5, c[0x0][0x18c] ;  /* 0x0000630000057ab9 */ /* 0x000fe40000000800 */
[----:B------:R-:W-:Y:S02]  /*3f50*/  USHF.R.S32.HI UR5, URZ, 0x1f, UR5 ;  /* 0x0000001f3f057899 */ /* 0x000fe40008011405 */
.L_x_4296:
[----:B------:R-:W-:Y:S01]  /*3f60*/  ISETP.NE.AND P0, PT, R6, R0, PT ;  /* 0x000000000600720c */ /* 0x000fe20003f05270 */
[----:B------:R-:W-:Y:S01]  /*3f70*/  IMAD.MOV.U32 R24, RZ, RZ, c[0x0][0x18c] ;  /* 0x00006300ff187624 */ /* 0x000fe200078e00ff */
[----:B------:R-:W2:Y:S11]  /*3f80*/  LDG.E.128.CONSTANT R20, [R26.64] ;  /* 0x000000061a147981 */ /* 0x000eb6000c1e9d00 */
[----:B------:R-:W-:Y:S01]  /*3f90*/  @!P0 IADD3 R4, R4, 0x1, RZ ;  /* 0x0000000104048810 */ /* 0x000fe20007ffe0ff */
[----:B-----5:R-:W-:Y:S01]  /*3fa0*/  @!P0 IMAD.MOV.U32 R11, RZ, RZ, 0x2 ;  /* 0x00000002ff0b8424 */ /* 0x020fe200078e00ff */
[----:B------:R-:W-:-:S03]  /*3fb0*/  @!P0 LEA R10, R6, 0x1, 0x1 ;  /* 0x00000001060a8811 */ /* 0x000fc600078e08ff */
[----:B------:R-:W-:Y:S02]  /*3fc0*/  @!P0 IMAD R8, R4, 0x8, R1 ;  /* 0x0000000804088824 */ /* 0x000fe400078e0201 */
[----:B------:R-:W-:-:S04]  /*3fd0*/  IMAD.WIDE R16, R24, 0x4, R26 ;  /* 0x0000000418107825 */ /* 0x000fc800078e021a */
[----:B------:R-:W3:Y:S01]  /*3fe0*/  @!P0 LDL.64 R8, [R8] ;  /* 0x0000000008088983 */ /* 0x000ee20000100a00 */
[----:B------:R-:W-:-:S04]  /*3ff0*/  @!P0 IMAD.WIDE R10, R10, R11, c[0x0][0x198] ;  /* 0x000066000a0a8625 */ /* 0x000fc800078e020b */
[----:B------:R-:W-:Y:S02]  /*4000*/  IMAD.WIDE R12, R24, 0x4, R16 ;  /* 0x00000004180c7825 */ /* 0x000fe400078e0210 */
[----:B------:R0:W4:Y:S04]  /*4010*/  @!P0 LDG.E.U16.CONSTANT R11, [R10.64] ;  /* 0x000000060a0b8981 */ /* 0x000128000c1e9500 */
[----:B------:R-:W4:Y:S04]  /*4020*/  LDG.E.128.CONSTANT R12, [R12.64] ;  /* 0x000000060c0c7981 */ /* 0x000f28000c1e9d00 */
[----:B------:R-:W4:Y:S01]  /*4030*/  LDG.E.128.CONSTANT R16, [R16.64] ;  /* 0x0000000610107981 */ /* 0x000f22000c1e9d00 */
[----:B------:R-:W-:-:S04]  /*4040*/  PRMT R29, R7, 0x9910, RZ ;  /* 0x00009910071d7816 */ /* 0x000fc800000000ff */
[----:B------:R-:W-:Y:S02]  /*4050*/  ISETP.EQ.OR P2, PT, R29, RZ, P1 ;  /* 0x000000ff1d00720c */ /* 0x000fe40000f42670 */
[----:B--2---:R-:W-:Y:S02]  /*4060*/  SHF.R.U32.HI R29, RZ, 0xc, R22 ;  /* 0x0000000cff1d7819 */ /* 0x004fe40000011616 */
[----:B------:R-:W-:Y:S02]  /*4070*/  SHF.R.U32.HI R30, RZ, 0xc, R23 ;  /* 0x0000000cff1e7819 */ /* 0x000fe40000011617 */
[----:B0-----:R-:W-:Y:S02]  /*4080*/  SHF.R.U32.HI R10, RZ, 0xc, R21 ;  /* 0x0000000cff0a7819 */ /* 0x001fe40000011615 */
[----:B---3--:R-:W-:Y:S02]  /*4090*/  @!P0 PRMT R28, R8, 0x7610, R28 ;  /* 0x00007610081c8816 */ /* 0x008fe4000000001c */
[----:B------:R-:W-:-:S02]  /*40a0*/  @!P0 PRMT R25, R9, 0x7610, R25 ;  /* 0x0000761009198816 */ /* 0x000fc40000000019 */
[----:B------:R-:W-:Y:S02]  /*40b0*/  @!P0 PRMT R28, R28, 0x7610, R8 ;  /* 0x000076101c1c8816 */ /* 0x000fe40000000008 */
[----:B------:R-:W-:Y:S02]  /*40c0*/  SHF.R.U32.HI R8, RZ, 0xc, R20 ;  /* 0x0000000cff087819 */ /* 0x000fe40000011614 */
[----:B------:R-:W-:Y:S02]  /*40d0*/  @!P0 PRMT R25, R25, 0x7610, R9 ;  /* 0x0000761019198816 */ /* 0x000fe40000000009 */
[----:B------:R-:W-:Y:S01]  /*40e0*/  LOP3.LUT R9, R8, 0xf000f, RZ, 0xc0, !PT ;  /* 0x000f000f08097812 */ /* 0x000fe200078ec0ff */
[----:B----4-:R-:W-:Y:S01]  /*40f0*/  @!P0 IMAD.IADD R0, R11, 0x1, R6 ;  /* 0x000000010b008824 */ /* 0x010fe200078e0206 */
[----:B------:R-:W-:Y:S02]  /*4100*/  LOP3.LUT R8, R29, 0xf000f, RZ, 0xc0, !PT ;  /* 0x000f000f1d087812 */ /* 0x000fe400078ec0ff */
[----:B------:R-:W-:-:S02]  /*4110*/  LOP3.LUT R29, R30, 0xf000f, RZ, 0xc0, !PT ;  /* 0x000f000f1e1d7812 */ /* 0x000fc400078ec0ff */
[----:B------:R-:W-:Y:S02]  /*4120*/  LOP3.LUT R11, R10, 0xf000f, RZ, 0xc0, !PT ;  /* 0x000f000f0a0b7812 */ /* 0x000fe400078ec0ff */
[----:B------:R-:W-:Y:S02]  /*4130*/  SHF.R.U32.HI R30, RZ, 0x8, R12 ;  /* 0x00000008ff1e7819 */ /* 0x000fe4000001160c */
[----:B------:R-:W-:Y:S02]  /*4140*/  SHF.R.U32.HI R36, RZ, 0x8, R13 ;  /* 0x00000008ff247819 */ /* 0x000fe4000001160d */
[----:B------:R-:W-:Y:S02]  /*4150*/  SHF.R.U32.HI R35, RZ, 0x8, R14 ;  /* 0x00000008ff237819 */ /* 0x000fe4000001160e */
[----:B------:R-:W-:Y:S02]  /*4160*/  SHF.R.U32.HI R34, RZ, 0x8, R15 ;  /* 0x00000008ff227819 */ /* 0x000fe4000001160f */
[----:B------:R-:W-:-:S02]  /*4170*/  LOP3.LUT R30, R9, 0x300030, R30, 0xf8, !PT ;  /* 0x00300030091e7812 */ /* 0x000fc400078ef81e */
[----:B------:R-:W-:Y:S02]  /*4180*/  LOP3.LUT R36, R11, 0x300030, R36, 0xf8, !PT ;  /* 0x003000300b247812 */ /* 0x000fe400078ef824 */
[----:B------:R-:W-:Y:S02]  /*4190*/  LOP3.LUT R35, R8, 0x300030, R35, 0xf8, !PT ;  /* 0x0030003008237812 */ /* 0x000fe400078ef823 */
[----:B------:R-:W-:Y:S02]  /*41a0*/  SHF.R.U32.HI R8, RZ, 0xc, R16 ;  /* 0x0000000cff087819 */ /* 0x000fe40000011610 */
        /* <DEDUP_REMOVED lines=13> */
[----:B------:R-:W-:Y:S02]  /*4280*/  LOP3.LUT R33, R10, 0x300030, R33, 0xf8, !PT ;  /* 0x003000300a217812 */ /* 0x000fe400078ef821 */
[----:B------:R-:W-:-:S02]  /*4290*/  LOP3.LUT R32, R11, 0x300030, R32, 0xf8, !PT ;  /* 0x003000300b207812 */ /* 0x000fc400078ef820 */
[----:B------:R-:W-:Y:S01]  /*42a0*/  LOP3.LUT R31, R38, 0x300030, R31, 0xf8, !PT ;  /* 0x00300030261f7812 */ /* 0x000fe200078ef81f */
[----:B------:R-:W-:Y:S05]  /*42b0*/  @P2 BRA `(.L_x_4294) ;  /* 0x000008e000002947 */ /* 0x000fea0003800000 */
[----:B------:R-:W0:Y:S01]  /*42c0*/  LDS.128 R8, [UR4] ;  /* 0x00000004ff087984 */ /* 0x000e220008000c00 */
[----:B------:R-:W-:Y:S02]  /*42d0*/  LOP3.LUT R43, R20, 0x3f003f, RZ, 0xc0, !PT ;  /* 0x003f003f142b7812 */ /* 0x000fe400078ec0ff */
[----:B------:R-:W-:Y:S02]  /*42e0*/  LOP3.LUT R39, R22, 0x3f003f, RZ, 0xc0, !PT ;  /* 0x003f003f16277812 */ /* 0x000fe400078ec0ff */
[----:B------:R-:W-:Y:S02]  /*42f0*/  LOP3.LUT R37, R21, 0x3f003f, RZ, 0xc0, !PT ;  /* 0x003f003f15257812 */ /* 0x000fe400078ec0ff */
[----:B------:R-:W-:Y:S02]  /*4300*/  LOP3.LUT R41, R23, 0x3f003f, RZ, 0xc0, !PT ;  /* 0x003f003f17297812 */ /* 0x000fe400078ec0ff */
[----:B------:R-:W-:-:S02]  /*4310*/  SHF.R.U32.HI R20, RZ, 0x6, R20 ;  /* 0x00000006ff147819 */ /* 0x000fc40000011614 */
        /* <DEDUP_REMOVED lines=8> */
[----:B------:R-:W-:Y:S01]  /*43a0*/  SHF.R.U32.HI R21, RZ, 0x6, R21 ;  /* 0x00000006ff157819 */ /* 0x000fe20000011615 */
[----:B------:R-:W-:Y:S01]  /*43b0*/  HADD2 R41, R41, -1056, -1056 ;  /* 0xe420e42029297430 */ /* 0x000fe20000000000 */
        /* <DEDUP_REMOVED lines=8> */
[----:B------:R-:W-:Y:S01]  /*4440*/  LOP3.LUT R30, R30, 0x64006400, RZ, 0xfc, !PT ;  /* 0x640064001e1e7812 */ /* 0x000fe200078efcff */
[-C--:B0-----:R-:W-:Y:S01]  /*4450*/  HFMA2.MMA R38, R43, R8.reuse, RZ ;  /* 0x000000082b267235 */ /* 0x081fe200000000ff */
[-C--:B------:R-:W-:Y:S01]  /*4460*/  HFMA2 R37, R37, R8.reuse, RZ.H0_H0 ;  /* 0x0000000825257231 */ /* 0x080fe200000400ff */
[----:B------:R-:W-:Y:S01]  /*4470*/  HFMA2.MMA R39, R39, R8, RZ ;  /* 0x0000000827277235 */ /* 0x000fe200000000ff */
[----:B------:R-:W-:Y:S01]  /*4480*/  HFMA2 R8, R41, R8, RZ.H0_H0 ;  /* 0x0000000829087231 */ /* 0x000fe200000400ff */
[----:B------:R-:W-:Y:S01]  /*4490*/  LOP3.LUT R35, R35, 0x64006400, RZ, 0xfc, !PT ;  /* 0x6400640023237812 */ /* 0x000fe200078efcff */
[----:B------:R-:W-:Y:S01]  /*44a0*/  HADD2 R41, R20, -1056, -1056 ;  /* 0xe420e42014297430 */ /* 0x000fe20000000000 */
[----:B------:R-:W-:Y:S01]  /*44b0*/  LOP3.LUT R34, R34, 0x64006400, RZ, 0xfc, !PT ;  /* 0x6400640022227812 */ /* 0x000fe200078efcff */
[----:B------:R-:W-:Y:S01]  /*44c0*/  HADD2 R40, R22, -1056, -1056 ;  /* 0xe420e42016287430 */ /* 0x000fe20000000000 */
[----:B------:R-:W-:Y:S01]  /*44d0*/  LOP3.LUT R22, R16, 0x3f003f, RZ, 0xc0, !PT ;  /* 0x003f003f10167812 */ /* 0x000fe200078ec0ff */
[----:B------:R-:W-:Y:S01]  /*44e0*/  HADD2 R30, R30, -1056, -1056 ;  /* 0xe420e4201e1e7430 */ /* 0x000fe20000000000 */
[----:B------:R-:W-:Y:S01]  /*44f0*/  SHF.R.U32.HI R16, RZ, 0x6, R16 ;  /* 0x00000006ff107819 */ /* 0x000fe20000011610 */
[-C--:B------:R-:W-:Y:S01]  /*4500*/  HFMA2.MMA R20, R41, R9.reuse, R38 ;  /* 0x0000000929147235 */ /* 0x080fe20000000026 */
[----:B------:R-:W-:Y:S01]  /*4510*/  HADD2 R38, R21, -1056, -1056 ;  /* 0xe420e42015267430 */ /* 0x000fe20000000000 */
[----:B------:R-:W-:Y:S01]  /*4520*/  LOP3.LUT R22, R22, 0x64006400, RZ, 0xfc, !PT ;  /* 0x6400640016167812 */ /* 0x000fe200078efcff */
[----:B------:R-:W-:Y:S01]  /*4530*/  HFMA2.MMA R39, R40, R9, R39 ;  /* 0x0000000928277235 */ /* 0x000fe20000000027 */
[----:B------:R-:W-:Y:S01]  /*4540*/  LOP3.LUT R16, R16, 0x3f003f, RZ, 0xc0, !PT ;  /* 0x003f003f10107812 */ /* 0x000fe200078ec0ff */
[----:B------:R-:W-:Y:S01]  /*4550*/  HFMA2 R21, R38, R9, R37 ;  /* 0x0000000926157231 */ /* 0x000fe20000000025 */
[----:B------:R-:W-:Y:S01]  /*4560*/  LOP3.LUT R38, R23, 0x64006400, RZ, 0xfc, !PT ;  /* 0x6400640017267812 */ /* 0x000fe200078efcff */
[----:B------:R-:W-:Y:S01]  /*4570*/  HADD2 R35, R35, -1056, -1056 ;  /* 0xe420e42023237430 */ /* 0x000fe20000000000 */
[----:B------:R-:W-:-:S02]  /*4580*/  LOP3.LUT R37, R18, 0x3f003f, RZ, 0xc0, !PT ;  /* 0x003f003f12257812 */ /* 0x000fc400078ec0ff */
[----:B------:R-:W-:Y:S01]  /*4590*/  LOP3.LUT R23, R17, 0x3f003f, RZ, 0xc0, !PT ;  /* 0x003f003f11177812 */ /* 0x000fe200078ec0ff */
[----:B------:R-:W-:Y:S01]  /*45a0*/  HADD2 R41, R38, -1056, -1056 ;  /* 0xe420e42026297430 */ /* 0x000fe20000000000 */
[----:B------:R-:W-:Y:S02]  /*45b0*/  LOP3.LUT R37, R37, 0x64006400, RZ, 0xfc, !PT ;  /* 0x6400640025257812 */ /* 0x000fe400078efcff */
[----:B------:R-:W-:Y:S01]  /*45c0*/  LOP3.LUT R23, R23, 0x64006400, RZ, 0xfc, !PT ;  /* 0x6400640017177812 */ /* 0x000fe200078efcff */
[----:B------:R-:W-:Y:S01]  /*45d0*/  HFMA2 R38, R41, R9, R8 ;  /* 0x0000000929267231 */ /* 0x000fe20000000008 */
[----:B------:R-:W-:Y:S01]  /*45e0*/  SHF.R.U32.HI R17, RZ, 0x6, R17 ;  /* 0x00000006ff117819 */ /* 0x000fe20000011611 */
[----:B------:R-:W-:Y:S01]  /*45f0*/  HADD2 R9, R22, -1056, -1056 ;  /* 0xe420e42016097430 */ /* 0x000fe20000000000 */
[----:B------:R-:W-:Y:S01]  /*4600*/  SHF.R.U32.HI R18, RZ, 0x6, R18 ;  /* 0x00000006ff127819 */ /* 0x000fe20000011612 */
[----:B------:R-:W-:Y:S01]  /*4610*/  HADD2 R22, R37, -1056, -1056 ;  /* 0xe420e42025167430 */ /* 0x000fe20000000000 */
[----:B------:R-:W-:Y:S01]  /*4620*/  LOP3.LUT R17, R17, 0x3f003f, RZ, 0xc0, !PT ;  /* 0x003f003f11117812 */ /* 0x000fe200078ec0ff */
[----:B------:R-:W-:Y:S01]  /*4630*/  HADD2 R8, R23, -1056, -1056 ;  /* 0xe420e42017087430 */ /* 0x000fe20000000000 */
[----:B------:R-:W-:Y:S01]  /*4640*/  LOP3.LUT R18, R18, 0x3f003f, RZ, 0xc0, !PT ;  /* 0x003f003f12127812 */ /* 0x000fe200078ec0ff */
[-C--:B------:R-:W-:Y:S01]  /*4650*/  HFMA2.MMA R37, R9, R10.reuse, R20 ;  /* 0x0000000a09257235 */ /* 0x080fe20000000014 */
[----:B------:R-:W-:Y:S01]  /*4660*/  LOP3.LUT R16, R16, 0x64006400, RZ, 0xfc, !PT ;  /* 0x6400640010107812 */ /* 0x000fe200078efcff */
[----:B------:R-:W-:Y:S01]  /*4670*/  HFMA2 R9, R8, R10, R21 ;  /* 0x0000000a08097231 */ /* 0x000fe20000000015 */
[----:B------:R-:W-:Y:S01]  /*4680*/  HFMA2.MMA R8, R22, R10, R39 ;  /* 0x0000000a16087235 */ /* 0x000fe20000000027 */
[----:B------:R-:W-:Y:S01]  /*4690*/  LOP3.LUT R39, R19, 0x3f003f, RZ, 0xc0, !PT ;  /* 0x003f003f13277812 */ /* 0x000fe200078ec0ff */
[----:B------:R-:W0:Y:S01]  /*46a0*/  LDS.128 R20, [UR4+0x10] ;  /* 0x00001004ff147984 */ /* 0x000e220008000c00 */
[----:B------:R-:W-:Y:S01]  /*46b0*/  LOP3.LUT R17, R17, 0x64006400, RZ, 0xfc, !PT ;  /* 0x6400640011117812 */ /* 0x000fe200078efcff */
[----:B------:R-:W-:Y:S01]  /*46c0*/  HADD2 R16, R16, -1056, -1056 ;  /* 0xe420e42010107430 */ /* 0x000fe20000000000 */
[----:B------:R-:W-:-:S02]  /*46d0*/  LOP3.LUT R39, R39, 0x64006400, RZ, 0xfc, !PT ;  /* 0x6400640027277812 */ /* 0x000fc400078efcff */
[----:B------:R-:W-:Y:S02]  /*46e0*/  SHF.R.U32.HI R19, RZ, 0x6, R19 ;  /* 0x00000006ff137819 */ /* 0x000fe40000011613 */
[----:B------:R-:W-:Y:S01]  /*46f0*/  LOP3.LUT R18, R18, 0x64006400, RZ, 0xfc, !PT ;  /* 0x6400640012127812 */ /* 0x000fe200078efcff */
[----:B------:R-:W-:Y:S01]  /*4700*/  HADD2 R39, R39, -1056, -1056 ;  /* 0xe420e42027277430 */ /* 0x000fe20000000000 */
[----:B------:R-:W-:Y:S01]  /*4710*/  LOP3.LUT R19, R19, 0x3f003f, RZ, 0xc0, !PT ;  /* 0x003f003f13137812 */ /* 0x000fe200078ec0ff */
[-C--:B------:R-:W-:Y:S01]  /*4720*/  HFMA2.MMA R16, R16, R11.reuse, R37 ;  /* 0x0000000b10107235 */ /* 0x080fe20000000025 */
[----:B------:R-:W-:Y:S01]  /*4730*/  LOP3.LUT R37, R12, 0x3f003f, RZ, 0xc0, !PT ;  /* 0x003f003f0c257812 */ /* 0x000fe200078ec0ff */
[----:B------:R-:W-:Y:S01]  /*4740*/  HFMA2 R10, R39, R10, R38 ;  /* 0x0000000a270a7231 */ /* 0x000fe20000000026 */
[----:B------:R-:W-:Y:S01]  /*4750*/  SHF.R.U32.HI R12, RZ, 0x6, R12 ;  /* 0x00000006ff0c7819 */ /* 0x000fe2000001160c */
[----:B------:R-:W-:Y:S01]  /*4760*/  HADD2 R38, R17, -1056, -1056 ;  /* 0xe420e42011267430 */ /* 0x000fe20000000000 */
[----:B------:R-:W-:Y:S01]  /*4770*/  LOP3.LUT R37, R37, 0x64006400, RZ, 0xfc, !PT ;  /* 0x6400640025257812 */ /* 0x000fe200078efcff */
[----:B------:R-:W-:Y:S01]  /*4780*/  HADD2 R17, R18, -1056, -1056 ;  /* 0xe420e42012117430 */ /* 0x000fe20000000000 */
[----:B------:R-:W-:Y:S01]  /*4790*/  LOP3.LUT R18, R14, 0x3f003f, RZ, 0xc0, !PT ;  /* 0x003f003f0e127812 */ /* 0x000fe200078ec0ff */
[----:B------:R-:W-:Y:S01]  /*47a0*/  HFMA2 R9, R38, R11, R9 ;  /* 0x0000000b26097231 */ /* 0x000fe20000000009 */
[----:B------:R-:W-:Y:S01]  /*47b0*/  LOP3.LUT R38, R19, 0x64006400, RZ, 0xfc, !PT ;  /* 0x6400640013267812 */ /* 0x000fe200078efcff */
[----:B------:R-:W-:Y:S01]  /*47c0*/  HADD2 R37, R37, -1056, -1056 ;  /* 0xe420e42025257430 */ /* 0x000fe20000000000 */
[----:B------:R-:W-:Y:S01]  /*47d0*/  LOP3.LUT R18, R18, 0x64006400, RZ, 0xfc, !PT ;  /* 0x6400640012127812 */ /* 0x000fe200078efcff */
[----:B------:R-:W-:Y:S01]  /*47e0*/  HFMA2.MMA R8, R17, R11, R8 ;  /* 0x0000000b11087235 */ /* 0x000fe20000000008 */
[----:B------:R-:W-:Y:S01]  /*47f0*/  LOP3.LUT R17, R13, 0x3f003f, RZ, 0xc0, !PT ;  /* 0x003f003f0d117812 */ /* 0x000fe200078ec0ff */
[----:B------:R-:W-:Y:S01]  /*4800*/  HADD2 R39, R38, -1056, -1056 ;  /* 0xe420e42026277430 */ /* 0x000fe20000000000 */
[----:B------:R-:W-:-:S02]  /*4810*/  SHF.R.U32.HI R13, RZ, 0x6, R13 ;  /* 0x00000006ff0d7819 */ /* 0x000fc4000001160d */
[----:B------:R-:W-:Y:S01]  /*4820*/  SHF.R.U32.HI R14, RZ, 0x6, R14 ;  /* 0x00000006ff0e7819 */ /* 0x000fe2000001160e */
[----:B------:R-:W-:Y:S01]  /*4830*/  HFMA2 R10, R39, R11, R10 ;  /* 0x0000000b270a7231 */ /* 0x000fe2000000000a */
[----:B------:R-:W-:Y:S01]  /*4840*/  LOP3.LUT R12, R12, 0x3f003f, RZ, 0xc0, !PT ;  /* 0x003f003f0c0c7812 */ /* 0x000fe200078ec0ff */
[----:B------:R-:W-:Y:S01]  /*4850*/  HADD2 R11, R18, -1056, -1056 ;  /* 0xe420e420120b7430 */ /* 0x000fe20000000000 */
[----:B------:R-:W-:Y:S02]  /*4860*/  LOP3.LUT R19, R15, 0x3f003f, RZ, 0xc0, !PT ;  /* 0x003f003f0f137812 */ /* 0x000fe400078ec0ff */
[----:B------:R-:W-:Y:S02]  /*4870*/  SHF.R.U32.HI R15, RZ, 0x6, R15 ;  /* 0x00000006ff0f7819 */ /* 0x000fe4000001160f */
[----:B------:R-:W-:Y:S02]  /*4880*/  LOP3.LUT R13, R13, 0x3f003f, RZ, 0xc0, !PT ;  /* 0x003f003f0d0d7812 */ /* 0x000fe400078ec0ff */
[----:B------:R-:W-:-:S02]  /*4890*/  LOP3.LUT R14, R14, 0x3f003f, RZ, 0xc0, !PT ;  /* 0x003f003f0e0e7812 */ /* 0x000fc400078ec0ff */
[----:B------:R-:W-:Y:S01]  /*48a0*/  LOP3.LUT R12, R12, 0x64006400, RZ, 0xfc, !PT ;  /* 0x640064000c0c7812 */ /* 0x000fe200078efcff */
[-C--:B0-----:R-:W-:Y:S01]  /*48b0*/  HFMA2.MMA R8, R11, R20.reuse, R8 ;  /* 0x000000140b087235 */ /* 0x081fe20000000008 */
[----:B------:R-:W-:Y:S01]  /*48c0*/  LOP3.LUT R19, R19, 0x64006400, RZ, 0xfc, !PT ;  /* 0x6400640013137812 */ /* 0x000fe200078efcff */
[----:B------:R-:W-:Y:S01]  /*48d0*/  HFMA2.MMA R16, R37, R20, R16 ;  /* 0x0000001425107235 */ /* 0x000fe20000000010 */
[----:B------:R-:W-:Y:S01]  /*48e0*/  LOP3.LUT R13, R13, 0x64006400, RZ, 0xfc, !PT ;  /* 0x640064000d0d7812 */ /* 0x000fe200078efcff */
[----:B------:R-:W-:Y:S01]  /*48f0*/  HADD2 R11, R12, -1056, -1056 ;  /* 0xe420e4200c0b7430 */ /* 0x000fe20000000000 */
[----:B------:R-:W-:Y:S01]  /*4900*/  LOP3.LUT R15, R15, 0x3f003f, RZ, 0xc0, !PT ;  /* 0x003f003f0f0f7812 */ /* 0x000fe200078ec0ff */
[----:B------:R-:W-:Y:S01]  /*4910*/  HADD2 R19, R19, -1056, -1056 ;  /* 0xe420e42013137430 */ /* 0x000fe20000000000 */
[----:B------:R-:W-:Y:S01]  /*4920*/  LOP3.LUT R17, R17, 0x64006400, RZ, 0xfc, !PT ;  /* 0x6400640011117812 */ /* 0x000fe200078efcff */
[----:B------:R-:W-:Y:S01]  /*4930*/  HADD2 R12, R13, -1056, -1056 ;  /* 0xe420e4200d0c7430 */ /* 0x000fe20000000000 */
[----:B------:R-:W-:Y:S01]  /*4940*/  LOP3.LUT R14, R14, 0x64006400, RZ, 0xfc, !PT ;  /* 0x640064000e0e7812 */ /* 0x000fe200078efcff */
[-C--:B------:R-:W-:Y:S01]  /*4950*/  HFMA2 R10, R19, R20.reuse, R10 ;  /* 0x00000014130a7231 */ /* 0x080fe2000000000a */
[----:B------:R-:W-:Y:S01]  /*4960*/  LOP3.LUT R15, R15, 0x64006400, RZ, 0xfc, !PT ;  /* 0x640064000f0f7812 */ /* 0x000fe200078efcff */
[----:B------:R-:W-:Y:S01]  /*4970*/  HADD2 R38, R17, -1056, -1056 ;  /* 0xe420e42011267430 */ /* 0x000fe20000000000 */
[-C--:B------:R-:W-:Y:S01]  /*4980*/  HFMA2.MMA R11, R11, R21.reuse, R16 ;  /* 0x000000150b0b7235 */ /* 0x080fe20000000010 */
[----:B------:R-:W-:Y:S01]  /*4990*/  HADD2 R13, R14, -1056, -1056 ;  /* 0xe420e4200e0d7430 */ /* 0x000fe20000000000 */
[----:B------:R-:W-:Y:S01]  /*49a0*/  LOP3.LUT R29, R29, 0x64006400, RZ, 0xfc, !PT ;  /* 0x640064001d1d7812 */ /* 0x000fe200078efcff */
[----:B------:R-:W-:Y:S01]  /*49b0*/  HADD2 R15, R15, -1056, -1056 ;  /* 0xe420e4200f0f7430 */ /* 0x000fe20000000000 */
[----:B------:R-:W-:Y:S01]  /*49c0*/  LOP3.LUT R32, R32, 0x64006400, RZ, 0xfc, !PT ;  /* 0x6400640020207812 */ /* 0x000fe200078efcff */
[----:B------:R-:W-:Y:S01]  /*49d0*/  HFMA2 R9, R38, R20, R9 ;  /* 0x0000001426097231 */ /* 0x000fe20000000009 */
[----:B------:R-:W-:Y:S01]  /*49e0*/  LOP3.LUT R36, R36, 0x64006400, RZ, 0xfc, !PT ;  /* 0x6400640024247812 */ /* 0x000fe200078efcff */
[----:B------:R-:W-:Y:S01]  /*49f0*/  HFMA2.MMA R8, R13, R21, R8 ;  /* 0x000000150d087235 */ /* 0x000fe20000000008 */
[-C--:B------:R-:W-:Y:S01]  /*4a00*/  HFMA2 R10, R15, R21.reuse, R10 ;  /* 0x000000150f0a7231 */ /* 0x080fe2000000000a */
[-C--:B------:R-:W-:Y:S01]  /*4a10*/  HFMA2.MMA R11, R30, R22.reuse, R11 ;  /* 0x000000161e0b7235 */ /* 0x080fe2000000000b */
[----:B------:R-:W-:Y:S01]  /*4a20*/  HADD2 R13, R34, -1056, -1056 ;  /* 0xe420e420220d7430 */ /* 0x000fe20000000000 */
[----:B------:R-:W-:Y:S01]  /*4a30*/  LOP3.LUT R33, R33, 0x64006400, RZ, 0xfc, !PT ;  /* 0x6400640021217812 */ /* 0x000fe200078efcff */
[----:B------:R-:W-:Y:S01]  /*4a40*/  HFMA2 R9, R12, R21, R9 ;  /* 0x000000150c097231 */ /* 0x000fe20000000009 */
[----:B------:R-:W-:Y:S01]  /*4a50*/  HFMA2.MMA R8, R35, R22, R8 ;  /* 0x0000001623087235 */ /* 0x000fe20000000008 */
[----:B------:R-:W-:Y:S01]  /*4a60*/  HADD2 R12, R29, -1056, -1056 ;  /* 0xe420e4201d0c7430 */ /* 0x000fe20000000000 */
[----:B------:R-:W-:Y:S01]  /*4a70*/  LOP3.LUT R31, R31, 0x64006400, RZ, 0xfc, !PT ;  /* 0x640064001f1f7812 */ /* 0x000fe200078efcff */
[----:B------:R-:W-:-:S02]  /*4a80*/  HFMA2 R10, R13, R22, R10 ;  /* 0x000000160d0a7231 */ /* 0x000fc4000000000a */
[----:B------:R-:W-:Y:S02]  /*4a90*/  HADD2 R13, R32, -1056, -1056 ;  /* 0xe420e420200d7430 */ /* 0x000fe40000000000 */
[----:B------:R-:W-:Y:S01]  /*4aa0*/  HADD2 R36, R36, -1056, -1056 ;  /* 0xe420e42024247430 */ /* 0x000fe20000000000 */
[-C--:B------:R-:W-:Y:S01]  /*4ab0*/  HFMA2.MMA R11, R12, R23.reuse, R11 ;  /* 0x000000170c0b7235 */ /* 0x080fe2000000000b */
[----:B------:R-:W-:Y:S02]  /*4ac0*/  HADD2 R14, R33, -1056, -1056 ;  /* 0xe420e420210e7430 */ /* 0x000fe40000000000 */
[----:B------:R-:W-:Y:S01]  /*4ad0*/  HFMA2 R9, R36, R22, R9 ;  /* 0x0000001624097231 */ /* 0x000fe20000000009 */
[----:B------:R-:W-:Y:S01]  /*4ae0*/  HFMA2.MMA R8, R13, R23, R8 ;  /* 0x000000170d087235 */ /* 0x000fe20000000008 */
[----:B------:R-:W-:Y:S02]  /*4af0*/  HADD2 R31, R31, -1056, -1056 ;  /* 0xe420e4201f1f7430 */ /* 0x000fe40000000000 */
[----:B------:R-:W-:-:S02]  /*4b00*/  HFMA2 R9, R14, R23, R9 ;  /* 0x000000170e097231 */ /* 0x000fc40000000009 */
[----:B------:R-:W-:Y:S02]  /*4b10*/  HFMA2 R10, R31, R23, R10 ;  /* 0x000000171f0a7231 */ /* 0x000fe4000000000a */
[----:B------:R-:W-:Y:S02]  /*4b20*/  HADD2 R11, R11.H0_H0, R11.H1_H1 ;  /* 0x3000000b0b0b7230 */ /* 0x000fe40000000800 */
[----:B------:R-:W-:Y:S02]  /*4b30*/  HADD2 R9, R9.H0_H0, R9.H1_H1 ;  /* 0x3000000909097230 */ /* 0x000fe40000000800 */
[----:B------:R-:W-:Y:S02]  /*4b40*/  HADD2 R8, R8.H0_H0, R8.H1_H1 ;  /* 0x3000000808087230 */ /* 0x000fe40000000800 */
[----:B------:R-:W-:Y:S01]  /*4b50*/  HADD2 R10, R10.H0_H0, R10.H1_H1 ;  /* 0x3000000a0a0a7230 */ /* 0x000fe20000000800 */
[----:B------:R-:W-:-:S04]  /*4b60*/  PRMT R11, R11, 0x5410, R9 ;  /* 0x000054100b0b7816 */ /* 0x000fc80000000009 */
[----:B------:R-:W-:Y:S02]  /*4b70*/  PRMT R8, R8, 0x5410, R10 ;  /* 0x0000541008087816 */ /* 0x000fe4000000000a */
[----:B------:R-:W-:-:S03]  /*4b80*/  HFMA2.MMA R3, R11, R28, R3 ;  /* 0x0000001c0b037235 */ /* 0x000fc60000000003 */
[----:B------:R-:W-:-:S03]  /*4b90*/  HFMA2 R2, R8, R25, R2 ;  /* 0x0000001908027231 */ /* 0x000fc60000000002 */
.L_x_4294:
[----:B------:R-:W-:Y:S05]  /*4ba0*/  @P2 BRA `(.L_x_4295) ;  /* 0x00000b6000002947 */ /* 0x000fea0003800000 */
[----:B------:R-:W-:Y:S01]  /*4bb0*/  UIMAD UR8, UR5, 0xc, URZ ;  /* 0x0000000c050878a4 */ /* 0x000fe2000f8e023f */
[----:B------:R-:W-:Y:S01]  /*4bc0*/  IMAD.WIDE.U32 R34, R24, 0xc, R26 ;  /* 0x0000000c18227825 */ /* 0x000fe200078e001a */
[----:B------:R-:W0:Y:S04]  /*4bd0*/  LDS.128 R20, [UR4+0x20] ;  /* 0x00002004ff147984 */ /* 0x000e280008000c00 */
[----:B------:R-:W-:-:S05]  /*4be0*/  IADD3 R35, R35, UR8, RZ ;  /* 0x0000000823237c10 */ /* 0x000fca000fffe0ff */
[----:B------:R-:W2:Y:S01]  /*4bf0*/  LDG.E.128.CONSTANT R8, [R34.64] ;  /* 0x0000000622087981 */ /* 0x000ea2000c1e9d00 */
[----:B------:R-:W-:-:S05]  /*4c00*/  IMAD.WIDE R36, R24, 0x4, R34 ;  /* 0x0000000418247825 */ /* 0x000fca00078e0222 */
[----:B------:R1:W3:Y:S01]  /*4c10*/  LDG.E.128.CONSTANT R12, [R36.64] ;  /* 0x00000006240c7981 */ /* 0x0002e2000c1e9d00 */
[----:B------:R-:W-:-:S06]  /*4c20*/  IMAD.WIDE R16, R24, 0x4, R36 ;  /* 0x0000000418107825 */ /* 0x000fcc00078e0224 */
[----:B------:R-:W4:Y:S01]  /*4c30*/  LDG.E.128.CONSTANT R16, [R16.64] ;  /* 0x0000000610107981 */ /* 0x000f22000c1e9d00 */
[----:B--2---:R-:W-:Y:S02]  /*4c40*/  LOP3.LUT R33, R8, 0x3f003f, RZ, 0xc0, !PT ;  /* 0x003f003f08217812 */ /* 0x004fe400078ec0ff */
[--C-:B------:R-:W-:Y:S02]  /*4c50*/  SHF.R.U32.HI R38, RZ, 0x6, R8.reuse ;  /* 0x00000006ff267819 */ /* 0x100fe40000011608 */
[----:B------:R-:W-:Y:S02]  /*4c60*/  SHF.R.U32.HI R31, RZ, 0xc, R8 ;  /* 0x0000000cff1f7819 */ /* 0x000fe40000011608 */
[----:B------:R-:W-:Y:S02]  /*4c70*/  SHF.R.U32.HI R34, RZ, 0x6, R9 ;  /* 0x00000006ff227819 */ /* 0x000fe40000011609 */
        /* <DEDUP_REMOVED lines=9> */
[----:B-1----:R-:W-:Y:S01]  /*4d10*/  HADD2 R37, R8, -1056, -1056 ;  /* 0xe420e42008257430 */ /* 0x002fe20000000000 */
[----:B------:R-:W-:Y:S01]  /*4d20*/  SHF.R.U32.HI R32, RZ, 0xc, R9 ;  /* 0x0000000cff207819 */ /* 0x000fe20000011609 */
[----:B------:R-:W-:Y:S01]  /*4d30*/  HADD2 R41, R35, -1056, -1056 ;  /* 0xe420e42023297430 */ /* 0x000fe20000000000 */
[----:B------:R-:W-:Y:S01]  /*4d40*/  LOP3.LUT R34, R34, 0x64006400, RZ, 0xfc, !PT ;  /* 0x6400640022227812 */ /* 0x000fe200078efcff */
[----:B------:R-:W-:Y:S01]  /*4d50*/  HADD2 R35, R38, -1056, -1056 ;  /* 0xe420e42026237430 */ /* 0x000fe20000000000 */
[----:B------:R-:W-:Y:S01]  /*4d60*/  LOP3.LUT R9, R10, 0x3f003f, RZ, 0xc0, !PT ;  /* 0x003f003f0a097812 */ /* 0x000fe200078ec0ff */
[----:B0-----:R-:W-:Y:S01]  /*4d70*/  HFMA2.MMA R8, R33, R20, RZ ;  /* 0x0000001421087235 */ /* 0x001fe200000000ff */
[--C-:B------:R-:W-:Y:S01]  /*4d80*/  SHF.R.U32.HI R29, RZ, 0xc, R10.reuse ;  /* 0x0000000cff1d7819 */ /* 0x100fe2000001160a */
[----:B------:R-:W-:Y:S01]  /*4d90*/  HADD2 R39, R34, -1056, -1056 ;  /* 0xe420e42022277430 */ /* 0x000fe20000000000 */
[----:B------:R-:W-:Y:S01]  /*4da0*/  SHF.R.U32.HI R10, RZ, 0x6, R10 ;  /* 0x00000006ff0a7819 */ /* 0x000fe2000001160a */
[----:B------:R-:W-:Y:S01]  /*4db0*/  HFMA2 R34, R37, R20, RZ.H0_H0 ;  /* 0x0000001425227231 */ /* 0x000fe200000400ff */
[----:B------:R-:W-:-:S02]  /*4dc0*/  LOP3.LUT R9, R9, 0x64006400, RZ, 0xfc, !PT ;  /* 0x6400640009097812 */ /* 0x000fc400078efcff */
[----:B------:R-:W-:Y:S01]  /*4dd0*/  LOP3.LUT R33, R10, 0x3f003f, RZ, 0xc0, !PT ;  /* 0x003f003f0a217812 */ /* 0x000fe200078ec0ff */
[----:B------:R-:W-:Y:S01]  /*4de0*/  HFMA2.MMA R10, R35, R21, R8 ;  /* 0x00000015230a7235 */ /* 0x000fe20000000008 */
[--C-:B------:R-:W-:Y:S01]  /*4df0*/  SHF.R.U32.HI R30, RZ, 0xc, R11.reuse ;  /* 0x0000000cff1e7819 */ /* 0x100fe2000001160b */
[----:B------:R-:W-:Y:S01]  /*4e00*/  HADD2 R9, R9, -1056, -1056 ;  /* 0xe420e42009097430 */ /* 0x000fe20000000000 */
[----:B------:R-:W-:Y:S01]  /*4e10*/  SHF.R.U32.HI R11, RZ, 0x6, R11 ;  /* 0x00000006ff0b7819 */ /* 0x000fe2000001160b */
[----:B------:R-:W-:Y:S01]  /*4e20*/  HFMA2 R8, R39, R21, R34 ;  /* 0x0000001527087231 */ /* 0x000fe20000000022 */
[----:B------:R-:W-:Y:S02]  /*4e30*/  LOP3.LUT R34, R33, 0x64006400, RZ, 0xfc, !PT ;  /* 0x6400640021227812 */ /* 0x000fe400078efcff */
[----:B------:R-:W-:Y:S01]  /*4e40*/  LOP3.LUT R36, R11, 0x3f003f, RZ, 0xc0, !PT ;  /* 0x003f003f0b247812 */ /* 0x000fe200078ec0ff */
[----:B------:R-:W-:Y:S01]  /*4e50*/  HFMA2.MMA R9, R9, R20, RZ ;  /* 0x0000001409097235 */ /* 0x000fe200000000ff */
[----:B---3--:R-:W-:Y:S01]  /*4e60*/  LOP3.LUT R35, R14, 0x3f003f, RZ, 0xc0, !PT ;  /* 0x003f003f0e237812 */ /* 0x008fe200078ec0ff */
[----:B------:R-:W-:Y:S01]  /*4e70*/  HADD2 R34, R34, -1056, -1056 ;  /* 0xe420e42022227430 */ /* 0x000fe20000000000 */
[----:B------:R-:W-:Y:S01]  /*4e80*/  LOP3.LUT R33, R13, 0x3f003f, RZ, 0xc0, !PT ;  /* 0x003f003f0d217812 */ /* 0x000fe200078ec0ff */
[----:B------:R-:W-:Y:S01]  /*4e90*/  HFMA2 R20, R41, R20, RZ.H0_H0 ;  /* 0x0000001429147231 */ /* 0x000fe200000400ff */
[----:B------:R-:W-:-:S02]  /*4ea0*/  LOP3.LUT R11, R12, 0x3f003f, RZ, 0xc0, !PT ;  /* 0x003f003f0c0b7812 */ /* 0x000fc400078ec0ff */
[----:B------:R-:W-:Y:S01]  /*4eb0*/  LOP3.LUT R36, R36, 0x64006400, RZ, 0xfc, !PT ;  /* 0x6400640024247812 */ /* 0x000fe200078efcff */
[----:B------:R-:W-:Y:S01]  /*4ec0*/  HFMA2.MMA R9, R34, R21, R9 ;  /* 0x0000001522097235 */ /* 0x000fe20000000009 */
[----:B------:R-:W-:Y:S02]  /*4ed0*/  LOP3.LUT R35, R35, 0x64006400, RZ, 0xfc, !PT ;  /* 0x6400640023237812 */ /* 0x000fe400078efcff */
[----:B------:R-:W-:Y:S01]  /*4ee0*/  LOP3.LUT R33, R33, 0x64006400, RZ, 0xfc, !PT ;  /* 0x6400640021217812 */ /* 0x000fe200078efcff */
[----:B------:R-:W-:Y:S01]  /*4ef0*/  HADD2 R39, R36, -1056, -1056 ;  /* 0xe420e42024277430 */ /* 0x000fe20000000000 */
        /* <DEDUP_REMOVED lines=8> */
[----:B------:R-:W-:Y:S01]  /*4f80*/  SHF.R.U32.HI R20, RZ, 0x6, R13 ;  /* 0x00000006ff147819 */ /* 0x000fe2000001160d */
[----:B------:R-:W-:Y:S01]  /*4f90*/  HFMA2 R21, R33, R22, R8 ;  /* 0x0000001621157231 */ /* 0x000fe20000000008 */
[-C--:B------:R-:W-:Y:S01]  /*4fa0*/  HFMA2.MMA R8, R34, R22.reuse, R9 ;  /* 0x0000001622087235 */ /* 0x080fe20000000009 */
[----:B------:R-:W-:Y:S01]  /*4fb0*/  LOP3.LUT R34, R15, 0x3f003f, RZ, 0xc0, !PT ;  /* 0x003f003f0f227812 */ /* 0x000fe200078ec0ff */
[----:B------:R-:W-:Y:S01]  /*4fc0*/  HFMA2.MMA R10, R37, R22, R10 ;  /* 0x00000016250a7235 */ /* 0x000fe2000000000a */
[----:B------:R-:W-:-:S02]  /*4fd0*/  SHF.R.U32.HI R9, RZ, 0x6, R12 ;  /* 0x00000006ff097819 */ /* 0x000fc4000001160c */
[----:B------:R-:W-:Y:S02]  /*4fe0*/  SHF.R.U32.HI R33, RZ, 0x6, R14 ;  /* 0x00000006ff217819 */ /* 0x000fe4000001160e */
[----:B------:R-:W-:Y:S02]  /*4ff0*/  LOP3.LUT R34, R34, 0x64006400, RZ, 0xfc, !PT ;  /* 0x6400640022227812 */ /* 0x000fe400078efcff */
[----:B------:R-:W-:Y:S02]  /*5000*/  LOP3.LUT R9, R9, 0x3f003f, RZ, 0xc0, !PT ;  /* 0x003f003f09097812 */ /* 0x000fe400078ec0ff */
        /* <DEDUP_REMOVED lines=14> */
[-C--:B------:R-:W-:Y:S01]  /*50f0*/  HFMA2.MMA R20, R9, R23.reuse, R10 ;  /* 0x0000001709147235 */ /* 0x080fe2000000000a */
[-C--:B------:R-:W-:Y:S01]  /*5100*/  HFMA2 R21, R22, R23.reuse, R21 ;  /* 0x0000001716157231 */ /* 0x080fe20000000015 */
[----:B------:R-:W-:Y:S01]  /*5110*/  HFMA2.MMA R22, R33, R23, R8 ;  /* 0x0000001721167235 */ /* 0x000fe20000000008 */
[----:B------:R-:W-:Y:S01]  /*5120*/  HFMA2 R23, R34, R23, R11 ;  /* 0x0000001722177231 */ /* 0x000fe2000000000b */
[----:B------:R-:W-:Y:S01]  /*5130*/  SHF.R.U32.HI R33, RZ, 0xc, R13 ;  /* 0x0000000cff217819 */ /* 0x000fe2000001160d */
[----:B------:R-:W0:Y:S01]  /*5140*/  LDS.128 R8, [UR4+0x30] ;  /* 0x00003004ff087984 */ /* 0x000e220008000c00 */
[----:B----4-:R-:W-:-:S02]  /*5150*/  SHF.R.U32.HI R13, RZ, 0x8, R17 ;  /* 0x00000008ff0d7819 */ /* 0x010fc40000011611 */
        /* <DEDUP_REMOVED lines=11> */
[----:B------:R-:W-:-:S02]  /*5210*/  LOP3.LUT R12, R31, 0x300030, R12, 0xf8, !PT ;  /* 0x003000301f0c7812 */ /* 0x000fc400078ef80c */
[----:B------:R-:W-:Y:S02]  /*5220*/  LOP3.LUT R30, R35, 0x300030, R30, 0xf8, !PT ;  /* 0x00300030231e7812 */ /* 0x000fe400078ef81e */
[--C-:B------:R-:W-:Y:S02]  /*5230*/  SHF.R.U32.HI R31, RZ, 0x8, R18.reuse ;  /* 0x00000008ff1f7819 */ /* 0x100fe40000011612 */
[----:B------:R-:W-:Y:S02]  /*5240*/  SHF.R.U32.HI R35, RZ, 0xa, R18 ;  /* 0x0000000aff237819 */ /* 0x000fe40000011612 */
[----:B------:R-:W-:Y:S02]  /*5250*/  LOP3.LUT R32, R32, 0xf000f, RZ, 0xc0, !PT ;  /* 0x000f000f20207812 */ /* 0x000fe400078ec0ff */
[----:B------:R-:W-:Y:S02]  /*5260*/  LOP3.LUT R38, R38, 0x64006400, RZ, 0xfc, !PT ;  /* 0x6400640026267812 */ /* 0x000fe400078efcff */
[----:B------:R-:W-:-:S02]  /*5270*/  LOP3.LUT R14, R29, 0x300030, R14, 0xf8, !PT ;  /* 0x003000301d0e7812 */ /* 0x000fc400078ef80e */
[----:B------:R-:W-:Y:S02]  /*5280*/  LOP3.LUT R29, R34, 0x300030, R33, 0xf8, !PT ;  /* 0x00300030221d7812 */ /* 0x000fe400078ef821 */
[----:B------:R-:W-:Y:S02]  /*5290*/  LOP3.LUT R34, R18, 0x3f003f, RZ, 0xc0, !PT ;  /* 0x003f003f12227812 */ /* 0x000fe400078ec0ff */
[----:B------:R-:W-:Y:S02]  /*52a0*/  LOP3.LUT R31, R36, 0x300030, R31, 0xf8, !PT ;  /* 0x00300030241f7812 */ /* 0x000fe400078ef81f */
[----:B------:R-:W-:Y:S01]  /*52b0*/  LOP3.LUT R32, R32, 0x300030, R35, 0xf8, !PT ;  /* 0x0030003020207812 */ /* 0x000fe200078ef823 */
[----:B------:R-:W-:Y:S01]  /*52c0*/  HADD2 R35, R38, -1056, -1056 ;  /* 0xe420e42026237430 */ /* 0x000fe20000000000 */
[----:B------:R-:W-:Y:S02]  /*52d0*/  LOP3.LUT R36, R17, 0x3f003f, RZ, 0xc0, !PT ;  /* 0x003f003f11247812 */ /* 0x000fe400078ec0ff */
[----:B------:R-:W-:-:S02]  /*52e0*/  LOP3.LUT R33, R19, 0x3f003f, RZ, 0xc0, !PT ;  /* 0x003f003f13217812 */ /* 0x000fc400078ec0ff */
[----:B------:R-:W-:Y:S01]  /*52f0*/  SHF.R.U32.HI R17, RZ, 0x6, R17 ;  /* 0x00000006ff117819 */ /* 0x000fe20000011611 */
[----:B0-----:R-:W-:Y:S01]  /*5300*/  HFMA2.MMA R20, R35, R8, R20 ;  /* 0x0000000823147235 */ /* 0x001fe20000000014 */
[----:B------:R-:W-:Y:S02]  /*5310*/  LOP3.LUT R34, R34, 0x64006400, RZ, 0xfc, !PT ;  /* 0x6400640022227812 */ /* 0x000fe400078efcff */
[----:B------:R-:W-:Y:S02]  /*5320*/  SHF.R.U32.HI R16, RZ, 0x6, R16 ;  /* 0x00000006ff107819 */ /* 0x000fe40000011610 */
[----:B------:R-:W-:Y:S01]  /*5330*/  SHF.R.U32.HI R18, RZ, 0x6, R18 ;  /* 0x00000006ff127819 */ /* 0x000fe20000011612 */
[----:B------:R-:W-:Y:S01]  /*5340*/  HADD2 R35, R34, -1056, -1056 ;  /* 0xe420e42022237430 */ /* 0x000fe20000000000 */
[----:B------:R-:W-:Y:S02]  /*5350*/  LOP3.LUT R36, R36, 0x64006400, RZ, 0xfc, !PT ;  /* 0x6400640024247812 */ /* 0x000fe400078efcff */
[----:B------:R-:W-:-:S02]  /*5360*/  LOP3.LUT R33, R33, 0x64006400, RZ, 0xfc, !PT ;  /* 0x6400640021217812 */ /* 0x000fc400078efcff */
[--C-:B------:R-:W-:Y:S01]  /*5370*/  SHF.R.U32.HI R37, RZ, 0xa, R19.reuse ;  /* 0x0000000aff257819 */ /* 0x100fe20000011613 */
[----:B------:R-:W-:Y:S01]  /*5380*/  HADD2 R36, R36, -1056, -1056 ;  /* 0xe420e42024247430 */ /* 0x000fe20000000000 */
[----:B------:R-:W-:Y:S01]  /*5390*/  LOP3.LUT R17, R17, 0x3f003f, RZ, 0xc0, !PT ;  /* 0x003f003f11117812 */ /* 0x000fe200078ec0ff */
[----:B------:R-:W-:Y:S01]  /*53a0*/  HADD2 R34, R33, -1056, -1056 ;  /* 0xe420e42021227430 */ /* 0x000fe20000000000 */
[----:B------:R-:W-:Y:S01]  /*53b0*/  SHF.R.U32.HI R19, RZ, 0x6, R19 ;  /* 0x00000006ff137819 */ /* 0x000fe20000011613 */
[-C--:B------:R-:W-:Y:S01]  /*53c0*/  HFMA2 R21, R36, R8.reuse, R21 ;  /* 0x0000000824157231 */ /* 0x080fe20000000015 */
[----:B------:R-:W-:Y:S01]  /*53d0*/  LOP3.LUT R16, R16, 0x3f003f, RZ, 0xc0, !PT ;  /* 0x003f003f10107812 */ /* 0x000fe200078ec0ff */
[----:B------:R-:W-:Y:S01]  /*53e0*/  HFMA2.MMA R22, R35, R8, R22 ;  /* 0x0000000823167235 */ /* 0x000fe20000000016 */
[----:B------:R-:W-:Y:S01]  /*53f0*/  LOP3.LUT R18, R18, 0x3f003f, RZ, 0xc0, !PT ;  /* 0x003f003f12127812 */ /* 0x000fe200078ec0ff */
[----:B------:R-:W-:Y:S01]  /*5400*/  HFMA2 R23, R34, R8, R23 ;  /* 0x0000000822177231 */ /* 0x000fe20000000017 */
        /* <DEDUP_REMOVED lines=10> */
[-C--:B------:R-:W-:Y:S01]  /*54b0*/  HFMA2 R21, R8, R9.reuse, R21 ;  /* 0x0000000908157231 */ /* 0x080fe20000000015 */
[----:B------:R-:W-:Y:S01]  /*54c0*/  SHF.R.U32.HI R15, RZ, 0xc, R15 ;  /* 0x0000000cff0f7819 */ /* 0x000fe2000001160f */
[----:B------:R-:W-:Y:S01]  /*54d0*/  HADD2 R8, R19, -1056, -1056 ;  /* 0xe420e42013087430 */ /* 0x000fe20000000000 */
[-C--:B------:R-:W-:Y:S01]  /*54e0*/  HFMA2.MMA R20, R33, R9.reuse, R20 ;  /* 0x0000000921147235 */ /* 0x080fe20000000014 */
[----:B------:R-:W-:Y:S01]  /*54f0*/  LOP3.LUT R14, R14, 0x64006400, RZ, 0xfc, !PT ;  /* 0x640064000e0e7812 */ /* 0x000fe200078efcff */
        /* <DEDUP_REMOVED lines=9> */
[-C--:B------:R-:W-:Y:S01]  /*5590*/  HFMA2.MMA R20, R9, R10.reuse, R20 ;  /* 0x0000000a09147235 */ /* 0x080fe20000000014 */
[----:B------:R-:W-:Y:S01]  /*55a0*/  HADD2 R9, R14, -1056, -1056 ;  /* 0xe420e4200e097430 */ /* 0x000fe20000000000 */
[----:B------:R-:W-:Y:S01]  /*55b0*/  LOP3.LUT R15, R40, 0x300030, R37, 0xf8, !PT ;  /* 0x00300030280f7812 */ /* 0x000fe200078ef825 */
[----:B------:R-:W-:Y:S01]  /*55c0*/  HFMA2.MMA R22, R31, R10, R22 ;  /* 0x0000000a1f167235 */ /* 0x000fe20000000016 */
[----:B------:R-:W-:Y:S01]  /*55d0*/  LOP3.LUT R29, R29, 0x64006400, RZ, 0xfc, !PT ;  /* 0x640064001d1d7812 */ /* 0x000fe200078efcff */
[----:B------:R-:W-:Y:S01]  /*55e0*/  HADD2 R13, R32, -1056, -1056 ;  /* 0xe420e420200d7430 */ /* 0x000fe20000000000 */
[----:B------:R-:W-:Y:S01]  /*55f0*/  LOP3.LUT R15, R15, 0x64006400, RZ, 0xfc, !PT ;  /* 0x640064000f0f7812 */ /* 0x000fe200078efcff */
[----:B------:R-:W-:Y:S01]  /*5600*/  HADD2 R30, R30, -1056, -1056 ;  /* 0xe420e4201e1e7430 */ /* 0x000fe20000000000 */
[----:B------:R-:W-:Y:S01]  /*5610*/  HFMA2.MMA R20, R9, R11, R20 ;  /* 0x0000000b09147235 */ /* 0x000fe20000000014 */
[----:B------:R-:W-:-:S02]  /*5620*/  HFMA2 R21, R8, R10, R21 ;  /* 0x0000000a08157231 */ /* 0x000fc40000000015 */
[----:B------:R-:W-:Y:S01]  /*5630*/  HADD2 R8, R29, -1056, -1056 ;  /* 0xe420e4201d087430 */ /* 0x000fe20000000000 */
[----:B------:R-:W-:Y:S01]  /*5640*/  HFMA2.MMA R22, R13, R11, R22 ;  /* 0x0000000b0d167235 */ /* 0x000fe20000000016 */
        /* <DEDUP_REMOVED lines=12> */
.L_x_4295:
        /* <DEDUP_REMOVED lines=8> */
.L_x_4293:
[----:B------:R-:W-:Y:S05]  /*5790*/  @P1 EXIT ;  /* 0x000000000000194d */ /* 0x000fea0003800000 */
[----:B------:R-:W0:Y:S04]  /*57a0*/  S2R R0, SR_CTAID.X ;  /* 0x0000000000007919 */ /* 0x000e280000002500 */
[----:B------:R-:W0:Y:S04]  /*57b0*/  S2R R5, SR_TID.X ;  /* 0x0000000000057919 */ /* 0x000e280000002100 */
[----:B------:R-:W1:Y:S01]  /*57c0*/  S2R R7, SR_CTAID.Y ;  /* 0x0000000000077919 */ /* 0x000e620000002600 */
[----:B0-----:R-:W-:Y:S02]  /*57d0*/  IMAD R0, R0, 0x40, R5 ;  /* 0x0000004000007824 */ /* 0x001fe400078e0205 */
[----:B------:R-:W-:-:S02]  /*57e0*/  IMAD.MOV.U32 R5, RZ, RZ, 0x2 ;  /* 0x00000002ff057424 */ /* 0x000fc400078e00ff */
[----:B------:R-:W-:-:S04]  /*57f0*/  IMAD.SHL.U32 R0, R0, 0x4, RZ ;  /* 0x0000000400007824 */ /* 0x000fc800078e00ff */
[----:B-1----:R-:W-:-:S04]  /*5800*/  IMAD R4, R7, c[0x0][0x18c], R0 ;  /* 0x0000630007047a24 */ /* 0x002fc800078e0200 */
[----:B------:R-:W-:-:S05]  /*5810*/  IMAD.WIDE R4, R5, R4, c[0x0][0x180] ;  /* 0x0000600005047625 */ /* 0x000fca00078e0204 */
[----:B------:R-:W2:Y:S01]  /*5820*/  ATOM.E.ADD.F16x2.RN.STRONG.GPU P0, RZ, [R4.64], R3 ;  /* 0x0000000304ff798a */ /* 0x000ea2000810e9c6 */
[----:B------:R-:W-:Y:S01]  /*5830*/  BSSY B0, `(.L_x_4297) ;  /* 0x000000e000007945 */ /* 0x000fe20003800000 */
[----:B--2---:R-:W-:Y:S05]  /*5840*/  @P0 BRA `(.L_x_4298) ;  /* 0x000000c000000947 */ /* 0x004fea0003800000 */
[----:B------:R-:W0:Y:S02]  /*5850*/  QSPC.E.S P0, RZ, [R4] ;  /* 0x0000000004ff73aa */ /* 0x000e240000000500 */
[----:B0-----:R-:W-:Y:S05]  /*5860*/  @!P0 BRA `(.L_x_4299) ;  /* 0x0000007000008947 */ /* 0x001fea0003800000 */
[----:B------:R-:W-:-:S05]  /*5870*/  LOP3.LUT R0, R4, 0xffffff, RZ, 0xc0, !PT ;  /* 0x00ffffff04007812 */ /* 0x000fca00078ec0ff */
.L_x_4300:
[----:B------:R-:W0:Y:S02]  /*5880*/  LDS R6, [R0] ;  /* 0x0000000000067984 */ /* 0x000e240000000800 */
[----:B0-----:R-:W-:-:S06]  /*5890*/  HADD2 R7, R6, R3 ;  /* 0x0000000306077230 */ /* 0x001fcc0000000000 */
[----:B------:R-:W0:Y:S02]  /*58a0*/  ATOMS.CAST.SPIN R7, [R0], R6, R7 ;  /* 0x000000060007738d */ /* 0x000e240001800007 */
[----:B0-----:R-:W-:-:S13]  /*58b0*/  ISETP.EQ.U32.AND P0, PT, R7, 0x1, PT ;  /* 0x000000010700780c */ /* 0x001fda0003f02070 */
[----:B------:R-:W-:Y:S05]  /*58c0*/  @!P0 BRA `(.L_x_4300) ;  /* 0xffffffb000008947 */ /* 0x000fea000383ffff */
[----:B------:R-:W-:Y:S05]  /*58d0*/  BRA `(.L_x_4298) ;  /* 0x0000003000007947 */ /* 0x000fea0003800000 */
.L_x_4299:
[----:B------:R-:W2:Y:S02]  /*58e0*/  LD.E R0, [R4.64] ;  /* 0x0000000604007980 */ /* 0x000ea4000c101900 */
[----:B--2---:R-:W-:-:S05]  /*58f0*/  IMAD.IADD R3, R3, 0x1, R0 ;  /* 0x0000000103037824 */ /* 0x004fca00078e0200 */
[----:B------:R0:W-:Y:S02]  /*5900*/  ST.E [R4.64], R3 ;  /* 0x0000000304007985 */ /* 0x0001e4000c101906 */
.L_x_4298:
[----:B------:R-:W-:Y:S05]  /*5910*/  BSYNC B0 ;  /* 0x0000000000007941 */ /* 0x000fea0003800000 */
.L_x_4297:
[----:B------:R-:W2:Y:S02]  /*5920*/  ATOM.E.ADD.F16x2.RN.STRONG.GPU P0, RZ, [R4.64+0x4], R2 ;  /* 0x0000040204ff798a */ /* 0x000ea4000810e9c6 */
[----:B--2---:R-:W-:Y:S05]  /*5930*/  @P0 EXIT ;  /* 0x000000000000094d */ /* 0x004fea0003800000 */
[----:B------:R-:W1:Y:S02]  /*5940*/  QSPC.E.S P0, RZ, [R4+0x4] ;  /* 0x0000040004ff73aa */ /* 0x000e640000000500 */
[----:B-1----:R-:W-:Y:S05]  /*5950*/  @!P0 BRA `(.L_x_4301) ;  /* 0x0000009000008947 */ /* 0x002fea0003800000 */
[----:B0-----:R-:W-:Y:S01]  /*5960*/  IADD3 R4, R4, 0x4, RZ ;  /* 0x0000000404047810 */ /* 0x001fe20007ffe0ff */
[----:B------:R-:W-:-:S03]  /*5970*/  IMAD.MOV.U32 R5, RZ, RZ, R2 ;  /* 0x000000ffff057224 */ /* 0x000fc600078e0002 */
[----:B------:R-:W-:-:S05]  /*5980*/  LOP3.LUT R4, R4, 0xffffff, RZ, 0xc0, !PT ;  /* 0x00ffffff04047812 */ /* 0x000fca00078ec0ff */
.L_x_4302:
[----:B------:R-:W0:Y:S02]  /*5990*/  LDS R2, [R4] ;  /* 0x0000000004027984 */ /* 0x000e240000000800 */
[----:B0-----:R-:W-:-:S10]  /*59a0*/  HFMA2.MMA R3, R2, 1, 1, R5 ;  /* 0x3c003c0002037835 */ /* 0x001fd40000000005 */
[----:B------:R-:W0:Y:S02]  /*59b0*/  ATOMS.CAST.SPIN R3, [R4], R2, R3 ;  /* 0x000000020403738d */ /* 0x000e240001800003 */
[----:B0-----:R-:W-:-:S13]  /*59c0*/  ISETP.EQ.U32.AND P0, PT, R3, 0x1, PT ;  /* 0x000000010300780c */ /* 0x001fda0003f02070 */
[----:B------:R-:W-:Y:S05]  /*59d0*/  @!P0 BRA `(.L_x_4302) ;  /* 0xffffffb000008947 */ /* 0x000fea000383ffff */
[----:B------:R-:W-:Y:S05]  /*59e0*/  EXIT ;  /* 0x000000000000794d */ /* 0x000fea0003800000 */
.L_x_4301:
[----:B------:R-:W2:Y:S02]  /*59f0*/  LD.E R0, [R4.64+0x4] ;  /* 0x0000040604007980 */ /* 0x000ea4000c101900 */
[----:B0-2---:R-:W-:-:S05]  /*5a00*/  IMAD.IADD R3, R2, 0x1, R0 ;  /* 0x0000000102037824 */ /* 0x005fca00078e0200 */
[----:B------:R-:W-:Y:S01]  /*5a10*/  ST.E [R4.64+0x4], R3 ;  /* 0x0000040304007985 */ /* 0x000fe2000c101906 */
[----:B------:R-:W-:Y:S05]  /*5a20*/  EXIT ;  /* 0x000000000000794d */ /* 0x000fea0003800000 */
.L_x_4303:
        /* <DEDUP_REMOVED lines=13> */
.L_x_4811:


//--------------------- .text._Z23gemm_half_q_half_kernelILi1ELi40ELb1ELb0ELi64EEvPK6__halfPKjS4_S2_PS0_iiiiPKtS7_iiiiiibS2_i --------------------------
	.section	.text._Z23gemm_half_q_half_kernelILi1ELi40ELb1ELb0ELi64EEvPK6__halfPKjS4_S2_PS0_iiiiPKtS7_iiiiiibS2_i,"ax",@progbits
	.sectioninfo	@"SHI_REGISTERS=47"
	.align	128
        .global         _Z23gemm_half_q_half_kernelILi1ELi40ELb1ELb0ELi64EEvPK6__halfPKjS4_S2_PS0_iiiiPKtS7_iiiiiibS2_i
        .type           _Z23gemm_half_q_half_kernelILi1ELi40ELb1ELb0ELi64EEvPK6__halfPKjS4_S2_PS0_iiiiPKtS7_iiiiiibS2_i,@function
        .size           _Z23gemm_half_q_half_kernelILi1ELi40ELb1ELb0ELi64EEvPK6__halfPKjS4_S2_PS0_iiiiPKtS7_iiiiiibS2_i,(.L_x_4812 - _Z23gemm_half_q_half_kernelILi1ELi40ELb1ELb0ELi64EEvPK6__halfPKjS4_S2_PS0_iiiiPKtS7_iiiiiibS2_i)
        .other          _Z23gemm_half_q_half_kernelILi1ELi40ELb1ELb0ELi64EEvPK6__halfPKjS4_S2_PS0_iiiiPKtS7_iiiiiibS2_i,@"STO_CUDA_ENTRY STV_DEFAULT"
_Z23gemm_half_q_half_kernelILi1ELi40ELb1ELb0ELi64EEvPK6__halfPKjS4_S2_PS0_iiiiPKtS7_iiiiiibS2_i:
.text._Z23gemm_half_q_half_kernelILi1ELi40ELb1ELb0ELi64EEvPK6__halfPKjS4_S2_PS0_iiiiPKtS7_iiiiiibS2_i:
        /* <DEDUP_REMOVED lines=28> */
[----:B------:R-:W-:-:S05]  /*01c0*/  @P0 LEA.HI.X R5, R10, c[0x0][0x1a4], R11, 0x1, P3 ;  /* 0x000069000a050a11 */ /* 0x000fca00018f0c0b */
[----:B------:R-:W2:Y:S01]  /*01d0*/  @P0 LDG.E.U16.CONSTANT R4, [R4.64] ;  /* 0x0000000604040981 */ /* 0x000ea2000c1e9500 */
[----:B------:R-:W-:-:S05]  /*01e0*/  IMAD R3, R15, c[0x0][0x190], RZ ;  /* 0x000064000f037a24 */ /* 0x000fca00078e02ff */
[----:B------:R-:W-:Y:S02]  /*01f0*/  SHF.R.S32.HI R8, RZ, 0x1f, R3 ;  /* 0x0000001fff087819 */ /* 0x000fe40000011403 */
[----:B------:R-:W-:-:S05]  /*0200*/  @!P0 IADD3 R9, P4, R10, R3, RZ ;  /* 0x000000030a098210 */ /* 0x000fca0007f9e0ff */
[----:B------:R-:W-:Y:S01]  /*0210*/  @!P0 IMAD.X R12, R11, 0x1, R8, P4 ;  /* 0x000000010b0c8824 */ /* 0x000fe200020e0608 */
[----:B------:R-:W-:-:S04]  /*0220*/  @!P0 LEA R10, P4, R9, c[0x0][0x160], 0x1 ;  /* 0x00005800090a8a11 */ /* 0x000fc800078808ff */
[----:B------:R-:W-:-:S05]  /*0230*/  @!P0 LEA.HI.X R11, R9, c[0x0][0x164], R12, 0x1, P4 ;  /* 0x00005900090b8a11 */ /* 0x000fca00020f0c0c */
[----:B------:R-:W3:Y:S01]  /*0240*/  @!P0 LDG.E.U16.CONSTANT R10, [R10.64] ;  /* 0x000000060a0a8981 */ /* 0x000ee2000c1e9500 */
[----:B--2---:R-:W-:-:S05]  /*0250*/  @P0 IADD3 R3, P3, R3, R4, RZ ;  /* 0x0000000403030210 */ /* 0x004fca0007f7e0ff */
[----:B------:R-:W-:Y:S01]  /*0260*/  @P0 IMAD.X R14, RZ, RZ, R8, P3 ;  /* 0x000000ffff0e0224 */ /* 0x000fe200018e0608 */
[----:B------:R-:W-:-:S04]  /*0270*/  @P0 LEA R8, P3, R3, c[0x0][0x160], 0x1 ;  /* 0x0000580003080a11 */ /* 0x000fc800078608ff */
[----:B------:R-:W-:-:S05]  /*0280*/  @P0 LEA.HI.X R9, R3, c[0x0][0x164], R14, 0x1, P3 ;  /* 0x0000590003090a11 */ /* 0x000fca00018f0c0e */
[----:B------:R-:W2:Y:S01]  /*0290*/  @P0 LDG.E.U16.CONSTANT R8, [R8.64] ;  /* 0x0000000608080981 */ /* 0x000ea2000c1e9500 */
[----:B------:R-:W-:-:S05]  /*02a0*/  IMAD.SHL.U32 R3, R13, 0x2, RZ ;  /* 0x000000020d037824 */ /* 0x000fca00078e00ff */
[----:B--2---:R0:W-:Y:S04]  /*02b0*/  @P0 STS.U16 [R3], R8 ;  /* 0x0000000803000388 */ /* 0x0041e80000000400 */
[----:B---3--:R0:W-:Y:S02]  /*02c0*/  @!P0 STS.U16 [R3], R10 ;  /* 0x0000000a03008388 */ /* 0x0081e40000000400 */
.L_x_4305:
[----:B------:R-:W-:Y:S05]  /*02d0*/  BSYNC B0 ;  /* 0x0000000000007941 */ /* 0x000fea0003800000 */
.L_x_4304:
[----:B------:R-:W-:Y:S05]  /*02e0*/  @P1 EXIT ;  /* 0x000000000000194d */ /* 0x000fea0003800000 */
[----:B0-----:R-:W0:Y:S01]  /*02f0*/  LDC.S8 R3, c[0x0][0x1c0] ;  /* 0x00007000ff037b82 */ /* 0x001e220000000200 */
[----:B------:R-:W-:Y:S01]  /*0300*/  IMAD.SHL.U32 R8, R7, 0x80, RZ ;  /* 0x0000008007087824 */ /* 0x000fe200078e00ff */
[----:B0-----:R-:W-:Y:S01]  /*0310*/  ISETP.NE.AND P0, PT, R3, RZ, PT ;  /* 0x000000ff0300720c */ /* 0x001fe20003f05270 */
[----:B------:R-:W-:-:S03]  /*0320*/  IMAD.MOV.U32 R3, RZ, RZ, 0x2 ;  /* 0x00000002ff037424 */ /* 0x000fc600078e00ff */
[----:B------:R-:W-:Y:S01]  /*0330*/  ISETP.NE.OR P0, PT, R7, RZ, !P0 ;  /* 0x000000ff0700720c */ /* 0x000fe20004705670 */
[----:B------:R-:W-:-:S03]  /*0340*/  IMAD.WIDE R8, R8, R3, c[0x0][0x198] ;  /* 0x0000660008087625 */ /* 0x000fc600078e0203 */
[----:B------:R-:W-:Y:S02]  /*0350*/  ISETP.GE.OR P1, PT, R15, c[0x0][0x188], P0 ;  /* 0x000062000f007a0c */ /* 0x000fe40000726670 */
[----:B------:R-:W-:-:S11]  /*0360*/  ISETP.GE.AND P0, PT, R2, R25, PT ;  /* 0x000000190200720c */ /* 0x000fd60003f06270 */
        /* <DEDUP_REMOVED lines=13> */
.L_x_4307:
        /* <DEDUP_REMOVED lines=43> */
.L_x_4306:
[----:B0-----:R-:W2:Y:S04]  /*06f0*/  LDL.64 R10, [R1] ;  /* 0x00000000010a7983 */ /* 0x001ea80000100a00 */
        /* <DEDUP_REMOVED lines=9> */
[C---:B------:R-:W-:Y:S02]  /*0790*/  @P1 IMNMX R3, R2.reuse, c[0x0][0x1ac], PT ;  /* 0x00006b0002031a17 */ /* 0x040fe40003800200 */
[----:B0-----:R-:W-:-:S02]  /*07a0*/  @P4 IMNMX R9, R2, c[0x0][0x1b4], PT ;  /* 0x00006d0002094a17 */ /* 0x001fc40003800200 */
[----:B------:R-:W-:Y:S02]  /*07b0*/  @P1 IADD3 R3, R3, -c[0x0][0x1a8], RZ ;  /* 0x80006a0003031a10 */ /* 0x000fe40007ffe0ff */
[----:B------:R-:W-:Y:S02]  /*07c0*/  LEA.HI R16, R7, R4, RZ, 0x5 ;  /* 0x0000000407107211 */ /* 0x000fe400078f28ff */
[----:B------:R-:W-:Y:S02]  /*07d0*/  @P3 IMNMX R7, R2, c[0x0][0x1b0], PT ;  /* 0x00006c0002073a17 */ /* 0x000fe40003800200 */
[----:B------:R-:W-:Y:S02]  /*07e0*/  @P1 SHF.R.S32.HI R4, RZ, 0x1f, R3 ;  /* 0x0000001fff041819 */ /* 0x000fe40000011403 */
[----:B------:R-:W-:Y:S02]  /*07f0*/  @P4 IADD3 R9, R9, -c[0x0][0x1b0], RZ ;  /* 0x80006c0009094a10 */ /* 0x000fe40007ffe0ff */
[----:B------:R-:W-:-:S02]  /*0800*/  @P3 IADD3 R8, R7, -c[0x0][0x1ac], RZ ;  /* 0x80006b0007083a10 */ /* 0x000fc40007ffe0ff */
[----:B-1----:R-:W-:Y:S02]  /*0810*/  @P5 IMNMX R12, R2, c[0x0][0x1b8], PT ;  /* 0x00006e00020c5a17 */ /* 0x002fe40003800200 */
[----:B------:R-:W-:Y:S02]  /*0820*/  @P1 LEA.HI R7, R4, R3, RZ, 0x5 ;  /* 0x0000000304071211 */ /* 0x000fe400078f28ff */
[----:B------:R-:W-:Y:S02]  /*0830*/  @P4 SHF.R.S32.HI R4, RZ, 0x1f, R9 ;  /* 0x0000001fff044819 */ /* 0x000fe40000011409 */
        /* <DEDUP_REMOVED lines=24> */
[----:B------:R-:W-:Y:S01]  /*09c0*/  ISETP.GE.OR P0, PT, R2, c[0x0][0x1ac], P0 ;  /* 0x00006b0002007a0c */ /* 0x000fe20000706670 */
[----:B------:R-:W-:-:S02]  /*09d0*/  IMAD.MOV.U32 R8, RZ, RZ, RZ ;  /* 0x000000ffff087224 */ /* 0x000fc400078e00ff */
[----:B------:R-:W-:Y:S01]  /*09e0*/  @P5 IMAD R7, R13, 0x3, RZ ;  /* 0x000000030d075824 */ /* 0x000fe200078e02ff */
[----:B------:R-:W-:Y:S01]  /*09f0*/  IADD3 R3, R12, R4, R3 ;  /* 0x000000040c037210 */ /* 0x000fe20007ffe003 */
[----:B------:R-:W-:Y:S01]  /*0a00*/  @P6 IMAD.SHL.U32 R8, R15, 0x2, RZ ;  /* 0x000000020f086824 */ /* 0x000fe200078e00ff */
[----:B------:R-:W-:-:S04]  /*0a10*/  SHF.R.S32.HI R4, RZ, 0x1f, R6 ;  /* 0x0000001fff047819 */ /* 0x000fc80000011406 */
[----:B------:R-:W-:Y:S02]  /*0a20*/  IADD3 R3, R8, R3, R7 ;  /* 0x0000000308037210 */ /* 0x000fe40007ffe007 */
[----:B------:R-:W-:-:S03]  /*0a30*/  PRMT R7, RZ, 0x5410, RZ ;  /* 0x00005410ff077816 */ /* 0x000fc600000000ff */
[----:B------:R-:W-:-:S05]  /*0a40*/  IMAD R3, R3, c[0x0][0x18c], RZ ;  /* 0x0000630003037a24 */ /* 0x000fca00078e02ff */
[----:B------:R-:W-:-:S04]  /*0a50*/  IADD3 R6, P1, R6, R3, RZ ;  /* 0x0000000306067210 */ /* 0x000fc80007f3e0ff */
[----:B------:R-:W-:Y:S02]  /*0a60*/  LEA.HI.X.SX32 R3, R3, R4, 0x1, P1 ;  /* 0x0000000403037211 */ /* 0x000fe400008f0eff */
[----:B------:R-:W-:-:S04]  /*0a70*/  LEA R26, P1, R6, c[0x0][0x168], 0x2 ;  /* 0x00005a00061a7a11 */ /* 0x000fc800078210ff */
[----:B------:R-:W-:Y:S01]  /*0a80*/  LEA.HI.X R27, R6, c[0x0][0x16c], R3, 0x2, P1 ;  /* 0x00005b00061b7a11 */ /* 0x000fe200008f1403 */
[----:B------:R-:W-:Y:S01]  /*0a90*/  IMAD.MOV.U32 R3, RZ, RZ, RZ ;  /* 0x000000ffff037224 */ /* 0x000fe200078e00ff */
[----:B------:R-:W-:Y:S02]  /*0aa0*/  PRMT R6, RZ, 0x5410, RZ ;  /* 0x00005410ff067816 */ /* 0x000fe400000000ff */
[----:B--2---:R-:W-:Y:S02]  /*0ab0*/  PRMT R24, R10, 0x7610, R10 ;  /* 0x000076100a187816 */ /* 0x004fe4000000000a */
[----:B------:R-:W-:Y:S01]  /*0ac0*/  PRMT R28, R11, 0x7610, R11 ;  /* 0x000076100b1c7816 */ /* 0x000fe2000000000b */
[----:B---3--:R-:W-:Y:S01]  /*0ad0*/  IMAD.IADD R5, R2, 0x1, R5 ;  /* 0x0000000102057824 */ /* 0x008fe200078e0205 */
[----:B------:R-:W-:Y:S05]  /*0ae0*/  @P0 BRA `(.L_x_4308) ;  /* 0x0000189000000947 */ /* 0x000fea0003800000 */
[----:B------:R-:W-:Y:S01]  /*0af0*/  IMAD.MOV.U32 R3, RZ, RZ, RZ ;  /* 0x000000ffff037224 */ /* 0x000fe200078e00ff */
[----:B------:R-:W-:Y:S01]  /*0b00*/  PRMT R6, RZ, 0x5410, RZ ;  /* 0x00005410ff067816 */ /* 0x000fe200000000ff */
[----:B------:R-:W-:Y:S01]  /*0b10*/  ULDC UR5, c[0x0][0x18c] ;  /* 0x0000630000057ab9 */ /* 0x000fe20000000800 */
[----:B------:R-:W-:Y:S01]  /*0b20*/  PRMT R7, RZ, 0x5410, RZ ;  /* 0x00005410ff077816 */ /* 0x000fe200000000ff */
[----:B------:R-:W-:-:S02]  /*0b30*/  USHF.R.S32.HI UR5, URZ, 0x1f, UR5 ;  /* 0x0000001f3f057899 */ /* 0x000fc40008011405 */
[----:B------:R-:W-:Y:S02]  /*0b40*/  UMOV UR4, URZ ;  /* 0x0000003f00047c82 */ /* 0x000fe40008000000 */
.L_x_4311:
[C---:B------:R-:W-:Y:S01]  /*0b50*/  ISETP.NE.AND P0, PT, R2.reuse, R5, PT ;  /* 0x000000050200720c */ /* 0x040fe20003f05270 */
[----:B------:R-:W-:Y:S01]  /*0b60*/  IMAD.MOV.U32 R4, RZ, RZ, c[0x0][0x18c] ;  /* 0x00006300ff047624 */ /* 0x000fe200078e00ff */
[----:B------:R-:W2:Y:S11]  /*0b70*/  LDG.E.128.CONSTANT R20, [R26.64] ;  /* 0x000000061a147981 */ /* 0x000eb6000c1e9d00 */
[----:B------:R-:W-:Y:S01]  /*0b80*/  @!P0 IADD3 R3, R3, 0x1, RZ ;  /* 0x0000000103038810 */ /* 0x000fe20007ffe0ff */
[----:B------:R-:W-:-:S02]  /*0b90*/  @!P0 IMAD.SHL.U32 R10, R2, 0x2, RZ ;  /* 0x00000002020a8824 */ /* 0x000fc400078e00ff */
[----:B------:R-:W-:Y:S02]  /*0ba0*/  @!P0 IMAD.MOV.U32 R11, RZ, RZ, 0x2 ;  /* 0x00000002ff0b8424 */ /* 0x000fe400078e00ff */
[----:B------:R-:W-:Y:S02]  /*0bb0*/  @!P0 IMAD R8, R3, 0x8, R1 ;  /* 0x0000000803088824 */ /* 0x000fe400078e0201 */
[----:B------:R-:W-:-:S04]  /*0bc0*/  IMAD.WIDE R16, R4, 0x4, R26 ;  /* 0x0000000404107825 */ /* 0x000fc800078e021a */
[----:B------:R-:W3:Y:S01]  /*0bd0*/  @!P0 LDL.64 R8, [R8] ;  /* 0x0000000008088983 */ /* 0x000ee20000100a00 */
[----:B------:R-:W-:-:S04]  /*0be0*/  @!P0 IMAD.WIDE R10, R10, R11, c[0x0][0x198] ;  /* 0x000066000a0a8625 */ /* 0x000fc800078e020b */
[----:B------:R-:W-:Y:S02]  /*0bf0*/  IMAD.WIDE R12, R4, 0x4, R16 ;  /* 0x00000004040c7825 */ /* 0x000fe400078e0210 */
[----:B------:R0:W4:Y:S04]  /*0c00*/  @!P0 LDG.E.U16.CONSTANT R11, [R10.64+0x2] ;  /* 0x000002060a0b8981 */ /* 0x000128000c1e9500 */
[----:B------:R-:W5:Y:S04]  /*0c10*/  LDG.E.128.CONSTANT R12, [R12.64] ;  /* 0x000000060c0c7981 */ /* 0x000f68000c1e9d00 */
[----:B------:R-:W5:Y:S01]  /*0c20*/  LDG.E.128.CONSTANT R16, [R16.64] ;  /* 0x0000000610107981 */ /* 0x000f62000c1e9d00 */
        /* <DEDUP_REMOVED lines=15> */
[----:B-----5:R-:W-:Y:S02]  /*0d20*/  SHF.R.U32.HI R30, RZ, 0x8, R12 ;  /* 0x00000008ff1e7819 */ /* 0x020fe4000001160c */
        /* <DEDUP_REMOVED lines=166> */
.L_x_4309:
        /* <DEDUP_REMOVED lines=183> */
.L_x_4310:
        /* <DEDUP_REMOVED lines=8> */
.L_x_4308:
[----:B------:R-:W-:-:S04]  /*2380*/  ISETP.GE.AND P0, PT, R2, R25, PT ;  /* 0x000000190200720c */ /* 0x000fc80003f06270 */
[----:B------:R-:W-:-:S13]  /*2390*/  ISETP.GE.OR P0, PT, R2, c[0x0][0x1b4], P0 ;  /* 0x00006d0002007a0c */ /* 0x000fda0000706670 */
[----:B------:R-:W-:Y:S05]  /*23a0*/  @P0 BRA `(.L_x_4312) ;  /* 0x0000261000000947 */ /* 0x000fea0003800000 */
[----:B------:R-:W-:-:S05]  /*23b0*/  IMAD.MOV.U32 R21, RZ, RZ, c[0x0][0x18c] ;  /* 0x00006300ff157624 */ /* 0x000fca00078e00ff */
[----:B------:R-:W-:-:S04]  /*23c0*/  SHF.R.S32.HI R4, RZ, 0x1f, R21 ;  /* 0x0000001fff047819 */ /* 0x000fc80000011415 */
[----:B------:R-:W-:Y:S02]  /*23d0*/  SHF.L.U64.HI R23, R21, 0x4, R4 ;  /* 0x0000000415177819 */ /* 0x000fe40000010204 */
.L_x_4317:
        /* <DEDUP_REMOVED lines=8> */
[----:B------:R-:W-:Y:S02]  /*2460*/  IMAD.MOV.U32 R12, RZ, RZ, R26 ;  /* 0x000000ffff0c7224 */ /* 0x000fe400078e001a */
[----:B------:R-:W-:Y:S01]  /*2470*/  IMAD.MOV.U32 R13, RZ, RZ, R27 ;  /* 0x000000ffff0d7224 */ /* 0x000fe200078e001b */
[----:B--2---:R-:W-:Y:S02]  /*2480*/  @!P0 PRMT R24, R10, 0x7610, R24 ;  /* 0x000076100a188816 */ /* 0x004fe40000000018 */
[----:B------:R-:W-:Y:S01]  /*2490*/  @!P0 PRMT R28, R11, 0x7610, R28 ;  /* 0x000076100b1c8816 */ /* 0x000fe2000000001c */
[----:B---3--:R-:W-:Y:S01]  /*24a0*/  @!P0 IMAD.IADD R5, R9, 0x1, R2 ;  /* 0x0000000109058824 */ /* 0x008fe200078e0202 */
[----:B------:R-:W-:-:S02]  /*24b0*/  @!P0 PRMT R24, R24, 0x7610, R10 ;  /* 0x0000761018188816 */ /* 0x000fc4000000000a */
[----:B------:R-:W-:Y:S01]  /*24c0*/  @!P0 PRMT R28, R28, 0x7610, R11 ;  /* 0x000076101c1c8816 */ /* 0x000fe2000000000b */
[----:B------:R-:W-:Y:S05]  /*24d0*/  @P2 BRA `(.L_x_4313) ;  /* 0x0000247000002947 */ /* 0x000fea0003800000 */
[----:B------:R-:W-:Y:S01]  /*24e0*/  PRMT R4, R0, 0x9910, RZ ;  /* 0x0000991000047816 */ /* 0x000fe200000000ff */
[----:B------:R-:W-:-:S03]  /*24f0*/  IMAD.MOV.U32 R21, RZ, RZ, c[0x0][0x18c] ;  /* 0x00006300ff157624 */ /* 0x000fc600078e00ff */
[----:B------:R-:W-:Y:S01]  /*2500*/  ISETP.NE.AND P0, PT, R4, RZ, PT ;  /* 0x000000ff0400720c */ /* 0x000fe20003f05270 */
[----:B------:R-:W-:-:S04]  /*2510*/  IMAD.WIDE R16, R21, 0x4, R12 ;  /* 0x0000000415107825 */ /* 0x000fc800078e020c */
[----:B------:R-:W-:Y:S02]  /*2520*/  IMAD.MOV.U32 R4, RZ, RZ, 0x2c00 ;  /* 0x00002c00ff047424 */ /* 0x000fe400078e00ff */
[----:B------:R-:W-:-:S06]  /*2530*/  IMAD.WIDE R14, R21, 0x4, R16 ;  /* 0x00000004150e7825 */ /* 0x000fcc00078e0210 */
[----:B------:R-:W-:Y:S05]  /*2540*/  @!P0 BRA `(.L_x_4314) ;  /* 0x000008f000008947 */ /* 0x000fea0003800000 */
[----:B------:R-:W2:Y:S04]  /*2550*/  LDG.E.128.CONSTANT R8, [R12.64] ;  /* 0x000000060c087981 */ /* 0x000ea8000c1e9d00 */
[----:B------:R-:W0:Y:S02]  /*2560*/  LDS.64 R18, [UR4] ;  /* 0x00000004ff127984 */ /* 0x000e240008000a00 */
[--C-:B0-----:R-:W-:Y:S02]  /*2570*/  HADD2.F32 R33, -RZ, R18.reuse.H0_H0 ;  /* 0x20000012ff217230 */ /* 0x101fe40000004100 */
[----:B------:R-:W-:Y:S02]  /*2580*/  HADD2.F32 R18, -RZ, R18.H1_H1 ;  /* 0x30000012ff127230 */ /* 0x000fe40000004100 */
[----:B------:R-:W-:-:S02]  /*2590*/  HADD2.F32 R31, -RZ, R19.H0_H0 ;  /* 0x20000013ff1f7230 */ /* 0x000fc40000004100 */
[----:B------:R-:W-:Y:S01]  /*25a0*/  HADD2.F32 R19, -RZ, R19.H1_H1 ;  /* 0x30000013ff137230 */ /* 0x000fe20000004100 */
[C---:B--2---:R-:W-:Y:S02]  /*25b0*/  LOP3.LUT R32, R8.reuse, 0xf000f, RZ, 0xc0, !PT ;  /* 0x000f000f08207812 */ /* 0x044fe400078ec0ff */
        /* <DEDUP_REMOVED lines=18> */
[----:B------:R-:W-:Y:S01]  /*26e0*/  HADD2.F32 R40, -RZ, R37.H0_H0 ;  /* 0x20000025ff287230 */ /* 0x000fe20000004100 */
[----:B------:R-:W-:Y:S01]  /*26f0*/  LOP3.LUT R43, R29, 0x64006400, RZ, 0xfc, !PT ;  /* 0x640064001d2b7812 */ /* 0x000fe200078efcff */
[----:B------:R-:W-:Y:S01]  /*2700*/  HADD2.F32 R38, -RZ, R36.H0_H0 ;  /* 0x20000024ff267230 */ /* 0x000fe20000004100 */
[----:B------:R-:W-:Y:S01]  /*2710*/  SHF.R.U32.HI R10, RZ, 0x8, R10 ;  /* 0x00000008ff0a7819 */ /* 0x000fe2000001160a */
[----:B------:R-:W-:Y:S01]  /*2720*/  HADD2.F32 R42, -RZ, R35.H0_H0 ;  /* 0x20000023ff2a7230 */ /* 0x000fe20000004100 */
        /* <DEDUP_REMOVED lines=8> */
[----:B------:R-:W-:Y:S01]  /*27b0*/  FFMA.FTZ R34, R41, R18, R40 ;  /* 0x0000001229227223 */ /* 0x000fe20000010028 */
[----:B------:R-:W-:Y:S01]  /*27c0*/  LOP3.LUT R35, R20, 0x64006400, RZ, 0xfc, !PT ;  /* 0x6400640014237812 */ /* 0x000fe200078efcff */
[----:B------:R-:W-:Y:S01]  /*27d0*/  FFMA.FTZ R20, R18, R38, R37 ;  /* 0x0000002612147223 */ /* 0x000fe20000010025 */
[----:B------:R-:W-:Y:S01]  /*27e0*/  LOP3.LUT R41, R22, 0x64006400, RZ, 0xfc, !PT ;  /* 0x6400640016297812 */ /* 0x000fe200078efcff */
[----:B------:R-:W-:Y:S01]  /*27f0*/  FFMA.FTZ R22, R18, R36, R39 ;  /* 0x0000002412167223 */ /* 0x000fe20000010027 */
[----:B------:R-:W-:Y:S01]  /*2800*/  LOP3.LUT R37, R30, 0x64006400, RZ, 0xfc, !PT ;  /* 0x640064001e257812 */ /* 0x000fe200078efcff */
[-C--:B------:R-:W-:Y:S01]  /*2810*/  HFMA2 R36, R43, R4.reuse.H0_H0, -72, -72 ;  /* 0xd480d4802b247431 */ /* 0x080fe20000040004 */
[----:B------:R-:W-:Y:S01]  /*2820*/  SHF.R.U32.HI R11, RZ, 0x8, R11 ;  /* 0x00000008ff0b7819 */ /* 0x000fe2000001160b */
[----:B------:R-:W-:-:S02]  /*2830*/  HFMA2 R29, R35, R4.H0_H0, -72, -72 ;  /* 0xd480d480231d7431 */ /* 0x000fc40000040004 */
[-C--:B------:R-:W-:Y:S02]  /*2840*/  HFMA2 R35, R41, R4.reuse.H0_H0, -72, -72 ;  /* 0xd480d48029237431 */ /* 0x080fe40000040004 */
[----:B------:R-:W-:Y:S02]  /*2850*/  HADD2.F32 R40, -RZ, R32.H1_H1 ;  /* 0x30000020ff287230 */ /* 0x000fe40000004100 */
[----:B------:R-:W-:Y:S02]  /*2860*/  HFMA2 R30, R37, R4.H0_H0, -72, -72 ;  /* 0xd480d480251e7431 */ /* 0x000fe40000040004 */
[----:B------:R-:W-:Y:S01]  /*2870*/  HADD2.F32 R32, -RZ, R36.H0_H0 ;  /* 0x20000024ff207230 */ /* 0x000fe20000004100 */
[----:B------:R-:W-:Y:S01]  /*2880*/  FFMA.FTZ R18, R18, R40, R33 ;  /* 0x0000002812127223 */ /* 0x000fe20000010021 */
[----:B------:R-:W-:Y:S02]  /*2890*/  HADD2.F32 R38, -RZ, R29.H0_H0 ;  /* 0x2000001dff267230 */ /* 0x000fe40000004100 */
[--C-:B------:R-:W-:Y:S01]  /*28a0*/  HADD2.F32 R39, -RZ, R35.reuse.H0_H0 ;  /* 0x20000023ff277230 */ /* 0x100fe20000004100 */
        /* <DEDUP_REMOVED lines=9> */
[----:B------:R-:W-:Y:S01]  /*2940*/  HADD2.F32 R29, -RZ, R29.H1_H1 ;  /* 0x3000001dff1d7230 */ /* 0x000fe20000004100 */
[C---:B------:R-:W-:Y:S01]  /*2950*/  FFMA.FTZ R20, R19.reuse, R36, R22 ;  /* 0x0000002413147223 */ /* 0x040fe20000010016 */
[----:B------:R-:W-:Y:S01]  /*2960*/  LOP3.LUT R33, R10, 0xf000f, RZ, 0xc0, !PT ;  /* 0x000f000f0a217812 */ /* 0x000fe200078ec0ff */
[----:B------:R-:W-:Y:S01]  /*2970*/  FFMA.FTZ R22, R19, R38, R18 ;  /* 0x0000002613167223 */ /* 0x000fe20000010012 */
[----:B------:R-:W-:Y:S01]  /*2980*/  LOP3.LUT R18, R26, 0xf000f, RZ, 0xc0, !PT ;  /* 0x000f000f1a127812 */ /* 0x000fe200078ec0ff */
[----:B------:R-:W-:Y:S01]  /*2990*/  FFMA.FTZ R30, R29, R19, R34 ;  /* 0x000000131d1e7223 */ /* 0x000fe20000010022 */
[----:B------:R-:W-:Y:S01]  /*29a0*/  LOP3.LUT R19, R27, 0xf000f, RZ, 0xc0, !PT ;  /* 0x000f000f1b137812 */ /* 0x000fe200078ec0ff */
[--C-:B0-----:R-:W-:Y:S01]  /*29b0*/  HADD2.F32 R29, -RZ, R8.reuse.H0_H0 ;  /* 0x20000008ff1d7230 */ /* 0x101fe20000004100 */
[----:B------:R-:W-:Y:S01]  /*29c0*/  LOP3.LUT R31, R18, 0x64006400, RZ, 0xfc, !PT ;  /* 0x64006400121f7812 */ /* 0x000fe200078efcff */
[----:B------:R-:W-:Y:S01]  /*29d0*/  HADD2.F32 R18, -RZ, R8.H1_H1 ;  /* 0x30000008ff127230 */ /* 0x000fe20000004100 */
[----:B------:R-:W-:Y:S01]  /*29e0*/  LOP3.LUT R35, R11, 0xf000f, RZ, 0xc0, !PT ;  /* 0x000f000f0b237812 */ /* 0x000fe200078ec0ff */
[--C-:B------:R-:W-:Y:S01]  /*29f0*/  HADD2.F32 R8, -RZ, R9.reuse.H0_H0 ;  /* 0x20000009ff087230 */ /* 0x100fe20000004100 */
[----:B------:R-:W-:Y:S01]  /*2a00*/  LOP3.LUT R19, R19, 0x64006400, RZ, 0xfc, !PT ;  /* 0x6400640013137812 */ /* 0x000fe200078efcff */
[----:B------:R-:W-:Y:S01]  /*2a10*/  HADD2 R31, R31, -1032, -1032 ;  /* 0xe408e4081f1f7430 */ /* 0x000fe20000000000 */
[----:B------:R-:W-:Y:S01]  /*2a20*/  LOP3.LUT R34, R33, 0x64006400, RZ, 0xfc, !PT ;  /* 0x6400640021227812 */ /* 0x000fe200078efcff */
[----:B------:R-:W-:Y:S01]  /*2a30*/  HADD2.F32 R9, -RZ, R9.H1_H1 ;  /* 0x30000009ff097230 */ /* 0x000fe20000004100 */
[----:B------:R-:W-:Y:S01]  /*2a40*/  LOP3.LUT R35, R35, 0x64006400, RZ, 0xfc, !PT ;  /* 0x6400640023237812 */ /* 0x000fe200078efcff */
[----:B------:R-:W-:Y:S01]  /*2a50*/  HADD2 R33, R19, -1032, -1032 ;  /* 0xe408e40813217430 */ /* 0x000fe20000000000 */
[----:B------:R-:W-:Y:S01]  /*2a60*/  LOP3.LUT R26, R26, 0xf000f0, RZ, 0xc0, !PT ;  /* 0x00f000f01a1a7812 */ /* 0x000fe200078ec0ff */
[----:B------:R-:W-:Y:S01]  /*2a70*/  HADD2 R34, R34, -1032, -1032 ;  /* 0xe408e40822227430 */ /* 0x000fe20000000000 */
[----:B------:R-:W-:Y:S01]  /*2a80*/  LOP3.LUT R10, R10, 0xf000f0, RZ, 0xc0, !PT ;  /* 0x00f000f00a0a7812 */ /* 0x000fe200078ec0ff */
[----:B------:R-:W-:-:S02]  /*2a90*/  HADD2 R19, R35, -1032, -1032 ;  /* 0xe408e40823137430 */ /* 0x000fc40000000000 */
[----:B------:R-:W-:Y:S02]  /*2aa0*/  HADD2.F32 R37, -RZ, R31.H0_H0 ;  /* 0x2000001fff257230 */ /* 0x000fe40000004100 */
[----:B------:R-:W-:Y:S02]  /*2ab0*/  HADD2.F32 R39, -RZ, R33.H0_H0 ;  /* 0x20000021ff277230 */ /* 0x000fe40000004100 */
[--C-:B------:R-:W-:Y:S01]  /*2ac0*/  HADD2.F32 R35, -RZ, R34.reuse.H0_H0 ;  /* 0x20000022ff237230 */ /* 0x100fe20000004100 */
[----:B------:R-:W-:Y:S01]  /*2ad0*/  FFMA.FTZ R37, R37, R29, R30 ;  /* 0x0000001d25257223 */ /* 0x000fe2000001001e */
[----:B------:R-:W-:Y:S01]  /*2ae0*/  HADD2.F32 R31, -RZ, R31.H1_H1 ;  /* 0x3000001fff1f7230 */ /* 0x000fe20000004100 */
[C---:B------:R-:W-:Y:S01]  /*2af0*/  FFMA.FTZ R39, R29.reuse, R39, R32 ;  /* 0x000000271d277223 */ /* 0x040fe20000010020 */
[----:B------:R-:W-:Y:S01]  /*2b00*/  HADD2.F32 R33, -RZ, R33.H1_H1 ;  /* 0x30000021ff217230 */ /* 0x000fe20000004100 */
[----:B------:R-:W-:Y:S01]  /*2b10*/  FFMA.FTZ R35, R29, R35, R20 ;  /* 0x000000231d237223 */ /* 0x000fe20000010014 */
[--C-:B------:R-:W-:Y:S01]  /*2b20*/  HADD2.F32 R36, -RZ, R19.reuse.H0_H0 ;  /* 0x20000013ff247230 */ /* 0x100fe20000004100 */
[----:B------:R-:W-:Y:S01]  /*2b30*/  LOP3.LUT R20, R27, 0xf000f0, RZ, 0xc0, !PT ;  /* 0x00f000f01b147812 */ /* 0x000fe200078ec0ff */
[----:B------:R-:W-:Y:S01]  /*2b40*/  FFMA.FTZ R27, R31, R18, R37 ;  /* 0x000000121f1b7223 */ /* 0x000fe20000010025 */
[----:B------:R-:W-:Y:S01]  /*2b50*/  HADD2.F32 R34, -RZ, R34.H1_H1 ;  /* 0x30000022ff227230 */ /* 0x000fe20000004100 */
[----:B------:R-:W-:Y:S01]  /*2b60*/  FFMA.FTZ R31, R18, R33, R39 ;  /* 0x00000021121f7223 */ /* 0x000fe20000010027 */
[----:B------:R-:W-:Y:S01]  /*2b70*/  LOP3.LUT R33, R26, 0x64006400, RZ, 0xfc, !PT ;  /* 0x640064001a217812 */ /* 0x000fe200078efcff */
[----:B------:R-:W-:Y:S01]  /*2b80*/  FFMA.FTZ R29, R29, R36, R22 ;  /* 0x000000241d1d7223 */ /* 0x000fe20000010016 */
[----:B------:R-:W-:Y:S01]  /*2b90*/  LOP3.LUT R37, R20, 0x64006400, RZ, 0xfc, !PT ;  /* 0x6400640014257812 */ /* 0x000fe200078efcff */
[----:B------:R-:W-:Y:S01]  /*2ba0*/  HADD2.F32 R26, -RZ, R19.H1_H1 ;  /* 0x30000013ff1a7230 */ /* 0x000fe20000004100 */
[----:B------:R-:W-:Y:S01]  /*2bb0*/  LOP3.LUT R22, R11, 0xf000f0, RZ, 0xc0, !PT ;  /* 0x00f000f00b167812 */ /* 0x000fe200078ec0ff */
[-C--:B------:R-:W-:Y:S01]  /*2bc0*/  HFMA2 R20, R33, R4.reuse.H0_H0, -72, -72 ;  /* 0xd480d48021147431 */ /* 0x080fe20000040004 */
[----:B------:R-:W-:Y:S01]  /*2bd0*/  LOP3.LUT R33, R10, 0x64006400, RZ, 0xfc, !PT ;  /* 0x640064000a217812 */ /* 0x000fe200078efcff */
[-C--:B------:R-:W-:Y:S01]  /*2be0*/  HFMA2 R11, R37, R4.reuse.H0_H0, -72, -72 ;  /* 0xd480d480250b7431 */ /* 0x080fe20000040004 */
[----:B------:R-:W-:Y:S01]  /*2bf0*/  LOP3.LUT R37, R22, 0x64006400, RZ, 0xfc, !PT ;  /* 0x6400640016257812 */ /* 0x000fe200078efcff */
[C---:B------:R-:W-:Y:S01]  /*2c00*/  FFMA.FTZ R29, R18.reuse, R26, R29 ;  /* 0x0000001a121d7223 */ /* 0x040fe2000001001d */
[----:B------:R-:W-:Y:S01]  /*2c10*/  HADD2.F32 R19, -RZ, R20.H0_H0 ;  /* 0x20000014ff137230 */ /* 0x000fe20000004100 */
[----:B------:R-:W-:Y:S01]  /*2c20*/  FFMA.FTZ R35, R18, R34, R35 ;  /* 0x0000002212237223 */ /* 0x000fe20000010023 */
[----:B------:R-:W-:-:S02]  /*2c30*/  HFMA2 R33, R33, R4.H0_H0, -72, -72 ;  /* 0xd480d48021217431 */ /* 0x000fc40000040004 */
[----:B------:R-:W-:Y:S01]  /*2c40*/  HFMA2 R10, R37, R4.H0_H0, -72, -72 ;  /* 0xd480d480250a7431 */ /* 0x000fe20000040004 */
[----:B------:R-:W-:Y:S01]  /*2c50*/  FFMA.FTZ R19, R19, R8, R27 ;  /* 0x0000000813137223 */ /* 0x000fe2000001001b */
        /* <DEDUP_REMOVED lines=30> */
.L_x_4314:
[----:B------:R-:W-:Y:S05]  /*2e40*/  @!P0 BRA `(.L_x_4315) ;  /* 0x000008f000008947 */ /* 0x000fea0003800000 */
[----:B------:R0:W2:Y:S04]  /*2e50*/  LDG.E.128.CONSTANT R8, [R16.64] ;  /* 0x0000000610087981 */ /* 0x0000a8000c1e9d00 */
[----:B------:R-:W1:Y:S02]  /*2e60*/  LDS.64 R18, [UR4+0x10] ;  /* 0x00001004ff127984 */ /* 0x000e640008000a00 */
[--C-:B-1----:R-:W-:Y:S02]  /*2e70*/  HADD2.F32 R31, -RZ, R18.reuse.H0_H0 ;  /* 0x20000012ff1f7230 */ /* 0x102fe40000004100 */
[----:B------:R-:W-:Y:S02]  /*2e80*/  HADD2.F32 R18, -RZ, R18.H1_H1 ;  /* 0x30000012ff127230 */ /* 0x000fe40000004100 */
[----:B0-----:R-:W-:-:S02]  /*2e90*/  HADD2.F32 R17, -RZ, R19.H0_H0 ;  /* 0x20000013ff117230 */ /* 0x001fc40000004100 */
        /* <DEDUP_REMOVED lines=9> */
[----:B------:R-:W-:Y:S01]  /*2f30*/  LOP3.LUT R8, R8, 0x64006400, RZ, 0xfc, !PT ;  /* 0x6400640008087812 */ /* 0x000fe200078efcff */
[----:B------:R-:W-:Y:S01]  /*2f40*/  HADD2 R33, R30, -1032, -1032 ;  /* 0xe408e4081e217430 */ /* 0x000fe20000000000 */
[----:B------:R-:W-:Y:S02]  /*2f50*/  LOP3.LUT R9, R9, 0x64006400, RZ, 0xfc, !PT ;  /* 0x6400640009097812 */ /* 0x000fe400078efcff */
[C---:B------:R-:W-:Y:S01]  /*2f60*/  LOP3.LUT R32, R11.reuse, 0xf000f, RZ, 0xc0, !PT ;  /* 0x000f000f0b207812 */ /* 0x040fe200078ec0ff */
[----:B------:R-:W-:Y:S01]  /*2f70*/  HADD2 R34, R8, -1032, -1032 ;  /* 0xe408e40808227430 */ /* 0x000fe20000000000 */
[----:B------:R-:W-:Y:S01]  /*2f80*/  LOP3.LUT R29, R10, 0xf000f0, RZ, 0xc0, !PT ;  /* 0x00f000f00a1d7812 */ /* 0x000fe200078ec0ff */
[----:B------:R-:W-:Y:S01]  /*2f90*/  HADD2 R36, R9, -1032, -1032 ;  /* 0xe408e40809247430 */ /* 0x000fe20000000000 */
[----:B------:R-:W-:Y:S01]  /*2fa0*/  LOP3.LUT R32, R32, 0x64006400, RZ, 0xfc, !PT ;  /* 0x6400640020207812 */ /* 0x000fe200078efcff */
[--C-:B------:R-:W-:Y:S01]  /*2fb0*/  HADD2.F32 R30, -RZ, R33.reuse.H0_H0 ;  /* 0x20000021ff1e7230 */ /* 0x100fe20000004100 */
[----:B------:R-:W0:Y:S01]  /*2fc0*/  LDS.64 R8, [UR4+0x18] ;  /* 0x00001804ff087984 */ /* 0x000e220008000a00 */
[----:B------:R-:W-:Y:S01]  /*2fd0*/  HADD2.F32 R38, -RZ, R34.H0_H0 ;  /* 0x20000022ff267230 */ /* 0x000fe20000004100 */
[----:B------:R-:W-:Y:S01]  /*2fe0*/  LOP3.LUT R16, R11, 0xf000f0, RZ, 0xc0, !PT ;  /* 0x00f000f00b107812 */ /* 0x000fe200078ec0ff */
[----:B------:R-:W-:Y:S01]  /*2ff0*/  HADD2.F32 R37, -RZ, R33.H1_H1 ;  /* 0x30000021ff257230 */ /* 0x000fe20000004100 */
[----:B------:R-:W-:Y:S01]  /*3000*/  FFMA.FTZ R30, R30, R31, RZ ;  /* 0x0000001f1e1e7223 */ /* 0x000fe200000100ff */
[----:B------:R-:W-:Y:S01]  /*3010*/  HADD2.F32 R40, -RZ, R36.H0_H0 ;  /* 0x20000024ff287230 */ /* 0x000fe20000004100 */
[----:B------:R-:W-:Y:S01]  /*3020*/  FFMA.FTZ R35, R31, R38, RZ ;  /* 0x000000261f237223 */ /* 0x000fe200000100ff */
[----:B------:R-:W-:Y:S01]  /*3030*/  HADD2.F32 R34, -RZ, R34.H1_H1 ;  /* 0x30000022ff227230 */ /* 0x000fe20000004100 */
[----:B------:R-:W-:Y:S01]  /*3040*/  FFMA.FTZ R30, R37, R18, R30 ;  /* 0x00000012251e7223 */ /* 0x000fe2000001001e */
[----:B------:R-:W-:Y:S01]  /*3050*/  HADD2 R32, R32, -1032, -1032 ;  /* 0xe408e40820207430 */ /* 0x000fe20000000000 */
[----:B------:R-:W-:Y:S01]  /*3060*/  LOP3.LUT R27, R27, 0x64006400, RZ, 0xfc, !PT ;  /* 0x640064001b1b7812 */ /* 0x000fe200078efcff */
[----:B------:R-:W-:Y:S01]  /*3070*/  HADD2.F32 R36, -RZ, R36.H1_H1 ;  /* 0x30000024ff247230 */ /* 0x000fe20000004100 */
[----:B------:R-:W-:Y:S01]  /*3080*/  FFMA.FTZ R33, R31, R40, RZ ;  /* 0x000000281f217223 */ /* 0x000fe200000100ff */
[----:B------:R-:W-:Y:S01]  /*3090*/  LOP3.LUT R37, R26, 0x64006400, RZ, 0xfc, !PT ;  /* 0x640064001a257812 */ /* 0x000fe200078efcff */
[----:B------:R-:W-:Y:S01]  /*30a0*/  FFMA.FTZ R26, R18, R34, R35 ;  /* 0x00000022121a7223 */ /* 0x000fe20000010023 */
[----:B------:R-:W-:Y:S01]  /*30b0*/  LOP3.LUT R39, R29, 0x64006400, RZ, 0xfc, !PT ;  /* 0x640064001d277812 */ /* 0x000fe200078efcff */
[--C-:B------:R-:W-:Y:S01]  /*30c0*/  HADD2.F32 R42, -RZ, R32.reuse.H0_H0 ;  /* 0x20000020ff2a7230 */ /* 0x100fe20000004100 */
[----:B------:R-:W-:Y:S01]  /*30d0*/  LOP3.LUT R35, R16, 0x64006400, RZ, 0xfc, !PT ;  /* 0x6400640010237812 */ /* 0x000fe200078efcff */
[----:B------:R-:W-:Y:S01]  /*30e0*/  FFMA.FTZ R34, R18, R36, R33 ;  /* 0x0000002412227223 */ /* 0x000fe20000010021 */
[-C--:B------:R-:W-:Y:S01]  /*30f0*/  HFMA2 R29, R27, R4.reuse.H0_H0, -72, -72 ;  /* 0xd480d4801b1d7431 */ /* 0x080fe20000040004 */
[----:B------:R-:W-:Y:S01]  /*3100*/  SHF.R.U32.HI R10, RZ, 0x8, R10 ;  /* 0x00000008ff0a7819 */ /* 0x000fe2000001160a */
[-C--:B------:R-:W-:Y:S01]  /*3110*/  HFMA2 R33, R37, R4.reuse.H0_H0, -72, -72 ;  /* 0xd480d48025217431 */ /* 0x080fe20000040004 */
[----:B------:R-:W-:Y:S01]  /*3120*/  FFMA.FTZ R31, R31, R42, RZ ;  /* 0x0000002a1f1f7223 */ /* 0x000fe200000100ff */
[----:B------:R-:W-:Y:S01]  /*3130*/  HFMA2 R27, R39, R4.H0_H0, -72, -72 ;  /* 0xd480d480271b7431 */ /* 0x000fe20000040004 */
[----:B------:R-:W-:Y:S01]  /*3140*/  SHF.R.U32.HI R11, RZ, 0x8, R11 ;  /* 0x00000008ff0b7819 */ /* 0x000fe2000001160b */
[----:B------:R-:W-:-:S02]  /*3150*/  HADD2.F32 R38, -RZ, R32.H1_H1 ;  /* 0x30000020ff267230 */ /* 0x000fc40000004100 */
[----:B------:R-:W-:Y:S02]  /*3160*/  HFMA2 R16, R35, R4.H0_H0, -72, -72 ;  /* 0xd480d48023107431 */ /* 0x000fe40000040004 */
[----:B------:R-:W-:Y:S01]  /*3170*/  HADD2.F32 R32, -RZ, R33.H0_H0 ;  /* 0x20000021ff207230 */ /* 0x000fe20000004100 */
[----:B------:R-:W-:Y:S01]  /*3180*/  FFMA.FTZ R18, R18, R38, R31 ;  /* 0x0000002612127223 */ /* 0x000fe2000001001f */
[----:B------:R-:W-:Y:S02]  /*3190*/  HADD2.F32 R36, -RZ, R29.H0_H0 ;  /* 0x2000001dff247230 */ /* 0x000fe40000004100 */
        /* <DEDUP_REMOVED lines=12> */
[----:B------:R-:W-:Y:S01]  /*3260*/  LOP3.LUT R29, R10, 0xf000f, RZ, 0xc0, !PT ;  /* 0x000f000f0a1d7812 */ /* 0x000fe200078ec0ff */
[C---:B------:R-:W-:Y:S01]  /*3270*/  FFMA.FTZ R18, R19.reuse, R34, R37 ;  /* 0x0000002213127223 */ /* 0x040fe20000010025 */
[----:B------:R-:W-:Y:S01]  /*3280*/  LOP3.LUT R17, R22, 0xf000f, RZ, 0xc0, !PT ;  /* 0x000f000f16117812 */ /* 0x000fe200078ec0ff */
[----:B------:R-:W-:Y:S01]  /*3290*/  FFMA.FTZ R19, R19, R16, R31 ;  /* 0x0000001013137223 */ /* 0x000fe2000001001f */
[----:B------:R-:W-:Y:S01]  /*32a0*/  LOP3.LUT R16, R20, 0xf000f, RZ, 0xc0, !PT ;  /* 0x000f000f14107812 */ /* 0x000fe200078ec0ff */
[--C-:B0-----:R-:W-:Y:S01]  /*32b0*/  HADD2.F32 R27, -RZ, R8.reuse.H0_H0 ;  /* 0x20000008ff1b7230 */ /* 0x101fe20000004100 */
[----:B------:R-:W-:Y:S01]  /*32c0*/  LOP3.LUT R32, R11, 0xf000f, RZ, 0xc0, !PT ;  /* 0x000f000f0b207812 */ /* 0x000fe200078ec0ff */
[----:B------:R-:W-:Y:S01]  /*32d0*/  HADD2.F32 R8, -RZ, R8.H1_H1 ;  /* 0x30000008ff087230 */ /* 0x000fe20000004100 */
        /* <DEDUP_REMOVED lines=11> */
[----:B------:R-:W-:-:S02]  /*3390*/  HADD2.F32 R33, -RZ, R29.H0_H0 ;  /* 0x2000001dff217230 */ /* 0x000fc40000004100 */
[----:B------:R-:W-:Y:S02]  /*33a0*/  HADD2.F32 R35, -RZ, R31.H0_H0 ;  /* 0x2000001fff237230 */ /* 0x000fe40000004100 */
[--C-:B------:R-:W-:Y:S01]  /*33b0*/  HADD2.F32 R34, -RZ, R32.reuse.H0_H0 ;  /* 0x20000020ff227230 */ /* 0x100fe20000004100 */
        /* <DEDUP_REMOVED lines=15> */
[----:B------:R-:W-:Y:S01]  /*34b0*/  LOP3.LUT R11, R10, 0x64006400, RZ, 0xfc, !PT ;  /* 0x640064000a0b7812 */ /* 0x000fe200078efcff */
[----:B------:R-:W-:Y:S01]  /*34c0*/  HFMA2 R26, R29, R4.H0_H0, -72, -72 ;  /* 0xd480d4801d1a7431 */ /* 0x000fe20000040004 */
[----:B------:R-:W-:Y:S01]  /*34d0*/  LOP3.LUT R29, R18, 0x64006400, RZ, 0xfc, !PT ;  /* 0x64006400121d7812 */ /* 0x000fe200078efcff */
[----:B------:R-:W-:-:S02]  /*34e0*/  HADD2.F32 R16, -RZ, R9.H0_H0 ;  /* 0x20000009ff107230 */ /* 0x000fc40000004100 */
[----:B------:R-:W-:Y:S02]  /*34f0*/  HADD2.F32 R20, -RZ, R17.H1_H1 ;  /* 0x30000011ff147230 */ /* 0x000fe40000004100 */
[----:B------:R-:W-:Y:S02]  /*3500*/  HADD2.F32 R18, -RZ, R31.H0_H0 ;  /* 0x2000001fff127230 */ /* 0x000fe40000004100 */
[----:B------:R-:W-:Y:S01]  /*3510*/  HADD2.F32 R17, -RZ, R26.H0_H0 ;  /* 0x2000001aff117230 */ /* 0x000fe20000004100 */
[----:B------:R-:W-:Y:S01]  /*3520*/  FFMA.FTZ R19, R8, R20, R19 ;  /* 0x0000001408137223 */ /* 0x000fe20000010013 */
[-C--:B------:R-:W-:Y:S01]  /*3530*/  HFMA2 R30, R11, R4.reuse.H0_H0, -72, -72 ;  /* 0xd480d4800b1e7431 */ /* 0x080fe20000040004 */
[----:B------:R-:W-:Y:S01]  /*3540*/  FFMA.FTZ R27, R16, R18, R27 ;  /* 0x00000012101b7223 */ /* 0x000fe2000001001b */
[----:B------:R-:W-:Y:S01]  /*3550*/  HFMA2 R10, R29, R4.H0_H0, -72, -72 ;  /* 0xd480d4801d0a7431 */ /* 0x000fe20000040004 */
[----:B------:R-:W-:Y:S01]  /*3560*/  FFMA.FTZ R17, R17, R16, R33 ;  /* 0x0000001011117223 */ /* 0x000fe20000010021 */
[----:B------:R-:W-:-:S02]  /*3570*/  HADD2.F32 R9, -RZ, R9.H1_H1 ;  /* 0x30000009ff097230 */ /* 0x000fc40000004100 */
[----:B------:R-:W-:Y:S02]  /*3580*/  HADD2.F32 R8, -RZ, R26.H1_H1 ;  /* 0x3000001aff087230 */ /* 0x000fe40000004100 */
[----:B------:R-:W-:Y:S02]  /*3590*/  HADD2.F32 R18, -RZ, R31.H1_H1 ;  /* 0x3000001fff127230 */ /* 0x000fe40000004100 */
        /* <DEDUP_REMOVED lines=26> */
.L_x_4315:
[----:B------:R-:W-:Y:S05]  /*3740*/  @!P0 BRA `(.L_x_4316) ;  /* 0x000008f000008947 */ /* 0x000fea0003800000 */
[----:B------:R-:W2:Y:S04]  /*3750*/  LDG.E.128.CONSTANT R8, [R14.64] ;  /* 0x000000060e087981 */ /* 0x000ea8000c1e9d00 */
[----:B------:R-:W0:Y:S02]  /*3760*/  LDS.64 R16, [UR4+0x20] ;  /* 0x00002004ff107984 */ /* 0x000e240008000a00 */
        /* <DEDUP_REMOVED lines=15> */
[----:B------:R-:W-:Y:S01]  /*3860*/  HADD2 R27, R27, -1032, -1032 ;  /* 0xe408e4081b1b7430 */ /* 0x000fe20000000000 */
[----:B------:R-:W-:Y:S01]  /*3870*/  LOP3.LUT R9, R9, 0x64006400, RZ, 0xfc, !PT ;  /* 0x6400640009097812 */ /* 0x000fe200078efcff */
[--C-:B------:R-:W-:Y:S01]  /*3880*/  HADD2.F32 R40, -RZ, R34.reuse.H0_H0 ;  /* 0x20000022ff287230 */ /* 0x100fe20000004100 */
[----:B------:R-:W-:Y:S01]  /*3890*/  LOP3.LUT R32, R32, 0x64006400, RZ, 0xfc, !PT ;  /* 0x6400640020207812 */ /* 0x000fe200078efcff */
[----:B------:R-:W-:Y:S01]  /*38a0*/  HADD2.F32 R34, -RZ, R34.H1_H1 ;  /* 0x30000022ff227230 */ /* 0x000fe20000004100 */
[----:B------:R-:W-:Y:S01]  /*38b0*/  LOP3.LUT R37, R20, 0x64006400, RZ, 0xfc, !PT ;  /* 0x6400640014257812 */ /* 0x000fe200078efcff */
[----:B------:R-:W-:Y:S01]  /*38c0*/  HADD2 R36, R9, -1032, -1032 ;  /* 0xe408e40809247430 */ /* 0x000fe20000000000 */
[----:B------:R-:W-:Y:S01]  /*38d0*/  FFMA.FTZ R35, R31, R40, RZ ;  /* 0x000000281f237223 */ /* 0x000fe200000100ff */
[--C-:B------:R-:W-:Y:S01]  /*38e0*/  HADD2.F32 R38, -RZ, R27.reuse.H0_H0 ;  /* 0x2000001bff267230 */ /* 0x100fe20000004100 */
[----:B------:R-:W0:Y:S01]  /*38f0*/  LDS.64 R8, [UR4+0x28] ;  /* 0x00002804ff087984 */ /* 0x000e220008000a00 */
[----:B------:R-:W-:Y:S01]  /*3900*/  LOP3.LUT R30, R10, 0xf000f0, RZ, 0xc0, !PT ;  /* 0x00f000f00a1e7812 */ /* 0x000fe200078ec0ff */
[----:B------:R-:W-:Y:S01]  /*3910*/  HADD2 R32, R32, -1032, -1032 ;  /* 0xe408e40820207430 */ /* 0x000fe20000000000 */
[----:B------:R-:W-:Y:S01]  /*3920*/  LOP3.LUT R22, R11, 0xf000f0, RZ, 0xc0, !PT ;  /* 0x00f000f00b167812 */ /* 0x000fe200078ec0ff */
[----:B------:R-:W-:Y:S01]  /*3930*/  HADD2.F32 R27, -RZ, R27.H1_H1 ;  /* 0x3000001bff1b7230 */ /* 0x000fe20000004100 */
[----:B------:R-:W-:Y:S01]  /*3940*/  LOP3.LUT R39, R29, 0x64006400, RZ, 0xfc, !PT ;  /* 0x640064001d277812 */ /* 0x000fe200078efcff */
[----:B------:R-:W-:Y:S01]  /*3950*/  HADD2.F32 R42, -RZ, R36.H0_H0 ;  /* 0x20000024ff2a7230 */ /* 0x000fe20000004100 */
[----:B------:R-:W-:Y:S01]  /*3960*/  FFMA.FTZ R38, R38, R31, RZ ;  /* 0x0000001f26267223 */ /* 0x000fe200000100ff */
[----:B------:R-:W-:Y:S01]  /*3970*/  LOP3.LUT R41, R30, 0x64006400, RZ, 0xfc, !PT ;  /* 0x640064001e297812 */ /* 0x000fe200078efcff */
[----:B------:R-:W-:Y:S01]  /*3980*/  FFMA.FTZ R29, R16, R34, R35 ;  /* 0x00000022101d7223 */ /* 0x000fe20000010023 */
[-C--:B------:R-:W-:Y:S01]  /*3990*/  HFMA2 R34, R37, R4.reuse.H0_H0, -72, -72 ;  /* 0xd480d48025227431 */ /* 0x080fe20000040004 */
[----:B------:R-:W-:Y:S01]  /*39a0*/  LOP3.LUT R35, R22, 0x64006400, RZ, 0xfc, !PT ;  /* 0x6400640016237812 */ /* 0x000fe200078efcff */
[----:B------:R-:W-:Y:S01]  /*39b0*/  HADD2.F32 R44, -RZ, R32.H0_H0 ;  /* 0x20000020ff2c7230 */ /* 0x000fe20000004100 */
[----:B------:R-:W-:Y:S01]  /*39c0*/  FFMA.FTZ R27, R27, R16, R38 ;  /* 0x000000101b1b7223 */ /* 0x000fe20000010026 */
[----:B------:R-:W-:Y:S01]  /*39d0*/  HADD2.F32 R36, -RZ, R36.H1_H1 ;  /* 0x30000024ff247230 */ /* 0x000fe20000004100 */
[C---:B------:R-:W-:Y:S01]  /*39e0*/  FFMA.FTZ R33, R31.reuse, R42, RZ ;  /* 0x0000002a1f217223 */ /* 0x040fe200000100ff */
[-C--:B------:R-:W-:Y:S01]  /*39f0*/  HFMA2 R30, R39, R4.reuse.H0_H0, -72, -72 ;  /* 0xd480d480271e7431 */ /* 0x080fe20000040004 */
[----:B------:R-:W-:Y:S01]  /*3a00*/  FFMA.FTZ R31, R31, R44, RZ ;  /* 0x0000002c1f1f7223 */ /* 0x000fe200000100ff */
[----:B------:R-:W-:Y:S01]  /*3a10*/  HADD2.F32 R38, -RZ, R32.H1_H1 ;  /* 0x30000020ff267230 */ /* 0x000fe20000004100 */
[C---:B------:R-:W-:Y:S01]  /*3a20*/  FFMA.FTZ R33, R16.reuse, R36, R33 ;  /* 0x0000002410217223 */ /* 0x040fe20000010021 */
[-C--:B------:R-:W-:Y:S01]  /*3a30*/  HFMA2 R20, R41, R4.reuse.H0_H0, -72, -72 ;  /* 0xd480d48029147431 */ /* 0x080fe20000040004 */
[----:B------:R-:W-:Y:S01]  /*3a40*/  SHF.R.U32.HI R10, RZ, 0x8, R10 ;  /* 0x00000008ff0a7819 */ /* 0x000fe2000001160a */
[----:B------:R-:W-:Y:S01]  /*3a50*/  HADD2.F32 R32, -RZ, R34.H0_H0 ;  /* 0x20000022ff207230 */ /* 0x000fe20000004100 */
[----:B------:R-:W-:Y:S01]  /*3a60*/  FFMA.FTZ R31, R16, R38, R31 ;  /* 0x00000026101f7223 */ /* 0x000fe2000001001f */
[----:B------:R-:W-:Y:S01]  /*3a70*/  HFMA2 R22, R35, R4.H0_H0, -72, -72 ;  /* 0xd480d48023167431 */ /* 0x000fe20000040004 */
[----:B------:R-:W-:Y:S01]  /*3a80*/  SHF.R.U32.HI R11, RZ, 0x8, R11 ;  /* 0x00000008ff0b7819 */ /* 0x000fe2000001160b */
        /* <DEDUP_REMOVED lines=9> */
[----:B------:R-:W-:Y:S01]  /*3b20*/  HADD2.F32 R16, -RZ, R30.H1_H1 ;  /* 0x3000001eff107230 */ /* 0x000fe20000004100 */
[----:B------:R-:W-:Y:S01]  /*3b30*/  LOP3.LUT R32, R11, 0xf000f, RZ, 0xc0, !PT ;  /* 0x000f000f0b207812 */ /* 0x000fe200078ec0ff */
[----:B------:R-:W-:Y:S01]  /*3b40*/  HADD2.F32 R36, -RZ, R22.H1_H1 ;  /* 0x30000016ff247230 */ /* 0x000fe20000004100 */
[C---:B------:R-:W-:Y:S02]  /*3b50*/  FFMA.FTZ R22, R17.reuse, R20, R33 ;  /* 0x0000001411167223 */ /* 0x040fe40000010021 */
[----:B------:R-:W-:Y:S01]  /*3b60*/  FFMA.FTZ R30, R34, R17, R27 ;  /* 0x00000011221e7223 */ /* 0x000fe2000001001b */
        /* <DEDUP_REMOVED lines=15> */
[----:B------:R-:W-:Y:S02]  /*3c60*/  HADD2 R31, R31, -1032, -1032 ;  /* 0xe408e4081f1f7430 */ /* 0x000fe40000000000 */
[----:B------:R-:W-:Y:S02]  /*3c70*/  HADD2 R17, R33, -1032, -1032 ;  /* 0xe408e40821117430 */ /* 0x000fe40000000000 */
[----:B------:R-:W-:-:S02]  /*3c80*/  HADD2.F32 R33, -RZ, R29.H0_H0 ;  /* 0x2000001dff217230 */ /* 0x000fc40000004100 */
[--C-:B------:R-:W-:Y:S02]  /*3c90*/  HADD2.F32 R34, -RZ, R32.reuse.H0_H0 ;  /* 0x20000020ff227230 */ /* 0x100fe40000004100 */
        /* <DEDUP_REMOVED lines=8> */
[----:B------:R-:W-:Y:S01]  /*3d20*/  LOP3.LUT R20, R19, 0xf000f0, RZ, 0xc0, !PT ;  /* 0x00f000f013147812 */ /* 0x000fe200078ec0ff */
[----:B------:R-:W-:Y:S01]  /*3d30*/  HADD2.F32 R37, -RZ, R32.H1_H1 ;  /* 0x30000020ff257230 */ /* 0x000fe20000004100 */
[----:B------:R-:W-:Y:S01]  /*3d40*/  FFMA.FTZ R33, R29, R8, R33 ;  /* 0x000000081d217223 */ /* 0x000fe20000010021 */
[----:B------:R-:W-:Y:S01]  /*3d50*/  LOP3.LUT R29, R18, 0x64006400, RZ, 0xfc, !PT ;  /* 0x64006400121d7812 */ /* 0x000fe200078efcff */
[----:B------:R-:W-:Y:S01]  /*3d60*/  HADD2.F32 R16, -RZ, R9.H0_H0 ;  /* 0x20000009ff107230 */ /* 0x000fe20000004100 */
[----:B------:R-:W-:Y:S01]  /*3d70*/  LOP3.LUT R31, R20, 0x64006400, RZ, 0xfc, !PT ;  /* 0x64006400141f7812 */ /* 0x000fe200078efcff */
[----:B------:R-:W-:Y:S01]  /*3d80*/  FFMA.FTZ R19, R8, R37, R26 ;  /* 0x0000002508137223 */ /* 0x000fe2000001001a */
[----:B------:R-:W-:Y:S01]  /*3d90*/  LOP3.LUT R18, R11, 0xf000f0, RZ, 0xc0, !PT ;  /* 0x00f000f00b127812 */ /* 0x000fe200078ec0ff */
[-C--:B------:R-:W-:Y:S01]  /*3da0*/  HFMA2 R26, R29, R4.reuse.H0_H0, -72, -72 ;  /* 0xd480d4801d1a7431 */ /* 0x080fe20000040004 */
[----:B------:R-:W-:Y:S01]  /*3db0*/  LOP3.LUT R11, R10, 0x64006400, RZ, 0xfc, !PT ;  /* 0x640064000a0b7812 */ /* 0x000fe200078efcff */
[----:B------:R-:W-:Y:S01]  /*3dc0*/  HFMA2 R31, R31, R4.H0_H0, -72, -72 ;  /* 0xd480d4801f1f7431 */ /* 0x000fe20000040004 */
[----:B------:R-:W-:Y:S01]  /*3dd0*/  LOP3.LUT R29, R18, 0x64006400, RZ, 0xfc, !PT ;  /* 0x64006400121d7812 */ /* 0x000fe200078efcff */
[----:B------:R-:W-:Y:S01]  /*3de0*/  HADD2.F32 R20, -RZ, R17.H1_H1 ;  /* 0x30000011ff147230 */ /* 0x000fe20000004100 */
[----:B------:R-:W-:Y:S01]  /*3df0*/  FFMA.FTZ R35, R8, R22, R35 ;  /* 0x0000001608237223 */ /* 0x000fe20000010023 */
[----:B------:R-:W-:-:S02]  /*3e00*/  HADD2.F32 R17, -RZ, R26.H0_H0 ;  /* 0x2000001aff117230 */ /* 0x000fc40000004100 */
[----:B------:R-:W-:Y:S01]  /*3e10*/  HADD2.F32 R18, -RZ, R31.H0_H0 ;  /* 0x2000001fff127230 */ /* 0x000fe20000004100 */
[----:B------:R-:W-:Y:S01]  /*3e20*/  FFMA.FTZ R27, R8, R20, R27 ;  /* 0x00000014081b7223 */ /* 0x000fe2000001001b */
[-C--:B------:R-:W-:Y:S01]  /*3e30*/  HFMA2 R30, R11, R4.reuse.H0_H0, -72, -72 ;  /* 0xd480d4800b1e7431 */ /* 0x080fe20000040004 */
[----:B------:R-:W-:Y:S01]  /*3e40*/  FFMA.FTZ R17, R17, R16, R33 ;  /* 0x0000001011117223 */ /* 0x000fe20000010021 */
[----:B------:R-:W-:Y:S01]  /*3e50*/  HFMA2 R10, R29, R4.H0_H0, -72, -72 ;  /* 0xd480d4801d0a7431 */ /* 0x000fe20000040004 */
[----:B------:R-:W-:Y:S01]  /*3e60*/  FFMA.FTZ R19, R16, R18, R19 ;  /* 0x0000001210137223 */ /* 0x000fe20000010013 */
[----:B------:R-:W-:Y:S02]  /*3e70*/  HADD2.F32 R9, -RZ, R9.H1_H1 ;  /* 0x30000009ff097230 */ /* 0x000fe40000004100 */
[----:B------:R-:W-:Y:S02]  /*3e80*/  HADD2.F32 R8, -RZ, R26.H1_H1 ;  /* 0x3000001aff087230 */ /* 0x000fe40000004100 */
[----:B------:R-:W-:-:S02]  /*3e90*/  HADD2.F32 R18, -RZ, R31.H1_H1 ;  /* 0x3000001fff127230 */ /* 0x000fc40000004100 */
        /* <DEDUP_REMOVED lines=26> */
.L_x_4316:
[----:B------:R-:W-:Y:S05]  /*4040*/  @!P0 BRA `(.L_x_4313) ;  /* 0x0000090000008947 */ /* 0x000fea0003800000 */
[----:B------:R-:W-:Y:S02]  /*4050*/  IMAD.WIDE R8, R21, 0x4, R14 ;  /* 0x0000000415087825 */ /* 0x000fe400078e020e */
[----:B------:R-:W0:Y:S04]  /*4060*/  LDS.64 R14, [UR4+0x30] ;  /* 0x00003004ff0e7984 */ /* 0x000e280008000a00 */
[----:B------:R-:W2:Y:S01]  /*4070*/  LDG.E.128.CONSTANT R8, [R8.64] ;  /* 0x0000000608087981 */ /* 0x000ea2000c1e9d00 */
[--C-:B0-----:R-:W-:Y:S02]  /*4080*/  HADD2.F32 R27, -RZ, R14.reuse.H0_H0 ;  /* 0x2000000eff1b7230 */ /* 0x101fe40000004100 */
[----:B------:R-:W-:Y:S01]  /*4090*/  HADD2.F32 R14, -RZ, R14.H1_H1 ;  /* 0x3000000eff0e7230 */ /* 0x000fe20000004100 */
[----:B--2---:R-:W-:-:S02]  /*40a0*/  LOP3.LUT R30, R9, 0xf000f, RZ, 0xc0, !PT ;  /* 0x000f000f091e7812 */ /* 0x004fc400078ec0ff */
[----:B------:R-:W-:Y:S02]  /*40b0*/  LOP3.LUT R29, R8, 0xf000f, RZ, 0xc0, !PT ;  /* 0x000f000f081d7812 */ /* 0x000fe400078ec0ff */
[----:B------:R-:W-:Y:S02]  /*40c0*/  LOP3.LUT R30, R30, 0x64006400, RZ, 0xfc, !PT ;  /* 0x640064001e1e7812 */ /* 0x000fe400078efcff */
[----:B------:R-:W-:Y:S02]  /*40d0*/  LOP3.LUT R31, R10, 0xf000f, RZ, 0xc0, !PT ;  /* 0x000f000f0a1f7812 */ /* 0x000fe400078ec0ff */
[----:B------:R-:W-:Y:S01]  /*40e0*/  LOP3.LUT R22, R8, 0xf000f0, RZ, 0xc0, !PT ;  /* 0x00f000f008167812 */ /* 0x000fe200078ec0ff */
[----:B------:R-:W-:Y:S01]  /*40f0*/  HADD2 R33, R30, -1032, -1032 ;  /* 0xe408e4081e217430 */ /* 0x000fe20000000000 */
[----:B------:R-:W-:Y:S02]  /*4100*/  SHF.R.U32.HI R17, RZ, 0x8, R8 ;  /* 0x00000008ff117819 */ /* 0x000fe40000011608 */
[----:B------:R-:W-:-:S02]  /*4110*/  LOP3.LUT R29, R29, 0x64006400, RZ, 0xfc, !PT ;  /* 0x640064001d1d7812 */ /* 0x000fc400078efcff */
        /* <DEDUP_REMOVED lines=8> */
[----:B------:R-:W-:Y:S01]  /*41a0*/  SHF.R.U32.HI R16, RZ, 0x8, R9 ;  /* 0x00000008ff107819 */ /* 0x000fe20000011609 */
[----:B------:R-:W-:Y:S01]  /*41b0*/  HADD2 R29, R8, -1032, -1032 ;  /* 0xe408e408081d7430 */ /* 0x000fe20000000000 */
[----:B------:R-:W-:Y:S01]  /*41c0*/  LOP3.LUT R26, R10, 0xf000f0, RZ, 0xc0, !PT ;  /* 0x00f000f00a1a7812 */ /* 0x000fe200078ec0ff */
[----:B------:R-:W-:Y:S01]  /*41d0*/  HADD2.F32 R30, -RZ, R32.H0_H0 ;  /* 0x20000020ff1e7230 */ /* 0x000fe20000004100 */
[----:B------:R-:W0:Y:S01]  /*41e0*/  LDS.64 R8, [UR4+0x38] ;  /* 0x00003804ff087984 */ /* 0x000e220008000a00 */
[--C-:B------:R-:W-:Y:S01]  /*41f0*/  HADD2.F32 R38, -RZ, R34.reuse.H0_H0 ;  /* 0x20000022ff267230 */ /* 0x100fe20000004100 */
[----:B------:R-:W-:Y:S01]  /*4200*/  FFMA.FTZ R36, R27, R36, RZ ;  /* 0x000000241b247223 */ /* 0x000fe200000100ff */
[----:B------:R-:W-:Y:S01]  /*4210*/  LOP3.LUT R19, R11, 0xf000f0, RZ, 0xc0, !PT ;  /* 0x00f000f00b137812 */ /* 0x000fe200078ec0ff */
[----:B------:R-:W-:Y:S01]  /*4220*/  FFMA.FTZ R33, R30, R27, RZ ;  /* 0x0000001b1e217223 */ /* 0x000fe200000100ff */
[----:B------:R-:W-:Y:S01]  /*4230*/  LOP3.LUT R39, R26, 0x64006400, RZ, 0xfc, !PT ;  /* 0x640064001a277812 */ /* 0x000fe200078efcff */
[----:B------:R-:W-:Y:S01]  /*4240*/  FFMA.FTZ R30, R14, R35, R36 ;  /* 0x000000230e1e7223 */ /* 0x000fe20000010024 */
[----:B------:R-:W-:Y:S01]  /*4250*/  HADD2.F32 R34, -RZ, R34.H1_H1 ;  /* 0x30000022ff227230 */ /* 0x000fe20000004100 */
[----:B------:R-:W-:Y:S01]  /*4260*/  FFMA.FTZ R31, R27, R38, RZ ;  /* 0x000000261b1f7223 */ /* 0x000fe200000100ff */
[----:B------:R-:W-:Y:S01]  /*4270*/  LOP3.LUT R35, R22, 0x64006400, RZ, 0xfc, !PT ;  /* 0x6400640016237812 */ /* 0x000fe200078efcff */
[--C-:B------:R-:W-:Y:S01]  /*4280*/  HADD2.F32 R40, -RZ, R29.reuse.H0_H0 ;  /* 0x2000001dff287230 */ /* 0x100fe20000004100 */
[----:B------:R-:W-:Y:S01]  /*4290*/  LOP3.LUT R19, R19, 0x64006400, RZ, 0xfc, !PT ;  /* 0x6400640013137812 */ /* 0x000fe200078efcff */
[----:B------:R-:W-:Y:S01]  /*42a0*/  HADD2.F32 R32, -RZ, R32.H1_H1 ;  /* 0x30000020ff207230 */ /* 0x000fe20000004100 */
[----:B------:R-:W-:Y:S01]  /*42b0*/  LOP3.LUT R37, R20, 0x64006400, RZ, 0xfc, !PT ;  /* 0x6400640014257812 */ /* 0x000fe200078efcff */
[-C--:B------:R-:W-:Y:S01]  /*42c0*/  HFMA2 R26, R39, R4.reuse.H0_H0, -72, -72 ;  /* 0xd480d480271a7431 */ /* 0x080fe20000040004 */
[----:B------:R-:W-:Y:S01]  /*42d0*/  FFMA.FTZ R22, R14, R34, R31 ;  /* 0x000000220e167223 */ /* 0x000fe2000001001f */
[-C--:B------:R-:W-:Y:S01]  /*42e0*/  HFMA2 R31, R35, R4.reuse.H0_H0, -72, -72 ;  /* 0xd480d480231f7431 */ /* 0x080fe20000040004 */
[----:B------:R-:W-:Y:S01]  /*42f0*/  SHF.R.U32.HI R18, RZ, 0x8, R10 ;  /* 0x00000008ff127819 */ /* 0x000fe2000001160a */
[----:B------:R-:W-:Y:S01]  /*4300*/  HADD2.F32 R35, -RZ, R29.H1_H1 ;  /* 0x3000001dff237230 */ /* 0x000fe20000004100 */
[----:B------:R-:W-:Y:S01]  /*4310*/  SHF.R.U32.HI R10, RZ, 0x8, R11 ;  /* 0x00000008ff0a7819 */ /* 0x000fe2000001160b */
[----:B------:R-:W-:Y:S01]  /*4320*/  FFMA.FTZ R27, R27, R40, RZ ;  /* 0x000000281b1b7223 */ /* 0x000fe200000100ff */
[----:B------:R-:W-:Y:S01]  /*4330*/  HFMA2 R19, R19, R4.H0_H0, -72, -72 ;  /* 0xd480d48013137431 */ /* 0x000fe20000040004 */
[----:B------:R-:W-:Y:S01]  /*4340*/  FFMA.FTZ R20, R32, R14, R33 ;  /* 0x0000000e20147223 */ /* 0x000fe20000010021 */
[----:B------:R-:W-:Y:S01]  /*4350*/  HADD2.F32 R11, -RZ, R15.H0_H0 ;  /* 0x2000000fff0b7230 */ /* 0x000fe20000004100 */
[----:B------:R-:W-:Y:S01]  /*4360*/  FFMA.FTZ R14, R14, R35, R27 ;  /* 0x000000230e0e7223 */ /* 0x000fe2000001001b */
[----:B------:R-:W-:-:S02]  /*4370*/  HADD2.F32 R34, -RZ, R26.H0_H0 ;  /* 0x2000001aff227230 */ /* 0x000fc40000004100 */
[----:B------:R-:W-:Y:S02]  /*4380*/  HFMA2 R32, R37, R4.H0_H0, -72, -72 ;  /* 0xd480d48025207431 */ /* 0x000fe40000040004 */
[----:B------:R-:W-:Y:S01]  /*4390*/  HADD2.F32 R29, -RZ, R31.H0_H0 ;  /* 0x2000001fff1d7230 */ /* 0x000fe20000004100 */
[----:B------:R-:W-:Y:S01]  /*43a0*/  FFMA.FTZ R34, R11, R34, R22 ;  /* 0x000000220b227223 */ /* 0x000fe20000010016 */
[----:B------:R-:W-:Y:S02]  /*43b0*/  HADD2.F32 R27, -RZ, R19.H0_H0 ;  /* 0x20000013ff1b7230 */ /* 0x000fe40000004100 */
[----:B------:R-:W-:Y:S01]  /*43c0*/  HADD2.F32 R15, -RZ, R15.H1_H1 ;  /* 0x3000000fff0f7230 */ /* 0x000fe20000004100 */
[----:B------:R-:W-:Y:S01]  /*43d0*/  FFMA.FTZ R20, R29, R11, R20 ;  /* 0x0000000b1d147223 */ /* 0x000fe20000010014 */
[----:B------:R-:W-:Y:S01]  /*43e0*/  HADD2.F32 R33, -RZ, R32.H0_H0 ;  /* 0x20000020ff217230 */ /* 0x000fe20000004100 */
[C---:B------:R-:W-:Y:S01]  /*43f0*/  FFMA.FTZ R14, R11.reuse, R27, R14 ;  /* 0x0000001b0b0e7223 */ /* 0x040fe2000001000e */
[----:B------:R-:W-:Y:S01]  /*4400*/  HADD2.F32 R22, -RZ, R31.H1_H1 ;  /* 0x3000001fff167230 */ /* 0x000fe20000004100 */
[----:B------:R-:W-:Y:S01]  /*4410*/  LOP3.LUT R27, R18, 0xf000f, RZ, 0xc0, !PT ;  /* 0x000f000f121b7812 */ /* 0x000fe200078ec0ff */
[----:B------:R-:W-:Y:S01]  /*4420*/  HADD2.F32 R26, -RZ, R26.H1_H1 ;  /* 0x3000001aff1a7230 */ /* 0x000fe20000004100 */
[----:B------:R-:W-:Y:S01]  /*4430*/  FFMA.FTZ R30, R11, R33, R30 ;  /* 0x000000210b1e7223 */ /* 0x000fe2000001001e */
[----:B------:R-:W-:Y:S01]  /*4440*/  HADD2.F32 R36, -RZ, R19.H1_H1 ;  /* 0x30000013ff247230 */ /* 0x000fe20000004100 */
[----:B------:R-:W-:Y:S01]  /*4450*/  FFMA.FTZ R22, R22, R15, R20 ;  /* 0x0000000f16167223 */ /* 0x000fe20000010014 */
[----:B------:R-:W-:Y:S01]  /*4460*/  LOP3.LUT R11, R17, 0xf000f, RZ, 0xc0, !PT ;  /* 0x000f000f110b7812 */ /* 0x000fe200078ec0ff */
[C---:B------:R-:W-:Y:S01]  /*4470*/  FFMA.FTZ R20, R15.reuse, R26, R34 ;  /* 0x0000001a0f147223 */ /* 0x040fe20000010022 */
[----:B------:R-:W-:Y:S01]  /*4480*/  HADD2.F32 R32, -RZ, R32.H1_H1 ;  /* 0x30000020ff207230 */ /* 0x000fe20000004100 */
[----:B------:R-:W-:Y:S01]  /*4490*/  FFMA.FTZ R26, R15, R36, R14 ;  /* 0x000000240f1a7223 */ /* 0x000fe2000001000e */
[----:B------:R-:W-:-:S02]  /*44a0*/  LOP3.LUT R14, R16, 0xf000f, RZ, 0xc0, !PT ;  /* 0x000f000f100e7812 */ /* 0x000fc400078ec0ff */
[----:B------:R-:W-:Y:S01]  /*44b0*/  LOP3.LUT R29, R10, 0xf000f, RZ, 0xc0, !PT ;  /* 0x000f000f0a1d7812 */ /* 0x000fe200078ec0ff */
[----:B------:R-:W-:Y:S01]  /*44c0*/  FFMA.FTZ R19, R15, R32, R30 ;  /* 0x000000200f137223 */ /* 0x000fe2000001001e */
[----:B------:R-:W-:Y:S01]  /*44d0*/  LOP3.LUT R11, R11, 0x64006400, RZ, 0xfc, !PT ;  /* 0x640064000b0b7812 */ /* 0x000fe200078efcff */
[--C-:B0-----:R-:W-:Y:S01]  /*44e0*/  HADD2.F32 R15, -RZ, R8.reuse.H0_H0 ;  /* 0x20000008ff0f7230 */ /* 0x101fe20000004100 */
[----:B------:R-:W-:Y:S01]  /*44f0*/  LOP3.LUT R14, R14, 0x64006400, RZ, 0xfc, !PT ;  /* 0x640064000e0e7812 */ /* 0x000fe200078efcff */
[----:B------:R-:W-:Y:S01]  /*4500*/  HADD2.F32 R8, -RZ, R8.H1_H1 ;  /* 0x30000008ff087230 */ /* 0x000fe20000004100 */
        /* <DEDUP_REMOVED lines=9> */
[----:B------:R-:W-:Y:S01]  /*45a0*/  HADD2.F32 R27, -RZ, R32.H0_H0 ;  /* 0x20000020ff1b7230 */ /* 0x000fe20000004100 */
[----:B------:R-:W-:Y:S01]  /*45b0*/  LOP3.LUT R10, R10, 0xf000f0, RZ, 0xc0, !PT ;  /* 0x00f000f00a0a7812 */ /* 0x000fe200078ec0ff */
[----:B------:R-:W-:-:S02]  /*45c0*/  HADD2.F32 R30, -RZ, R33.H0_H0 ;  /* 0x20000021ff1e7230 */ /* 0x000fc40000004100 */
        /* <DEDUP_REMOVED lines=10> */
[----:B------:R-:W-:Y:S01]  /*4670*/  HADD2.F32 R14, -RZ, R9.H0_H0 ;  /* 0x20000009ff0e7230 */ /* 0x000fe20000004100 */
[----:B------:R-:W-:Y:S01]  /*4680*/  LOP3.LUT R31, R16, 0x64006400, RZ, 0xfc, !PT ;  /* 0x64006400101f7812 */ /* 0x000fe200078efcff */
[----:B------:R-:W-:Y:S01]  /*4690*/  FFMA.FTZ R17, R8, R33, R20 ;  /* 0x0000002108117223 */ /* 0x000fe20000010014 */
[----:B------:R-:W-:Y:S01]  /*46a0*/  HADD2.F32 R16, -RZ, R11.H1_H1 ;  /* 0x3000000bff107230 */ /* 0x000fe20000004100 */
[----:B------:R-:W-:Y:S01]  /*46b0*/  FFMA.FTZ R19, R19, R8, R22 ;  /* 0x0000000813137223 */ /* 0x000fe20000010016 */
[-C--:B------:R-:W-:Y:S01]  /*46c0*/  HFMA2 R20, R29, R4.reuse.H0_H0, -72, -72 ;  /* 0xd480d4801d147431 */ /* 0x080fe20000040004 */
[----:B------:R-:W-:Y:S01]  /*46d0*/  LOP3.LUT R29, R18, 0x64006400, RZ, 0xfc, !PT ;  /* 0x64006400121d7812 */ /* 0x000fe200078efcff */
[----:B------:R-:W-:Y:S01]  /*46e0*/  HFMA2 R22, R31, R4.H0_H0, -72, -72 ;  /* 0xd480d4801f167431 */ /* 0x000fe20000040004 */
[----:B------:R-:W-:Y:S01]  /*46f0*/  LOP3.LUT R31, R10, 0x64006400, RZ, 0xfc, !PT ;  /* 0x640064000a1f7812 */ /* 0x000fe200078efcff */
[----:B------:R-:W-:Y:S01]  /*4700*/  FFMA.FTZ R27, R8, R27, R30 ;  /* 0x0000001b081b7223 */ /* 0x000fe2000001001e */
[----:B------:R-:W-:-:S02]  /*4710*/  HADD2.F32 R10, -RZ, R20.H0_H0 ;  /* 0x20000014ff0a7230 */ /* 0x000fc40000004100 */
[-C--:B------:R-:W-:Y:S01]  /*4720*/  HFMA2 R26, R29, R4.reuse.H0_H0, -72, -72 ;  /* 0xd480d4801d1a7431 */ /* 0x080fe20000040004 */
[----:B------:R-:W-:Y:S01]  /*4730*/  FFMA.FTZ R29, R8, R16, R15 ;  /* 0x00000010081d7223 */ /* 0x000fe2000001000f */
[----:B------:R-:W-:Y:S01]  /*4740*/  HADD2.F32 R11, -RZ, R22.H0_H0 ;  /* 0x20000016ff0b7230 */ /* 0x000fe20000004100 */
[----:B------:R-:W-:Y:S01]  /*4750*/  FFMA.FTZ R10, R10, R14, R19 ;  /* 0x0000000e0a0a7223 */ /* 0x000fe20000010013 */
[----:B------:R-:W-:Y:S02]  /*4760*/  HFMA2 R31, R31, R4.H0_H0, -72, -72 ;  /* 0xd480d4801f1f7431 */ /* 0x000fe40000040004 */
[----:B------:R-:W-:Y:S01]  /*4770*/  HADD2.F32 R9, -RZ, R9.H1_H1 ;  /* 0x30000009ff097230 */ /* 0x000fe20000004100 */
[----:B------:R-:W-:Y:S01]  /*4780*/  FFMA.FTZ R11, R14, R11, R27 ;  /* 0x0000000b0e0b7223 */ /* 0x000fe2000001001b */
[----:B------:R-:W-:Y:S02]  /*4790*/  HADD2.F32 R4, -RZ, R20.H1_H1 ;  /* 0x30000014ff047230 */ /* 0x000fe40000004100 */
[----:B------:R-:W-:-:S02]  /*47a0*/  HADD2.F32 R15, -RZ, R26.H0_H0 ;  /* 0x2000001aff0f7230 */ /* 0x000fc40000004100 */
[----:B------:R-:W-:Y:S01]  /*47b0*/  HADD2.F32 R8, -RZ, R22.H1_H1 ;  /* 0x30000016ff087230 */ /* 0x000fe20000004100 */
[----:B------:R-:W-:Y:S01]  /*47c0*/  FFMA.FTZ R4, R4, R9, R10 ;  /* 0x0000000904047223 */ /* 0x000fe2000001000a */
[--C-:B------:R-:W-:Y:S01]  /*47d0*/  HADD2.F32 R18, -RZ, R31.reuse.H0_H0 ;  /* 0x2000001fff127230 */ /* 0x100fe20000004100 */
        /* <DEDUP_REMOVED lines=23> */
.L_x_4313:
[----:B------:R-:W-:Y:S01]  /*4950*/  IADD3 R2, R2, 0x20, RZ ;  /* 0x0000002002027810 */ /* 0x000fe20007ffe0ff */
[----:B------:R-:W-:Y:S01]  /*4960*/  UIADD3 UR4, UR4, 0x40, URZ ;  /* 0x0000004004047890 */ /* 0x000fe2000fffe03f */
[----:B------:R-:W-:Y:S02]  /*4970*/  LEA R26, P1, R21, R12, 0x4 ;  /* 0x0000000c151a7211 */ /* 0x000fe400078220ff */
[C---:B------:R-:W-:Y:S02]  /*4980*/  ISETP.GE.AND P0, PT, R2.reuse, c[0x0][0x1b4], PT ;  /* 0x00006d0002007a0c */ /* 0x040fe40003f06270 */
[----:B------:R-:W-:Y:S01]  /*4990*/  ISETP.LT.AND P3, PT, R2, R25, PT ;  /* 0x000000190200720c */ /* 0x000fe20003f61270 */
[----:B------:R-:W-:-:S12]  /*49a0*/  IMAD.X R27, R13, 0x1, R23, P1 ;  /* 0x000000010d1b7824 */ /* 0x000fd800008e0617 */
[----:B------:R-:W-:Y:S05]  /*49b0*/  @!P0 BRA P3, `(.L_x_4317) ;  /* 0xffffda2000008947 */ /* 0x000fea000183ffff */
.L_x_4312:
        /* <DEDUP_REMOVED lines=15> */
.L_x_4321:
[----:B------:R-:W0:Y:S02]  /*4ab0*/  LDS R4, [R0] ;  /* 0x0000000000047984 */ /* 0x000e240000000800 */
[----:B0-----:R-:W-:-:S10]  /*4ac0*/  HFMA2.MMA R5, R4, 1, 1, R7 ;  /* 0x3c003c0004057835 */ /* 0x001fd40000000007 */
[----:B------:R-:W0:Y:S02]  /*4ad0*/  ATOMS.CAST.SPIN R5, [R0], R4, R5 ;  /* 0x000000040005738d */ /* 0x000e240001800005 */
[----:B0-----:R-:W-:-:S13]  /*4ae0*/  ISETP.EQ.U32.AND P0, PT, R5, 0x1, PT ;  /* 0x000000010500780c */ /* 0x001fda0003f02070 */
[----:B------:R-:W-:Y:S05]  /*4af0*/  @!P0 BRA `(.L_x_4321) ;  /* 0xffffffb000008947 */ /* 0x000fea000383ffff */
[----:B------:R-:W-:Y:S05]  /*4b00*/  BRA `(.L_x_4319) ;  /* 0x0000003000007947 */ /* 0x000fea0003800000 */
.L_x_4320:
[----:B------:R-:W2:Y:S02]  /*4b10*/  LD.E R0, [R2.64] ;  /* 0x0000000602007980 */ /* 0x000ea4000c101900 */
[----:B--2---:R-:W-:-:S05]  /*4b20*/  IMAD.IADD R5, R7, 0x1, R0 ;  /* 0x0000000107057824 */ /* 0x004fca00078e0200 */
[----:B------:R0:W-:Y:S02]  /*4b30*/  ST.E [R2.64], R5 ;  /* 0x0000000502007985 */ /* 0x0001e4000c101906 */
.L_x_4319:
[----:B------:R-:W-:Y:S05]  /*4b40*/  BSYNC B0 ;  /* 0x0000000000007941 */ /* 0x000fea0003800000 */
.L_x_4318:
[----:B------:R-:W2:Y:S02]  /*4b50*/  ATOM.E.ADD.F16x2.RN.STRONG.GPU P0, RZ, [R2.64+0x4], R6 ;  /* 0x0000040602ff798a */ /* 0x000ea4000810e9c6 */
[----:B--2---:R-:W-:Y:S05]  /*4b60*/  @P0 EXIT ;  /* 0x000000000000094d */ /* 0x004fea0003800000 */
[----:B------:R-:W1:Y:S02]  /*4b70*/  QSPC.E.S P0, RZ, [R2+0x4] ;  /* 0x0000040002ff73aa */ /* 0x000e640000000500 */
[----:B-1----:R-:W-:Y:S05]  /*4b80*/  @!P0 BRA `(.L_x_4322) ;  /* 0x0000008000008947 */ /* 0x002fea0003800000 */
[----:B0-----:R-:W-:-:S04]  /*4b90*/  IADD3 R2, R2, 0x4, RZ ;  /* 0x0000000402027810 */ /* 0x001fc80007ffe0ff */
[----:B------:R-:W-:-:S05]  /*4ba0*/  LOP3.LUT R2, R2, 0xffffff, RZ, 0xc0, !PT ;  /* 0x00ffffff02027812 */ /* 0x000fca00078ec0ff */
.L_x_4323:
[----:B------:R-:W0:Y:S02]  /*4bb0*/  LDS R4, [R2] ;  /* 0x0000000002047984 */ /* 0x000e240000000800 */
[----:B0-----:R-:W-:-:S06]  /*4bc0*/  HADD2 R5, R4, R6 ;  /* 0x0000000604057230 */ /* 0x001fcc0000000000 */
[----:B------:R-:W0:Y:S02]  /*4bd0*/  ATOMS.CAST.SPIN R5, [R2], R4, R5 ;  /* 0x000000040205738d */ /* 0x000e240001800005 */
[----:B0-----:R-:W-:-:S13]  /*4be0*/  ISETP.EQ.U32.AND P0, PT, R5, 0x1, PT ;  /* 0x000000010500780c */ /* 0x001fda0003f02070 */
[----:B------:R-:W-:Y:S05]  /*4bf0*/  @!P0 BRA `(.L_x_4323) ;  /* 0xffffffb000008947 */ /* 0x000fea000383ffff */
[----:B------:R-:W-:Y:S05]  /*4c00*/  EXIT ;  /* 0x000000000000794d */ /* 0x000fea0003800000 */
.L_x_4322:
[----:B------:R-:W2:Y:S02]  /*4c10*/  LD.E R0, [R2.64+0x4] ;  /* 0x0000040602007980 */ /* 0x000ea4000c101900 */
[----:B0-2---:R-:W-:-:S05]  /*4c20*/  IMAD.IADD R5, R6, 0x1, R0 ;  /* 0x0000000106057824 */ /* 0x005fca00078e0200 */
[----:B------:R-:W-:Y:S01]  /*4c30*/  ST.E [R2.64+0x4], R5 ;  /* 0x0000040502007985 */ /* 0x000fe2000c101906 */
[----:B------:R-:W-:Y:S05]  /*4c40*/  EXIT ;  /* 0x000000000000794d */ /* 0x000fea0003800000 */
.L_x_4324:
        /* <DEDUP_REMOVED lines=11> */
.L_x_4812:


//--------------------- .text._Z23gemm_half_q_half_kernelILi1ELi10ELb1ELb0ELi64EEvPK6__halfPKjS4_S2_PS0_iiiiPKtS7_iiiiiibS2_i --------------------------
	.section	.text._Z23gemm_half_q_half_kernelILi1ELi10ELb1ELb0ELi64EEvPK6__halfPKjS4_S2_PS0_iiiiPKtS7_iiiiiibS2_i,"ax",@progbits
	.sectioninfo	@"SHI_REGISTERS=56"
	.align	128
        .global         _Z23gemm_half_q_half_kernelILi1ELi10ELb1ELb0ELi64EEvPK6__halfPKjS4_S2_PS0_iiiiPKtS7_iiiiiibS2_i
        .type           _Z23gemm_half_q_half_kernelILi1ELi10ELb1ELb0ELi64EEvPK6__halfPKjS4_S2_PS0_iiiiPKtS7_iiiiiibS2_i,@function
        .size           _Z23gemm_half_q_half_kernelILi1ELi10ELb1ELb0ELi64EEvPK6__halfPKjS4_S2_PS0_iiiiPKtS7_iiiiiibS2_i,(.L_x_4813 - _Z23gemm_half_q_half_kernelILi1ELi10ELb1ELb0ELi64EEvPK6__halfPKjS4_S2_PS0_iiiiPKtS7_iiiiiibS2_i)
        .other          _Z23gemm_half_q_half_kernelILi1ELi10ELb1ELb0ELi64EEvPK6__halfPKjS4_S2_PS0_iiiiPKtS7_iiiiiibS2_i,@"STO_CUDA_ENTRY STV_DEFAULT"
_Z23gemm_half_q_half_kernelILi1ELi10ELb1ELb0ELi64EEvPK6__halfPKjS4_S2_PS0_iiiiPKtS7_iiiiiibS2_i:
.text._Z23gemm_half_q_half_kernelILi1ELi10ELb1ELb0ELi64EEvPK6__halfPKjS4_S2_PS0_iiiiPKtS7_iiiiiibS2_i:
        /* <DEDUP_REMOVED lines=45> */
.L_x_4326:
[----:B------:R-:W-:Y:S05]  /*02d0*/  BSYNC B0 ;  /* 0x0000000000007941 */ /* 0x000fea0003800000 */
.L_x_4325:
        /* <DEDUP_REMOVED lines=22> */
.L_x_4328:
        /* <DEDUP_REMOVED lines=43> */
.L_x_4327:
[----:B0-----:R-:W2:Y:S04]  /*06f0*/  LDL.64 R8, [R1] ;  /* 0x0000000001087983 */ /* 0x001ea80000100a00 */
        /* <DEDUP_REMOVED lines=11> */
[----:B-1----:R-:W-:-:S02]  /*07b0*/  LEA.HI R12, R3, R2, RZ, 0x5 ;  /* 0x00000002030c7211 */ /* 0x002fc400078f28ff */
[----:B------:R-:W-:Y:S02]  /*07c0*/  @P1 IADD3 R0, R0, -c[0x0][0x1a8], RZ ;  /* 0x80006a0000001a10 */ /* 0x000fe40007ffe0ff */
[C---:B------:R-:W-:Y:S02]  /*07d0*/  @P3 IMNMX R2, R30.reuse, c[0x0][0x1b0], PT ;  /* 0x00006c001e023a17 */ /* 0x040fe40003800200 */
[----:B------:R-:W-:Y:S02]  /*07e0*/  @P1 SHF.R.S32.HI R3, RZ, 0x1f, R0 ;  /* 0x0000001fff031819 */ /* 0x000fe40000011400 */
[----:B0-----:R-:W-:Y:S02]  /*07f0*/  @P5 IMNMX R5, R30, c[0x0][0x1b8], PT ;  /* 0x00006e001e055a17 */ /* 0x001fe40003800200 */
        /* <DEDUP_REMOVED lines=35> */
[----:B------:R-:W-:-:S04]  /*0a30*/  PRMT R18, RZ, 0x5410, RZ ;  /* 0x00005410ff127816 */ /* 0x000fc800000000ff */
[----:B------:R-:W-:-:S05]  /*0a40*/  IADD3 R0, R4, R0, R3 ;  /* 0x0000000004007210 */ /* 0x000fca0007ffe003 */
        /* <DEDUP_REMOVED lines=10> */
[----:B------:R-:W-:Y:S01]  /*0af0*/  IMAD.MOV.U32 R15, RZ, RZ, c[0x0][0x18c] ;  /* 0x00006300ff0f7624 */ /* 0x000fe200078e00ff */
[----:B------:R-:W-:Y:S01]  /*0b00*/  PRMT R18, RZ, 0x5410, RZ ;  /* 0x00005410ff127816 */ /* 0x000fe200000000ff */
[----:B------:R-:W-:Y:S01]  /*0b10*/  IMAD.MOV.U32 R20, RZ, RZ, RZ ;  /* 0x000000ffff147224 */ /* 0x000fe200078e00ff */
[----:B------:R-:W-:Y:S01]  /*0b20*/  PRMT R19, RZ, 0x5410, RZ ;  /* 0x00005410ff137816 */ /* 0x000fe200000000ff */
[----:B------:R-:W-:Y:S01]  /*0b30*/  UMOV UR4, URZ ;  /* 0x0000003f00047c82 */ /* 0x000fe20008000000 */
[----:B------:R-:W-:-:S04]  /*0b40*/  SHF.R.S32.HI R4, RZ, 0x1f, R15 ;  /* 0x0000001fff047819 */ /* 0x000fc8000001140f */
[----:B------:R-:W-:Y:S02]  /*0b50*/  SHF.L.U64.HI R13, R15, 0x4, R4 ;  /* 0x000000040f0d7819 */ /* 0x000fe40000010204 */
.L_x_4334:
        /* <DEDUP_REMOVED lines=51> */
[----:B------:R-:W-:Y:S01]  /*0e90*/  LOP3.LUT R16, R16, 0x64006400, RZ, 0xfc, !PT ;  /* 0x6400640010107812 */ /* 0x000fe200078efcff */
[----:B------:R-:W-:Y:S01]  /*0ea0*/  HADD2.F32 R39, -RZ, R40.H0_H0 ;  /* 0x20000028ff277230 */ /* 0x000fe20000004100 */
[----:B------:R-:W-:Y:S01]  /*0eb0*/  LOP3.LUT R22, R22, 0x64006400, RZ, 0xfc, !PT ;  /* 0x6400640016167812 */ /* 0x000fe200078efcff */
[--C-:B------:R-:W-:Y:S01]  /*0ec0*/  HADD2.F32 R41, -RZ, R31.reuse.H0_H0 ;  /* 0x2000001fff297230 */ /* 0x100fe20000004100 */
[C---:B------:R-:W-:Y:S01]  /*0ed0*/  FFMA.FTZ R37, R32.reuse, R37, RZ ;  /* 0x0000002520257223 */ /* 0x040fe200000100ff */
[----:B------:R-:W-:Y:S01]  /*0ee0*/  HADD2.F32 R35, -RZ, R34.H1_H1 ;  /* 0x30000022ff237230 */ /* 0x000fe20000004100 */
[----:B------:R-:W-:Y:S01]  /*0ef0*/  FFMA.FTZ R34, R33, R32, RZ ;  /* 0x0000002021227223 */ /* 0x000fe200000100ff */
[----:B------:R-:W-:Y:S01]  /*0f00*/  HADD2.F32 R31, -RZ, R31.H1_H1 ;  /* 0x3000001fff1f7230 */ /* 0x000fe20000004100 */
[C---:B------:R-:W-:Y:S01]  /*0f10*/  FFMA.FTZ R38, R32.reuse, R39, RZ ;  /* 0x0000002720267223 */ /* 0x040fe200000100ff */
[----:B------:R-:W-:Y:S01]  /*0f20*/  HADD2.F32 R39, -RZ, R40.H1_H1 ;  /* 0x30000028ff277230 */ /* 0x000fe20000004100 */
[----:B------:R-:W-:Y:S01]  /*0f30*/  FFMA.FTZ R33, R32, R41, RZ ;  /* 0x0000002920217223 */ /* 0x000fe200000100ff */
[----:B------:R-:W-:Y:S01]  /*0f40*/  HFMA2 R40, R22, R3.H0_H0, -72, -72 ;  /* 0xd480d48016287431 */ /* 0x000fe20000040003 */
[----:B------:R-:W-:Y:S01]  /*0f50*/  FFMA.FTZ R32, R35, R26, R34 ;  /* 0x0000001a23207223 */ /* 0x000fe20000010022 */
[----:B------:R-:W-:Y:S01]  /*0f60*/  HADD2.F32 R35, -RZ, R36.H1_H1 ;  /* 0x30000024ff237230 */ /* 0x000fe20000004100 */
[----:B------:R-:W-:Y:S01]  /*0f70*/  LOP3.LUT R34, R21, 0x64006400, RZ, 0xfc, !PT ;  /* 0x6400640015227812 */ /* 0x000fe200078efcff */
[----:B------:R-:W-:Y:S01]  /*0f80*/  FFMA.FTZ R38, R26, R39, R38 ;  /* 0x000000271a267223 */ /* 0x000fe20000010026 */
[----:B------:R-:W-:-:S02]  /*0f90*/  SHF.R.U32.HI R6, RZ, 0x8, R6 ;  /* 0x00000008ff067819 */ /* 0x000fc40000011606 */
[C---:B------:R-:W-:Y:S01]  /*0fa0*/  FFMA.FTZ R36, R26.reuse, R35, R37 ;  /* 0x000000231a247223 */ /* 0x040fe20000010025 */
[-C--:B------:R-:W-:Y:S01]  /*0fb0*/  HFMA2 R39, R34, R3.reuse.H0_H0, -72, -72 ;  /* 0xd480d48022277431 */ /* 0x080fe20000040003 */
[----:B------:R-:W-:Y:S01]  /*0fc0*/  FFMA.FTZ R34, R26, R31, R33 ;  /* 0x0000001f1a227223 */ /* 0x000fe20000010021 */
[-C--:B------:R-:W-:Y:S01]  /*0fd0*/  HFMA2 R35, R28, R3.reuse.H0_H0, -72, -72 ;  /* 0xd480d4801c237431 */ /* 0x080fe20000040003 */
[----:B------:R-:W-:Y:S01]  /*0fe0*/  SHF.R.U32.HI R7, RZ, 0x8, R7 ;  /* 0x00000008ff077819 */ /* 0x000fe20000011607 */
[----:B------:R-:W-:Y:S02]  /*0ff0*/  HFMA2 R37, R16, R3.H0_H0, -72, -72 ;  /* 0xd480d48010257431 */ /* 0x000fe40000040003 */
[----:B------:R-:W-:Y:S02]  /*1000*/  HADD2.F32 R28, -RZ, R39.H0_H0 ;  /* 0x20000027ff1c7230 */ /* 0x000fe40000004100 */
[----:B------:R-:W-:Y:S02]  /*1010*/  HADD2.F32 R16, -RZ, R35.H0_H0 ;  /* 0x20000023ff107230 */ /* 0x000fe40000004100 */
        /* <DEDUP_REMOVED lines=33> */
[--C-:B------:R-:W-:Y:S01]  /*1230*/  HADD2.F32 R32, -RZ, R36.reuse.H0_H0 ;  /* 0x20000024ff207230 */ /* 0x100fe20000004100 */
[----:B------:R-:W-:Y:S01]  /*1240*/  LOP3.LUT R7, R7, 0xf000f0, RZ, 0xc0, !PT ;  /* 0x00f000f007077812 */ /* 0x000fe200078ec0ff */
[----:B------:R-:W-:Y:S01]  /*1250*/  HADD2.F32 R33, -RZ, R37.H0_H0 ;  /* 0x20000025ff217230 */ /* 0x000fe20000004100 */
[----:B------:R-:W-:Y:S01]  /*1260*/  FFMA.FTZ R22, R31, R29, R22 ;  /* 0x0000001d1f167223 */ /* 0x000fe20000010016 */
[----:B------:R-:W-:Y:S01]  /*1270*/  HADD2.F32 R34, -RZ, R21.H0_H0 ;  /* 0x20000015ff227230 */ /* 0x000fe20000004100 */
[C---:B------:R-:W-:Y:S01]  /*1280*/  FFMA.FTZ R26, R29.reuse, R32, R26 ;  /* 0x000000201d1a7223 */ /* 0x040fe2000001001a */
[----:B------:R-:W-:Y:S01]  /*1290*/  LOP3.LUT R6, R6, 0xf000f0, RZ, 0xc0, !PT ;  /* 0x00f000f006067812 */ /* 0x000fe200078ec0ff */
[C---:B------:R-:W-:Y:S01]  /*12a0*/  FFMA.FTZ R28, R29.reuse, R33, R28 ;  /* 0x000000211d1c7223 */ /* 0x040fe2000001001c */
[----:B------:R-:W-:Y:S01]  /*12b0*/  HADD2.F32 R33, -RZ, R37.H1_H1 ;  /* 0x30000025ff217230 */ /* 0x000fe20000004100 */
[----:B------:R-:W-:Y:S01]  /*12c0*/  FFMA.FTZ R27, R29, R34, R27 ;  /* 0x000000221d1b7223 */ /* 0x000fe2000001001b */
[----:B------:R-:W-:Y:S01]  /*12d0*/  HADD2.F32 R29, -RZ, R35.H1_H1 ;  /* 0x30000023ff1d7230 */ /* 0x000fe20000004100 */
[----:B------:R-:W-:Y:S01]  /*12e0*/  LOP3.LUT R6, R6, 0x64006400, RZ, 0xfc, !PT ;  /* 0x6400640006067812 */ /* 0x000fe200078efcff */
[----:B------:R-:W-:Y:S01]  /*12f0*/  HADD2.F32 R31, -RZ, R36.H1_H1 ;  /* 0x30000024ff1f7230 */ /* 0x000fe20000004100 */
[C---:B------:R-:W-:Y:S01]  /*1300*/  FFMA.FTZ R33, R4.reuse, R33, R28 ;  /* 0x0000002104217223 */ /* 0x040fe2000001001c */
[-C--:B------:R-:W-:Y:S01]  /*1310*/  HFMA2 R28, R14, R3.reuse.H0_H0, -72, -72 ;  /* 0xd480d4800e1c7431 */ /* 0x080fe20000040003 */
[----:B------:R-:W-:Y:S01]  /*1320*/  FFMA.FTZ R29, R29, R4, R22 ;  /* 0x000000041d1d7223 */ /* 0x000fe20000010016 */
[----:B------:R-:W-:Y:S01]  /*1330*/  HFMA2 R22, R12, R3.H0_H0, -72, -72 ;  /* 0xd480d4800c167431 */ /* 0x000fe20000040003 */
[----:B------:R-:W-:Y:S01]  /*1340*/  LOP3.LUT R12, R7, 0x64006400, RZ, 0xfc, !PT ;  /* 0x64006400070c7812 */ /* 0x000fe200078efcff */
[----:B------:R-:W-:Y:S01]  /*1350*/  HADD2.F32 R21, -RZ, R21.H1_H1 ;  /* 0x30000015ff157230 */ /* 0x000fe20000004100 */
[----:B------:R-:W-:Y:S01]  /*1360*/  FFMA.FTZ R31, R4, R31, R26 ;  /* 0x0000001f041f7223 */ /* 0x000fe2000001001a */
[----:B------:R-:W-:-:S02]  /*1370*/  HADD2.F32 R16, -RZ, R5.H0_H0 ;  /* 0x20000005ff107230 */ /* 0x000fc40000004100 */
[----:B------:R-:W-:Y:S01]  /*1380*/  HADD2.F32 R14, -RZ, R28.H0_H0 ;  /* 0x2000001cff0e7230 */ /* 0x000fe20000004100 */
[----:B------:R-:W-:Y:S01]  /*1390*/  FFMA.FTZ R21, R4, R21, R27 ;  /* 0x0000001504157223 */ /* 0x000fe2000001001b */
[-C--:B------:R-:W-:Y:S02]  /*13a0*/  HFMA2 R34, R12, R3.reuse.H0_H0, -72, -72 ;  /* 0xd480d4800c227431 */ /* 0x080fe40000040003 */
[----:B------:R-:W-:Y:S01]  /*13b0*/  HADD2.F32 R7, -RZ, R22.H0_H0 ;  /* 0x20000016ff077230 */ /* 0x000fe20000004100 */
[----:B------:R-:W-:Y:S01]  /*13c0*/  FFMA.FTZ R14, R16, R14, R31 ;  /* 0x0000000e100e7223 */ /* 0x000fe2000001001f */
[----:B------:R-:W-:Y:S02]  /*13d0*/  HFMA2 R32, R6, R3.H0_H0, -72, -72 ;  /* 0xd480d48006207431 */ /* 0x000fe40000040003 */
[----:B------:R-:W-:Y:S01]  /*13e0*/  HADD2.F32 R5, -RZ, R5.H1_H1 ;  /* 0x30000005ff057230 */ /* 0x000fe20000004100 */
[----:B------:R-:W-:Y:S01]  /*13f0*/  FFMA.FTZ R7, R7, R16, R29 ;  /* 0x0000001007077223 */ /* 0x000fe2000001001d */
[----:B------:R-:W-:-:S02]  /*1400*/  HADD2.F32 R6, -RZ, R28.H1_H1 ;  /* 0x3000001cff067230 */ /* 0x000fc40000004100 */
[----:B------:R-:W-:Y:S02]  /*1410*/  HADD2.F32 R26, -RZ, R34.H0_H0 ;  /* 0x20000022ff1a7230 */ /* 0x000fe40000004100 */
        /* <DEDUP_REMOVED lines=9> */
[--C-:B------:R-:W-:Y:S01]  /*14b0*/  HADD2.F32 R21, -RZ, R0.reuse.H1_H1 ;  /* 0x30000000ff157230 */ /* 0x100fe20000004100 */
[C---:B------:R-:W-:Y:S01]  /*14c0*/  FFMA.FTZ R12, R5.reuse, R22, R12 ;  /* 0x00000016050c7223 */ /* 0x040fe2000001000c */
[----:B------:R-:W-:Y:S01]  /*14d0*/  HADD2.F32 R27, -RZ, R0.H0_H0 ;  /* 0x20000000ff1b7230 */ /* 0x000fe20000004100 */
        /* <DEDUP_REMOVED lines=14> */
.L_x_4331:
        /* <DEDUP_REMOVED lines=9> */
[----:B------:R-:W-:Y:S02]  /*1650*/  LOP3.LUT R31, R31, 0x64006400, RZ, 0xfc, !PT ;  /* 0x640064001f1f7812 */ /* 0x000fe400078efcff */
[----:B------:R-:W-:Y:S02]  /*1660*/  SHF.R.U32.HI R12, RZ, 0x8, R4 ;  /* 0x00000008ff0c7819 */ /* 0x000fe40000011604 */
[C---:B------:R-:W-:Y:S01]  /*1670*/  LOP3.LUT R4, R5.reuse, 0xf000f, RZ, 0xc0, !PT ;  /* 0x000f000f05047812 */ /* 0x040fe200078ec0ff */
[----:B------:R-:W-:Y:S01]  /*1680*/  HADD2 R31, R31, -1032, -1032 ;  /* 0xe408e4081f1f7430 */ /* 0x000fe20000000000 */
[----:B------:R-:W-:-:S02]  /*1690*/  LOP3.LUT R21, R5, 0xf000f0, RZ, 0xc0, !PT ;  /* 0x00f000f005157812 */ /* 0x000fc400078ec0ff */
[----:B------:R-:W-:Y:S02]  /*16a0*/  SHF.R.U32.HI R14, RZ, 0x8, R5 ;  /* 0x00000008ff0e7819 */ /* 0x000fe40000011605 */
[----:B------:R-:W-:Y:S01]  /*16b0*/  LOP3.LUT R5, R6, 0xf000f, RZ, 0xc0, !PT ;  /* 0x000f000f06057812 */ /* 0x000fe200078ec0ff */
[--C-:B------:R-:W-:Y:S01]  /*16c0*/  HADD2.F32 R32, -RZ, R31.reuse.H0_H0 ;  /* 0x2000001fff207230 */ /* 0x100fe20000004100 */
[----:B------:R-:W-:Y:S01]  /*16d0*/  LOP3.LUT R4, R4, 0x64006400, RZ, 0xfc, !PT ;  /* 0x6400640004047812 */ /* 0x000fe200078efcff */
[----:B------:R-:W-:Y:S01]  /*16e0*/  HADD2.F32 R31, -RZ, R31.H1_H1 ;  /* 0x3000001fff1f7230 */ /* 0x000fe20000004100 */
[----:B------:R-:W-:Y:S02]  /*16f0*/  LOP3.LUT R5, R5, 0x64006400, RZ, 0xfc, !PT ;  /* 0x6400640005057812 */ /* 0x000fe400078efcff */
[----:B------:R-:W-:Y:S01]  /*1700*/  LOP3.LUT R25, R7, 0xf000f, RZ, 0xc0, !PT ;  /* 0x000f000f07197812 */ /* 0x000fe200078ec0ff */
[----:B------:R-:W-:Y:S01]  /*1710*/  HADD2 R33, R4, -1032, -1032 ;  /* 0xe408e40804217430 */ /* 0x000fe20000000000 */
[----:B------:R-:W-:Y:S01]  /*1720*/  FFMA.FTZ R32, R32, R29, RZ ;  /* 0x0000001d20207223 */ /* 0x000fe200000100ff */
[----:B------:R-:W-:Y:S01]  /*1730*/  HADD2 R35, R5, -1032, -1032 ;  /* 0xe408e40805237430 */ /* 0x000fe20000000000 */
[----:B------:R-:W-:Y:S01]  /*1740*/  LOP3.LUT R25, R25, 0x64006400, RZ, 0xfc, !PT ;  /* 0x6400640019197812 */ /* 0x000fe200078efcff */
[----:B------:R-:W0:Y:S01]  /*1750*/  LDS.64 R4, [UR4+0x18] ;  /* 0x00001804ff047984 */ /* 0x000e220008000a00 */
[----:B------:R-:W-:Y:S01]  /*1760*/  HADD2.F32 R34, -RZ, R33.H0_H0 ;  /* 0x20000021ff227230 */ /* 0x000fe20000004100 */
[----:B------:R-:W-:Y:S01]  /*1770*/  LOP3.LUT R22, R6, 0xf000f0, RZ, 0xc0, !PT ;  /* 0x00f000f006167812 */ /* 0x000fe200078ec0ff */
[----:B------:R-:W-:Y:S01]  /*1780*/  HADD2.F32 R36, -RZ, R35.H0_H0 ;  /* 0x20000023ff247230 */ /* 0x000fe20000004100 */
[----:B------:R-:W-:Y:S01]  /*1790*/  LOP3.LUT R24, R7, 0xf000f0, RZ, 0xc0, !PT ;  /* 0x00f000f007187812 */ /* 0x000fe200078ec0ff */
[----:B------:R-:W-:Y:S01]  /*17a0*/  HADD2 R25, R25, -1032, -1032 ;  /* 0xe408e40819197430 */ /* 0x000fe20000000000 */
[----:B------:R-:W-:Y:S01]  /*17b0*/  FFMA.FTZ R31, R31, R26, R32 ;  /* 0x0000001a1f1f7223 */ /* 0x000fe20000010020 */
[----:B------:R-:W-:Y:S01]  /*17c0*/  HADD2.F32 R33, -RZ, R33.H1_H1 ;  /* 0x30000021ff217230 */ /* 0x000fe20000004100 */
[----:B------:R-:W-:Y:S01]  /*17d0*/  LOP3.LUT R32, R21, 0x64006400, RZ, 0xfc, !PT ;  /* 0x6400640015207812 */ /* 0x000fe200078efcff */
[C---:B------:R-:W-:Y:S01]  /*17e0*/  FFMA.FTZ R34, R29.reuse, R34, RZ ;  /* 0x000000221d227223 */ /* 0x040fe200000100ff */
[----:B------:R-:W-:Y:S01]  /*17f0*/  HADD2.F32 R35, -RZ, R35.H1_H1 ;  /* 0x30000023ff237230 */ /* 0x000fe20000004100 */
[----:B------:R-:W-:Y:S01]  /*1800*/  LOP3.LUT R28, R28, 0x64006400, RZ, 0xfc, !PT ;  /* 0x640064001c1c7812 */ /* 0x000fe200078efcff */
[C---:B------:R-:W-:Y:S01]  /*1810*/  FFMA.FTZ R36, R29.reuse, R36, RZ ;  /* 0x000000241d247223 */ /* 0x040fe200000100ff */
[----:B------:R-:W-:Y:S01]  /*1820*/  LOP3.LUT R22, R22, 0x64006400, RZ, 0xfc, !PT ;  /* 0x6400640016167812 */ /* 0x000fe200078efcff */
[--C-:B------:R-:W-:Y:S01]  /*1830*/  HADD2.F32 R38, -RZ, R25.reuse.H0_H0 ;  /* 0x20000019ff267230 */ /* 0x100fe20000004100 */
[----:B------:R-:W-:Y:S01]  /*1840*/  LOP3.LUT R24, R24, 0x64006400, RZ, 0xfc, !PT ;  /* 0x6400640018187812 */ /* 0x000fe200078efcff */
[C---:B------:R-:W-:Y:S01]  /*1850*/  FFMA.FTZ R33, R26.reuse, R33, R34 ;  /* 0x000000211a217223 */ /* 0x040fe20000010022 */
[-C--:B------:R-:W-:Y:S01]  /*1860*/  HFMA2 R32, R32, R3.reuse.H0_H0, -72, -72 ;  /* 0xd480d48020207431 */ /* 0x080fe20000040003 */
[----:B------:R-:W-:Y:S01]  /*1870*/  FFMA.FTZ R35, R26, R35, R36 ;  /* 0x000000231a237223 */ /* 0x000fe20000010024 */
[-C--:B------:R-:W-:Y:S01]  /*1880*/  HFMA2 R34, R28, R3.reuse.H0_H0, -72, -72 ;  /* 0xd480d4801c227431 */ /* 0x080fe20000040003 */
[----:B------:R-:W-:Y:S01]  /*1890*/  FFMA.FTZ R29, R29, R38, RZ ;  /* 0x000000261d1d7223 */ /* 0x000fe200000100ff */
[-C--:B------:R-:W-:Y:S01]  /*18a0*/  HFMA2 R36, R22, R3.reuse.H0_H0, -72, -72 ;  /* 0xd480d48016247431 */ /* 0x080fe20000040003 */
[----:B------:R-:W-:Y:S01]  /*18b0*/  SHF.R.U32.HI R6, RZ, 0x8, R6 ;  /* 0x00000008ff067819 */ /* 0x000fe20000011606 */
[----:B------:R-:W-:Y:S01]  /*18c0*/  HADD2.F32 R28, -RZ, R25.H1_H1 ;  /* 0x30000019ff1c7230 */ /* 0x000fe20000004100 */
[----:B------:R-:W-:Y:S01]  /*18d0*/  SHF.R.U32.HI R7, RZ, 0x8, R7 ;  /* 0x00000008ff077819 */ /* 0x000fe20000011607 */
[----:B------:R-:W-:-:S02]  /*18e0*/  HFMA2 R37, R24, R3.H0_H0, -72, -72 ;  /* 0xd480d48018257431 */ /* 0x000fc40000040003 */
[----:B------:R-:W-:Y:S01]  /*18f0*/  HADD2.F32 R22, -RZ, R32.H0_H0 ;  /* 0x20000020ff167230 */ /* 0x000fe20000004100 */
[----:B------:R-:W-:Y:S01]  /*1900*/  FFMA.FTZ R29, R26, R28, R29 ;  /* 0x0000001c1a1d7223 */ /* 0x000fe2000001001d */
        /* <DEDUP_REMOVED lines=34> */
[----:B------:R-:W-:Y:S01]  /*1b30*/  HADD2.F32 R27, -RZ, R33.H0_H0 ;  /* 0x20000021ff1b7230 */ /* 0x000fe20000004100 */
[----:B------:R-:W-:Y:S01]  /*1b40*/  LOP3.LUT R6, R6, 0xf000f0, RZ, 0xc0, !PT ;  /* 0x00f000f006067812 */ /* 0x000fe200078ec0ff */
[----:B------:R-:W-:Y:S01]  /*1b50*/  HADD2.F32 R32, -RZ, R21.H0_H0 ;  /* 0x20000015ff207230 */ /* 0x000fe20000004100 */
[C---:B------:R-:W-:Y:S01]  /*1b60*/  FFMA.FTZ R26, R28.reuse, R26, R25 ;  /* 0x0000001a1c1a7223 */ /* 0x040fe20000010019 */
[--C-:B------:R-:W-:Y:S01]  /*1b70*/  HADD2.F32 R29, -RZ, R34.reuse.H0_H0 ;  /* 0x20000022ff1d7230 */ /* 0x100fe20000004100 */
[----:B------:R-:W-:Y:S01]  /*1b80*/  FFMA.FTZ R22, R27, R28, R22 ;  /* 0x0000001c1b167223 */ /* 0x000fe20000010016 */
[----:B------:R-:W-:Y:S01]  /*1b90*/  HADD2.F32 R27, -RZ, R33.H1_H1 ;  /* 0x30000021ff1b7230 */ /* 0x000fe20000004100 */
[C---:B------:R-:W-:Y:S01]  /*1ba0*/  FFMA.FTZ R25, R28.reuse, R32, R31 ;  /* 0x000000201c197223 */ /* 0x040fe2000001001f */
[----:B------:R-:W-:Y:S01]  /*1bb0*/  HADD2.F32 R31, -RZ, R35.H1_H1 ;  /* 0x30000023ff1f7230 */ /* 0x000fe20000004100 */
[----:B------:R-:W-:Y:S01]  /*1bc0*/  LOP3.LUT R7, R7, 0xf000f0, RZ, 0xc0, !PT ;  /* 0x00f000f007077812 */ /* 0x000fe200078ec0ff */
[----:B------:R-:W-:Y:S01]  /*1bd0*/  FFMA.FTZ R24, R28, R29, R24 ;  /* 0x0000001d1c187223 */ /* 0x000fe20000010018 */
[----:B------:R-:W-:Y:S01]  /*1be0*/  HADD2.F32 R29, -RZ, R34.H1_H1 ;  /* 0x30000022ff1d7230 */ /* 0x000fe20000004100 */
[----:B------:R-:W-:Y:S01]  /*1bf0*/  FFMA.FTZ R27, R27, R4, R22 ;  /* 0x000000041b1b7223 */ /* 0x000fe20000010016 */
[-C--:B------:R-:W-:Y:S01]  /*1c00*/  HFMA2 R22, R12, R3.reuse.H0_H0, -72, -72 ;  /* 0xd480d4800c167431 */ /* 0x080fe20000040003 */
[----:B------:R-:W-:Y:S01]  /*1c10*/  FFMA.FTZ R31, R4, R31, R26 ;  /* 0x0000001f041f7223 */ /* 0x000fe2000001001a */
[----:B------:R-:W-:Y:S01]  /*1c20*/  HFMA2 R26, R14, R3.H0_H0, -72, -72 ;  /* 0xd480d4800e1a7431 */ /* 0x000fe20000040003 */
[----:B------:R-:W-:Y:S01]  /*1c30*/  LOP3.LUT R6, R6, 0x64006400, RZ, 0xfc, !PT ;  /* 0x6400640006067812 */ /* 0x000fe200078efcff */
[----:B------:R-:W-:Y:S01]  /*1c40*/  HADD2.F32 R21, -RZ, R21.H1_H1 ;  /* 0x30000015ff157230 */ /* 0x000fe20000004100 */
[----:B------:R-:W-:Y:S01]  /*1c50*/  LOP3.LUT R12, R7, 0x64006400, RZ, 0xfc, !PT ;  /* 0x64006400070c7812 */ /* 0x000fe200078efcff */
[----:B------:R-:W-:Y:S01]  /*1c60*/  HADD2.F32 R16, -RZ, R5.H0_H0 ;  /* 0x20000005ff107230 */ /* 0x000fe20000004100 */
[C---:B------:R-:W-:Y:S01]  /*1c70*/  FFMA.FTZ R29, R4.reuse, R29, R24 ;  /* 0x0000001d041d7223 */ /* 0x040fe20000010018 */
[----:B------:R-:W-:Y:S01]  /*1c80*/  HADD2.F32 R14, -RZ, R26.H0_H0 ;  /* 0x2000001aff0e7230 */ /* 0x000fe20000004100 */
[----:B------:R-:W-:Y:S01]  /*1c90*/  FFMA.FTZ R21, R4, R21, R25 ;  /* 0x0000001504157223 */ /* 0x000fe20000010019 */
[----:B------:R-:W-:-:S02]  /*1ca0*/  HADD2.F32 R7, -RZ, R22.H0_H0 ;  /* 0x20000016ff077230 */ /* 0x000fc40000004100 */
[-C--:B------:R-:W-:Y:S01]  /*1cb0*/  HFMA2 R28, R6, R3.reuse.H0_H0, -72, -72 ;  /* 0xd480d480061c7431 */ /* 0x080fe20000040003 */
[----:B------:R-:W-:Y:S01]  /*1cc0*/  FFMA.FTZ R14, R16, R14, R29 ;  /* 0x0000000e100e7223 */ /* 0x000fe2000001001d */
[----:B------:R-:W-:Y:S01]  /*1cd0*/  HFMA2 R32, R12, R3.H0_H0, -72, -72 ;  /* 0xd480d4800c207431 */ /* 0x000fe20000040003 */
[----:B------:R-:W-:Y:S01]  /*1ce0*/  FFMA.FTZ R7, R7, R16, R27 ;  /* 0x0000001007077223 */ /* 0x000fe2000001001b */
[----:B------:R-:W-:Y:S02]  /*1cf0*/  HADD2.F32 R5, -RZ, R5.H1_H1 ;  /* 0x30000005ff057230 */ /* 0x000fe40000004100 */
[----:B------:R-:W-:Y:S02]  /*1d00*/  HADD2.F32 R6, -RZ, R26.H1_H1 ;  /* 0x3000001aff067230 */ /* 0x000fe40000004100 */
[----:B------:R-:W-:Y:S02]  /*1d10*/  HADD2.F32 R4, -RZ, R22.H1_H1 ;  /* 0x30000016ff047230 */ /* 0x000fe40000004100 */
        /* <DEDUP_REMOVED lines=26> */
.L_x_4332:
        /* <DEDUP_REMOVED lines=10> */
[----:B------:R-:W-:Y:S02]  /*1f60*/  LOP3.LUT R4, R5, 0xf000f, RZ, 0xc0, !PT ;  /* 0x000f000f05047812 */ /* 0x000fe400078ec0ff */
[----:B------:R-:W-:Y:S02]  /*1f70*/  LOP3.LUT R28, R28, 0x64006400, RZ, 0xfc, !PT ;  /* 0x640064001c1c7812 */ /* 0x000fe400078efcff */
[----:B------:R-:W-:-:S02]  /*1f80*/  LOP3.LUT R4, R4, 0x64006400, RZ, 0xfc, !PT ;  /* 0x6400640004047812 */ /* 0x000fc400078efcff */
[----:B------:R-:W-:Y:S01]  /*1f90*/  LOP3.LUT R21, R5, 0xf000f0, RZ, 0xc0, !PT ;  /* 0x00f000f005157812 */ /* 0x000fe200078ec0ff */
[----:B------:R-:W-:Y:S01]  /*1fa0*/  HADD2 R33, R28, -1032, -1032 ;  /* 0xe408e4081c217430 */ /* 0x000fe20000000000 */
[----:B------:R-:W-:Y:S01]  /*1fb0*/  SHF.R.U32.HI R14, RZ, 0x8, R5 ;  /* 0x00000008ff0e7819 */ /* 0x000fe20000011605 */
[----:B------:R-:W-:Y:S01]  /*1fc0*/  HADD2 R37, R4, -1032, -1032 ;  /* 0xe408e40804257430 */ /* 0x000fe20000000000 */
[----:B------:R-:W-:Y:S02]  /*1fd0*/  LOP3.LUT R5, R6, 0xf000f, RZ, 0xc0, !PT ;  /* 0x000f000f06057812 */ /* 0x000fe400078ec0ff */
[----:B------:R-:W-:Y:S01]  /*1fe0*/  LOP3.LUT R31, R7, 0xf000f, RZ, 0xc0, !PT ;  /* 0x000f000f071f7812 */ /* 0x000fe200078ec0ff */
[----:B------:R-:W-:Y:S01]  /*1ff0*/  HADD2.F32 R32, -RZ, R33.H0_H0 ;  /* 0x20000021ff207230 */ /* 0x000fe20000004100 */
[----:B------:R-:W-:Y:S01]  /*2000*/  LOP3.LUT R5, R5, 0x64006400, RZ, 0xfc, !PT ;  /* 0x6400640005057812 */ /* 0x000fe200078efcff */
[----:B------:R-:W-:Y:S01]  /*2010*/  HADD2.F32 R34, -RZ, R37.H0_H0 ;  /* 0x20000025ff227230 */ /* 0x000fe20000004100 */
[----:B------:R-:W-:-:S02]  /*2020*/  LOP3.LUT R31, R31, 0x64006400, RZ, 0xfc, !PT ;  /* 0x640064001f1f7812 */ /* 0x000fc400078efcff */
[----:B------:R-:W-:Y:S01]  /*2030*/  FFMA.FTZ R32, R32, R29, RZ ;  /* 0x0000001d20207223 */ /* 0x000fe200000100ff */
[----:B------:R-:W-:Y:S01]  /*2040*/  HADD2 R39, R5, -1032, -1032 ;  /* 0xe408e40805277430 */ /* 0x000fe20000000000 */
[----:B------:R-:W-:Y:S01]  /*2050*/  LOP3.LUT R22, R6, 0xf000f0, RZ, 0xc0, !PT ;  /* 0x00f000f006167812 */ /* 0x000fe200078ec0ff */
[----:B------:R-:W-:Y:S01]  /*2060*/  HADD2 R28, R31, -1032, -1032 ;  /* 0xe408e4081f1c7430 */ /* 0x000fe20000000000 */
[----:B------:R-:W0:Y:S01]  /*2070*/  LDS.64 R4, [UR4+0x28] ;  /* 0x00002804ff047984 */ /* 0x000e220008000a00 */
[----:B------:R-:W-:Y:S01]  /*2080*/  HADD2.F32 R31, -RZ, R33.H1_H1 ;  /* 0x30000021ff1f7230 */ /* 0x000fe20000004100 */
[----:B------:R-:W-:Y:S01]  /*2090*/  FFMA.FTZ R35, R29, R34, RZ ;  /* 0x000000221d237223 */ /* 0x000fe200000100ff */
[----:B------:R-:W-:Y:S01]  /*20a0*/  HADD2.F32 R36, -RZ, R39.H0_H0 ;  /* 0x20000027ff247230 */ /* 0x000fe20000004100 */
[----:B------:R-:W-:Y:S01]  /*20b0*/  LOP3.LUT R34, R21, 0x64006400, RZ, 0xfc, !PT ;  /* 0x6400640015227812 */ /* 0x000fe200078efcff */
[----:B------:R-:W-:Y:S01]  /*20c0*/  HADD2.F32 R33, -RZ, R37.H1_H1 ;  /* 0x30000025ff217230 */ /* 0x000fe20000004100 */
[----:B------:R-:W-:Y:S01]  /*20d0*/  LOP3.LUT R26, R7, 0xf000f0, RZ, 0xc0, !PT ;  /* 0x00f000f0071a7812 */ /* 0x000fe200078ec0ff */
[----:B------:R-:W-:Y:S01]  /*20e0*/  FFMA.FTZ R31, R31, R24, R32 ;  /* 0x000000181f1f7223 */ /* 0x000fe20000010020 */
[----:B------:R-:W-:Y:S01]  /*20f0*/  LOP3.LUT R32, R27, 0x64006400, RZ, 0xfc, !PT ;  /* 0x640064001b207812 */ /* 0x000fe200078efcff */
[----:B------:R-:W-:Y:S01]  /*2100*/  HADD2.F32 R37, -RZ, R39.H1_H1 ;  /* 0x30000027ff257230 */ /* 0x000fe20000004100 */
[----:B------:R-:W-:Y:S01]  /*2110*/  LOP3.LUT R22, R22, 0x64006400, RZ, 0xfc, !PT ;  /* 0x6400640016167812 */ /* 0x000fe200078efcff */
[--C-:B------:R-:W-:Y:S01]  /*2120*/  HADD2.F32 R38, -RZ, R28.reuse.H0_H0 ;  /* 0x2000001cff267230 */ /* 0x100fe20000004100 */
[C---:B------:R-:W-:Y:S01]  /*2130*/  FFMA.FTZ R36, R29.reuse, R36, RZ ;  /* 0x000000241d247223 */ /* 0x040fe200000100ff */
[-C--:B------:R-:W-:Y:S01]  /*2140*/  HFMA2 R34, R34, R3.reuse.H0_H0, -72, -72 ;  /* 0xd480d48022227431 */ /* 0x080fe20000040003 */
[----:B------:R-:W-:Y:S01]  /*2150*/  LOP3.LUT R26, R26, 0x64006400, RZ, 0xfc, !PT ;  /* 0x640064001a1a7812 */ /* 0x000fe200078efcff */
[C---:B------:R-:W-:Y:S01]  /*2160*/  FFMA.FTZ R33, R24.reuse, R33, R35 ;  /* 0x0000002118217223 */ /* 0x040fe20000010023 */
[-C--:B------:R-:W-:Y:S01]  /*2170*/  HFMA2 R32, R32, R3.reuse.H0_H0, -72, -72 ;  /* 0xd480d48020207431 */ /* 0x080fe20000040003 */
[C---:B------:R-:W-:Y:S01]  /*2180*/  FFMA.FTZ R37, R24.reuse, R37, R36 ;  /* 0x0000002518257223 */ /* 0x040fe20000010024 */
[-C--:B------:R-:W-:Y:S01]  /*2190*/  HFMA2 R35, R22, R3.reuse.H0_H0, -72, -72 ;  /* 0xd480d48016237431 */ /* 0x080fe20000040003 */
[----:B------:R-:W-:Y:S01]  /*21a0*/  FFMA.FTZ R29, R29, R38, RZ ;  /* 0x000000261d1d7223 */ /* 0x000fe200000100ff */
[----:B------:R-:W-:Y:S01]  /*21b0*/  HADD2.F32 R28, -RZ, R28.H1_H1 ;  /* 0x3000001cff1c7230 */ /* 0x000fe20000004100 */
[----:B------:R-:W-:Y:S01]  /*21c0*/  SHF.R.U32.HI R7, RZ, 0x8, R7 ;  /* 0x00000008ff077819 */ /* 0x000fe20000011607 */
[----:B------:R-:W-:Y:S01]  /*21d0*/  HADD2.F32 R22, -RZ, R34.H0_H0 ;  /* 0x20000022ff167230 */ /* 0x000fe20000004100 */
[----:B------:R-:W-:Y:S01]  /*21e0*/  SHF.R.U32.HI R6, RZ, 0x8, R6 ;  /* 0x00000008ff067819 */ /* 0x000fe20000011606 */
[----:B------:R-:W-:Y:S01]  /*21f0*/  HFMA2 R36, R26, R3.H0_H0, -72, -72 ;  /* 0xd480d4801a247431 */ /* 0x000fe20000040003 */
[----:B------:R-:W-:Y:S01]  /*2200*/  FFMA.FTZ R29, R24, R28, R29 ;  /* 0x0000001c181d7223 */ /* 0x000fe2000001001d */
[----:B------:R-:W-:Y:S01]  /*2210*/  HADD2.F32 R21, -RZ, R32.H0_H0 ;  /* 0x20000020ff157230 */ /* 0x000fe20000004100 */
        /* <DEDUP_REMOVED lines=44> */
[----:B------:R-:W-:Y:S01]  /*24e0*/  FFMA.FTZ R27, R27, R4, R22 ;  /* 0x000000041b1b7223 */ /* 0x000fe20000010016 */
[-C--:B------:R-:W-:Y:S01]  /*24f0*/  HFMA2 R22, R12, R3.reuse.H0_H0, -72, -72 ;  /* 0xd480d4800c167431 */ /* 0x080fe20000040003 */
[----:B------:R-:W-:Y:S01]  /*2500*/  FFMA.FTZ R31, R4, R31, R26 ;  /* 0x0000001f041f7223 */ /* 0x000fe2000001001a */
[----:B------:R-:W-:Y:S01]  /*2510*/  HFMA2 R26, R14, R3.H0_H0, -72, -72 ;  /* 0xd480d4800e1a7431 */ /* 0x000fe20000040003 */
[----:B------:R-:W-:Y:S01]  /*2520*/  LOP3.LUT R6, R6, 0x64006400, RZ, 0xfc, !PT ;  /* 0x6400640006067812 */ /* 0x000fe200078efcff */
[----:B------:R-:W-:Y:S01]  /*2530*/  HADD2.F32 R29, -RZ, R34.H1_H1 ;  /* 0x30000022ff1d7230 */ /* 0x000fe20000004100 */
[----:B------:R-:W-:Y:S01]  /*2540*/  LOP3.LUT R12, R7, 0x64006400, RZ, 0xfc, !PT ;  /* 0x64006400070c7812 */ /* 0x000fe200078efcff */
[----:B------:R-:W-:-:S02]  /*2550*/  HADD2.F32 R21, -RZ, R21.H1_H1 ;  /* 0x30000015ff157230 */ /* 0x000fc40000004100 */
[--C-:B------:R-:W-:Y:S01]  /*2560*/  HADD2.F32 R16, -RZ, R5.reuse.H0_H0 ;  /* 0x20000005ff107230 */ /* 0x100fe20000004100 */
[C---:B------:R-:W-:Y:S01]  /*2570*/  FFMA.FTZ R29, R4.reuse, R29, R24 ;  /* 0x0000001d041d7223 */ /* 0x040fe20000010018 */
[----:B------:R-:W-:Y:S01]  /*2580*/  HADD2.F32 R14, -RZ, R26.H0_H0 ;  /* 0x2000001aff0e7230 */ /* 0x000fe20000004100 */
[----:B------:R-:W-:Y:S01]  /*2590*/  FFMA.FTZ R21, R4, R21, R25 ;  /* 0x0000001504157223 */ /* 0x000fe20000010019 */
[----:B------:R-:W-:Y:S02]  /*25a0*/  HADD2.F32 R7, -RZ, R22.H0_H0 ;  /* 0x20000016ff077230 */ /* 0x000fe40000004100 */
        /* <DEDUP_REMOVED lines=33> */
.L_x_4333:
[----:B------:R-:W-:Y:S05]  /*27c0*/  @!P0 BRA `(.L_x_4330) ;  /* 0x0000090000008947 */ /* 0x000fea0003800000 */
[----:B------:R-:W-:Y:S02]  /*27d0*/  IMAD.WIDE R4, R15, 0x4, R10 ;  /* 0x000000040f047825 */ /* 0x000fe400078e020a */
[----:B------:R-:W0:Y:S04]  /*27e0*/  LDS.64 R10, [UR4+0x30] ;  /* 0x00003004ff0a7984 */ /* 0x000e280008000a00 */
[----:B------:R-:W2:Y:S01]  /*27f0*/  LDG.E.128.CONSTANT R4, [R4.64] ;  /* 0x0000000604047981 */ /* 0x000ea2000c1e9d00 */
[--C-:B0-----:R-:W-:Y:S02]  /*2800*/  HADD2.F32 R32, -RZ, R10.reuse.H0_H0 ;  /* 0x2000000aff207230 */ /* 0x101fe40000004100 */
[----:B------:R-:W-:Y:S01]  /*2810*/  HADD2.F32 R10, -RZ, R10.H1_H1 ;  /* 0x3000000aff0a7230 */ /* 0x000fe20000004100 */
[----:B--2---:R-:W-:-:S02]  /*2820*/  LOP3.LUT R27, R5, 0xf000f, RZ, 0xc0, !PT ;  /* 0x000f000f051b7812 */ /* 0x004fc400078ec0ff */
[C---:B------:R-:W-:Y:S02]  /*2830*/  LOP3.LUT R26, R4.reuse, 0xf000f, RZ, 0xc0, !PT ;  /* 0x000f000f041a7812 */ /* 0x040fe400078ec0ff */
[----:B------:R-:W-:Y:S02]  /*2840*/  LOP3.LUT R22, R4, 0xf000f0, RZ, 0xc0, !PT ;  /* 0x00f000f004167812 */ /* 0x000fe400078ec0ff */
[----:B------:R-:W-:Y:S02]  /*2850*/  SHF.R.U32.HI R16, RZ, 0x8, R4 ;  /* 0x00000008ff107819 */ /* 0x000fe40000011604 */
        /* <DEDUP_REMOVED lines=13> */
[--C-:B------:R-:W-:Y:S01]  /*2930*/  HADD2.F32 R29, -RZ, R31.reuse.H0_H0 ;  /* 0x2000001fff1d7230 */ /* 0x100fe20000004100 */
[----:B------:R-:W0:Y:S01]  /*2940*/  LDS.64 R4, [UR4+0x38] ;  /* 0x00003804ff047984 */ /* 0x000e220008000a00 */
[----:B------:R-:W-:Y:S01]  /*2950*/  HADD2.F32 R27, -RZ, R34.H0_H0 ;  /* 0x20000022ff1b7230 */ /* 0x000fe20000004100 */
[----:B------:R-:W-:Y:S01]  /*2960*/  LOP3.LUT R24, R6, 0xf000f0, RZ, 0xc0, !PT ;  /* 0x00f000f006187812 */ /* 0x000fe200078ec0ff */
[----:B------:R-:W-:Y:S01]  /*2970*/  HADD2.F32 R35, -RZ, R36.H0_H0 ;  /* 0x20000024ff237230 */ /* 0x000fe20000004100 */
[C---:B------:R-:W-:Y:S01]  /*2980*/  FFMA.FTZ R28, R32.reuse, R29, RZ ;  /* 0x0000001d201c7223 */ /* 0x040fe200000100ff */
[----:B------:R-:W-:Y:S01]  /*2990*/  HADD2.F32 R37, -RZ, R26.H0_H0 ;  /* 0x2000001aff257230 */ /* 0x000fe20000004100 */
[----:B------:R-:W-:Y:S01]  /*29a0*/  LOP3.LUT R21, R7, 0xf000f0, RZ, 0xc0, !PT ;  /* 0x00f000f007157812 */ /* 0x000fe200078ec0ff */
[----:B------:R-:W-:Y:S01]  /*29b0*/  HADD2.F32 R33, -RZ, R31.H1_H1 ;  /* 0x3000001fff217230 */ /* 0x000fe20000004100 */
[----:B------:R-:W-:Y:S01]  /*29c0*/  FFMA.FTZ R31, R27, R32, RZ ;  /* 0x000000201b1f7223 */ /* 0x000fe200000100ff */
[----:B------:R-:W-:Y:S01]  /*29d0*/  HADD2.F32 R29, -RZ, R34.H1_H1 ;  /* 0x30000022ff1d7230 */ /* 0x000fe20000004100 */
[----:B------:R-:W-:Y:S01]  /*29e0*/  FFMA.FTZ R35, R32, R35, RZ ;  /* 0x0000002320237223 */ /* 0x000fe200000100ff */
[----:B------:R-:W-:Y:S01]  /*29f0*/  LOP3.LUT R24, R24, 0x64006400, RZ, 0xfc, !PT ;  /* 0x6400640018187812 */ /* 0x000fe200078efcff */
[----:B------:R-:W-:Y:S01]  /*2a00*/  FFMA.FTZ R27, R32, R37, RZ ;  /* 0x00000025201b7223 */ /* 0x000fe200000100ff */
[----:B------:R-:W-:Y:S01]  /*2a10*/  LOP3.LUT R32, R25, 0x64006400, RZ, 0xfc, !PT ;  /* 0x6400640019207812 */ /* 0x000fe200078efcff */
[C---:B------:R-:W-:Y:S01]  /*2a20*/  FFMA.FTZ R28, R10.reuse, R33, R28 ;  /* 0x000000210a1c7223 */ /* 0x040fe2000001001c */
[----:B------:R-:W-:Y:S01]  /*2a30*/  HADD2.F32 R33, -RZ, R36.H1_H1 ;  /* 0x30000024ff217230 */ /* 0x000fe20000004100 */
[----:B------:R-:W-:Y:S01]  /*2a40*/  FFMA.FTZ R34, R29, R10, R31 ;  /* 0x0000000a1d227223 */ /* 0x000fe2000001001f */
[-C--:B------:R-:W-:Y:S01]  /*2a50*/  HFMA2 R29, R22, R3.reuse.H0_H0, -72, -72 ;  /* 0xd480d480161d7431 */ /* 0x080fe20000040003 */
[----:B------:R-:W-:Y:S01]  /*2a60*/  LOP3.LUT R22, R21, 0x64006400, RZ, 0xfc, !PT ;  /* 0x6400640015167812 */ /* 0x000fe200078efcff */
[----:B------:R-:W-:Y:S01]  /*2a70*/  HFMA2 R31, R32, R3.H0_H0, -72, -72 ;  /* 0xd480d480201f7431 */ /* 0x000fe20000040003 */
[----:B------:R-:W-:Y:S01]  /*2a80*/  SHF.R.U32.HI R14, RZ, 0x8, R6 ;  /* 0x00000008ff0e7819 */ /* 0x000fe20000011606 */
[----:B------:R-:W-:Y:S01]  /*2a90*/  FFMA.FTZ R36, R10, R33, R35 ;  /* 0x000000210a247223 */ /* 0x000fe20000010023 */
[----:B------:R-:W-:Y:S01]  /*2aa0*/  SHF.R.U32.HI R6, RZ, 0x8, R7 ;  /* 0x00000008ff067819 */ /* 0x000fe20000011607 */
[----:B------:R-:W-:-:S02]  /*2ab0*/  HADD2.F32 R7, -RZ, R11.H0_H0 ;  /* 0x2000000bff077230 */ /* 0x000fc40000004100 */
[----:B------:R-:W-:Y:S02]  /*2ac0*/  HADD2.F32 R21, -RZ, R29.H0_H0 ;  /* 0x2000001dff157230 */ /* 0x000fe40000004100 */
[-C--:B------:R-:W-:Y:S02]  /*2ad0*/  HFMA2 R33, R24, R3.reuse.H0_H0, -72, -72 ;  /* 0xd480d48018217431 */ /* 0x080fe40000040003 */
[----:B------:R-:W-:Y:S01]  /*2ae0*/  HFMA2 R35, R22, R3.H0_H0, -72, -72 ;  /* 0xd480d48016237431 */ /* 0x000fe20000040003 */
[----:B------:R-:W-:Y:S01]  /*2af0*/  FFMA.FTZ R34, R21, R7, R34 ;  /* 0x0000000715227223 */ /* 0x000fe20000010022 */
[----:B------:R-:W-:Y:S02]  /*2b00*/  HADD2.F32 R26, -RZ, R26.H1_H1 ;  /* 0x3000001aff1a7230 */ /* 0x000fe40000004100 */
        /* <DEDUP_REMOVED lines=38> */
[----:B------:R-:W-:Y:S01]  /*2d70*/  FFMA.FTZ R22, R24, R22, R21 ;  /* 0x0000001618167223 */ /* 0x000fe20000010015 */
[----:B------:R-:W-:Y:S01]  /*2d80*/  HADD2.F32 R28, -RZ, R10.H0_H0 ;  /* 0x2000000aff1c7230 */ /* 0x000fe20000004100 */
[----:B------:R-:W-:Y:S01]  /*2d90*/  LOP3.LUT R6, R6, 0xf000f0, RZ, 0xc0, !PT ;  /* 0x00f000f006067812 */ /* 0x000fe200078ec0ff */
[C---:B------:R-:W-:Y:S01]  /*2da0*/  FFMA.FTZ R26, R24.reuse, R26, R25 ;  /* 0x0000001a181a7223 */ /* 0x040fe20000010019 */
[----:B------:R-:W-:Y:S01]  /*2db0*/  HADD2.F32 R21, -RZ, R31.H1_H1 ;  /* 0x3000001fff157230 */ /* 0x000fe20000004100 */
[----:B------:R-:W-:Y:S01]  /*2dc0*/  FFMA.FTZ R34, R11, R24, R34 ;  /* 0x000000180b227223 */ /* 0x000fe20000010022 */
[----:B------:R-:W-:Y:S01]  /*2dd0*/  HADD2.F32 R25, -RZ, R32.H1_H1 ;  /* 0x30000020ff197230 */ /* 0x000fe20000004100 */
[----:B------:R-:W-:Y:S01]  /*2de0*/  FFMA.FTZ R27, R24, R28, R27 ;  /* 0x0000001c181b7223 */ /* 0x000fe2000001001b */
[----:B------:R-:W-:Y:S01]  /*2df0*/  LOP3.LUT R14, R14, 0x64006400, RZ, 0xfc, !PT ;  /* 0x640064000e0e7812 */ /* 0x000fe200078efcff */
[----:B------:R-:W-:Y:S01]  /*2e00*/  HADD2.F32 R11, -RZ, R29.H1_H1 ;  /* 0x3000001dff0b7230 */ /* 0x000fe20000004100 */
[----:B------:R-:W-:Y:S01]  /*2e10*/  LOP3.LUT R6, R6, 0x64006400, RZ, 0xfc, !PT ;  /* 0x6400640006067812 */ /* 0x000fe200078efcff */
[-C--:B------:R-:W-:Y:S01]  /*2e20*/  HFMA2 R24, R16, R3.reuse.H0_H0, -72, -72 ;  /* 0xd480d48010187431 */ /* 0x080fe20000040003 */
[C---:B------:R-:W-:Y:S01]  /*2e30*/  FFMA.FTZ R22, R4.reuse, R21, R22 ;  /* 0x0000001504167223 */ /* 0x040fe20000010016 */
[-C--:B------:R-:W-:Y:S01]  /*2e40*/  HFMA2 R12, R12, R3.reuse.H0_H0, -72, -72 ;  /* 0xd480d4800c0c7431 */ /* 0x080fe20000040003 */
[----:B------:R-:W-:Y:S01]  /*2e50*/  FFMA.FTZ R26, R4, R25, R26 ;  /* 0x00000019041a7223 */ /* 0x000fe2000001001a */
[----:B------:R-:W-:Y:S01]  /*2e60*/  HADD2.F32 R21, -RZ, R10.H1_H1 ;  /* 0x3000000aff157230 */ /* 0x000fe20000004100 */
[----:B------:R-:W-:Y:S01]  /*2e70*/  FFMA.FTZ R34, R11, R4, R34 ;  /* 0x000000040b227223 */ /* 0x000fe20000010022 */
[----:B------:R-:W-:-:S02]  /*2e80*/  HFMA2 R25, R14, R3.H0_H0, -72, -72 ;  /* 0xd480d4800e197431 */ /* 0x000fc40000040003 */
[--C-:B------:R-:W-:Y:S01]  /*2e90*/  HADD2.F32 R7, -RZ, R5.reuse.H0_H0 ;  /* 0x20000005ff077230 */ /* 0x100fe20000004100 */
[----:B------:R-:W-:Y:S01]  /*2ea0*/  FFMA.FTZ R14, R4, R21, R27 ;  /* 0x00000015040e7223 */ /* 0x000fe2000001001b */
[----:B------:R-:W-:Y:S02]  /*2eb0*/  HADD2.F32 R10, -RZ, R24.H0_H0 ;  /* 0x20000018ff0a7230 */ /* 0x000fe40000004100 */
[----:B------:R-:W-:Y:S02]  /*2ec0*/  HFMA2 R28, R6, R3.H0_H0, -72, -72 ;  /* 0xd480d480061c7431 */ /* 0x000fe40000040003 */
[----:B------:R-:W-:Y:S01]  /*2ed0*/  HADD2.F32 R11, -RZ, R12.H0_H0 ;  /* 0x2000000cff0b7230 */ /* 0x000fe20000004100 */
[----:B------:R-:W-:Y:S01]  /*2ee0*/  FFMA.FTZ R10, R10, R7, R34 ;  /* 0x000000070a0a7223 */ /* 0x000fe20000010022 */
[----:B------:R-:W-:Y:S02]  /*2ef0*/  HADD2.F32 R5, -RZ, R5.H1_H1 ;  /* 0x30000005ff057230 */ /* 0x000fe40000004100 */
        /* <DEDUP_REMOVED lines=29> */
.L_x_4330:
[----:B------:R-:W-:Y:S01]  /*30d0*/  IADD3 R30, R30, 0x20, RZ ;  /* 0x000000201e1e7810 */ /* 0x000fe20007ffe0ff */
[----:B------:R-:W-:Y:S01]  /*30e0*/  UIADD3 UR4, UR4, 0x40, URZ ;  /* 0x0000004004047890 */ /* 0x000fe2000fffe03f */
[----:B------:R-:W-:Y:S02]  /*30f0*/  LEA R22, P1, R15, R8, 0x4 ;  /* 0x000000080f167211 */ /* 0x000fe400078220ff */
[C---:B------:R-:W-:Y:S02]  /*3100*/  ISETP.GE.AND P0, PT, R30.reuse, c[0x0][0x1b4], PT ;  /* 0x00006d001e007a0c */ /* 0x040fe40003f06270 */
[----:B------:R-:W-:Y:S01]  /*3110*/  ISETP.LT.AND P3, PT, R30, R23, PT ;  /* 0x000000171e00720c */ /* 0x000fe20003f61270 */
[----:B------:R-:W-:-:S12]  /*3120*/  IMAD.X R21, R9, 0x1, R13, P1 ;  /* 0x0000000109157824 */ /* 0x000fd800008e060d */
[----:B------:R-:W-:Y:S05]  /*3130*/  @!P0 BRA P3, `(.L_x_4334) ;  /* 0xffffda2000008947 */ /* 0x000fea000183ffff */
.L_x_4329:
[----:B------:R-:W-:-:S04]  /*3140*/  ISETP.GE.AND P0, PT, R30, R23, PT ;  /* 0x000000171e00720c */ /* 0x000fc80003f06270 */
[----:B------:R-:W-:-:S13]  /*3150*/  ISETP.GE.OR P0, PT, R30, c[0x0][0x1bc], P0 ;  /* 0x00006f001e007a0c */ /* 0x000fda0000706670 */
[----:B------:R-:W-:Y:S05]  /*3160*/  @P0 BRA `(.L_x_4335) ;  /* 0x00000b0000000947 */ /* 0x000fea0003800000 */
[----:B------:R-:W-:-:S05]  /*3170*/  IMAD.MOV.U32 R16, RZ, RZ, c[0x0][0x18c] ;  /* 0x00006300ff107624 */ /* 0x000fca00078e00ff */
[----:B------:R-:W-:-:S04]  /*3180*/  SHF.R.S32.HI R15, RZ, 0x1f, R16 ;  /* 0x0000001fff0f7819 */ /* 0x000fc80000011410 */
[----:B------:R-:W-:Y:S02]  /*3190*/  SHF.L.U64.HI R15, R16, 0x2, R15 ;  /* 0x00000002100f7819 */ /* 0x000fe4000001020f */
.L_x_4337:
[----:B------:R-:W-:-:S13]  /*31a0*/  ISETP.NE.AND P0, PT, R30, R17, PT ;  /* 0x000000111e00720c */ /* 0x000fda0003f05270 */
[----:B------:R-:W-:Y:S01]  /*31b0*/  @!P0 LEA R6, R30, 0x1, 0x1 ;  /* 0x000000011e068811 */ /* 0x000fe200078e08ff */
[----:B------:R-:W-:Y:S01]  /*31c0*/  @!P0 IMAD.MOV.U32 R7, RZ, RZ, 0x2 ;  /* 0x00000002ff078424 */ /* 0x000fe200078e00ff */
[----:B------:R-:W-:-:S03]  /*31d0*/  @!P0 IADD3 R20, R20, 0x1, RZ ;  /* 0x0000000114148810 */ /* 0x000fc60007ffe0ff */
[----:B------:R-:W-:-:S04]  /*31e0*/  @!P0 IMAD.WIDE R6, R6, R7, c[0x0][0x198] ;  /* 0x0000660006068625 */ /* 0x000fc800078e0207 */
[----:B------:R-:W-:Y:S01]  /*31f0*/  @!P0 IMAD R4, R20, 0x8, R1 ;  /* 0x0000000814048824 */ /* 0x000fe200078e0201 */
[----:B------:R0:W2:Y:S05]  /*3200*/  @!P0 LDG.E.U16.CONSTANT R3, [R6.64] ;  /* 0x0000000606038981 */ /* 0x0000aa000c1e9500 */
[----:B------:R-:W3:Y:S01]  /*3210*/  @!P0 LDL.64 R4, [R4] ;  /* 0x0000000004048983 */ /* 0x000ee20000100a00 */
[----:B0-----:R-:W-:Y:S02]  /*3220*/  IMAD.MOV.U32 R6, RZ, RZ, R22 ;  /* 0x000000ffff067224 */ /* 0x001fe400078e0016 */
[----:B------:R-:W-:-:S05]  /*3230*/  IMAD.MOV.U32 R7, RZ, RZ, R21 ;  /* 0x000000ffff077224 */ /* 0x000fca00078e0015 */
[----:B------:R-:W4:Y:S01]  /*3240*/  LDG.E.128.CONSTANT R8, [R6.64] ;  /* 0x0000000606087981 */ /* 0x000f22000c1e9d00 */
[----:B------:R-:W-:Y:S01]  /*3250*/  PRMT R12, R47, 0x9910, RZ ;  /* 0x000099102f0c7816 */ /* 0x000fe200000000ff */
[----:B------:R-:W-:Y:S02]  /*3260*/  IMAD.MOV.U32 R28, RZ, RZ, 0x3400 ;  /* 0x00003400ff1c7424 */ /* 0x000fe400078e00ff */
[----:B------:R-:W-:Y:S01]  /*3270*/  IMAD.MOV.U32 R37, RZ, RZ, 0x2c00 ;  /* 0x00002c00ff257424 */ /* 0x000fe200078e00ff */
[----:B------:R-:W-:Y:S01]  /*3280*/  ISETP.EQ.OR P1, PT, R12, RZ, P2 ;  /* 0x000000ff0c00720c */ /* 0x000fe20001722670 */
[----:B------:R-:W-:Y:S02]  /*3290*/  IMAD.MOV.U32 R45, RZ, RZ, 0x2400 ;  /* 0x00002400ff2d7424 */ /* 0x000fe400078e00ff */
[----:B--2---:R-:W-:Y:S01]  /*32a0*/  @!P0 IMAD.IADD R17, R3, 0x1, R30 ;  /* 0x0000000103118824 */ /* 0x004fe200078e021e */
[----:B------:R-:W-:Y:S02]  /*32b0*/  IADD3 R30, R30, 0x10, RZ ;  /* 0x000000101e1e7810 */ /* 0x000fe40007ffe0ff */
[----:B---3--:R-:W-:-:S02]  /*32c0*/  @!P0 PRMT R2, R4, 0x7610, R2 ;  /* 0x0000761004028816 */ /* 0x008fc40000000002 */
[----:B------:R-:W-:Y:S02]  /*32d0*/  @!P0 PRMT R0, R0, 0x7610, R4 ;  /* 0x0000761000008816 */ /* 0x000fe40000000004 */
[----:B------:R-:W-:Y:S02]  /*32e0*/  @!P0 PRMT R2, R2, 0x7610, R5 ;  /* 0x0000761002028816 */ /* 0x000fe40000000005 */
[----:B------:R-:W-:Y:S02]  /*32f0*/  @!P0 PRMT R0, R5, 0x7610, R0 ;  /* 0x0000761005008816 */ /* 0x000fe40000000000 */
[----:B------:R-:W-:Y:S02]  /*3300*/  ISETP.GE.AND P0, PT, R30, c[0x0][0x1bc], PT ;  /* 0x00006f001e007a0c */ /* 0x000fe40003f06270 */
[----:B----4-:R-:W-:Y:S02]  /*3310*/  LOP3.LUT R6, R9, 0xc000c, RZ, 0xc0, !PT ;  /* 0x000c000c09067812 */ /* 0x010fe400078ec0ff */
[----:B------:R-:W-:-:S02]  /*3320*/  SHF.R.U32.HI R13, RZ, 0x8, R9 ;  /* 0x00000008ff0d7819 */ /* 0x000fc40000011609 */
[----:B------:R-:W-:Y:S02]  /*3330*/  LOP3.LUT R24, R11, 0xc000c, RZ, 0xc0, !PT ;  /* 0x000c000c0b187812 */ /* 0x000fe400078ec0ff */
[----:B------:R-:W-:Y:S02]  /*3340*/  SHF.R.U32.HI R12, RZ, 0x8, R10 ;  /* 0x00000008ff0c7819 */ /* 0x000fe4000001160a */
[----:B------:R-:W-:Y:S02]  /*3350*/  LOP3.LUT R7, R10, 0xc000c, RZ, 0xc0, !PT ;  /* 0x000c000c0a077812 */ /* 0x000fe400078ec0ff */
[----:B------:R-:W-:Y:S02]  /*3360*/  LOP3.LUT R49, R6, 0x64006400, RZ, 0xfc, !PT ;  /* 0x6400640006317812 */ /* 0x000fe400078efcff */
[----:B------:R-:W-:Y:S02]  /*3370*/  SHF.R.U32.HI R3, RZ, 0x8, R11 ;  /* 0x00000008ff037819 */ /* 0x000fe4000001160b */
        /* <DEDUP_REMOVED lines=12> */
[----:B------:R-:W-:Y:S01]  /*3440*/  SHF.R.U32.HI R14, RZ, 0x8, R8 ;  /* 0x00000008ff0e7819 */ /* 0x000fe20000011608 */
        /* <DEDUP_REMOVED lines=54> */
[-C--:B------:R-:W-:Y:S02]  /*37b0*/  HFMA2 R44, R44, R45.reuse.H0_H0, -18, -18 ;  /* 0xcc80cc802c2c7431 */ /* 0x080fe4000004002d */
[----:B------:R-:W-:Y:S01]  /*37c0*/  HFMA2 R45, R4, R45.H0_H0, -18, -18 ;  /* 0xcc80cc80042d7431 */ /* 0x000fe2000004002d */
[----:B------:R-:W-:Y:S05]  /*37d0*/  @P1 BRA `(.L_x_4336) ;  /* 0x0000044000001947 */ /* 0x000fea0003800000 */
[----:B------:R-:W0:Y:S01]  /*37e0*/  LDS.128 R4, [UR4] ;  /* 0x00000004ff047984 */ /* 0x000e220008000c00 */
        /* <DEDUP_REMOVED lines=18> */
[----:B------:R-:W-:-:S04]  /*3910*/  LOP3.LUT R3, R3, 0x30003, RZ, 0xc0, !PT ;  /* 0x0003000303037812 */ /* 0x000fc800078ec0ff */
[----:B------:R-:W-:Y:S01]  /*3920*/  LOP3.LUT R3, R3, 0x64006400, RZ, 0xfc, !PT ;  /* 0x6400640003037812 */ /* 0x000fe200078efcff */
[-C--:B0-----:R-:W-:Y:S01]  /*3930*/  HFMA2.MMA R51, R51, R4.reuse, RZ ;  /* 0x0000000433337235 */ /* 0x081fe200000000ff */
[-C--:B------:R-:W-:Y:S01]  /*3940*/  HFMA2 R9, R9, R4.reuse, RZ.H0_H0 ;  /* 0x0000000409097231 */ /* 0x080fe200000400ff */
[----:B------:R-:W-:Y:S01]  /*3950*/  HFMA2.MMA R53, R53, R4, RZ ;  /* 0x0000000435357235 */ /* 0x000fe200000000ff */
[----:B------:R-:W-:-:S03]  /*3960*/  HFMA2 R4, R11, R4, RZ.H0_H0 ;  /* 0x000000040b047231 */ /* 0x000fc600000400ff */
[-C--:B------:R-:W-:Y:S01]  /*3970*/  HFMA2.MMA R51, R46, R5.reuse, R51 ;  /* 0x000000052e337235 */ /* 0x080fe20000000033 */
[-C--:B------:R-:W-:Y:S01]  /*3980*/  HFMA2 R46, R49, R5.reuse, R9 ;  /* 0x00000005312e7231 */ /* 0x080fe20000000009 */
[----:B------:R-:W-:Y:S01]  /*3990*/  HFMA2.MMA R53, R48, R5, R53 ;  /* 0x0000000530357235 */ /* 0x000fe20000000035 */
[----:B------:R-:W0:Y:S01]  /*39a0*/  LDS.128 R8, [UR4+0x10] ;  /* 0x00001004ff087984 */ /* 0x000e220008000c00 */
[----:B------:R-:W-:Y:S02]  /*39b0*/  HFMA2 R4, R24, R5, R4 ;  /* 0x0000000518047231 */ /* 0x000fe40000000004 */
        /* <DEDUP_REMOVED lines=8> */
[----:B------:R-:W-:-:S02]  /*3a40*/  HADD2 R7, R14, -1026, -1026 ;  /* 0xe402e4020e077430 */ /* 0x000fc40000000000 */
[----:B------:R-:W-:Y:S02]  /*3a50*/  HADD2 R14, R13, -1026, -1026 ;  /* 0xe402e4020d0e7430 */ /* 0x000fe40000000000 */
[----:B------:R-:W-:Y:S02]  /*3a60*/  HADD2 R13, R12, -1026, -1026 ;  /* 0xe402e4020c0d7430 */ /* 0x000fe40000000000 */
[----:B------:R-:W-:Y:S01]  /*3a70*/  HADD2 R29, R3, -1026, -1026 ;  /* 0xe402e402031d7430 */ /* 0x000fe20000000000 */
[-C--:B0-----:R-:W-:Y:S01]  /*3a80*/  HFMA2.MMA R4, R7, R8.reuse, R4 ;  /* 0x0000000807047235 */ /* 0x081fe20000000004 */
[-C--:B------:R-:W-:Y:S02]  /*3a90*/  HFMA2 R3, R14, R8.reuse, R5 ;  /* 0x000000080e037231 */ /* 0x080fe40000000005 */
[----:B------:R-:W-:Y:S01]  /*3aa0*/  HFMA2.MMA R24, R13, R8, R24 ;  /* 0x000000080d187235 */ /* 0x000fe20000000018 */
[----:B------:R-:W-:Y:S02]  /*3ab0*/  HFMA2 R6, R29, R8, R6 ;  /* 0x000000081d067231 */ /* 0x000fe40000000006 */
[-C--:B------:R-:W-:Y:S01]  /*3ac0*/  HFMA2 R3, R26, R9.reuse, R3 ;  /* 0x000000091a037231 */ /* 0x080fe20000000003 */
[-C--:B------:R-:W-:Y:S01]  /*3ad0*/  HFMA2.MMA R5, R25, R9.reuse, R4 ;  /* 0x0000000919057235 */ /* 0x080fe20000000004 */
[----:B------:R-:W-:Y:S01]  /*3ae0*/  HFMA2 R6, R28, R9, R6 ;  /* 0x000000091c067231 */ /* 0x000fe20000000006 */
[----:B------:R-:W-:Y:S01]  /*3af0*/  HFMA2.MMA R24, R27, R9, R24 ;  /* 0x000000091b187235 */ /* 0x000fe20000000018 */
[-C--:B------:R-:W-:Y:S01]  /*3b00*/  HFMA2 R3, R35, R10.reuse, R3 ;  /* 0x0000000a23037231 */ /* 0x080fe20000000003 */
[----:B------:R-:W-:Y:S01]  /*3b10*/  PRMT R4, R2, 0x7610, R0 ;  /* 0x0000761002047816 */ /* 0x000fe20000000000 */
        /* <DEDUP_REMOVED lines=12> */
[----:B------:R-:W-:Y:S02]  /*3be0*/  PRMT R24, R24, 0x5410, R12 ;  /* 0x0000541018187816 */ /* 0x000fe4000000000c */
[----:B------:R-:W-:Y:S02]  /*3bf0*/  PRMT R3, R0, 0x7610, R2 ;  /* 0x0000761000037816 */ /* 0x000fe40000000002 */
[----:B------:R-:W-:-:S03]  /*3c00*/  HFMA2.MMA R19, R5, R4, R19 ;  /* 0x0000000405137235 */ /* 0x000fc60000000013 */
[----:B------:R-:W-:Y:S02]  /*3c10*/  HFMA2 R18, R24, R3, R18 ;  /* 0x0000000318127231 */ /* 0x000fe40000000012 */
.L_x_4336:
[----:B------:R-:W-:Y:S01]  /*3c20*/  ISETP.LT.AND P3, PT, R30, R23, PT ;  /* 0x000000171e00720c */ /* 0x000fe20003f61270 */
[----:B------:R-:W-:Y:S01]  /*3c30*/  UIADD3 UR4, UR4, 0x20, URZ ;  /* 0x0000002004047890 */ /* 0x000fe2000fffe03f */
[----:B------:R-:W-:-:S05]  /*3c40*/  LEA R22, P1, R16, R22, 0x2 ;  /* 0x0000001610167211 */ /* 0x000fca00078210ff */
[----:B------:R-:W-:-:S06]  /*3c50*/  IMAD.X R21, R21, 0x1, R15, P1 ;  /* 0x0000000115157824 */ /* 0x000fcc00008e060f */
[----:B------:R-:W-:Y:S05]  /*3c60*/  @!P0 BRA P3, `(.L_x_4337) ;  /* 0xfffff53000008947 */ /* 0x000fea000183ffff */
.L_x_4335:
        /* <DEDUP_REMOVED lines=15> */
.L_x_4341:
[----:B------:R-:W0:Y:S02]  /*3d60*/  LDS R4, [R0] ;  /* 0x0000000000047984 */ /* 0x000e240000000800 */
[----:B0-----:R-:W-:-:S06]  /*3d70*/  HADD2 R5, R4, R19 ;  /* 0x0000001304057230 */ /* 0x001fcc0000000000 */
[----:B------:R-:W0:Y:S02]  /*3d80*/  ATOMS.CAST.SPIN R5, [R0], R4, R5 ;  /* 0x000000040005738d */ /* 0x000e240001800005 */
[----:B0-----:R-:W-:-:S13]  /*3d90*/  ISETP.EQ.U32.AND P0, PT, R5, 0x1, PT ;  /* 0x000000010500780c */ /* 0x001fda0003f02070 */
[----:B------:R-:W-:Y:S05]  /*3da0*/  @!P0 BRA `(.L_x_4341) ;  /* 0xffffffb000008947 */ /* 0x000fea000383ffff */
[----:B------:R-:W-:Y:S05]  /*3db0*/  BRA `(.L_x_4339) ;  /* 0x0000003000007947 */ /* 0x000fea0003800000 */
.L_x_4340:
[----:B------:R-:W2:Y:S02]  /*3dc0*/  LD.E R0, [R2.64] ;  /* 0x0000000602007980 */ /* 0x000ea4000c101900 */
[----:B--2---:R-:W-:-:S05]  /*3dd0*/  IMAD.IADD R5, R19, 0x1, R0 ;  /* 0x0000000113057824 */ /* 0x004fca00078e0200 */
[----:B------:R0:W-:Y:S02]  /*3de0*/  ST.E [R2.64], R5 ;  /* 0x0000000502007985 */ /* 0x0001e4000c101906 */
.L_x_4339:
[----:B------:R-:W-:Y:S05]  /*3df0*/  BSYNC B0 ;  /* 0x0000000000007941 */ /* 0x000fea0003800000 */
.L_x_4338:
[----:B------:R-:W2:Y:S02]  /*3e00*/  ATOM.E.ADD.F16x2.RN.STRONG.GPU P0, RZ, [R2.64+0x4], R18 ;  /* 0x0000041202ff798a */ /* 0x000ea4000810e9c6 */
[----:B--2---:R-:W-:Y:S05]  /*3e10*/  @P0 EXIT ;  /* 0x000000000000094d */ /* 0x004fea0003800000 */
[----:B------:R-:W1:Y:S02]  /*3e20*/  QSPC.E.S P0, RZ, [R2+0x4] ;  /* 0x0000040002ff73aa */ /* 0x000e640000000500 */
[----:B-1----:R-:W-:Y:S05]  /*3e30*/  @!P0 BRA `(.L_x_4342) ;  /* 0x0000008000008947 */ /* 0x002fea0003800000 */
[----:B0-----:R-:W-:-:S04]  /*3e40*/  IADD3 R2, R2, 0x4, RZ ;  /* 0x0000000402027810 */ /* 0x001fc80007ffe0ff */
[----:B------:R-:W-:-:S05]  /*3e50*/  LOP3.LUT R2, R2, 0xffffff, RZ, 0xc0, !PT ;  /* 0x00ffffff02027812 */ /* 0x000fca00078ec0ff */
.L_x_4343:
[----:B------:R-:W0:Y:S02]  /*3e60*/  LDS R4, [R2] ;  /* 0x0000000002047984 */ /* 0x000e240000000800 */
[----:B0-----:R-:W-:-:S10]  /*3e70*/  HFMA2.MMA R5, R4, 1, 1, R18 ;  /* 0x3c003c0004057835 */ /* 0x001fd40000000012 */
[----:B------:R-:W0:Y:S02]  /*3e80*/  ATOMS.CAST.SPIN R5, [R2], R4, R5 ;  /* 0x000000040205738d */ /* 0x000e240001800005 */
[----:B0-----:R-:W-:-:S13]  /*3e90*/  ISETP.EQ.U32.AND P0, PT, R5, 0x1, PT ;  /* 0x000000010500780c */ /* 0x001fda0003f02070 */
[----:B------:R-:W-:Y:S05]  /*3ea0*/  @!P0 BRA `(.L_x_4343) ;  /* 0xffffffb000008947 */ /* 0x000fea000383ffff */
[----:B------:R-:W-:Y:S05]  /*3eb0*/  EXIT ;  /* 0x000000000000794d */ /* 0x000fea0003800000 */
.L_x_4342:
[----:B------:R-:W2:Y:S02]  /*3ec0*/  LD.E R0, [R2.64+0x4] ;  /* 0x0000040602007980 */ /* 0x000ea4000c101900 */
[----:B0-2---:R-:W-:-:S05]  /*3ed0*/  IMAD.IADD R5, R18, 0x1, R0 ;  /* 0x0000000112057824 */ /* 0x005fca00078e0200 */
[----:B------:R-:W-:Y:S01]  /*3ee0*/  ST.E [R2.64+0x4], R5 ;  /* 0x0000040502007985 */ /* 0x000fe2000c101906 */
[----:B------:R-:W-:Y:S05]  /*3ef0*/  EXIT ;  /* 0x000000000000794d */ /* 0x000fea0003800000 */
.L_x_4344:
        /* <DEDUP_REMOVED lines=16> */
.L_x_4813:


//--------------------- .text._Z23gemm_half_q_half_kernelILi1ELi172ELb1ELb0ELi64EEvPK6__halfPKjS4_S2_PS0_iiiiPKtS7_iiiiiibS2_i --------------------------
	.section	.text._Z23gemm_half_q_half_kernelILi1ELi172ELb1ELb0ELi64EEvPK6__halfPKjS4_S2_PS0_iiiiPKtS7_iiiiiibS2_i,"ax",@progbits
	.sectioninfo	@"SHI_REGISTERS=48"
	.align	128
        .global         _Z23gemm_half_q_half_kernelILi1ELi172ELb1ELb0ELi64EEvPK6__halfPKjS4_S2_PS0_iiiiPKtS7_iiiiiibS2_i
        .type           _Z23gemm_half_q_half_kernelILi1ELi172ELb1ELb0ELi64EEvPK6__halfPKjS4_S2_PS0_iiiiPKtS7_iiiiiibS2_i,@function
        .size           _Z23gemm_half_q_half_kernelILi1ELi172ELb1ELb0ELi64EEvPK6__halfPKjS4_S2_PS0_iiiiPKtS7_iiiiiibS2_i,(.L_x_4814 - _Z23gemm_half_q_half_kernelILi1ELi172ELb1ELb0ELi64EEvPK6__halfPKjS4_S2_PS0_iiiiPKtS7_iiiiiibS2_i)
        .other          _Z23gemm_half_q_half_kernelILi1ELi172ELb1ELb0ELi64EEvPK6__halfPKjS4_S2_PS0_iiiiPKtS7_iiiiiibS2_i,@"STO_CUDA_ENTRY STV_DEFAULT"
_Z23gemm_half_q_half_kernelILi1ELi172ELb1ELb0ELi64EEvPK6__halfPKjS4_S2_PS0_iiiiPKtS7_iiiiiibS2_i:
.text._Z23gemm_half_q_half_kernelILi1ELi172ELb1ELb0ELi64EEvPK6__halfPKjS4_S2_PS0_iiiiPKtS7_iiiiiibS2_i:
        /* <DEDUP_REMOVED lines=46> */
.L_x_4346:
[----:B------:R-:W-:Y:S05]  /*02e0*/  BSYNC B0 ;  /* 0x0000000000007941 */ /* 0x000fea0003800000 */
.L_x_4345:
        /* <DEDUP_REMOVED lines=22> */
.L_x_4348:
        /* <DEDUP_REMOVED lines=43> */
.L_x_4347:
        /* <DEDUP_REMOVED lines=51> */
[----:B------:R-:W-:-:S05]  /*0a30*/  @P5 IMAD.SHL.U32 R6, R15, 0x2, RZ ;  /* 0x000000020f065824 */ /* 0x000fca00078e00ff */
[----:B------:R-:W-:Y:S02]  /*0a40*/  IADD3 R0, R6, R0, R5 ;  /* 0x0000000006007210 */ /* 0x000fe40007ffe005 */
[----:B------:R-:W-:-:S03]  /*0a50*/  SHF.R.S32.HI R5, RZ, 0x1f, R4 ;  /* 0x0000001fff057819 */ /* 0x000fc60000011404 */
        /* <DEDUP_REMOVED lines=22> */
.L_x_4354:
[----:B------:R-:W-:-:S13]  /*0bc0*/  ISETP.NE.AND P0, PT, R24, R3, PT ;  /* 0x000000031800720c */ /* 0x000fda0003f05270 */
[----:B------:R-:W-:-:S05]  /*0bd0*/  @!P0 IADD3 R18, R18, 0x1, RZ ;  /* 0x0000000112128810 */ /* 0x000fca0007ffe0ff */
[----:B------:R-:W-:-:S06]  /*0be0*/  @!P0 IMAD R4, R18, 0x8, R1 ;  /* 0x0000000812048824 */ /* 0x000fcc00078e0201 */
[----:B------:R-:W2:Y:S01]  /*0bf0*/  @!P0 LDL.64 R4, [R4] ;  /* 0x0000000004048983 */ /* 0x000ea20000100a00 */
[----:B------:R-:W-:Y:S02]  /*0c00*/  IMAD.MOV.U32 R20, RZ, RZ, c[0x0][0x18c] ;  /* 0x00006300ff147624 */ /* 0x000fe400078e00ff */
[----:B------:R-:W-:Y:S02]  /*0c10*/  @!P0 IMAD.SHL.U32 R21, R24, 0x2, RZ ;  /* 0x0000000218158824 */ /* 0x000fe400078e00ff */
[----:B------:R-:W-:Y:S01]  /*0c20*/  IMAD.WIDE R12, R20, 0x8, R22 ;  /* 0x00000008140c7825 */ /* 0x000fe200078e0216 */
[----:B--2---:R-:W-:Y:S02]  /*0c30*/  @!P0 PRMT R0, R4, 0x7610, R0 ;  /* 0x0000761004008816 */ /* 0x004fe40000000000 */
[----:B------:R-:W-:Y:S02]  /*0c40*/  @!P0 PRMT R2, R5, 0x7610, R2 ;  /* 0x0000761005028816 */ /* 0x000fe40000000002 */
[----:B------:R-:W-:-:S02]  /*0c50*/  @!P0 PRMT R0, R0, 0x7610, R4 ;  /* 0x0000761000008816 */ /* 0x000fc40000000004 */
[----:B------:R-:W-:Y:S01]  /*0c60*/  @!P0 PRMT R2, R2, 0x7610, R5 ;  /* 0x0000761002028816 */ /* 0x000fe20000000005 */
[----:B-1---5:R-:W-:Y:S05]  /*0c70*/  @P1 BRA `(.L_x_4350) ;  /* 0x00000c4000001947 */ /* 0x022fea0003800000 */
[----:B------:R-:W2:Y:S04]  /*0c80*/  LDG.E.128.CONSTANT R4, [R22.64] ;  /* 0x0000000616047981 */ /* 0x000ea8000c1e9d00 */
[----:B------:R-:W3:Y:S04]  /*0c90*/  LDG.E.128.CONSTANT R8, [R26.64] ;  /* 0x000000061a087981 */ /* 0x000ee8000c1e9d00 */
[----:B------:R-:W0:Y:S01]  /*0ca0*/  LDS.64 R14, [UR4] ;  /* 0x00000004ff0e7984 */ /* 0x000e220008000a00 */
[----:B--2---:R-:W-:-:S02]  /*0cb0*/  LOP3.LUT R33, R5, 0xff, RZ, 0xc0, !PT ;  /* 0x000000ff05217812 */ /* 0x004fc400078ec0ff */
[----:B------:R-:W-:Y:S02]  /*0cc0*/  LOP3.LUT R35, R7, 0xff, RZ, 0xc0, !PT ;  /* 0x000000ff07237812 */ /* 0x000fe400078ec0ff */
[----:B------:R-:W-:Y:S02]  /*0cd0*/  IADD3 R37, R33, -0x80, RZ ;  /* 0xffffff8021257810 */ /* 0x000fe40007ffe0ff */
[----:B------:R-:W-:Y:S02]  /*0ce0*/  LOP3.LUT R33, R6, 0xff, RZ, 0xc0, !PT ;  /* 0x000000ff06217812 */ /* 0x000fe400078ec0ff */
[----:B------:R-:W-:Y:S02]  /*0cf0*/  LOP3.LUT R32, R4, 0xff, RZ, 0xc0, !PT ;  /* 0x000000ff04207812 */ /* 0x000fe400078ec0ff */
[----:B------:R-:W-:Y:S01]  /*0d00*/  SHF.R.U32.HI R34, RZ, 0x8, R4 ;  /* 0x00000008ff227819 */ /* 0x000fe20000011604 */
[----:B------:R-:W1:Y:S01]  /*0d10*/  I2F.F16 R37, R37 ;  /* 0x0000002500257306 */ /* 0x000e620000200c00 */
[----:B------:R-:W-:-:S02]  /*0d20*/  IADD3 R33, R33, -0x80, RZ ;  /* 0xffffff8021217810 */ /* 0x000fc40007ffe0ff */
[----:B------:R-:W-:Y:S02]  /*0d30*/  IADD3 R36, R35, -0x80, RZ ;  /* 0xffffff8023247810 */ /* 0x000fe40007ffe0ff */
[----:B------:R-:W-:Y:S02]  /*0d40*/  IADD3 R32, R32, -0x80, RZ ;  /* 0xffffff8020207810 */ /* 0x000fe40007ffe0ff */
[----:B------:R-:W-:Y:S01]  /*0d50*/  LOP3.LUT R34, R34, 0xff, RZ, 0xc0, !PT ;  /* 0x000000ff22227812 */ /* 0x000fe200078ec0ff */
[----:B------:R-:W2:Y:S01]  /*0d60*/  I2F.F16 R33, R33 ;  /* 0x0000002100217306 */ /* 0x000ea20000200c00 */
[----:B------:R-:W-:Y:S02]  /*0d70*/  SHF.R.U32.HI R35, RZ, 0x8, R5 ;  /* 0x00000008ff237819 */ /* 0x000fe40000011605 */
[----:B------:R-:W-:Y:S02]  /*0d80*/  LEA.HI R28, R4, 0xffffff80, RZ, 0x8 ;  /* 0xffffff80041c7811 */ /* 0x000fe400078f40ff */
[----:B------:R-:W-:-:S02]  /*0d90*/  LOP3.LUT R35, R35, 0xff, RZ, 0xc0, !PT ;  /* 0x000000ff23237812 */ /* 0x000fc400078ec0ff */
[----:B---3--:R-:W-:Y:S01]  /*0da0*/  LOP3.LUT R38, R8, 0xff, RZ, 0xc0, !PT ;  /* 0x000000ff08267812 */ /* 0x008fe200078ec0ff */
[----:B------:R3:W4:Y:S01]  /*0db0*/  I2F.F16 R39, R32 ;  /* 0x0000002000277306 */ /* 0x0007220000200c00 */
[----:B------:R-:W-:Y:S01]  /*0dc0*/  IADD3 R35, R35, -0x80, RZ ;  /* 0xffffff8023237810 */ /* 0x000fe20007ffe0ff */
[----:B-1----:R-:W-:Y:S01]  /*0dd0*/  HADD2.F32 R37, -RZ, R37.H0_H0 ;  /* 0x20000025ff257230 */ /* 0x002fe20000004100 */
[----:B------:R-:W-:Y:S02]  /*0de0*/  IADD3 R38, R38, -0x80, RZ ;  /* 0xffffff8026267810 */ /* 0x000fe40007ffe0ff */
[----:B------:R-:W-:Y:S02]  /*0df0*/  LEA.HI R30, R5, 0xffffff80, RZ, 0x8 ;  /* 0xffffff80051e7811 */ /* 0x000fe400078f40ff */
[----:B------:R-:W-:Y:S01]  /*0e00*/  SHF.R.U32.HI R5, RZ, 0x10, R5 ;  /* 0x00000010ff057819 */ /* 0x000fe20000011605 */
[----:B------:R-:W1:Y:S01]  /*0e10*/  I2F.F16 R36, R36 ;  /* 0x0000002400247306 */ /* 0x000e620000200c00 */
[----:B---3--:R-:W-:Y:S01]  /*0e20*/  IADD3 R32, R34, -0x80, RZ ;  /* 0xffffff8022207810 */ /* 0x008fe20007ffe0ff */
[----:B0-----:R-:W-:Y:S01]  /*0e30*/  HADD2.F32 R34, -RZ, R14.H0_H0 ;  /* 0x2000000eff227230 */ /* 0x001fe20000004100 */
[----:B------:R-:W-:Y:S01]  /*0e40*/  LEA.HI R29, R6, 0xffffff80, RZ, 0x8 ;  /* 0xffffff80061d7811 */ /* 0x000fe200078f40ff */
[----:B--2---:R-:W-:Y:S01]  /*0e50*/  HADD2.F32 R33, -RZ, R33.H0_H0 ;  /* 0x20000021ff217230 */ /* 0x004fe20000004100 */
[----:B------:R-:W-:-:S02]  /*0e60*/  LOP3.LUT R5, R5, 0xff, RZ, 0xc0, !PT ;  /* 0x000000ff05057812 */ /* 0x000fc400078ec0ff */
[----:B------:R-:W-:Y:S01]  /*0e70*/  LEA.HI R31, R7, 0xffffff80, RZ, 0x8 ;  /* 0xffffff80071f7811 */ /* 0x000fe200078f40ff */
[----:B------:R-:W0:Y:S01]  /*0e80*/  I2F.F16 R32, R32 ;  /* 0x0000002000207306 */ /* 0x000e220000200c00 */
[----:B----4-:R-:W-:Y:S01]  /*0e90*/  HADD2.F32 R39, -RZ, R39.H0_H0 ;  /* 0x20000027ff277230 */ /* 0x010fe20000004100 */
[----:B------:R-:W-:Y:S01]  /*0ea0*/  FFMA.FTZ R33, R34, R33, RZ ;  /* 0x0000002122217223 */ /* 0x000fe200000100ff */
[----:B------:R-:W-:Y:S02]  /*0eb0*/  LEA.HI R25, R8, 0xffffff80, RZ, 0x8 ;  /* 0xffffff8008197811 */ /* 0x000fe400078f40ff */
[----:B------:R-:W-:Y:S01]  /*0ec0*/  LEA.HI R23, R9, 0xffffff80, RZ, 0x8 ;  /* 0xffffff8009177811 */ /* 0x000fe200078f40ff */
[----:B------:R-:W-:Y:S01]  /*0ed0*/  FFMA.FTZ R40, R39, R34, RZ ;  /* 0x0000002227287223 */ /* 0x000fe200000100ff */
[----:B------:R-:W-:Y:S01]  /*0ee0*/  LOP3.LUT R39, R9, 0xff, RZ, 0xc0, !PT ;  /* 0x000000ff09277812 */ /* 0x000fe200078ec0ff */
[----:B------:R-:W2:Y:S01]  /*0ef0*/  I2F.F16 R35, R35 ;  /* 0x0000002300237306 */ /* 0x000ea20000200c00 */
[----:B-1----:R-:W-:Y:S01]  /*0f00*/  HADD2.F32 R41, -RZ, R36.H0_H0 ;  /* 0x20000024ff297230 */ /* 0x002fe20000004100 */
[----:B------:R-:W-:Y:S01]  /*0f10*/  FFMA.FTZ R36, R34, R37, RZ ;  /* 0x0000002522247223 */ /* 0x000fe200000100ff */
[----:B------:R-:W-:Y:S01]  /*0f20*/  HADD2.F32 R37, -RZ, R14.H1_H1 ;  /* 0x3000000eff257230 */ /* 0x000fe20000004100 */
[----:B------:R-:W-:-:S02]  /*0f30*/  IADD3 R42, R39, -0x80, RZ ;  /* 0xffffff80272a7810 */ /* 0x000fc40007ffe0ff */
[----:B------:R-:W-:Y:S01]  /*0f40*/  FFMA.FTZ R34, R34, R41, RZ ;  /* 0x0000002922227223 */ /* 0x000fe200000100ff */
[----:B------:R-:W-:Y:S01]  /*0f50*/  LEA.HI R22, R10, 0xffffff80, RZ, 0x8 ;  /* 0xffffff800a167811 */ /* 0x000fe200078f40ff */
[----:B0-----:R-:W-:Y:S01]  /*0f60*/  HADD2.F32 R41, -RZ, R32.H0_H0 ;  /* 0x20000020ff297230 */ /* 0x001fe20000004100 */
[----:B------:R-:W-:Y:S01]  /*0f70*/  SHF.R.U32.HI R32, RZ, 0x10, R4 ;  /* 0x00000010ff207819 */ /* 0x000fe20000011604 */
[----:B------:R0:W-:Y:S03]  /*0f80*/  I2F.F16 R14, R38 ;  /* 0x00000026000e7306 */ /* 0x0001e60000200c00 */
[----:B------:R-:W-:Y:S01]  /*0f90*/  FFMA.FTZ R4, R41, R37, R40 ;  /* 0x0000002529047223 */ /* 0x000fe20000010028 */
[----:B------:R-:W-:Y:S01]  /*0fa0*/  LOP3.LUT R39, R32, 0xff, RZ, 0xc0, !PT ;  /* 0x000000ff20277812 */ /* 0x000fe200078ec0ff */
[----:B--2---:R-:W-:Y:S01]  /*0fb0*/  HADD2.F32 R40, -RZ, R35.H0_H0 ;  /* 0x20000023ff287230 */ /* 0x004fe20000004100 */
[----:B------:R-:W-:-:S02]  /*0fc0*/  SHF.R.U32.HI R35, RZ, 0x8, R6 ;  /* 0x00000008ff237819 */ /* 0x000fc40000011606 */
[----:B------:R-:W1:Y:S01]  /*0fd0*/  I2F.F16 R32, R42 ;  /* 0x0000002a00207306 */ /* 0x000e620000200c00 */
[----:B------:R-:W-:Y:S02]  /*0fe0*/  IADD3 R41, R39, -0x80, RZ ;  /* 0xffffff8027297810 */ /* 0x000fe40007ffe0ff */
[----:B------:R-:W-:Y:S01]  /*0ff0*/  LOP3.LUT R35, R35, 0xff, RZ, 0xc0, !PT ;  /* 0x000000ff23237812 */ /* 0x000fe200078ec0ff */
[----:B------:R-:W-:Y:S01]  /*1000*/  FFMA.FTZ R36, R37, R40, R36 ;  /* 0x0000002825247223 */ /* 0x000fe20000010024 */
[----:B------:R-:W-:Y:S02]  /*1010*/  SHF.R.U32.HI R39, RZ, 0x8, R7 ;  /* 0x00000008ff277819 */ /* 0x000fe40000011607 */
[----:B0-----:R-:W-:Y:S01]  /*1020*/  IADD3 R38, R35, -0x80, RZ ;  /* 0xffffff8023267810 */ /* 0x001fe20007ffe0ff */
[----:B------:R-:W0:Y:S01]  /*1030*/  I2F.F16 R41, R41 ;  /* 0x0000002900297306 */ /* 0x000e220000200c00 */
[----:B------:R-:W-:Y:S02]  /*1040*/  LOP3.LUT R39, R39, 0xff, RZ, 0xc0, !PT ;  /* 0x000000ff27277812 */ /* 0x000fe400078ec0ff */
[----:B------:R-:W-:-:S02]  /*1050*/  SHF.R.U32.HI R6, RZ, 0x10, R6 ;  /* 0x00000010ff067819 */ /* 0x000fc40000011606 */
[----:B------:R-:W-:Y:S02]  /*1060*/  IADD3 R39, R39, -0x80, RZ ;  /* 0xffffff8027277810 */ /* 0x000fe40007ffe0ff */
[----:B------:R-:W-:Y:S01]  /*1070*/  IADD3 R35, R5, -0x80, RZ ;  /* 0xffffff8005237810 */ /* 0x000fe20007ffe0ff */
[----:B------:R-:W2:Y:S01]  /*1080*/  I2F.F16 R38, R38 ;  /* 0x0000002600267306 */ /* 0x000ea20000200c00 */
[----:B------:R-:W-:Y:S01]  /*1090*/  LOP3.LUT R6, R6, 0xff, RZ, 0xc0, !PT ;  /* 0x000000ff06067812 */ /* 0x000fe200078ec0ff */
[----:B-1----:R-:W-:Y:S01]  /*10a0*/  HADD2.F32 R32, -RZ, R32.H0_H0 ;  /* 0x20000020ff207230 */ /* 0x002fe20000004100 */
[----:B------:R-:W-:Y:S02]  /*10b0*/  SHF.R.U32.HI R7, RZ, 0x10, R7 ;  /* 0x00000010ff077819 */ /* 0x000fe40000011607 */
[----:B------:R-:W-:Y:S02]  /*10c0*/  IADD3 R5, R6, -0x80, RZ ;  /* 0xffffff8006057810 */ /* 0x000fe40007ffe0ff */
[----:B------:R-:W-:Y:S01]  /*10d0*/  LOP3.LUT R6, R7, 0xff, RZ, 0xc0, !PT ;  /* 0x000000ff07067812 */ /* 0x000fe200078ec0ff */
[----:B------:R-:W1:Y:S01]  /*10e0*/  I2F.F16 R39, R39 ;  /* 0x0000002700277306 */ /* 0x000e620000200c00 */
[----:B0-----:R-:W-:-:S02]  /*10f0*/  HADD2.F32 R41, -RZ, R41.H0_H0 ;  /* 0x20000029ff297230 */ /* 0x001fc40000004100 */
[----:B--2---:R-:W-:-:S05]  /*1100*/  HADD2.F32 R38, -RZ, R38.H0_H0 ;  /* 0x20000026ff267230 */ /* 0x004fca0000004100 */
[----:B------:R-:W0:Y:S01]  /*1110*/  I2F.F16 R35, R35 ;  /* 0x0000002300237306 */ /* 0x000e220000200c00 */
[----:B------:R-:W-:Y:S01]  /*1120*/  FFMA.FTZ R40, R37, R38, R33 ;  /* 0x0000002625287223 */ /* 0x000fe20000010021 */
[----:B------:R-:W-:Y:S01]  /*1130*/  IADD3 R33, R6, -0x80, RZ ;  /* 0xffffff8006217810 */ /* 0x000fe20007ffe0ff */
[----:B-1----:R-:W-:-:S05]  /*1140*/  HADD2.F32 R7, -RZ, R39.H0_H0 ;  /* 0x20000027ff077230 */ /* 0x002fca0000004100 */
[----:B------:R-:W1:Y:S01]  /*1150*/  I2F.F16 R5, R5 ;  /* 0x0000000500057306 */ /* 0x000e620000200c00 */
[----:B------:R-:W-:Y:S01]  /*1160*/  HADD2.F32 R39, -RZ, R15.H0_H0 ;  /* 0x2000000fff277230 */ /* 0x000fe20000004100 */
[----:B------:R-:W-:Y:S01]  /*1170*/  LOP3.LUT R6, R10, 0xff, RZ, 0xc0, !PT ;  /* 0x000000ff0a067812 */ /* 0x000fe200078ec0ff */
[----:B------:R-:W-:Y:S01]  /*1180*/  FFMA.FTZ R38, R37, R7, R34 ;  /* 0x0000000725267223 */ /* 0x000fe20000010022 */
[----:B------:R-:W-:Y:S02]  /*1190*/  LOP3.LUT R34, R11, 0xff, RZ, 0xc0, !PT ;  /* 0x000000ff0b227812 */ /* 0x000fe400078ec0ff */
[----:B------:R-:W-:Y:S02]  /*11a0*/  IADD3 R7, R6, -0x80, RZ ;  /* 0xffffff8006077810 */ /* 0x000fe40007ffe0ff */
[----:B------:R-:W2:Y:S01]  /*11b0*/  I2F.F16 R37, R33 ;  /* 0x0000002100257306 */ /* 0x000ea20000200c00 */
[----:B------:R-:W-:Y:S01]  /*11c0*/  FFMA.FTZ R6, R41, R39, R4 ;  /* 0x0000002729067223 */ /* 0x000fe20000010004 */
[----:B------:R-:W-:Y:S01]  /*11d0*/  SHF.R.U32.HI R4, RZ, 0x8, R8 ;  /* 0x00000008ff047819 */ /* 0x000fe20000011608 */
[----:B0-----:R-:W-:Y:S01]  /*11e0*/  HADD2.F32 R35, -RZ, R35.H0_H0 ;  /* 0x20000023ff237230 */ /* 0x001fe20000004100 */
[----:B------:R-:W-:-:S02]  /*11f0*/  IADD3 R42, R34, -0x80, RZ ;  /* 0xffffff80222a7810 */ /* 0x000fc40007ffe0ff */
[----:B------:R-:W-:Y:S02]  /*1200*/  LOP3.LUT R4, R4, 0xff, RZ, 0xc0, !PT ;  /* 0x000000ff04047812 */ /* 0x000fe400078ec0ff */
[C---:B------:R-:W-:Y:S01]  /*1210*/  FFMA.FTZ R34, R39.reuse, R35, R36 ;  /* 0x0000002327227223 */ /* 0x040fe20000010024 */
[----:B-1----:R-:W-:Y:S01]  /*1220*/  HADD2.F32 R35, -RZ, R5.H0_H0 ;  /* 0x20000005ff237230 */ /* 0x002fe20000004100 */
[----:B------:R-:W-:Y:S01]  /*1230*/  IADD3 R41, R4, -0x80, RZ ;  /* 0xffffff8004297810 */ /* 0x000fe20007ffe0ff */
[----:B------:R-:W0:Y:S01]  /*1240*/  I2F.F16 R30, R30 ;  /* 0x0000001e001e7306 */ /* 0x000e220000200c00 */
[----:B------:R-:W-:Y:S02]  /*1250*/  SHF.R.U32.HI R5, RZ, 0x10, R8 ;  /* 0x00000010ff057819 */ /* 0x000fe40000011608 */
[----:B------:R-:W-:Y:S01]  /*1260*/  FFMA.FTZ R8, R39, R35, R40 ;  /* 0x0000002327087223 */ /* 0x000fe20000010028 */
[----:B--2---:R-:W-:Y:S01]  /*1270*/  HADD2.F32 R4, -RZ, R37.H0_H0 ;  /* 0x20000025ff047230 */ /* 0x004fe20000004100 */
[----:B------:R-:W-:-:S03]  /*1280*/  LOP3.LUT R36, R5, 0xff, RZ, 0xc0, !PT ;  /* 0x000000ff05247812 */ /* 0x000fc600078ec0ff */
[----:B------:R-:W1:Y:S01]  /*1290*/  I2F.F16 R31, R31 ;  /* 0x0000001f001f7306 */ /* 0x000e620000200c00 */
[----:B------:R-:W-:Y:S01]  /*12a0*/  FFMA.FTZ R35, R39, R4, R38 ;  /* 0x0000000427237223 */ /* 0x000fe20000010026 */
[--C-:B------:R-:W-:Y:S01]  /*12b0*/  SHF.R.U32.HI R39, RZ, 0x10, R9.reuse ;  /* 0x00000010ff277819 */ /* 0x100fe20000011609 */
[----:B------:R-:W2:Y:S01]  /*12c0*/  LDS.64 R4, [UR4+0x8] ;  /* 0x00000804ff047984 */ /* 0x000ea20008000a00 */
[----:B------:R-:W-:Y:S02]  /*12d0*/  SHF.R.U32.HI R38, RZ, 0x8, R9 ;  /* 0x00000008ff267819 */ /* 0x000fe40000011609 */
[----:B------:R-:W-:Y:S02]  /*12e0*/  LOP3.LUT R39, R39, 0xff, RZ, 0xc0, !PT ;  /* 0x000000ff27277812 */ /* 0x000fe400078ec0ff */
[----:B------:R-:W-:Y:S01]  /*12f0*/  I2F.F16 R28, R28 ;  /* 0x0000001c001c7306 */ /* 0x000fe20000200c00 */
[----:B0-----:R-:W-:Y:S01]  /*1300*/  HADD2.F32 R30, -RZ, R30.H0_H0 ;  /* 0x2000001eff1e7230 */ /* 0x001fe20000004100 */
[----:B------:R-:W-:-:S02]  /*1310*/  LOP3.LUT R38, R38, 0xff, RZ, 0xc0, !PT ;  /* 0x000000ff26267812 */ /* 0x000fc400078ec0ff */
[----:B------:R-:W-:Y:S01]  /*1320*/  IADD3 R40, R39, -0x80, RZ ;  /* 0xffffff8027287810 */ /* 0x000fe20007ffe0ff */
[----:B------:R-:W-:Y:S01]  /*1330*/  HADD2.F32 R39, -RZ, R15.H1_H1 ;  /* 0x3000000fff277230 */ /* 0x000fe20000004100 */
[----:B------:R-:W-:Y:S02]  /*1340*/  IADD3 R9, R38, -0x80, RZ ;  /* 0xffffff8026097810 */ /* 0x000fe40007ffe0ff */
[----:B------:R-:W0:Y:S01]  /*1350*/  I2F.F16 R29, R29 ;  /* 0x0000001d001d7306 */ /* 0x000e220000200c00 */
[----:B------:R-:W-:Y:S01]  /*1360*/  SHF.R.U32.HI R38, RZ, 0x8, R10 ;  /* 0x00000008ff267819 */ /* 0x000fe2000001160a */
[----:B------:R-:W-:Y:S01]  /*1370*/  FFMA.FTZ R34, R39, R30, R34 ;  /* 0x0000001e27227223 */ /* 0x000fe20000010022 */
[----:B------:R-:W-:Y:S02]  /*1380*/  SHF.R.U32.HI R30, RZ, 0x8, R11 ;  /* 0x00000008ff1e7819 */ /* 0x000fe4000001160b */
[----:B------:R-:W-:Y:S02]  /*1390*/  LOP3.LUT R38, R38, 0xff, RZ, 0xc0, !PT ;  /* 0x000000ff26267812 */ /* 0x000fe400078ec0ff */
[----:B------:R-:W-:Y:S01]  /*13a0*/  LOP3.LUT R30, R30, 0xff, RZ, 0xc0, !PT ;  /* 0x000000ff1e1e7812 */ /* 0x000fe200078ec0ff */
[----:B------:R1:W3:Y:S01]  /*13b0*/  I2F.F16 R15, R40 ;  /* 0x00000028000f7306 */ /* 0x0002e20000200c00 */
[----:B------:R-:W-:-:S02]  /*13c0*/  IADD3 R38, R38, -0x80, RZ ;  /* 0xffffff8026267810 */ /* 0x000fc40007ffe0ff */
[----:B------:R-:W-:-:S05]  /*13d0*/  IADD3 R36, R36, -0x80, RZ ;  /* 0xffffff8024247810 */ /* 0x000fca0007ffe0ff */
[----:B------:R-:W-:Y:S01]  /*13e0*/  I2F.F16 R7, R7 ;  /* 0x0000000700077306 */ /* 0x000fe20000200c00 */
[----:B-1----:R-:W-:Y:S02]  /*13f0*/  HADD2.F32 R40, -RZ, R31.H0_H0 ;  /* 0x2000001fff287230 */ /* 0x002fe40000004100 */
[----:B0-----:R-:W-:-:S03]  /*1400*/  HADD2.F32 R29, -RZ, R29.H0_H0 ;  /* 0x2000001dff1d7230 */ /* 0x001fc60000004100 */
[C---:B------:R-:W-:Y:S01]  /*1410*/  FFMA.FTZ R35, R39.reuse, R40, R35 ;  /* 0x0000002827237223 */ /* 0x040fe20000010023 */
[----:B------:R-:W-:Y:S01]  /*1420*/  SHF.R.U32.HI R40, RZ, 0x10, R11 ;  /* 0x00000010ff287819 */ /* 0x000fe2000001160b */
[----:B------:R0:W1:Y:S01]  /*1430*/  I2F.F16 R37, R41 ;  /* 0x0000002900257306 */ /* 0x0000620000200c00 */
[----:B------:R-:W-:Y:S01]  /*1440*/  FFMA.FTZ R8, R39, R29, R8 ;  /* 0x0000001d27087223 */ /* 0x000fe20000010008 */
[----:B------:R-:W-:Y:S01]  /*1450*/  LEA.HI R29, R11, 0xffffff80, RZ, 0x8 ;  /* 0xffffff800b1d7811 */ /* 0x000fe200078f40ff */
[----:B---3--:R-:W-:Y:S01]  /*1460*/  HADD2.F32 R15, -RZ, R15.H0_H0 ;  /* 0x2000000fff0f7230 */ /* 0x008fe20000004100 */
[----:B------:R-:W-:Y:S01]  /*1470*/  LOP3.LUT R40, R40, 0xff, RZ, 0xc0, !PT ;  /* 0x000000ff28287812 */ /* 0x000fe200078ec0ff */
[----:B--2---:R-:W-:-:S03]  /*1480*/  HADD2.F32 R31, -RZ, R4.H0_H0 ;  /* 0x20000004ff1f7230 */ /* 0x004fc60000004100 */
[----:B------:R-:W2:Y:S01]  /*1490*/  I2F.F16 R33, R42 ;  /* 0x0000002a00217306 */ /* 0x000ea20000200c00 */
[----:B0-----:R-:W-:Y:S01]  /*14a0*/  HADD2.F32 R41, -RZ, R28.H0_H0 ;  /* 0x2000001cff297230 */ /* 0x001fe20000004100 */
[----:B------:R-:W-:Y:S02]  /*14b0*/  SHF.R.U32.HI R28, RZ, 0x10, R10 ;  /* 0x00000010ff1c7819 */ /* 0x000fe4000001160a */
[----:B------:R-:W-:Y:S02]  /*14c0*/  IADD3 R40, R40, -0x80, RZ ;  /* 0xffffff8028287810 */ /* 0x000fe40007ffe0ff */
[----:B------:R-:W-:Y:S01]  /*14d0*/  LOP3.LUT R28, R28, 0xff, RZ, 0xc0, !PT ;  /* 0x000000ff1c1c7812 */ /* 0x000fe200078ec0ff */
[----:B------:R-:W-:Y:S01]  /*14e0*/  FFMA.FTZ R10, R41, R39, R6 ;  /* 0x00000027290a7223 */ /* 0x000fe20000010006 */
[----:B------:R-:W-:Y:S01]  /*14f0*/  IADD3 R39, R30, -0x80, RZ ;  /* 0xffffff801e277810 */ /* 0x000fe20007ffe0ff */
[----:B------:R-:W0:Y:S01]  /*1500*/  I2F.F16 R9, R9 ;  /* 0x0000000900097306 */ /* 0x000e220000200c00 */
[----:B------:R-:W-:Y:S01]  /*1510*/  IADD3 R28, R28, -0x80, RZ ;  /* 0xffffff801c1c7810 */ /* 0x000fe20007ffe0ff */
[----:B------:R-:W-:-:S02]  /*1520*/  HADD2.F32 R30, -RZ, R4.H1_H1 ;  /* 0x30000004ff1e7230 */ /* 0x000fc40000004100 */
[----:B-1----:R-:W-:Y:S02]  /*1530*/  HADD2.F32 R41, -RZ, R37.H0_H0 ;  /* 0x20000025ff297230 */ /* 0x002fe40000004100 */
[----:B------:R-:W-:Y:S02]  /*1540*/  HADD2.F32 R4, -RZ, R5.H0_H0 ;  /* 0x20000005ff047230 */ /* 0x000fe40000004100 */
[----:B------:R1:W3:Y:S01]  /*1550*/  I2F.F16 R6, R38 ;  /* 0x0000002600067306 */ /* 0x0002e20000200c00 */
[----:B--2---:R-:W-:Y:S01]  /*1560*/  HADD2.F32 R42, -RZ, R33.H0_H0 ;  /* 0x20000021ff2a7230 */ /* 0x004fe20000004100 */
[----:B------:R-:W-:Y:S01]  /*1570*/  FFMA.FTZ R33, R31, R32, R34 ;  /* 0x000000201f217223 */ /* 0x000fe20000010022 */
[----:B------:R-:W-:-:S03]  /*1580*/  HADD2.F32 R5, -RZ, R5.H1_H1 ;  /* 0x30000005ff057230 */ /* 0x000fc60000004100 */
[C---:B------:R-:W-:Y:S02]  /*1590*/  FFMA.FTZ R35, R31.reuse, R42, R35 ;  /* 0x0000002a1f237223 */ /* 0x040fe40000010023 */
[----:B------:R-:W2:Y:S01]  /*15a0*/  I2F.F16 R11, R39 ;  /* 0x00000027000b7306 */ /* 0x000ea20000200c00 */
[----:B-1----:R-:W-:Y:S02]  /*15b0*/  HADD2.F32 R38, -RZ, R14.H0_H0 ;  /* 0x2000000eff267230 */ /* 0x002fe40000004100 */
[----:B------:R-:W-:Y:S02]  /*15c0*/  HADD2.F32 R14, -RZ, R7.H0_H0 ;  /* 0x20000007ff0e7230 */ /* 0x000fe40000004100 */
[----:B0-----:R-:W-:Y:S01]  /*15d0*/  HADD2.F32 R9, -RZ, R9.H0_H0 ;  /* 0x20000009ff097230 */ /* 0x001fe20000004100 */
[----:B------:R-:W-:Y:S02]  /*15e0*/  FFMA.FTZ R10, R38, R31, R10 ;  /* 0x0000001f260a7223 */ /* 0x000fe4000001000a */
[----:B------:R-:W0:Y:S01]  /*15f0*/  I2F.F16 R36, R36 ;  /* 0x0000002400247306 */ /* 0x000e220000200c00 */
[----:B---3--:R-:W-:Y:S01]  /*1600*/  HADD2.F32 R6, -RZ, R6.H0_H0 ;  /* 0x20000006ff067230 */ /* 0x008fe20000004100 */
[----:B------:R-:W-:-:S02]  /*1610*/  FFMA.FTZ R37, R31, R14, R8 ;  /* 0x0000000e1f257223 */ /* 0x000fc40000010008 */
[C---:B------:R-:W-:Y:S02]  /*1620*/  FFMA.FTZ R9, R30.reuse, R9, R33 ;  /* 0x000000091e097223 */ /* 0x040fe40000010021 */
[----:B------:R-:W-:Y:S02]  /*1630*/  FFMA.FTZ R41, R41, R30, R10 ;  /* 0x0000001e29297223 */ /* 0x000fe4000001000a */
[----:B------:R-:W1:Y:S01]  /*1640*/  I2F.F16 R28, R28 ;  /* 0x0000001c001c7306 */ /* 0x000e620000200c00 */
[----:B--2---:R-:W-:Y:S01]  /*1650*/  HADD2.F32 R11, -RZ, R11.H0_H0 ;  /* 0x2000000bff0b7230 */ /* 0x004fe20000004100 */
[----:B------:R-:W-:Y:S02]  /*1660*/  FFMA.FTZ R37, R30, R6, R37 ;  /* 0x000000061e257223 */ /* 0x000fe40000010025 */
[----:B------:R-:W-:Y:S01]  /*1670*/  FFMA.FTZ R9, R4, R15, R9 ;  /* 0x0000000f04097223 */ /* 0x000fe20000010009 */
[----:B------:R-:W-:Y:S01]  /*1680*/  HADD2.F32 R15, -RZ, R2.H1_H1 ;  /* 0x30000002ff0f7230 */ /* 0x000fe20000004100 */
[----:B------:R-:W-:-:S02]  /*1690*/  FFMA.FTZ R11, R30, R11, R35 ;  /* 0x0000000b1e0b7223 */ /* 0x000fc40000010023 */
        /* <DEDUP_REMOVED lines=9> */
[----:B------:R-:W-:Y:S01]  /*1730*/  HADD2.F32 R7, -RZ, R0.H0_H0 ;  /* 0x20000000ff077230 */ /* 0x000fe20000004100 */
[----:B------:R-:W2:Y:S01]  /*1740*/  I2F.F16 R22, R22 ;  /* 0x0000001600167306 */ /* 0x000ea20000200c00 */
[----:B0-----:R-:W-:Y:S02]  /*1750*/  HADD2.F32 R8, -RZ, R23.H0_H0 ;  /* 0x20000017ff087230 */ /* 0x001fe40000004100 */
[----:B------:R-:W-:-:S03]  /*1760*/  HADD2.F32 R11, -RZ, R2.H0_H0 ;  /* 0x20000002ff0b7230 */ /* 0x000fc60000004100 */
[----:B------:R-:W-:Y:S01]  /*1770*/  FFMA.FTZ R8, R5, R8, R9 ;  /* 0x0000000805087223 */ /* 0x000fe20000010009 */
[----:B------:R-:W-:Y:S01]  /*1780*/  HADD2.F32 R9, -RZ, R0.H1_H1 ;  /* 0x30000000ff097230 */ /* 0x000fe20000004100 */
[----:B------:R-:W0:Y:S01]  /*1790*/  I2F.F16 R29, R29 ;  /* 0x0000001d001d7306 */ /* 0x000e220000200c00 */
[----:B-1----:R-:W-:-:S03]  /*17a0*/  HADD2.F32 R6, -RZ, R25.H0_H0 ;  /* 0x20000019ff067230 */ /* 0x002fc60000004100 */
[----:B------:R-:W-:Y:S02]  /*17b0*/  FMUL.FTZ R8, R8, R9 ;  /* 0x0000000908087220 */ /* 0x000fe40000410000 */
[----:B------:R-:W-:Y:S01]  /*17c0*/  FFMA.FTZ R6, R6, R5, R36 ;  /* 0x0000000506067223 */ /* 0x000fe20000010024 */
[----:B--2---:R-:W-:Y:S02]  /*17d0*/  HADD2.F32 R22, -RZ, R22.H0_H0 ;  /* 0x20000016ff167230 */ /* 0x004fe40000004100 */
[----:B------:R-:W-:Y:S01]  /*17e0*/  F2FP.PACK_AB R8, RZ, R8 ;  /* 0x00000008ff08723e */ /* 0x000fe200000000ff */
[----:B------:R-:W-:Y:S02]  /*17f0*/  FMUL.FTZ R6, R6, R7 ;  /* 0x0000000706067220 */ /* 0x000fe40000410000 */
[----:B------:R-:W-:-:S03]  /*1800*/  FFMA.FTZ R22, R5, R22, R28 ;  /* 0x0000001605167223 */ /* 0x000fc6000001001c */
[----:B------:R-:W-:Y:S01]  /*1810*/  F2FP.PACK_AB R6, RZ, R6 ;  /* 0x00000006ff06723e */ /* 0x000fe200000000ff */
[----:B0-----:R-:W-:Y:S01]  /*1820*/  HADD2.F32 R4, -RZ, R29.H0_H0 ;  /* 0x2000001dff047230 */ /* 0x001fe20000004100 */
[----:B------:R-:W-:Y:S02]  /*1830*/  FMUL.FTZ R11, R22, R11 ;  /* 0x0000000b160b7220 */ /* 0x000fe40000410000 */
[----:B------:R-:W-:Y:S02]  /*1840*/  PRMT R6, R6, 0x5410, R8 ;  /* 0x0000541006067816 */ /* 0x000fe40000000008 */
[----:B------:R-:W-:Y:S01]  /*1850*/  FFMA.FTZ R4, R5, R4, R10 ;  /* 0x0000000405047223 */ /* 0x000fe2000001000a */
[----:B------:R-:W-:-:S03]  /*1860*/  F2FP.PACK_AB R11, RZ, R11 ;  /* 0x0000000bff0b723e */ /* 0x000fc600000000ff */
[----:B------:R-:W-:Y:S01]  /*1870*/  FMUL.FTZ R4, R4, R15 ;  /* 0x0000000f04047220 */ /* 0x000fe20000410000 */
[----:B------:R-:W-:-:S04]  /*1880*/  HFMA2.MMA R17, R6, 1, 1, R17 ;  /* 0x3c003c0006117835 */ /* 0x000fc80000000011 */
[----:B------:R-:W-:-:S04]  /*1890*/  F2FP.PACK_AB R4, RZ, R4 ;  /* 0x00000004ff04723e */ /* 0x000fc800000000ff */
[----:B------:R-:W-:-:S05]  /*18a0*/  PRMT R11, R11, 0x5410, R4 ;  /* 0x000054100b0b7816 */ /* 0x000fca0000000004 */
[----:B------:R-:W-:Y:S02]  /*18b0*/  HADD2 R16, R11, R16 ;  /* 0x000000100b107230 */ /* 0x000fe40000000000 */
.L_x_4350:
[C---:B------:R-:W-:Y:S01]  /*18c0*/  IMAD.WIDE R30, R20.reuse, 0x8, R12 ;  /* 0x00000008141e7825 */ /* 0x040fe200078e020c */
[----:B------:R0:W5:Y:S03]  /*18d0*/  LDG.E.128.CONSTANT R8, [R12.64] ;  /* 0x000000060c087981 */ /* 0x000166000c1e9d00 */
[----:B------:R-:W-:Y:S02]  /*18e0*/  @!P0 IMAD.MOV.U32 R14, RZ, RZ, 0x2 ;  /* 0x00000002ff0e8424 */ /* 0x000fe400078e00ff */
[----:B------:R-:W-:-:S04]  /*18f0*/  IMAD.WIDE R22, R20, 0x8, R30 ;  /* 0x0000000814167825 */ /* 0x000fc800078e021e */
[----:B------:R-:W-:Y:S01]  /*1900*/  @!P0 IMAD.WIDE R14, R21, R14, c[0x0][0x198] ;  /* 0x00006600150e8625 */ /* 0x000fe200078e020e */
[----:B------:R0:W5:Y:S04]  /*1910*/  LDG.E.128.CONSTANT R4, [R22.64] ;  /* 0x0000000616047981 */ /* 0x000168000c1e9d00 */
[----:B------:R0:W5:Y:S01]  /*1920*/  @!P0 LDG.E.U16.CONSTANT R21, [R14.64+0x2] ;  /* 0x000002060e158981 */ /* 0x000162000c1e9500 */
[----:B------:R-:W-:Y:S01]  /*1930*/  IMAD.WIDE R26, R20, 0x8, R26 ;  /* 0x00000008141a7825 */ /* 0x000fe200078e021a */
[----:B------:R-:W-:Y:S05]  /*1940*/  @P1 BRA `(.L_x_4351) ;  /* 0x00000c3000001947 */ /* 0x000fea0003800000 */
[----:B0-----:R-:W2:Y:S01]  /*1950*/  LDG.E.128.CONSTANT R12, [R26.64] ;  /* 0x000000061a0c7981 */ /* 0x001ea2000c1e9d00 */
[----:B-----5:R-:W-:Y:S02]  /*1960*/  LOP3.LUT R33, R9, 0xff, RZ, 0xc0, !PT ;  /* 0x000000ff09217812 */ /* 0x020fe400078ec0ff */
[----:B------:R-:W-:Y:S01]  /*1970*/  SHF.R.U32.HI R34, RZ, 0x8, R8 ;  /* 0x00000008ff227819 */ /* 0x000fe20000011608 */
[----:B------:R-:W0:Y:S01]  /*1980*/  LDS.64 R28, [UR4+0x10] ;  /* 0x00001004ff1c7984 */ /* 0x000e220008000a00 */
[----:B------:R-:W-:-:S02]  /*1990*/  IADD3 R37, R33, -0x80, RZ ;  /* 0xffffff8021257810 */ /* 0x000fc40007ffe0ff */
[----:B------:R-:W-:Y:S02]  /*19a0*/  LOP3.LUT R25, R8, 0xff, RZ, 0xc0, !PT ;  /* 0x000000ff08197812 */ /* 0x000fe400078ec0ff */
[----:B------:R-:W-:Y:S02]  /*19b0*/  LOP3.LUT R34, R34, 0xff, RZ, 0xc0, !PT ;  /* 0x000000ff22227812 */ /* 0x000fe400078ec0ff */
[----:B------:R-:W-:Y:S01]  /*19c0*/  SHF.R.U32.HI R36, RZ, 0x8, R9 ;  /* 0x00000008ff247819 */ /* 0x000fe20000011609 */
[----:B------:R-:W1:Y:S01]  /*19d0*/  I2F.F16 R37, R37 ;  /* 0x0000002500257306 */ /* 0x000e620000200c00 */
[----:B------:R-:W-:Y:S02]  /*19e0*/  IADD3 R25, R25, -0x80, RZ ;  /* 0xffffff8019197810 */ /* 0x000fe40007ffe0ff */
[----:B------:R-:W-:Y:S02]  /*19f0*/  IADD3 R39, R34, -0x80, RZ ;  /* 0xffffff8022277810 */ /* 0x000fe40007ffe0ff */
[----:B------:R-:W-:-:S02]  /*1a00*/  LOP3.LUT R33, R10, 0xff, RZ, 0xc0, !PT ;  /* 0x000000ff0a217812 */ /* 0x000fc400078ec0ff */
[----:B------:R-:W-:Y:S01]  /*1a10*/  LOP3.LUT R34, R36, 0xff, RZ, 0xc0, !PT ;  /* 0x000000ff24227812 */ /* 0x000fe200078ec0ff */
[----:B------:R-:W3:Y:S01]  /*1a20*/  I2F.F16 R41, R25 ;  /* 0x0000001900297306 */ /* 0x000ee20000200c00 */
[----:B------:R-:W-:Y:S02]  /*1a30*/  IADD3 R35, R33, -0x80, RZ ;  /* 0xffffff8021237810 */ /* 0x000fe40007ffe0ff */
[----:B------:R-:W-:Y:S02]  /*1a40*/  IADD3 R34, R34, -0x80, RZ ;  /* 0xffffff8022227810 */ /* 0x000fe40007ffe0ff */
[----:B------:R-:W-:Y:S02]  /*1a50*/  LOP3.LUT R33, R11, 0xff, RZ, 0xc0, !PT ;  /* 0x000000ff0b217812 */ /* 0x000fe400078ec0ff */
[----:B------:R-:W-:Y:S01]  /*1a60*/  LEA.HI R32, R8, 0xffffff80, RZ, 0x8 ;  /* 0xffffff8008207811 */ /* 0x000fe200078f40ff */
[----:B------:R-:W-:Y:S01]  /*1a70*/  I2F.F16 R39, R39 ;  /* 0x0000002700277306 */ /* 0x000fe20000200c00 */
[----:B------:R-:W-:Y:S01]  /*1a80*/  IADD3 R33, R33, -0x80, RZ ;  /* 0xffffff8021217810 */ /* 0x000fe20007ffe0ff */
[----:B-1----:R-:W-:Y:S01]  /*1a90*/  HADD2.F32 R37, -RZ, R37.H0_H0 ;  /* 0x20000025ff257230 */ /* 0x002fe20000004100 */
[----:B------:R-:W-:-:S02]  /*1aa0*/  LEA.HI R38, R9, 0xffffff80, RZ, 0x8 ;  /* 0xffffff8009267811 */ /* 0x000fc400078f40ff */
[----:B------:R-:W-:Y:S02]  /*1ab0*/  SHF.R.U32.HI R8, RZ, 0x10, R8 ;  /* 0x00000010ff087819 */ /* 0x000fe40000011608 */
[----:B------:R-:W-:Y:S01]  /*1ac0*/  SHF.R.U32.HI R9, RZ, 0x10, R9 ;  /* 0x00000010ff097819 */ /* 0x000fe20000011609 */
[----:B------:R-:W1:Y:S01]  /*1ad0*/  I2F.F16 R34, R34 ;  /* 0x0000002200227306 */ /* 0x000e620000200c00 */
[----:B---3--:R-:W-:Y:S01]  /*1ae0*/  HADD2.F32 R41, -RZ, R41.H0_H0 ;  /* 0x20000029ff297230 */ /* 0x008fe20000004100 */
[----:B------:R-:W-:Y:S02]  /*1af0*/  LOP3.LUT R8, R8, 0xff, RZ, 0xc0, !PT ;  /* 0x000000ff08087812 */ /* 0x000fe400078ec0ff */
[----:B------:R-:W-:-:S04]  /*1b00*/  LOP3.LUT R9, R9, 0xff, RZ, 0xc0, !PT ;  /* 0x000000ff09097812 */ /* 0x000fc800078ec0ff */
[----:B------:R-:W3:Y:S01]  /*1b10*/  I2F.F16 R35, R35 ;  /* 0x0000002300237306 */ /* 0x000ee20000200c00 */
[----:B0-----:R-:W-:-:S05]  /*1b20*/  HADD2.F32 R36, -RZ, R28.H0_H0 ;  /* 0x2000001cff247230 */ /* 0x001fca0000004100 */
[----:B------:R-:W-:Y:S02]  /*1b30*/  FFMA.FTZ R40, R41, R36, RZ ;  /* 0x0000002429287223 */ /* 0x000fe400000100ff */
[----:B------:R-:W0:Y:S01]  /*1b40*/  I2F.F16 R33, R33 ;  /* 0x0000002100217306 */ /* 0x000e220000200c00 */
[----:B-1----:R-:W-:-:S07]  /*1b50*/  HADD2.F32 R41, -RZ, R34.H0_H0 ;  /* 0x20000022ff297230 */ /* 0x002fce0000004100 */
[----:B------:R1:W-:Y:S01]  /*1b60*/  I2F.F16 R25, R38 ;  /* 0x0000002600197306 */ /* 0x0003e20000200c00 */
[----:B---3--:R-:W-:-:S05]  /*1b70*/  HADD2.F32 R35, -RZ, R35.H0_H0 ;  /* 0x20000023ff237230 */ /* 0x008fca0000004100 */
[C---:B------:R-:W-:Y:S01]  /*1b80*/  FFMA.FTZ R35, R36.reuse, R35, RZ ;  /* 0x0000002324237223 */ /* 0x040fe200000100ff */
[----:B0-----:R-:W-:Y:S01]  /*1b90*/  HADD2.F32 R33, -RZ, R33.H0_H0 ;  /* 0x20000021ff217230 */ /* 0x001fe20000004100 */
[----:B-1----:R-:W-:Y:S01]  /*1ba0*/  FFMA.FTZ R38, R36, R37, RZ ;  /* 0x0000002524267223 */ /* 0x002fe200000100ff */
[----:B------:R-:W-:Y:S01]  /*1bb0*/  HADD2.F32 R37, -RZ, R28.H1_H1 ;  /* 0x3000001cff257230 */ /* 0x000fe20000004100 */
[----:B------:R-:W-:Y:S01]  /*1bc0*/  I2F.F16 R32, R32 ;  /* 0x0000002000207306 */ /* 0x000fe20000200c00 */
[----:B------:R-:W-:Y:S01]  /*1bd0*/  HADD2.F32 R28, -RZ, R39.H0_H0 ;  /* 0x20000027ff1c7230 */ /* 0x000fe20000004100 */
[----:B------:R-:W-:Y:S01]  /*1be0*/  IADD3 R39, R8, -0x80, RZ ;  /* 0xffffff8008277810 */ /* 0x000fe20007ffe0ff */
[----:B------:R-:W-:Y:S01]  /*1bf0*/  FFMA.FTZ R36, R36, R33, RZ ;  /* 0x0000002124247223 */ /* 0x000fe200000100ff */
[----:B------:R-:W-:Y:S02]  /*1c00*/  SHF.R.U32.HI R8, RZ, 0x8, R10 ;  /* 0x00000008ff087819 */ /* 0x000fe4000001160a */
[----:B------:R-:W-:Y:S01]  /*1c10*/  FFMA.FTZ R28, R28, R37, R40 ;  /* 0x000000251c1c7223 */ /* 0x000fe20000010028 */
[----:B------:R-:W-:Y:S01]  /*1c20*/  IADD3 R40, R9, -0x80, RZ ;  /* 0xffffff8009287810 */ /* 0x000fe20007ffe0ff */
[----:B------:R-:W0:Y:S01]  /*1c30*/  I2F.F16 R39, R39 ;  /* 0x0000002700277306 */ /* 0x000e220000200c00 */
[----:B------:R-:W-:Y:S01]  /*1c40*/  LOP3.LUT R9, R8, 0xff, RZ, 0xc0, !PT ;  /* 0x000000ff08097812 */ /* 0x000fe200078ec0ff */
[----:B------:R-:W-:Y:S01]  /*1c50*/  FFMA.FTZ R8, R37, R41, R38 ;  /* 0x0000002925087223 */ /* 0x000fe20000010026 */
[----:B------:R-:W-:-:S02]  /*1c60*/  SHF.R.U32.HI R38, RZ, 0x8, R11 ;  /* 0x00000008ff267819 */ /* 0x000fc4000001160b */
[----:B------:R-:W-:Y:S02]  /*1c70*/  IADD3 R9, R9, -0x80, RZ ;  /* 0xffffff8009097810 */ /* 0x000fe40007ffe0ff */
[----:B------:R-:W-:Y:S01]  /*1c80*/  LOP3.LUT R38, R38, 0xff, RZ, 0xc0, !PT ;  /* 0x000000ff26267812 */ /* 0x000fe200078ec0ff */
[----:B------:R1:W-:Y:S01]  /*1c90*/  I2F.F16 R34, R40 ;  /* 0x0000002800227306 */ /* 0x0003e20000200c00 */
[----:B------:R-:W-:Y:S02]  /*1ca0*/  LEA.HI R33, R10, 0xffffff80, RZ, 0x8 ;  /* 0xffffff800a217811 */ /* 0x000fe400078f40ff */
[----:B------:R-:W-:Y:S02]  /*1cb0*/  SHF.R.U32.HI R10, RZ, 0x10, R10 ;  /* 0x00000010ff0a7819 */ /* 0x000fe4000001160a */
[----:B------:R-:W-:Y:S02]  /*1cc0*/  IADD3 R41, R38, -0x80, RZ ;  /* 0xffffff8026297810 */ /* 0x000fe40007ffe0ff */
[----:B------:R-:W-:Y:S01]  /*1cd0*/  LOP3.LUT R38, R10, 0xff, RZ, 0xc0, !PT ;  /* 0x000000ff0a267812 */ /* 0x000fe200078ec0ff */
[----:B------:R-:W3:Y:S01]  /*1ce0*/  I2F.F16 R9, R9 ;  /* 0x0000000900097306 */ /* 0x000ee20000200c00 */
[----:B-1----:R-:W-:Y:S01]  /*1cf0*/  SHF.R.U32.HI R40, RZ, 0x10, R11 ;  /* 0x00000010ff287819 */ /* 0x002fe2000001160b */
[----:B0-----:R-:W-:Y:S01]  /*1d00*/  HADD2.F32 R39, -RZ, R39.H0_H0 ;  /* 0x20000027ff277230 */ /* 0x001fe20000004100 */
[----:B------:R-:W-:-:S02]  /*1d10*/  IADD3 R38, R38, -0x80, RZ ;  /* 0xffffff8026267810 */ /* 0x000fc40007ffe0ff */
[----:B------:R-:W-:Y:S02]  /*1d20*/  LOP3.LUT R40, R40, 0xff, RZ, 0xc0, !PT ;  /* 0x000000ff28287812 */ /* 0x000fe400078ec0ff */
[----:B------:R-:W-:Y:S01]  /*1d30*/  LEA.HI R11, R11, 0xffffff80, RZ, 0x8 ;  /* 0xffffff800b0b7811 */ /* 0x000fe200078f40ff */
[----:B------:R-:W0:Y:S01]  /*1d40*/  I2F.F16 R10, R41 ;  /* 0x00000029000a7306 */ /* 0x000e220000200c00 */
[----:B------:R-:W-:Y:S01]  /*1d50*/  IADD3 R42, R40, -0x80, RZ ;  /* 0xffffff80282a7810 */ /* 0x000fe20007ffe0ff */
[----:B---3--:R-:W-:-:S06]  /*1d60*/  HADD2.F32 R44, -RZ, R9.H0_H0 ;  /* 0x20000009ff2c7230 */ /* 0x008fcc0000004100 */
[----:B------:R-:W1:Y:S01]  /*1d70*/  I2F.F16 R38, R38 ;  /* 0x0000002600267306 */ /* 0x000e620000200c00 */
[----:B------:R-:W-:Y:S01]  /*1d80*/  FFMA.FTZ R9, R37, R44, R35 ;  /* 0x0000002c25097223 */ /* 0x000fe20000010023 */
[----:B0-----:R-:W-:-:S06]  /*1d90*/  HADD2.F32 R10, -RZ, R10.H0_H0 ;  /* 0x2000000aff0a7230 */ /* 0x001fcc0000004100 */
[----:B------:R-:W0:Y:S01]  /*1da0*/  I2F.F16 R35, R42 ;  /* 0x0000002a00237306 */ /* 0x000e220000200c00 */
[----:B------:R-:W-:Y:S01]  /*1db0*/  FFMA.FTZ R36, R37, R10, R36 ;  /* 0x0000000a25247223 */ /* 0x000fe20000010024 */
[--C-:B------:R-:W-:Y:S02]  /*1dc0*/  HADD2.F32 R37, -RZ, R29.reuse.H0_H0 ;  /* 0x2000001dff257230 */ /* 0x100fe40000004100 */
[----:B------:R-:W-:-:S04]  /*1dd0*/  HADD2.F32 R29, -RZ, R29.H1_H1 ;  /* 0x3000001dff1d7230 */ /* 0x000fc80000004100 */
[----:B------:R-:W3:Y:S01]  /*1de0*/  I2F.F16 R33, R33 ;  /* 0x0000002100217306 */ /* 0x000ee20000200c00 */
[----:B-1----:R-:W-:Y:S01]  /*1df0*/  HADD2.F32 R38, -RZ, R38.H0_H0 ;  /* 0x20000026ff267230 */ /* 0x002fe20000004100 */
[----:B------:R-:W-:Y:S01]  /*1e00*/  FFMA.FTZ R28, R39, R37, R28 ;  /* 0x00000025271c7223 */ /* 0x000fe2000001001c */
[----:B------:R-:W-:-:S03]  /*1e10*/  HADD2.F32 R39, -RZ, R34.H0_H0 ;  /* 0x20000022ff277230 */ /* 0x000fc60000004100 */
[C---:B------:R-:W-:Y:S01]  /*1e20*/  FFMA.FTZ R38, R37.reuse, R38, R9 ;  /* 0x0000002625267223 */ /* 0x040fe20000010009 */
[----:B0-----:R-:W-:Y:S01]  /*1e30*/  HADD2.F32 R42, -RZ, R35.H0_H0 ;  /* 0x20000023ff2a7230 */ /* 0x001fe20000004100 */
[C---:B------:R-:W-:Y:S01]  /*1e40*/  FFMA.FTZ R35, R37.reuse, R39, R8 ;  /* 0x0000002725237223 */ /* 0x040fe20000010008 */
[----:B------:R-:W0:Y:S01]  /*1e50*/  I2F.F16 R11, R11 ;  /* 0x0000000b000b7306 */ /* 0x000e220000200c00 */
[----:B------:R-:W1:Y:S02]  /*1e60*/  LDS.64 R8, [UR4+0x18] ;  /* 0x00001804ff087984 */ /* 0x000e640008000a00 */
[----:B------:R-:W-:Y:S01]  /*1e70*/  FFMA.FTZ R36, R37, R42, R36 ;  /* 0x0000002a25247223 */ /* 0x000fe20000010024 */
[----:B------:R-:W-:-:S05]  /*1e80*/  HADD2.F32 R42, -RZ, R32.H0_H0 ;  /* 0x20000020ff2a7230 */ /* 0x000fca0000004100 */
[----:B------:R-:W-:Y:S01]  /*1e90*/  FFMA.FTZ R28, R42, R29, R28 ;  /* 0x0000001d2a1c7223 */ /* 0x000fe2000001001c */
[----:B--2---:R-:W-:Y:S02]  /*1ea0*/  LOP3.LUT R39, R12, 0xff, RZ, 0xc0, !PT ;  /* 0x000000ff0c277812 */ /* 0x004fe400078ec0ff */
[----:B------:R-:W-:Y:S02]  /*1eb0*/  LEA.HI R40, R13, 0xffffff80, RZ, 0x8 ;  /* 0xffffff800d287811 */ /* 0x000fe400078f40ff */
[----:B------:R-:W-:Y:S02]  /*1ec0*/  IADD3 R32, R39, -0x80, RZ ;  /* 0xffffff8027207810 */ /* 0x000fe40007ffe0ff */
[----:B------:R-:W-:Y:S01]  /*1ed0*/  LOP3.LUT R39, R13, 0xff, RZ, 0xc0, !PT ;  /* 0x000000ff0d277812 */ /* 0x000fe200078ec0ff */
[----:B------:R2:W4:Y:S01]  /*1ee0*/  I2F.F16 R34, R40 ;  /* 0x0000002800227306 */ /* 0x0005220000200c00 */
[----:B------:R-:W-:Y:S02]  /*1ef0*/  LEA.HI R41, R14, 0xffffff80, RZ, 0x8 ;  /* 0xffffff800e297811 */ /* 0x000fe400078f40ff */
[----:B------:R-:W-:-:S05]  /*1f00*/  LEA.HI R10, R12, 0xffffff80, RZ, 0x8 ;  /* 0xffffff800c0a7811 */ /* 0x000fca00078f40ff */
[----:B------:R-:W1:Y:S01]  /*1f10*/  I2F.F16 R32, R32 ;  /* 0x0000002000207306 */ /* 0x000e620000200c00 */
[----:B--2---:R-:W-:Y:S01]  /*1f20*/  HADD2.F32 R40, -RZ, R25.H0_H0 ;  /* 0x20000019ff287230 */ /* 0x004fe20000004100 */
[----:B------:R-:W-:Y:S01]  /*1f30*/  IADD3 R25, R39, -0x80, RZ ;  /* 0xffffff8027197810 */ /* 0x000fe20007ffe0ff */
[----:B---3--:R-:W-:Y:S01]  /*1f40*/  HADD2.F32 R39, -RZ, R33.H0_H0 ;  /* 0x20000021ff277230 */ /* 0x008fe20000004100 */
[----:B------:R-:W-:Y:S02]  /*1f50*/  LOP3.LUT R33, R14, 0xff, RZ, 0xc0, !PT ;  /* 0x000000ff0e217812 */ /* 0x000fe400078ec0ff */
[C---:B------:R-:W-:Y:S02]  /*1f60*/  FFMA.FTZ R35, R29.reuse, R40, R35 ;  /* 0x000000281d237223 */ /* 0x040fe40000010023 */
[----:B------:R-:W-:Y:S01]  /*1f70*/  FFMA.FTZ R38, R29, R39, R38 ;  /* 0x000000271d267223 */ /* 0x000fe20000010026 */
[----:B0-----:R-:W-:Y:S01]  /*1f80*/  HADD2.F32 R39, -RZ, R11.H0_H0 ;  /* 0x2000000bff277230 */ /* 0x001fe20000004100 */
[----:B------:R-:W-:Y:S01]  /*1f90*/  IADD3 R40, R33, -0x80, RZ ;  /* 0xffffff8021287810 */ /* 0x000fe20007ffe0ff */
[----:B------:R0:W-:Y:S01]  /*1fa0*/  I2F.F16 R37, R41 ;  /* 0x0000002900257306 */ /* 0x0001e20000200c00 */
[----:B------:R-:W-:Y:S01]  /*1fb0*/  LOP3.LUT R33, R15, 0xff, RZ, 0xc0, !PT ;  /* 0x000000ff0f217812 */ /* 0x000fe200078ec0ff */
[----:B----4-:R-:W-:Y:S01]  /*1fc0*/  HADD2.F32 R34, -RZ, R34.H0_H0 ;  /* 0x20000022ff227230 */ /* 0x010fe20000004100 */
[----:B------:R-:W-:Y:S01]  /*1fd0*/  FFMA.FTZ R36, R29, R39, R36 ;  /* 0x000000271d247223 */ /* 0x000fe20000010024 */
[--C-:B------:R-:W-:Y:S01]  /*1fe0*/  SHF.R.U32.HI R29, RZ, 0x8, R12.reuse ;  /* 0x00000008ff1d7819 */ /* 0x100fe2000001160c */
[----:B-1----:R-:W-:Y:S01]  /*1ff0*/  HADD2.F32 R42, -RZ, R32.H0_H0 ;  /* 0x20000020ff2a7230 */ /* 0x002fe20000004100 */
[----:B------:R-:W-:-:S02]  /*2000*/  SHF.R.U32.HI R32, RZ, 0x10, R12 ;  /* 0x00000010ff207819 */ /* 0x000fc4000001160c */
[----:B------:R-:W-:Y:S01]  /*2010*/  LOP3.LUT R39, R29, 0xff, RZ, 0xc0, !PT ;  /* 0x000000ff1d277812 */ /* 0x000fe200078ec0ff */
[----:B------:R-:W1:Y:S01]  /*2020*/  I2F.F16 R25, R25 ;  /* 0x0000001900197306 */ /* 0x000e620000200c00 */
[----:B0-----:R-:W-:Y:S01]  /*2030*/  IADD3 R41, R33, -0x80, RZ ;  /* 0xffffff8021297810 */ /* 0x001fe20007ffe0ff */
[----:B------:R-:W-:Y:S01]  /*2040*/  HADD2.F32 R33, -RZ, R8.H0_H0 ;  /* 0x20000008ff217230 */ /* 0x000fe20000004100 */
[----:B------:R-:W-:Y:S02]  /*2050*/  IADD3 R12, R39, -0x80, RZ ;  /* 0xffffff80270c7810 */ /* 0x000fe40007ffe0ff */
[----:B------:R-:W-:Y:S02]  /*2060*/  SHF.R.U32.HI R39, RZ, 0x8, R13 ;  /* 0x00000008ff277819 */ /* 0x000fe4000001160d */
[----:B------:R-:W-:Y:S01]  /*2070*/  FFMA.FTZ R28, R42, R33, R28 ;  /* 0x000000212a1c7223 */ /* 0x000fe2000001001c */
[----:B------:R0:W2:Y:S01]  /*2080*/  I2F.F16 R11, R40 ;  /* 0x00000028000b7306 */ /* 0x0000a20000200c00 */
[----:B------:R-:W-:-:S02]  /*2090*/  LOP3.LUT R39, R39, 0xff, RZ, 0xc0, !PT ;  /* 0x000000ff27277812 */ /* 0x000fc400078ec0ff */
[----:B------:R-:W-:-:S04]  /*20a0*/  LOP3.LUT R32, R32, 0xff, RZ, 0xc0, !PT ;  /* 0x000000ff20207812 */ /* 0x000fc800078ec0ff */
[----:B------:R-:W-:Y:S01]  /*20b0*/  IADD3 R32, R32, -0x80, RZ ;  /* 0xffffff8020207810 */ /* 0x000fe20007ffe0ff */
[----:B------:R-:W3:Y:S01]  /*20c0*/  I2F.F16 R29, R41 ;  /* 0x00000029001d7306 */ /* 0x000ee20000200c00 */
[----:B0-----:R-:W-:Y:S01]  /*20d0*/  SHF.R.U32.HI R40, RZ, 0x10, R13 ;  /* 0x00000010ff287819 */ /* 0x001fe2000001160d */
[----:B-1----:R-:W-:Y:S01]  /*20e0*/  HADD2.F32 R42, -RZ, R25.H0_H0 ;  /* 0x20000019ff2a7230 */ /* 0x002fe20000004100 */
[----:B------:R-:W-:Y:S02]  /*20f0*/  IADD3 R13, R39, -0x80, RZ ;  /* 0xffffff80270d7810 */ /* 0x000fe40007ffe0ff */
[----:B------:R-:W-:Y:S02]  /*2100*/  SHF.R.U32.HI R39, RZ, 0x8, R14 ;  /* 0x00000008ff277819 */ /* 0x000fe4000001160e */
[----:B------:R-:W-:Y:S01]  /*2110*/  LOP3.LUT R40, R40, 0xff, RZ, 0xc0, !PT ;  /* 0x000000ff28287812 */ /* 0x000fe200078ec0ff */
[----:B------:R-:W-:Y:S01]  /*2120*/  FFMA.FTZ R35, R33, R42, R35 ;  /* 0x0000002a21237223 */ /* 0x000fe20000010023 */
[----:B------:R-:W-:Y:S01]  /*2130*/  LOP3.LUT R39, R39, 0xff, RZ, 0xc0, !PT ;  /* 0x000000ff27277812 */ /* 0x000fe200078ec0ff */
[----:B------:R-:W0:Y:S01]  /*2140*/  I2F.F16 R12, R12 ;  /* 0x0000000c000c7306 */ /* 0x000e220000200c00 */
[----:B------:R-:W-:Y:S01]  /*2150*/  IADD3 R25, R40, -0x80, RZ ;  /* 0xffffff8028197810 */ /* 0x000fe20007ffe0ff */
[----:B--2---:R-:W-:Y:S01]  /*2160*/  HADD2.F32 R40, -RZ, R11.H0_H0 ;  /* 0x2000000bff287230 */ /* 0x004fe20000004100 */
[----:B------:R-:W-:-:S02]  /*2170*/  IADD3 R11, R39, -0x80, RZ ;  /* 0xffffff80270b7810 */ /* 0x000fc40007ffe0ff */
[----:B------:R-:W-:Y:S01]  /*2180*/  SHF.R.U32.HI R14, RZ, 0x10, R14 ;  /* 0x00000010ff0e7819 */ /* 0x000fe2000001160e */
[----:B---3--:R-:W-:Y:S01]  /*2190*/  HADD2.F32 R39, -RZ, R29.H0_H0 ;  /* 0x2000001dff277230 */ /* 0x008fe20000004100 */
[--C-:B------:R-:W-:Y:S01]  /*21a0*/  SHF.R.U32.HI R29, RZ, 0x8, R15.reuse ;  /* 0x00000008ff1d7819 */ /* 0x100fe2000001160f */
[----:B------:R-:W-:Y:S01]  /*21b0*/  FFMA.FTZ R38, R33, R40, R38 ;  /* 0x0000002821267223 */ /* 0x000fe20000010026 */
[----:B------:R-:W-:Y:S01]  /*21c0*/  LOP3.LUT R14, R14, 0xff, RZ, 0xc0, !PT ;  /* 0x000000ff0e0e7812 */ /* 0x000fe200078ec0ff */
[----:B------:R-:W1:Y:S01]  /*21d0*/  I2F.F16 R11, R11 ;  /* 0x0000000b000b7306 */ /* 0x000e620000200c00 */
[----:B------:R-:W-:Y:S01]  /*21e0*/  LOP3.LUT R29, R29, 0xff, RZ, 0xc0, !PT ;  /* 0x000000ff1d1d7812 */ /* 0x000fe200078ec0ff */
[----:B------:R-:W-:Y:S01]  /*21f0*/  FFMA.FTZ R36, R33, R39, R36 ;  /* 0x0000002721247223 */ /* 0x000fe20000010024 */
[----:B------:R-:W-:Y:S02]  /*2200*/  SHF.R.U32.HI R33, RZ, 0x10, R15 ;  /* 0x00000010ff217819 */ /* 0x000fe4000001160f */
[----:B------:R-:W-:Y:S01]  /*2210*/  IADD3 R29, R29, -0x80, RZ ;  /* 0xffffff801d1d7810 */ /* 0x000fe20007ffe0ff */
[----:B0-----:R-:W-:Y:S01]  /*2220*/  HADD2.F32 R12, -RZ, R12.H0_H0 ;  /* 0x2000000cff0c7230 */ /* 0x001fe20000004100 */
[----:B------:R-:W-:Y:S01]  /*2230*/  IADD3 R14, R14, -0x80, RZ ;  /* 0xffffff800e0e7810 */ /* 0x000fe20007ffe0ff */
[----:B------:R-:W0:Y:S01]  /*2240*/  I2F.F16 R13, R13 ;  /* 0x0000000d000d7306 */ /* 0x000e220000200c00 */
[----:B------:R-:W-:-:S02]  /*2250*/  LOP3.LUT R33, R33, 0xff, RZ, 0xc0, !PT ;  /* 0x000000ff21217812 */ /* 0x000fc400078ec0ff */
[----:B------:R-:W-:Y:S02]  /*2260*/  LEA.HI R15, R15, 0xffffff80, RZ, 0x8 ;  /* 0xffffff800f0f7811 */ /* 0x000fe400078f40ff */
[----:B------:R-:W-:Y:S01]  /*2270*/  IADD3 R40, R33, -0x80, RZ ;  /* 0xffffff8021287810 */ /* 0x000fe20007ffe0ff */
[----:B------:R-:W-:Y:S02]  /*2280*/  HADD2.F32 R33, -RZ, R8.H1_H1 ;  /* 0x30000008ff217230 */ /* 0x000fe40000004100 */
[----:B------:R-:W2:Y:S01]  /*2290*/  I2F.F16 R29, R29 ;  /* 0x0000001d001d7306 */ /* 0x000ea20000200c00 */
[----:B-1----:R-:W-:Y:S02]  /*22a0*/  HADD2.F32 R11, -RZ, R11.H0_H0 ;  /* 0x2000000bff0b7230 */ /* 0x002fe40000004100 */
[----:B------:R-:W-:Y:S01]  /*22b0*/  FFMA.FTZ R39, R12, R33, R28 ;  /* 0x000000210c277223 */ /* 0x000fe2000001001c */
[--C-:B------:R-:W-:Y:S02]  /*22c0*/  HADD2.F32 R12, -RZ, R9.reuse.H0_H0 ;  /* 0x20000009ff0c7230 */ /* 0x100fe40000004100 */
[----:B------:R-:W-:Y:S01]  /*22d0*/  FFMA.FTZ R11, R33, R11, R38 ;  /* 0x0000000b210b7223 */ /* 0x000fe20000010026 */
[----:B------:R-:W-:Y:S01]  /*22e0*/  HADD2.F32 R9, -RZ, R9.H1_H1 ;  /* 0x30000009ff097230 */ /* 0x000fe20000004100 */
        /* <DEDUP_REMOVED lines=17> */
[----:B-1----:R-:W-:Y:S01]  /*2400*/  HADD2.F32 R13, -RZ, R8.H0_H0 ;  /* 0x20000008ff0d7230 */ /* 0x002fe20000004100 */
[----:B------:R-:W-:Y:S01]  /*2410*/  FFMA.FTZ R25, R9, R34, R25 ;  /* 0x0000002209197223 */ /* 0x000fe20000010019 */
[----:B------:R-:W-:-:S03]  /*2420*/  HADD2.F32 R8, -RZ, R37.H0_H0 ;  /* 0x20000025ff087230 */ /* 0x000fc60000004100 */
[----:B------:R-:W-:Y:S01]  /*2430*/  FFMA.FTZ R13, R12, R13, R29 ;  /* 0x0000000d0c0d7223 */ /* 0x000fe2000001001d */
[----:B------:R-:W-:Y:S01]  /*2440*/  HADD2.F32 R29, -RZ, R2.H1_H1 ;  /* 0x30000002ff1d7230 */ /* 0x000fe20000004100 */
[----:B------:R-:W-:Y:S01]  /*2450*/  FFMA.FTZ R8, R9, R8, R11 ;  /* 0x0000000809087223 */ /* 0x000fe2000001000b */
[----:B0-----:R-:W-:Y:S01]  /*2460*/  HADD2.F32 R10, -RZ, R10.H0_H0 ;  /* 0x2000000aff0a7230 */ /* 0x001fe20000004100 */
[----:B------:R-:W-:Y:S01]  /*2470*/  FMUL.FTZ R25, R14, R25 ;  /* 0x000000190e197220 */ /* 0x000fe20000410000 */
[----:B------:R-:W-:-:S03]  /*2480*/  HADD2.F32 R11, -RZ, R0.H0_H0 ;  /* 0x20000000ff0b7230 */ /* 0x000fc60000004100 */
[----:B------:R-:W-:Y:S01]  /*2490*/  FFMA.FTZ R10, R10, R9, R32 ;  /* 0x000000090a0a7223 */ /* 0x000fe20000010020 */
[----:B------:R-:W-:Y:S01]  /*24a0*/  F2FP.PACK_AB R25, RZ, R25 ;  /* 0x00000019ff19723e */ /* 0x000fe200000000ff */
[----:B--2---:R-:W-:Y:S02]  /*24b0*/  HADD2.F32 R12, -RZ, R15.H0_H0 ;  /* 0x2000000fff0c7230 */ /* 0x004fe40000004100 */
[----:B------:R-:W-:Y:S01]  /*24c0*/  HADD2.F32 R15, -RZ, R2.H0_H0 ;  /* 0x20000002ff0f7230 */ /* 0x000fe20000004100 */
[----:B------:R-:W-:Y:S02]  /*24d0*/  FMUL.FTZ R10, R11, R10 ;  /* 0x0000000a0b0a7220 */ /* 0x000fe40000410000 */
        /* <DEDUP_REMOVED lines=9> */
[----:B------:R-:W-:Y:S02]  /*2570*/  HADD2 R16, R8, R16 ;  /* 0x0000001008107230 */ /* 0x000fe40000000000 */
.L_x_4351:
[----:B-----5:R1:W5:Y:S01]  /*2580*/  LDG.E.128.CONSTANT R8, [R30.64] ;  /* 0x000000061e087981 */ /* 0x020362000c1e9d00 */
[----:B------:R-:W-:Y:S01]  /*2590*/  IMAD.WIDE R28, R20, 0x8, R26 ;  /* 0x00000008141c7825 */ /* 0x000fe200078e021a */
[----:B------:R-:W-:Y:S06]  /*25a0*/  @P1 BRA `(.L_x_4352) ;  /* 0x00000c3000001947 */ /* 0x000fec0003800000 */
[----:B0-----:R-:W2:Y:S01]  /*25b0*/  LDG.E.128.CONSTANT R12, [R28.64] ;  /* 0x000000061c0c7981 */ /* 0x001ea2000c1e9d00 */
[----:B-1---5:R-:W-:Y:S02]  /*25c0*/  LOP3.LUT R30, R9, 0xff, RZ, 0xc0, !PT ;  /* 0x000000ff091e7812 */ /* 0x022fe400078ec0ff */
[----:B------:R-:W-:Y:S01]  /*25d0*/  LOP3.LUT R25, R8, 0xff, RZ, 0xc0, !PT ;  /* 0x000000ff08197812 */ /* 0x000fe200078ec0ff */
[----:B------:R-:W0:Y:S01]  /*25e0*/  LDS.64 R26, [UR4+0x20] ;  /* 0x00002004ff1a7984 */ /* 0x000e220008000a00 */
[----:B------:R-:W-:Y:S02]  /*25f0*/  IADD3 R34, R30, -0x80, RZ ;  /* 0xffffff801e227810 */ /* 0x000fe40007ffe0ff */
[----:B------:R-:W-:-:S02]  /*2600*/  LOP3.LUT R30, R10, 0xff, RZ, 0xc0, !PT ;  /* 0x000000ff0a1e7812 */ /* 0x000fc400078ec0ff */
[----:B------:R-:W-:Y:S02]  /*2610*/  IADD3 R25, R25, -0x80, RZ ;  /* 0xffffff8019197810 */ /* 0x000fe40007ffe0ff */
[----:B------:R-:W-:Y:S01]  /*2620*/  IADD3 R32, R30, -0x80, RZ ;  /* 0xffffff801e207810 */ /* 0x000fe20007ffe0ff */
[----:B------:R-:W1:Y:S01]  /*2630*/  I2F.F16 R34, R34 ;  /* 0x0000002200227306 */ /* 0x000e620000200c00 */
[----:B------:R-:W-:Y:S02]  /*2640*/  LOP3.LUT R30, R11, 0xff, RZ, 0xc0, !PT ;  /* 0x000000ff0b1e7812 */ /* 0x000fe400078ec0ff */
[----:B------:R-:W-:Y:S02]  /*2650*/  SHF.R.U32.HI R37, RZ, 0x8, R9 ;  /* 0x00000008ff257819 */ /* 0x000fe40000011609 */
[----:B------:R-:W-:Y:S02]  /*2660*/  IADD3 R36, R30, -0x80, RZ ;  /* 0xffffff801e247810 */ /* 0x000fe40007ffe0ff */
[----:B------:R-:W-:Y:S01]  /*2670*/  SHF.R.U32.HI R30, RZ, 0x8, R8 ;  /* 0x00000008ff1e7819 */ /* 0x000fe20000011608 */
[----:B------:R-:W3:Y:S01]  /*2680*/  I2F.F16 R32, R32 ;  /* 0x0000002000207306 */ /* 0x000ee20000200c00 */
[----:B------:R-:W-:-:S02]  /*2690*/  LOP3.LUT R37, R37, 0xff, RZ, 0xc0, !PT ;  /* 0x000000ff25257812 */ /* 0x000fc400078ec0ff */
[----:B------:R-:W-:Y:S02]  /*26a0*/  LOP3.LUT R31, R30, 0xff, RZ, 0xc0, !PT ;  /* 0x000000ff1e1f7812 */ /* 0x000fe400078ec0ff */
[----:B------:R-:W-:Y:S02]  /*26b0*/  IADD3 R39, R37, -0x80, RZ ;  /* 0xffffff8025277810 */ /* 0x000fe40007ffe0ff */
[----:B------:R-:W-:Y:S01]  /*26c0*/  LEA.HI R38, R10, 0xffffff80, RZ, 0x8 ;  /* 0xffffff800a267811 */ /* 0x000fe200078f40ff */
[----:B------:R-:W4:Y:S01]  /*26d0*/  I2F.F16 R25, R25 ;  /* 0x0000001900197306 */ /* 0x000f220000200c00 */
[----:B-1----:R-:W-:Y:S01]  /*26e0*/  HADD2.F32 R42, -RZ, R34.H0_H0 ;  /* 0x20000022ff2a7230 */ /* 0x002fe20000004100 */
[----:B------:R-:W-:Y:S02]  /*26f0*/  IADD3 R31, R31, -0x80, RZ ;  /* 0xffffff801f1f7810 */ /* 0x000fe40007ffe0ff */
[----:B------:R-:W-:Y:S02]  /*2700*/  SHF.R.U32.HI R41, RZ, 0x8, R11 ;  /* 0x00000008ff297819 */ /* 0x000fe4000001160b */
[----:B------:R-:W-:-:S02]  /*2710*/  LEA.HI R35, R8, 0xffffff80, RZ, 0x8 ;  /* 0xffffff8008237811 */ /* 0x000fc400078f40ff */
[----:B------:R-:W1:Y:S01]  /*2720*/  I2F.F16 R36, R36 ;  /* 0x0000002400247306 */ /* 0x000e620000200c00 */
[----:B---3--:R-:W-:Y:S01]  /*2730*/  HADD2.F32 R32, -RZ, R32.H0_H0 ;  /* 0x20000020ff207230 */ /* 0x008fe20000004100 */
[----:B------:R-:W-:Y:S02]  /*2740*/  LOP3.LUT R41, R41, 0xff, RZ, 0xc0, !PT ;  /* 0x000000ff29297812 */ /* 0x000fe400078ec0ff */
[----:B------:R-:W-:Y:S02]  /*2750*/  SHF.R.U32.HI R8, RZ, 0x10, R8 ;  /* 0x00000010ff087819 */ /* 0x000fe40000011608 */
[----:B------:R-:W-:Y:S01]  /*2760*/  IADD3 R41, R41, -0x80, RZ ;  /* 0xffffff8029297810 */ /* 0x000fe20007ffe0ff */
[----:B0-----:R-:W-:Y:S01]  /*2770*/  HADD2.F32 R37, -RZ, R26.H0_H0 ;  /* 0x2000001aff257230 */ /* 0x001fe20000004100 */
[----:B------:R0:W3:Y:S01]  /*2780*/  I2F.F16 R30, R38 ;  /* 0x00000026001e7306 */ /* 0x0000e20000200c00 */
[----:B----4-:R-:W-:Y:S01]  /*2790*/  HADD2.F32 R40, -RZ, R25.H0_H0 ;  /* 0x20000019ff287230 */ /* 0x010fe20000004100 */
[----:B------:R-:W-:-:S02]  /*27a0*/  SHF.R.U32.HI R25, RZ, 0x8, R10 ;  /* 0x00000008ff197819 */ /* 0x000fc4000001160a */
[----:B------:R-:W-:Y:S02]  /*27b0*/  LOP3.LUT R8, R8, 0xff, RZ, 0xc0, !PT ;  /* 0x000000ff08087812 */ /* 0x000fe400078ec0ff */
[----:B------:R-:W-:Y:S01]  /*27c0*/  FFMA.FTZ R40, R40, R37, RZ ;  /* 0x0000002528287223 */ /* 0x000fe200000100ff */
[----:B-1----:R-:W-:Y:S01]  /*27d0*/  HADD2.F32 R44, -RZ, R36.H0_H0 ;  /* 0x20000024ff2c7230 */ /* 0x002fe20000004100 */
[C---:B------:R-:W-:Y:S01]  /*27e0*/  FFMA.FTZ R36, R37.reuse, R42, RZ ;  /* 0x0000002a25247223 */ /* 0x040fe200000100ff */
[----:B------:R-:W1:Y:S01]  /*27f0*/  I2F.F16 R31, R31 ;  /* 0x0000001f001f7306 */ /* 0x000e620000200c00 */
[----:B0-----:R-:W-:Y:S01]  /*2800*/  FFMA.FTZ R38, R37, R32, RZ ;  /* 0x0000002025267223 */ /* 0x001fe200000100ff */
[----:B------:R-:W-:Y:S01]  /*2810*/  LEA.HI R42, R11, 0xffffff80, RZ, 0x8 ;  /* 0xffffff800b2a7811 */ /* 0x000fe200078f40ff */
[----:B------:R-:W-:Y:S01]  /*2820*/  FFMA.FTZ R32, R37, R44, RZ ;  /* 0x0000002c25207223 */ /* 0x000fe200000100ff */
[----:B------:R-:W-:Y:S02]  /*2830*/  LOP3.LUT R37, R25, 0xff, RZ, 0xc0, !PT ;  /* 0x000000ff19257812 */ /* 0x000fe400078ec0ff */
[----:B------:R-:W-:Y:S01]  /*2840*/  LEA.HI R33, R9, 0xffffff80, RZ, 0x8 ;  /* 0xffffff8009217811 */ /* 0x000fe200078f40ff */
[----:B---3--:R-:W-:Y:S01]  /*2850*/  HADD2.F32 R30, -RZ, R30.H0_H0 ;  /* 0x2000001eff1e7230 */ /* 0x008fe20000004100 */
[----:B------:R-:W-:Y:S01]  /*2860*/  IADD3 R37, R37, -0x80, RZ ;  /* 0xffffff8025257810 */ /* 0x000fe20007ffe0ff */
[----:B------:R0:W3:Y:S01]  /*2870*/  I2F.F16 R34, R39 ;  /* 0x0000002700227306 */ /* 0x0000e20000200c00 */
[----:B------:R-:W-:-:S02]  /*2880*/  SHF.R.U32.HI R9, RZ, 0x10, R9 ;  /* 0x00000010ff097819 */ /* 0x000fc40000011609 */
[----:B------:R-:W-:Y:S02]  /*2890*/  SHF.R.U32.HI R10, RZ, 0x10, R10 ;  /* 0x00000010ff0a7819 */ /* 0x000fe4000001160a */
[----:B------:R-:W-:Y:S01]  /*28a0*/  LOP3.LUT R9, R9, 0xff, RZ, 0xc0, !PT ;  /* 0x000000ff09097812 */ /* 0x000fe200078ec0ff */
[----:B-1----:R-:W-:Y:S02]  /*28b0*/  HADD2.F32 R31, -RZ, R31.H0_H0 ;  /* 0x2000001fff1f7230 */ /* 0x002fe40000004100 */
[----:B------:R-:W1:Y:S01]  /*28c0*/  I2F.F16 R37, R37 ;  /* 0x0000002500257306 */ /* 0x000e620000200c00 */
[----:B0-----:R-:W-:Y:S01]  /*28d0*/  HADD2.F32 R39, -RZ, R26.H1_H1 ;  /* 0x3000001aff277230 */ /* 0x001fe20000004100 */
[----:B------:R-:W-:Y:S02]  /*28e0*/  SHF.R.U32.HI R11, RZ, 0x10, R11 ;  /* 0x00000010ff0b7819 */ /* 0x000fe4000001160b */
[----:B------:R-:W-:Y:S02]  /*28f0*/  LOP3.LUT R10, R10, 0xff, RZ, 0xc0, !PT ;  /* 0x000000ff0a0a7812 */ /* 0x000fe400078ec0ff */
[----:B------:R-:W-:Y:S01]  /*2900*/  LOP3.LUT R11, R11, 0xff, RZ, 0xc0, !PT ;  /* 0x000000ff0b0b7812 */ /* 0x000fe200078ec0ff */
[----:B---3--:R-:W-:Y:S01]  /*2910*/  HADD2.F32 R26, -RZ, R34.H0_H0 ;  /* 0x20000022ff1a7230 */ /* 0x008fe20000004100 */
[----:B------:R-:W-:Y:S01]  /*2920*/  FFMA.FTZ R34, R31, R39, R40 ;  /* 0x000000271f227223 */ /* 0x000fe20000010028 */
[----:B------:R1:W0:Y:S01]  /*2930*/  I2F.F16 R25, R42 ;  /* 0x0000002a00197306 */ /* 0x0002220000200c00 */
[----:B------:R-:W-:-:S02]  /*2940*/  IADD3 R10, R10, -0x80, RZ ;  /* 0xffffff800a0a7810 */ /* 0x000fc40007ffe0ff */
[----:B------:R-:W-:-:S05]  /*2950*/  FFMA.FTZ R36, R39, R26, R36 ;  /* 0x0000001a27247223 */ /* 0x000fca0000010024 */
[----:B------:R3:W4:Y:S01]  /*2960*/  I2F.F16 R40, R41 ;  /* 0x0000002900287306 */ /* 0x0007220000200c00 */
[----:B-1----:R-:W-:Y:S01]  /*2970*/  HADD2.F32 R42, -RZ, R37.H0_H0 ;  /* 0x20000025ff2a7230 */ /* 0x002fe20000004100 */
[----:B------:R-:W-:-:S04]  /*2980*/  IADD3 R37, R8, -0x80, RZ ;  /* 0xffffff8008257810 */ /* 0x000fc80007ffe0ff */
[----:B------:R-:W-:Y:S02]  /*2990*/  FFMA.FTZ R38, R39, R42, R38 ;  /* 0x0000002a27267223 */ /* 0x000fe40000010026 */
[----:B------:R-:W1:Y:S01]  /*29a0*/  I2F.F16 R37, R37 ;  /* 0x0000002500257306 */ /* 0x000e620000200c00 */
[----:B---3--:R-:W-:Y:S01]  /*29b0*/  IADD3 R41, R9, -0x80, RZ ;  /* 0xffffff8009297810 */ /* 0x008fe20007ffe0ff */
[----:B------:R-:W-:Y:S02]  /*29c0*/  HADD2.F32 R9, -RZ, R27.H0_H0 ;  /* 0x2000001bff097230 */ /* 0x000fe40000004100 */
[----:B0-----:R-:W-:Y:S02]  /*29d0*/  HADD2.F32 R25, -RZ, R25.H0_H0 ;  /* 0x20000019ff197230 */ /* 0x001fe40000004100 */
[----:B----4-:R-:W-:Y:S02]  /*29e0*/  HADD2.F32 R8, -RZ, R40.H0_H0 ;  /* 0x20000028ff087230 */ /* 0x010fe40000004100 */
[----:B------:R-:W0:Y:S01]  /*29f0*/  I2F.F16 R41, R41 ;  /* 0x0000002900297306 */ /* 0x000e220000200c00 */
[----:B------:R-:W-:-:S02]  /*2a00*/  IADD3 R40, R11, -0x80, RZ ;  /* 0xffffff800b287810 */ /* 0x000fc40007ffe0ff */
[----:B------:R-:W-:Y:S01]  /*2a10*/  FFMA.FTZ R8, R39, R8, R32 ;  /* 0x0000000827087223 */ /* 0x000fe20000010020 */
[----:B-1----:R-:W-:-:S04]  /*2a20*/  HADD2.F32 R37, -RZ, R37.H0_H0 ;  /* 0x20000025ff257230 */ /* 0x002fc80000004100 */
[----:B------:R-:W1:Y:S01]  /*2a30*/  I2F.F16 R35, R35 ;  /* 0x0000002300237306 */ /* 0x000e620000200c00 */
[----:B------:R-:W-:-:S07]  /*2a40*/  FFMA.FTZ R39, R37, R9, R34 ;  /* 0x0000000925277223 */ /* 0x000fce0000010022 */
[----:B------:R-:W-:Y:S01]  /*2a50*/  I2F.F16 R10, R10 ;  /* 0x0000000a000a7306 */ /* 0x000fe20000200c00 */
[----:B0-----:R-:W-:-:S05]  /*2a60*/  HADD2.F32 R37, -RZ, R41.H0_H0 ;  /* 0x20000029ff257230 */ /* 0x001fca0000004100 */
[----:B------:R-:W-:Y:S02]  /*2a70*/  FFMA.FTZ R37, R9, R37, R36 ;  /* 0x0000002509257223 */ /* 0x000fe40000010024 */
[----:B------:R-:W0:Y:S01]  /*2a80*/  I2F.F16 R40, R40 ;  /* 0x0000002800287306 */ /* 0x000e220000200c00 */
[----:B-1----:R-:W-:-:S07]  /*2a90*/  HADD2.F32 R36, -RZ, R35.H0_H0 ;  /* 0x20000023ff247230 */ /* 0x002fce0000004100 */
[----:B------:R-:W1:Y:S01]  /*2aa0*/  I2F.F16 R33, R33 ;  /* 0x0000002100217306 */ /* 0x000e620000200c00 */
[----:B0-----:R-:W-:-:S05]  /*2ab0*/  HADD2.F32 R35, -RZ, R40.H0_H0 ;  /* 0x20000028ff237230 */ /* 0x001fca0000004100 */
[----:B------:R-:W-:Y:S01]  /*2ac0*/  FFMA.FTZ R35, R9, R35, R8 ;  /* 0x0000002309237223 */ /* 0x000fe20000010008 */
[----:B--2---:R-:W-:Y:S02]  /*2ad0*/  LOP3.LUT R11, R12, 0xff, RZ, 0xc0, !PT ;  /* 0x000000ff0c0b7812 */ /* 0x004fe400078ec0ff */
[----:B------:R-:W-:Y:S02]  /*2ae0*/  LOP3.LUT R34, R13, 0xff, RZ, 0xc0, !PT ;  /* 0x000000ff0d227812 */ /* 0x000fe400078ec0ff */
[----:B------:R-:W-:Y:S01]  /*2af0*/  IADD3 R41, R11, -0x80, RZ ;  /* 0xffffff800b297810 */ /* 0x000fe20007ffe0ff */
[----:B------:R-:W-:Y:S01]  /*2b00*/  HADD2.F32 R11, -RZ, R10.H0_H0 ;  /* 0x2000000aff0b7230 */ /* 0x000fe20000004100 */
[----:B------:R-:W-:Y:S01]  /*2b10*/  IADD3 R42, R34, -0x80, RZ ;  /* 0xffffff80222a7810 */ /* 0x000fe20007ffe0ff */
[----:B------:R-:W-:Y:S01]  /*2b20*/  HADD2.F32 R34, -RZ, R27.H1_H1 ;  /* 0x3000001bff227230 */ /* 0x000fe20000004100 */
[----:B------:R0:W2:Y:S01]  /*2b30*/  I2F.F16 R10, R41 ;  /* 0x00000029000a7306 */ /* 0x0000a20000200c00 */
[----:B------:R-:W-:Y:S01]  /*2b40*/  SHF.R.U32.HI R40, RZ, 0x10, R12 ;  /* 0x00000010ff287819 */ /* 0x000fe2000001160c */
[----:B------:R-:W-:Y:S01]  /*2b50*/  FFMA.FTZ R11, R9, R11, R38 ;  /* 0x0000000b090b7223 */ /* 0x000fe20000010026 */
[----:B------:R-:W-:Y:S01]  /*2b60*/  LOP3.LUT R38, R14, 0xff, RZ, 0xc0, !PT ;  /* 0x000000ff0e267812 */ /* 0x000fe200078ec0ff */
[----:B------:R-:W3:Y:S01]  /*2b70*/  LDS.64 R8, [UR4+0x28] ;  /* 0x00002804ff087984 */ /* 0x000ee20008000a00 */
[----:B------:R-:W-:Y:S01]  /*2b80*/  FFMA.FTZ R36, R36, R34, R39 ;  /* 0x0000002224247223 */ /* 0x000fe20000010027 */
[----:B------:R-:W-:Y:S01]  /*2b90*/  LOP3.LUT R39, R15, 0xff, RZ, 0xc0, !PT ;  /* 0x000000ff0f277812 */ /* 0x000fe200078ec0ff */
[----:B------:R-:W-:Y:S01]  /*2ba0*/  FFMA.FTZ R30, R34, R30, R11 ;  /* 0x0000001e221e7223 */ /* 0x000fe2000001000b */
[----:B------:R-:W-:Y:S01]  /*2bb0*/  IADD3 R43, R38, -0x80, RZ ;  /* 0xffffff80262b7810 */ /* 0x000fe20007ffe0ff */
[----:B-1----:R-:W-:Y:S01]  /*2bc0*/  HADD2.F32 R38, -RZ, R33.H0_H0 ;  /* 0x20000021ff267230 */ /* 0x002fe20000004100 */
[----:B0-----:R-:W-:Y:S01]  /*2bd0*/  IADD3 R41, R39, -0x80, RZ ;  /* 0xffffff8027297810 */ /* 0x001fe20007ffe0ff */
[----:B------:R-:W-:Y:S01]  /*2be0*/  FFMA.FTZ R35, R34, R25, R35 ;  /* 0x0000001922237223 */ /* 0x000fe20000010023 */
[----:B------:R-:W-:Y:S01]  /*2bf0*/  LEA.HI R26, R12, 0xffffff80, RZ, 0x8 ;  /* 0xffffff800c1a7811 */ /* 0x000fe200078f40ff */
[----:B------:R-:W-:Y:S01]  /*2c00*/  I2F.F16 R33, R43 ;  /* 0x0000002b00217306 */ /* 0x000fe20000200c00 */
[----:B------:R-:W-:Y:S01]  /*2c10*/  FFMA.FTZ R37, R34, R38, R37 ;  /* 0x0000002622257223 */ /* 0x000fe20000010025 */
[----:B------:R-:W-:-:S02]  /*2c20*/  SHF.R.U32.HI R38, RZ, 0x8, R12 ;  /* 0x00000008ff267819 */ /* 0x000fc4000001160c */
[----:B------:R-:W-:Y:S02]  /*2c30*/  LOP3.LUT R40, R40, 0xff, RZ, 0xc0, !PT ;  /* 0x000000ff28287812 */ /* 0x000fe400078ec0ff */
[----:B------:R-:W-:Y:S02]  /*2c40*/  LOP3.LUT R39, R38, 0xff, RZ, 0xc0, !PT ;  /* 0x000000ff26277812 */ /* 0x000fe400078ec0ff */
[----:B------:R-:W-:Y:S01]  /*2c50*/  SHF.R.U32.HI R34, RZ, 0x8, R14 ;  /* 0x00000008ff227819 */ /* 0x000fe2000001160e */
[----:B------:R2:W-:Y:S01]  /*2c60*/  I2F.F16 R38, R41 ;  /* 0x0000002900267306 */ /* 0x0005e20000200c00 */
[----:B------:R-:W-:Y:S02]  /*2c70*/  IADD3 R12, R39, -0x80, RZ ;  /* 0xffffff80270c7810 */ /* 0x000fe40007ffe0ff */
[----:B------:R-:W-:Y:S02]  /*2c80*/  SHF.R.U32.HI R39, RZ, 0x8, R13 ;  /* 0x00000008ff277819 */ /* 0x000fe4000001160d */
[----:B------:R-:W-:-:S02]  /*2c90*/  IADD3 R11, R40, -0x80, RZ ;  /* 0xffffff80280b7810 */ /* 0x000fc40007ffe0ff */
[----:B------:R-:W-:Y:S01]  /*2ca0*/  LOP3.LUT R39, R39, 0xff, RZ, 0xc0, !PT ;  /* 0x000000ff27277812 */ /* 0x000fe200078ec0ff */
[----:B------:R-:W-:Y:S01]  /*2cb0*/  I2F.F16 R12, R12 ;  /* 0x0000000c000c7306 */ /* 0x000fe20000200c00 */
[----:B------:R-:W-:Y:S01]  /*2cc0*/  LOP3.LUT R34, R34, 0xff, RZ, 0xc0, !PT ;  /* 0x000000ff22227812 */ /* 0x000fe200078ec0ff */
[----:B--2---:R-:W-:Y:S01]  /*2cd0*/  HADD2.F32 R41, -RZ, R10.H0_H0 ;  /* 0x2000000aff297230 */ /* 0x004fe20000004100 */
[----:B------:R-:W-:Y:S02]  /*2ce0*/  SHF.R.U32.HI R40, RZ, 0x10, R13 ;  /* 0x00000010ff287819 */ /* 0x000fe4000001160d */
[----:B------:R-:W-:Y:S02]  /*2cf0*/  SHF.R.U32.HI R25, RZ, 0x10, R14 ;  /* 0x00000010ff197819 */ /* 0x000fe4000001160e */
[----:B------:R-:W-:Y:S01]  /*2d00*/  LEA.HI R31, R13, 0xffffff80, RZ, 0x8 ;  /* 0xffffff800d1f7811 */ /* 0x000fe200078f40ff */
[----:B------:R-:W0:Y:S01]  /*2d10*/  I2F.F16 R27, R42 ;  /* 0x0000002a001b7306 */ /* 0x000e220000200c00 */
[----:B------:R-:W-:-:S02]  /*2d20*/  IADD3 R13, R39, -0x80, RZ ;  /* 0xffffff80270d7810 */ /* 0x000fc40007ffe0ff */
[----:B------:R-:W-:Y:S02]  /*2d30*/  IADD3 R39, R34, -0x80, RZ ;  /* 0xffffff8022277810 */ /* 0x000fe40007ffe0ff */
[----:B------:R-:W-:Y:S01]  /*2d40*/  LOP3.LUT R40, R40, 0xff, RZ, 0xc0, !PT ;  /* 0x000000ff28287812 */ /* 0x000fe200078ec0ff */
[----:B---3--:R-:W-:Y:S01]  /*2d50*/  HADD2.F32 R10, -RZ, R8.H0_H0 ;  /* 0x20000008ff0a7230 */ /* 0x008fe20000004100 */
[----:B------:R-:W-:Y:S01]  /*2d60*/  LOP3.LUT R34, R25, 0xff, RZ, 0xc0, !PT ;  /* 0x000000ff19227812 */ /* 0x000fe200078ec0ff */
[----:B------:R-:W-:Y:S01]  /*2d70*/  I2F.F16 R13, R13 ;  /* 0x0000000d000d7306 */ /* 0x000fe20000200c00 */
[----:B------:R-:W-:Y:S02]  /*2d80*/  IADD3 R40, R40, -0x80, RZ ;  /* 0xffffff8028287810 */ /* 0x000fe40007ffe0ff */
[----:B------:R-:W-:Y:S01]  /*2d90*/  FFMA.FTZ R36, R41, R10, R36 ;  /* 0x0000000a29247223 */ /* 0x000fe20000010024 */
[----:B------:R-:W-:Y:S02]  /*2da0*/  IADD3 R41, R34, -0x80, RZ ;  /* 0xffffff8022297810 */ /* 0x000fe40007ffe0ff */
[----:B------:R-:W-:-:S02]  /*2db0*/  SHF.R.U32.HI R34, RZ, 0x8, R15 ;  /* 0x00000008ff227819 */ /* 0x000fc4000001160f */
[----:B------:R-:W-:Y:S01]  /*2dc0*/  LEA.HI R32, R14, 0xffffff80, RZ, 0x8 ;  /* 0xffffff800e207811 */ /* 0x000fe200078f40ff */
[----:B------:R1:W2:Y:S01]  /*2dd0*/  I2F.F16 R25, R39 ;  /* 0x0000002700197306 */ /* 0x0002a20000200c00 */
[----:B------:R-:W-:Y:S01]  /*2de0*/  LOP3.LUT R34, R34, 0xff, RZ, 0xc0, !PT ;  /* 0x000000ff22227812 */ /* 0x000fe200078ec0ff */
[----:B0-----:R-:W-:-:S03]  /*2df0*/  HADD2.F32 R42, -RZ, R27.H0_H0 ;  /* 0x2000001bff2a7230 */ /* 0x001fc60000004100 */
[----:B------:R-:W-:Y:S02]  /*2e00*/  IADD3 R34, R34, -0x80, RZ ;  /* 0xffffff8022227810 */ /* 0x000fe40007ffe0ff */
[----:B------:R-:W-:Y:S01]  /*2e10*/  FFMA.FTZ R37, R10, R42, R37 ;  /* 0x0000002a0a257223 */ /* 0x000fe20000010025 */
[----:B------:R0:W3:Y:S01]  /*2e20*/  I2F.F16 R14, R40 ;  /* 0x00000028000e7306 */ /* 0x0000e20000200c00 */
[----:B-1----:R-:W-:-:S05]  /*2e30*/  HADD2.F32 R39, -RZ, R33.H0_H0 ;  /* 0x20000021ff277230 */ /* 0x002fca0000004100 */
[----:B------:R-:W-:Y:S01]  /*2e40*/  FFMA.FTZ R30, R10, R39, R30 ;  /* 0x000000270a1e7223 */ /* 0x000fe2000001001e */
[----:B------:R-:W-:Y:S01]  /*2e50*/  HADD2.F32 R39, -RZ, R8.H1_H1 ;  /* 0x30000008ff277230 */ /* 0x000fe20000004100 */
[----:B------:R-:W1:Y:S01]  /*2e60*/  I2F.F16 R34, R34 ;  /* 0x0000002200227306 */ /* 0x000e620000200c00 */
[----:B0-----:R-:W-:Y:S01]  /*2e70*/  SHF.R.U32.HI R40, RZ, 0x10, R15 ;  /* 0x00000010ff287819 */ /* 0x001fe2000001160f */
[----:B--2---:R-:W-:Y:S02]  /*2e80*/  HADD2.F32 R25, -RZ, R25.H0_H0 ;  /* 0x20000019ff197230 */ /* 0x004fe40000004100 */
[--C-:B------:R-:W-:Y:S01]  /*2e90*/  HADD2.F32 R8, -RZ, R9.reuse.H0_H0 ;  /* 0x20000009ff087230 */ /* 0x100fe20000004100 */
[----:B------:R-:W-:Y:S01]  /*2ea0*/  LOP3.LUT R40, R40, 0xff, RZ, 0xc0, !PT ;  /* 0x000000ff28287812 */ /* 0x000fe200078ec0ff */
[----:B------:R-:W-:Y:S01]  /*2eb0*/  HADD2.F32 R9, -RZ, R9.H1_H1 ;  /* 0x30000009ff097230 */ /* 0x000fe20000004100 */
[----:B------:R-:W-:Y:S01]  /*2ec0*/  FFMA.FTZ R25, R39, R25, R30 ;  /* 0x0000001927197223 */ /* 0x000fe2000001001e */
[----:B------:R-:W0:Y:S01]  /*2ed0*/  I2F.F16 R11, R11 ;  /* 0x0000000b000b7306 */ /* 0x000e220000200c00 */
[----:B------:R-:W-:Y:S01]  /*2ee0*/  IADD3 R33, R40, -0x80, RZ ;  /* 0xffffff8028217810 */ /* 0x000fe20007ffe0ff */
[----:B------:R-:W-:-:S02]  /*2ef0*/  HADD2.F32 R40, -RZ, R38.H0_H0 ;  /* 0x20000026ff287230 */ /* 0x000fc40000004100 */
[----:B------:R-:W-:Y:S01]  /*2f00*/  HADD2.F32 R38, -RZ, R12.H0_H0 ;  /* 0x2000000cff267230 */ /* 0x000fe20000004100 */
[----:B------:R-:W-:Y:S01]  /*2f10*/  LEA.HI R12, R15, 0xffffff80, RZ, 0x8 ;  /* 0xffffff800f0c7811 */ /* 0x000fe200078f40ff */
[----:B---3--:R-:W-:Y:S01]  /*2f20*/  HADD2.F32 R14, -RZ, R14.H0_H0 ;  /* 0x2000000eff0e7230 */ /* 0x008fe20000004100 */
[----:B------:R-:W-:Y:S01]  /*2f30*/  FFMA.FTZ R10, R10, R40, R35 ;  /* 0x000000280a0a7223 */ /* 0x000fe20000010023 */
[----:B------:R-:W2:Y:S01]  /*2f40*/  I2F.F16 R27, R41 ;  /* 0x00000029001b7306 */ /* 0x000ea20000200c00 */
[----:B------:R-:W-:Y:S01]  /*2f50*/  FFMA.FTZ R15, R38, R39, R36 ;  /* 0x00000027260f7223 */ /* 0x000fe20000010024 */
[----:B------:R-:W-:Y:S02]  /*2f60*/  HADD2.F32 R36, -RZ, R13.H0_H0 ;  /* 0x2000000dff247230 */ /* 0x000fe40000004100 */
[----:B-1----:R-:W-:Y:S02]  /*2f70*/  HADD2.F32 R34, -RZ, R34.H0_H0 ;  /* 0x20000022ff227230 */ /* 0x002fe40000004100 */
[----:B------:R-:W-:Y:S01]  /*2f80*/  HADD2.F32 R13, -RZ, R0.H1_H1 ;  /* 0x30000000ff0d7230 */ /* 0x000fe20000004100 */
[C---:B------:R-:W-:Y:S01]  /*2f90*/  FFMA.FTZ R37, R39.reuse, R36, R37 ;  /* 0x0000002427257223 */ /* 0x040fe20000010025 */
[----:B------:R-:W1:Y:S01]  /*2fa0*/  I2F.F16 R33, R33 ;  /* 0x0000002100217306 */ /* 0x000e620000200c00 */
[----:B0-----:R-:W-:Y:S01]  /*2fb0*/  HADD2.F32 R11, -RZ, R11.H0_H0 ;  /* 0x2000000bff0b7230 */ /* 0x001fe20000004100 */
[----:B------:R-:W-:-:S02]  /*2fc0*/  FFMA.FTZ R39, R39, R34, R10 ;  /* 0x0000002227277223 */ /* 0x000fc4000001000a */
[----:B------:R-:W-:Y:S02]  /*2fd0*/  FFMA.FTZ R14, R8, R14, R37 ;  /* 0x0000000e080e7223 */ /* 0x000fe40000010025 */
[----:B------:R-:W-:Y:S01]  /*2fe0*/  FFMA.FTZ R11, R11, R8, R15 ;  /* 0x000000080b0b7223 */ /* 0x000fe2000001000f */
[----:B------:R-:W-:Y:S01]  /*2ff0*/  HADD2.F32 R15, -RZ, R2.H1_H1 ;  /* 0x30000002ff0f7230 */ /* 0x000fe20000004100 */
[----:B------:R-:W0:Y:S01]  /*3000*/  I2F.F16 R26, R26 ;  /* 0x0000001a001a7306 */ /* 0x000e220000200c00 */
[----:B--2---:R-:W-:-:S05]  /*3010*/  HADD2.F32 R27, -RZ, R27.H0_H0 ;  /* 0x2000001bff1b7230 */ /* 0x004fca0000004100 */
[----:B------:R-:W-:Y:S02]  /*3020*/  FFMA.FTZ R25, R8, R27, R25 ;  /* 0x0000001b08197223 */ /* 0x000fe40000010019 */
[----:B------:R-:W2:Y:S01]  /*3030*/  I2F.F16 R31, R31 ;  /* 0x0000001f001f7306 */ /* 0x000ea20000200c00 */
[----:B-1----:R-:W-:-:S05]  /*3040*/  HADD2.F32 R33, -RZ, R33.H0_H0 ;  /* 0x20000021ff217230 */ /* 0x002fca0000004100 */
[----:B------:R-:W-:Y:S01]  /*3050*/  FFMA.FTZ R33, R8, R33, R39 ;  /* 0x0000002108217223 */ /* 0x000fe20000010027 */
[----:B------:R-:W-:Y:S01]  /*3060*/  HADD2.F32 R8, -RZ, R0.H0_H0 ;  /* 0x20000000ff087230 */ /* 0x000fe20000004100 */
[----:B------:R-:W1:Y:S01]  /*3070*/  I2F.F16 R32, R32 ;  /* 0x0000002000207306 */ /* 0x000e620000200c00 */
[----:B0-----:R-:W-:-:S05]  /*3080*/  HADD2.F32 R26, -RZ, R26.H0_H0 ;  /* 0x2000001aff1a7230 */ /* 0x001fca0000004100 */
[----:B------:R-:W-:Y:S02]  /*3090*/  FFMA.FTZ R11, R26, R9, R11 ;  /* 0x000000091a0b7223 */ /* 0x000fe4000001000b */
[----:B------:R-:W0:Y:S01]  /*30a0*/  I2F.F16 R12, R12 ;  /* 0x0000000c000c7306 */ /* 0x000e220000200c00 */
[----:B--2---:R-:W-:Y:S01]  /*30b0*/  HADD2.F32 R10, -RZ, R31.H0_H0 ;  /* 0x2000001fff0a7230 */ /* 0x004fe20000004100 */
[----:B------:R-:W-:-:S04]  /*30c0*/  FMUL.FTZ R11, R8, R11 ;  /* 0x0000000b080b7220 */ /* 0x000fc80000410000 */
[----:B------:R-:W-:Y:S01]  /*30d0*/  FFMA.FTZ R10, R9, R10, R14 ;  /* 0x0000000a090a7223 */ /* 0x000fe2000001000e */
[----:B------:R-:W-:Y:S01]  /*30e0*/  HADD2.F32 R14, -RZ, R2.H0_H0 ;  /* 0x20000002ff0e7230 */ /* 0x000fe20000004100 */
[----:B------:R-:W-:Y:S01]  /*30f0*/  F2FP.PACK_AB R11, RZ, R11 ;  /* 0x0000000bff0b723e */ /* 0x000fe200000000ff */
[----:B-1----:R-:W-:Y:S01]  /*3100*/  HADD2.F32 R32, -RZ, R32.H0_H0 ;  /* 0x20000020ff207230 */ /* 0x002fe20000004100 */
[----:B------:R-:W-:-:S04]  /*3110*/  FMUL.FTZ R10, R13, R10 ;  /* 0x0000000a0d0a7220 */ /* 0x000fc80000410000 */
[----:B------:R-:W-:Y:S01]  /*3120*/  FFMA.FTZ R25, R9, R32, R25 ;  /* 0x0000002009197223 */ /* 0x000fe20000010019 */
[----:B------:R-:W-:Y:S01]  /*3130*/  F2FP.PACK_AB R10, RZ, R10 ;  /* 0x0000000aff0a723e */ /* 0x000fe200000000ff */
[----:B0-----:R-:W-:Y:S02]  /*3140*/  HADD2.F32 R12, -RZ, R12.H0_H0 ;  /* 0x2000000cff0c7230 */ /* 0x001fe40000004100 */
[----:B------:R-:W-:Y:S01]  /*3150*/  FMUL.FTZ R25, R14, R25 ;  /* 0x000000190e197220 */ /* 0x000fe20000410000 */
[----:B------:R-:W-:Y:S02]  /*3160*/  PRMT R11, R11, 0x5410, R10 ;  /* 0x000054100b0b7816 */ /* 0x000fe4000000000a */
[----:B------:R-:W-:Y:S02]  /*3170*/  FFMA.FTZ R12, R9, R12, R33 ;  /* 0x0000000c090c7223 */ /* 0x000fe40000010021 */
[----:B------:R-:W-:Y:S02]  /*3180*/  F2FP.PACK_AB R25, RZ, R25 ;  /* 0x00000019ff19723e */ /* 0x000fe400000000ff */
[----:B------:R-:W-:Y:S01]  /*3190*/  FMUL.FTZ R12, R15, R12 ;  /* 0x0000000c0f0c7220 */ /* 0x000fe20000410000 */
[----:B------:R-:W-:-:S04]  /*31a0*/  HFMA2.MMA R17, R11, 1, 1, R17 ;  /* 0x3c003c000b117835 */ /* 0x000fc80000000011 */
[----:B------:R-:W-:-:S04]  /*31b0*/  F2FP.PACK_AB R12, RZ, R12 ;  /* 0x0000000cff0c723e */ /* 0x000fc800000000ff */
[----:B------:R-:W-:-:S05]  /*31c0*/  PRMT R25, R25, 0x5410, R12 ;  /* 0x0000541019197816 */ /* 0x000fca000000000c */
[----:B------:R-:W-:Y:S02]  /*31d0*/  HADD2 R16, R25, R16 ;  /* 0x0000001019107230 */ /* 0x000fe40000000000 */
.L_x_4352:
[----:B------:R-:W-:Y:S02]  /*31e0*/  @!P0 IMAD.IADD R3, R21, 0x1, R24 ;  /* 0x0000000115038824 */ /* 0x000fe400078e0218 */
[----:B------:R-:W-:Y:S01]  /*31f0*/  IMAD.WIDE R28, R20, 0x8, R28 ;  /* 0x00000008141c7825 */ /* 0x000fe200078e021c */
[----:B------:R-:W-:Y:S05]  /*3200*/  @P1 BRA `(.L_x_4353) ;  /* 0x00000c3000001947 */ /* 0x000fea0003800000 */
[----:B-----5:R-:W2:Y:S01]  /*3210*/  LDG.E.128.CONSTANT R8, [R28.64] ;  /* 0x000000061c087981 */ /* 0x020ea2000c1e9d00 */
[----:B0-----:R-:W-:Y:S02]  /*3220*/  LOP3.LUT R12, R4, 0xff, RZ, 0xc0, !PT ;  /* 0x000000ff040c7812 */ /* 0x001fe400078ec0ff */
[----:B------:R-:W-:Y:S02]  /*3230*/  LOP3.LUT R13, R5, 0xff, RZ, 0xc0, !PT ;  /* 0x000000ff050d7812 */ /* 0x000fe400078ec0ff */
[----:B------:R-:W-:Y:S02]  /*3240*/  IADD3 R12, R12, -0x80, RZ ;  /* 0xffffff800c0c7810 */ /* 0x000fe40007ffe0ff */
[----:B------:R-:W-:-:S02]  /*3250*/  IADD3 R13, R13, -0x80, RZ ;  /* 0xffffff800d0d7810 */ /* 0x000fc40007ffe0ff */
[----:B------:R0:W3:Y:S01]  /*3260*/  I2F.F16 R40, R12 ;  /* 0x0000000c00287306 */ /* 0x0000e20000200c00 */
[----:B-1----:R-:W-:Y:S02]  /*3270*/  SHF.R.U32.HI R31, RZ, 0x8, R5 ;  /* 0x00000008ff1f7819 */ /* 0x002fe40000011605 */
[----:B------:R-:W-:Y:S02]  /*3280*/  LOP3.LUT R15, R6, 0xff, RZ, 0xc0, !PT ;  /* 0x000000ff060f7812 */ /* 0x000fe400078ec0ff */
[----:B------:R-:W-:Y:S02]  /*3290*/  LOP3.LUT R31, R31, 0xff, RZ, 0xc0, !PT ;  /* 0x000000ff1f1f7812 */ /* 0x000fe400078ec0ff */
[----:B------:R-:W-:Y:S01]  /*32a0*/  IADD3 R37, R15, -0x80, RZ ;  /* 0xffffff800f257810 */ /* 0x000fe20007ffe0ff */
[----:B------:R1:W4:Y:S01]  /*32b0*/  I2F.F16 R38, R13 ;  /* 0x0000000d00267306 */ /* 0x0003220000200c00 */
[----:B0-----:R-:W-:Y:S02]  /*32c0*/  SHF.R.U32.HI R12, RZ, 0x8, R4 ;  /* 0x00000008ff0c7819 */ /* 0x001fe40000011604 */
[----:B------:R-:W-:-:S02]  /*32d0*/  IADD3 R32, R31, -0x80, RZ ;  /* 0xffffff801f207810 */ /* 0x000fc40007ffe0ff */
[----:B------:R-:W-:Y:S02]  /*32e0*/  LOP3.LUT R12, R12, 0xff, RZ, 0xc0, !PT ;  /* 0x000000ff0c0c7812 */ /* 0x000fe400078ec0ff */
[----:B------:R-:W-:Y:S01]  /*32f0*/  SHF.R.U32.HI R31, RZ, 0x8, R6 ;  /* 0x00000008ff1f7819 */ /* 0x000fe20000011606 */
[----:B------:R-:W0:Y:S01]  /*3300*/  I2F.F16 R37, R37 ;  /* 0x0000002500257306 */ /* 0x000e220000200c00 */
[----:B------:R-:W-:Y:S01]  /*3310*/  IADD3 R36, R12, -0x80, RZ ;  /* 0xffffff800c247810 */ /* 0x000fe20007ffe0ff */
[----:B---3--:R-:W-:Y:S01]  /*3320*/  HADD2.F32 R40, -RZ, R40.H0_H0 ;  /* 0x20000028ff287230 */ /* 0x008fe20000004100 */
[----:B-1----:R-:W1:Y:S01]  /*3330*/  LDS.64 R12, [UR4+0x30] ;  /* 0x00003004ff0c7984 */ /* 0x002e620008000a00 */
[----:B------:R-:W-:Y:S02]  /*3340*/  LOP3.LUT R15, R7, 0xff, RZ, 0xc0, !PT ;  /* 0x000000ff070f7812 */ /* 0x000fe400078ec0ff */
[----:B------:R-:W-:Y:S02]  /*3350*/  SHF.R.U32.HI R33, RZ, 0x8, R7 ;  /* 0x00000008ff217819 */ /* 0x000fe40000011607 */
[----:B------:R-:W-:Y:S01]  /*3360*/  LOP3.LUT R31, R31, 0xff, RZ, 0xc0, !PT ;  /* 0x000000ff1f1f7812 */ /* 0x000fe200078ec0ff */
[----:B------:R-:W3:Y:S01]  /*3370*/  I2F.F16 R36, R36 ;  /* 0x0000002400247306 */ /* 0x000ee20000200c00 */
[----:B------:R-:W-:Y:S01]  /*3380*/  LEA.HI R26, R4, 0xffffff80, RZ, 0x8 ;  /* 0xffffff80041a7811 */ /* 0x000fe200078f40ff */
[----:B----4-:R-:W-:Y:S01]  /*3390*/  HADD2.F32 R38, -RZ, R38.H0_H0 ;  /* 0x20000026ff267230 */ /* 0x010fe20000004100 */
[----:B------:R-:W-:-:S02]  /*33a0*/  LEA.HI R14, R6, 0xffffff80, RZ, 0x8 ;  /* 0xffffff80060e7811 */ /* 0x000fc400078f40ff */
[----:B------:R-:W-:Y:S02]  /*33b0*/  SHF.R.U32.HI R4, RZ, 0x10, R4 ;  /* 0x00000010ff047819 */ /* 0x000fe40000011604 */
[----:B------:R-:W-:Y:S01]  /*33c0*/  IADD3 R34, R15, -0x80, RZ ;  /* 0xffffff800f227810 */ /* 0x000fe20007ffe0ff */
[----:B------:R-:W-:Y:S01]  /*33d0*/  I2F.F16 R32, R32 ;  /* 0x0000002000207306 */ /* 0x000fe20000200c00 */
[----:B------:R-:W-:Y:S01]  /*33e0*/  SHF.R.U32.HI R6, RZ, 0x10, R6 ;  /* 0x00000010ff067819 */ /* 0x000fe20000011606 */
[----:B0-----:R-:W-:Y:S01]  /*33f0*/  HADD2.F32 R42, -RZ, R37.H0_H0 ;  /* 0x20000025ff2a7230 */ /* 0x001fe20000004100 */
[----:B------:R-:W-:Y:S02]  /*3400*/  LOP3.LUT R33, R33, 0xff, RZ, 0xc0, !PT ;  /* 0x000000ff21217812 */ /* 0x000fe400078ec0ff */
[----:B------:R-:W-:Y:S02]  /*3410*/  IADD3 R31, R31, -0x80, RZ ;  /* 0xffffff801f1f7810 */ /* 0x000fe40007ffe0ff */
[----:B------:R-:W-:Y:S01]  /*3420*/  LOP3.LUT R4, R4, 0xff, RZ, 0xc0, !PT ;  /* 0x000000ff04047812 */ /* 0x000fe200078ec0ff */
[----:B------:R-:W0:Y:S01]  /*3430*/  I2F.F16 R34, R34 ;  /* 0x0000002200227306 */ /* 0x000e220000200c00 */
[----:B------:R-:W-:Y:S01]  /*3440*/  LOP3.LUT R6, R6, 0xff, RZ, 0xc0, !PT ;  /* 0x000000ff06067812 */ /* 0x000fe200078ec0ff */
[----:B---3--:R-:W-:Y:S01]  /*3450*/  HADD2.F32 R36, -RZ, R36.H0_H0 ;  /* 0x20000024ff247230 */ /* 0x008fe20000004100 */
[----:B------:R-:W-:-:S02]  /*3460*/  IADD3 R33, R33, -0x80, RZ ;  /* 0xffffff8021217810 */ /* 0x000fc40007ffe0ff */
[----:B------:R-:W-:Y:S02]  /*3470*/  IADD3 R4, R4, -0x80, RZ ;  /* 0xffffff8004047810 */ /* 0x000fe40007ffe0ff */
[----:B------:R-:W-:Y:S01]  /*3480*/  LEA.HI R27, R5, 0xffffff80, RZ, 0x8 ;  /* 0xffffff80051b7811 */ /* 0x000fe200078f40ff */
[----:B------:R-:W-:Y:S01]  /*3490*/  I2F.F16 R31, R31 ;  /* 0x0000001f001f7306 */ /* 0x000fe20000200c00 */
[----:B------:R-:W-:Y:S02]  /*34a0*/  IADD3 R39, R6, -0x80, RZ ;  /* 0xffffff8006277810 */ /* 0x000fe40007ffe0ff */
[----:B------:R-:W-:Y:S02]  /*34b0*/  SHF.R.U32.HI R5, RZ, 0x10, R5 ;  /* 0x00000010ff057819 */ /* 0x000fe40000011605 */
[----:B------:R-:W-:Y:S02]  /*34c0*/  LEA.HI R30, R7, 0xffffff80, RZ, 0x8 ;  /* 0xffffff80071e7811 */ /* 0x000fe400078f40ff */
[----:B------:R-:W-:Y:S01]  /*34d0*/  SHF.R.U32.HI R6, RZ, 0x10, R7 ;  /* 0x00000010ff067819 */ /* 0x000fe20000011607 */
[----:B------:R-:W3:Y:S01]  /*34e0*/  I2F.F16 R33, R33 ;  /* 0x0000002100217306 */ /* 0x000ee20000200c00 */
[----:B------:R-:W-:Y:S01]  /*34f0*/  LOP3.LUT R5, R5, 0xff, RZ, 0xc0, !PT ;  /* 0x000000ff05057812 */ /* 0x000fe200078ec0ff */
[--C-:B-1----:R-:W-:Y:S01]  /*3500*/  HADD2.F32 R35, -RZ, R12.reuse.H0_H0 ;  /* 0x2000000cff237230 */ /* 0x102fe20000004100 */
[----:B------:R-:W-:Y:S01]  /*3510*/  LOP3.LUT R6, R6, 0xff, RZ, 0xc0, !PT ;  /* 0x000000ff06067812 */ /* 0x000fe200078ec0ff */
[----:B------:R-:W-:Y:S01]  /*3520*/  HADD2.F32 R37, -RZ, R12.H1_H1 ;  /* 0x3000000cff257230 */ /* 0x000fe20000004100 */
[----:B------:R-:W-:Y:S01]  /*3530*/  IADD3 R5, R5, -0x80, RZ ;  /* 0xffffff8005057810 */ /* 0x000fe20007ffe0ff */
[----:B0-----:R-:W-:Y:S01]  /*3540*/  HADD2.F32 R44, -RZ, R34.H0_H0 ;  /* 0x20000022ff2c7230 */ /* 0x001fe20000004100 */
[----:B------:R-:W-:Y:S01]  /*3550*/  FFMA.FTZ R40, R40, R35, RZ ;  /* 0x0000002328287223 */ /* 0x000fe200000100ff */
[----:B------:R-:W-:Y:S01]  /*3560*/  I2F.F16 R7, R39 ;  /* 0x0000002700077306 */ /* 0x000fe20000200c00 */
[C---:B------:R-:W-:Y:S01]  /*3570*/  FFMA.FTZ R38, R35.reuse, R38, RZ ;  /* 0x0000002623267223 */ /* 0x040fe200000100ff */
[----:B------:R-:W-:Y:S01]  /*3580*/  IADD3 R6, R6, -0x80, RZ ;  /* 0xffffff8006067810 */ /* 0x000fe20007ffe0ff */
[----:B------:R-:W-:Y:S01]  /*3590*/  FFMA.FTZ R36, R36, R37, R40 ;  /* 0x0000002524247223 */ /* 0x000fe20000010028 */
[----:B------:R-:W-:Y:S01]  /*35a0*/  HADD2.F32 R40, -RZ, R32.H0_H0 ;  /* 0x20000020ff287230 */ /* 0x000fe20000004100 */
[----:B------:R-:W-:-:S02]  /*35b0*/  FFMA.FTZ R34, R35, R42, RZ ;  /* 0x0000002a23227223 */ /* 0x000fc400000100ff */
[----:B------:R-:W-:Y:S01]  /*35c0*/  FFMA.FTZ R35, R35, R44, RZ ;  /* 0x0000002c23237223 */ /* 0x000fe200000100ff */
[----:B------:R-:W-:Y:S01]  /*35d0*/  I2F.F16 R4, R4 ;  /* 0x0000000400047306 */ /* 0x000fe20000200c00 */
[----:B------:R-:W-:Y:S01]  /*35e0*/  FFMA.FTZ R38, R37, R40, R38 ;  /* 0x0000002825267223 */ /* 0x000fe20000010026 */
[----:B---3--:R-:W-:-:S05]  /*35f0*/  HADD2.F32 R40, -RZ, R33.H0_H0 ;  /* 0x20000021ff287230 */ /* 0x008fca0000004100 */
[----:B------:R-:W-:Y:S01]  /*3600*/  FFMA.FTZ R35, R37, R40, R35 ;  /* 0x0000002825237223 */ /* 0x000fe20000010023 */
[----:B------:R-:W0:Y:S08]  /*3610*/  I2F.F16 R5, R5 ;  /* 0x0000000500057306 */ /* 0x000e300000200c00 */
[----:B------:R-:W1:Y:S01]  /*3620*/  I2F.F16 R6, R6 ;  /* 0x0000000600067306 */ /* 0x000e620000200c00 */
[----:B0-----:R-:W-:-:S07]  /*3630*/  HADD2.F32 R5, -RZ, R5.H0_H0 ;  /* 0x20000005ff057230 */ /* 0x001fce0000004100 */
[----:B------:R-:W0:Y:S01]  /*3640*/  I2F.F16 R26, R26 ;  /* 0x0000001a001a7306 */ /* 0x000e220000200c00 */
[----:B-1----:R-:W-:-:S07]  /*3650*/  HADD2.F32 R42, -RZ, R6.H0_H0 ;  /* 0x20000006ff2a7230 */ /* 0x002fce0000004100 */
[----:B------:R-:W1:Y:S08]  /*3660*/  I2F.F16 R27, R27 ;  /* 0x0000001b001b7306 */ /* 0x000e700000200c00 */
[----:B------:R-:W3:Y:S01]  /*3670*/  I2F.F16 R30, R30 ;  /* 0x0000001e001e7306 */ /* 0x000ee20000200c00 */
[----:B0-----:R-:W-:-:S07]  /*3680*/  HADD2.F32 R26, -RZ, R26.H0_H0 ;  /* 0x2000001aff1a7230 */ /* 0x001fce0000004100 */
[----:B------:R-:W0:Y:S01]  /*3690*/  I2F.F16 R14, R14 ;  /* 0x0000000e000e7306 */ /* 0x000e220000200c00 */
[----:B-1----:R-:W-:Y:S02]  /*36a0*/  HADD2.F32 R27, -RZ, R27.H0_H0 ;  /* 0x2000001bff1b7230 */ /* 0x002fe40000004100 */
[----:B---3--:R-:W-:Y:S02]  /*36b0*/  HADD2.F32 R30, -RZ, R30.H0_H0 ;  /* 0x2000001eff1e7230 */ /* 0x008fe40000004100 */
[----:B0-----:R-:W-:Y:S01]  /*36c0*/  HADD2.F32 R14, -RZ, R14.H0_H0 ;  /* 0x2000000eff0e7230 */ /* 0x001fe20000004100 */
[----:B--2---:R-:W-:Y:S02]  /*36d0*/  LOP3.LUT R39, R8, 0xff, RZ, 0xc0, !PT ;  /* 0x000000ff08277812 */ /* 0x004fe400078ec0ff */
[----:B------:R-:W-:Y:S02]  /*36e0*/  SHF.R.U32.HI R40, RZ, 0x8, R9 ;  /* 0x00000008ff287819 */ /* 0x000fe40000011609 */
[----:B------:R-:W-:-:S02]  /*36f0*/  IADD3 R12, R39, -0x80, RZ ;  /* 0xffffff80270c7810 */ /* 0x000fc40007ffe0ff */
[C---:B------:R-:W-:Y:S02]  /*3700*/  LOP3.LUT R39, R9.reuse, 0xff, RZ, 0xc0, !PT ;  /* 0x000000ff09277812 */ /* 0x040fe400078ec0ff */
[----:B------:R-:W-:Y:S02]  /*3710*/  LEA.HI R21, R9, 0xffffff80, RZ, 0x8 ;  /* 0xffffff8009157811 */ /* 0x000fe400078f40ff */
[----:B------:R-:W-:Y:S01]  /*3720*/  IADD3 R32, R39, -0x80, RZ ;  /* 0xffffff8027207810 */ /* 0x000fe20007ffe0ff */
[----:B------:R-:W-:Y:S01]  /*3730*/  HADD2.F32 R39, -RZ, R31.H0_H0 ;  /* 0x2000001fff277230 */ /* 0x000fe20000004100 */
[----:B------:R-:W-:Y:S01]  /*3740*/  LOP3.LUT R31, R10, 0xff, RZ, 0xc0, !PT ;  /* 0x000000ff0a1f7812 */ /* 0x000fe200078ec0ff */
[----:B------:R-:W0:Y:S01]  /*3750*/  I2F.F16 R12, R12 ;  /* 0x0000000c000c7306 */ /* 0x000e220000200c00 */
[----:B------:R-:W-:Y:S02]  /*3760*/  SHF.R.U32.HI R9, RZ, 0x10, R9 ;  /* 0x00000010ff097819 */ /* 0x000fe40000011609 */
[----:B------:R-:W-:Y:S01]  /*3770*/  FFMA.FTZ R34, R37, R39, R34 ;  /* 0x0000002725227223 */ /* 0x000fe20000010022 */
[----:B------:R-:W-:Y:S01]  /*3780*/  HADD2.F32 R39, -RZ, R4.H0_H0 ;  /* 0x20000004ff277230 */ /* 0x000fe20000004100 */
[----:B------:R-:W-:-:S02]  /*3790*/  SHF.R.U32.HI R4, RZ, 0x8, R8 ;  /* 0x00000008ff047819 */ /* 0x000fc40000011608 */
[----:B------:R-:W-:Y:S01]  /*37a0*/  IADD3 R33, R31, -0x80, RZ ;  /* 0xffffff801f217810 */ /* 0x000fe20007ffe0ff */
[----:B------:R-:W-:Y:S01]  /*37b0*/  HADD2.F32 R31, -RZ, R13.H0_H0 ;  /* 0x2000000dff1f7230 */ /* 0x000fe20000004100 */
[----:B------:R-:W-:Y:S01]  /*37c0*/  LOP3.LUT R37, R11, 0xff, RZ, 0xc0, !PT ;  /* 0x000000ff0b257812 */ /* 0x000fe200078ec0ff */
[----:B------:R-:W1:Y:S01]  /*37d0*/  I2F.F16 R32, R32 ;  /* 0x0000002000207306 */ /* 0x000e620000200c00 */
[----:B------:R-:W-:Y:S02]  /*37e0*/  LOP3.LUT R4, R4, 0xff, RZ, 0xc0, !PT ;  /* 0x000000ff04047812 */ /* 0x000fe400078ec0ff */
[----:B------:R-:W-:Y:S01]  /*37f0*/  IADD3 R41, R37, -0x80, RZ ;  /* 0xffffff8025297810 */ /* 0x000fe20007ffe0ff */
[----:B------:R-:W-:Y:S01]  /*3800*/  FFMA.FTZ R37, R39, R31, R36 ;  /* 0x0000001f27257223 */ /* 0x000fe20000010024 */
[----:B------:R-:W-:Y:S01]  /*3810*/  IADD3 R39, R4, -0x80, RZ ;  /* 0xffffff8004277810 */ /* 0x000fe20007ffe0ff */
[----:B------:R-:W-:Y:S01]  /*3820*/  HADD2.F32 R4, -RZ, R7.H0_H0 ;  /* 0x20000007ff047230 */ /* 0x000fe20000004100 */
[C---:B------:R-:W-:Y:S01]  /*3830*/  FFMA.FTZ R38, R31.reuse, R5, R38 ;  /* 0x000000051f267223 */ /* 0x040fe20000010026 */
[----:B------:R-:W-:Y:S01]  /*3840*/  LEA.HI R25, R8, 0xffffff80, RZ, 0x8 ;  /* 0xffffff8008197811 */ /* 0x000fe200078f40ff */
[C---:B------:R-:W-:Y:S01]  /*3850*/  FFMA.FTZ R35, R31.reuse, R42, R35 ;  /* 0x0000002a1f237223 */ /* 0x040fe20000010023 */
[----:B------:R2:W-:Y:S01]  /*3860*/  I2F.F16 R7, R39 ;  /* 0x0000002700077306 */ /* 0x0005e20000200c00 */
[----:B------:R-:W-:Y:S01]  /*3870*/  FFMA.FTZ R34, R31, R4, R34 ;  /* 0x000000041f227223 */ /* 0x000fe20000010022 */
[----:B------:R-:W-:Y:S01]  /*3880*/  HADD2.F32 R31, -RZ, R13.H1_H1 ;  /* 0x3000000dff1f7230 */ /* 0x000fe20000004100 */
[----:B------:R-:W3:Y:S01]  /*3890*/  LDS.64 R4, [UR4+0x38] ;  /* 0x00003804ff047984 */ /* 0x000ee20008000a00 */
[----:B------:R-:W-:-:S02]  /*38a0*/  LOP3.LUT R40, R40, 0xff, RZ, 0xc0, !PT ;  /* 0x000000ff28287812 */ /* 0x000fc400078ec0ff */
[----:B------:R-:W-:Y:S01]  /*38b0*/  SHF.R.U32.HI R8, RZ, 0x10, R8 ;  /* 0x00000010ff087819 */ /* 0x000fe20000011608 */
[----:B------:R-:W-:Y:S01]  /*38c0*/  FFMA.FTZ R37, R26, R31, R37 ;  /* 0x0000001f1a257223 */ /* 0x000fe20000010025 */
[----:B------:R-:W-:Y:S01]  /*38d0*/  SHF.R.U32.HI R26, RZ, 0x8, R11 ;  /* 0x00000008ff1a7819 */ /* 0x000fe2000001160b */
[C---:B------:R-:W-:Y:S01]  /*38e0*/  FFMA.FTZ R38, R31.reuse, R27, R38 ;  /* 0x0000001b1f267223 */ /* 0x040fe20000010026 */
[----:B--2---:R-:W-:Y:S01]  /*38f0*/  SHF.R.U32.HI R39, RZ, 0x8, R10 ;  /* 0x00000008ff277819 */ /* 0x004fe2000001160a */
[----:B------:R-:W-:Y:S01]  /*3900*/  FFMA.FTZ R35, R31, R30, R35 ;  /* 0x0000001e1f237223 */ /* 0x000fe20000010023 */
[----:B------:R-:W-:Y:S01]  /*3910*/  LOP3.LUT R9, R9, 0xff, RZ, 0xc0, !PT ;  /* 0x000000ff09097812 */ /* 0x000fe200078ec0ff */
[----:B------:R-:W2:Y:S01]  /*3920*/  I2F.F16 R33, R33 ;  /* 0x0000002100217306 */ /* 0x000ea20000200c00 */
[----:B------:R-:W-:Y:S01]  /*3930*/  IADD3 R40, R40, -0x80, RZ ;  /* 0xffffff8028287810 */ /* 0x000fe20007ffe0ff */
[----:B------:R-:W-:Y:S01]  /*3940*/  FFMA.FTZ R34, R31, R14, R34 ;  /* 0x0000000e1f227223 */ /* 0x000fe20000010022 */
[----:B------:R-:W-:Y:S01]  /*3950*/  LOP3.LUT R39, R39, 0xff, RZ, 0xc0, !PT ;  /* 0x000000ff27277812 */ /* 0x000fe200078ec0ff */
[----:B0-----:R-:W-:Y:S01]  /*3960*/  HADD2.F32 R31, -RZ, R12.H0_H0 ;  /* 0x2000000cff1f7230 */ /* 0x001fe20000004100 */
[----:B------:R-:W-:-:S02]  /*3970*/  SHF.R.U32.HI R13, RZ, 0x10, R10 ;  /* 0x00000010ff0d7819 */ /* 0x000fc4000001160a */
[----:B------:R-:W-:Y:S01]  /*3980*/  LOP3.LUT R26, R26, 0xff, RZ, 0xc0, !PT ;  /* 0x000000ff1a1a7812 */ /* 0x000fe200078ec0ff */
[----:B------:R-:W0:Y:S01]  /*3990*/  I2F.F16 R6, R40 ;  /* 0x0000002800067306 */ /* 0x000e220000200c00 */
[----:B------:R-:W-:Y:S02]  /*39a0*/  LOP3.LUT R8, R8, 0xff, RZ, 0xc0, !PT ;  /* 0x000000ff08087812 */ /* 0x000fe400078ec0ff */
[----:B------:R-:W-:Y:S02]  /*39b0*/  IADD3 R9, R9, -0x80, RZ ;  /* 0xffffff8009097810 */ /* 0x000fe40007ffe0ff */
[----:B------:R-:W-:Y:S02]  /*39c0*/  SHF.R.U32.HI R27, RZ, 0x10, R11 ;  /* 0x00000010ff1b7819 */ /* 0x000fe4000001160b */
[----:B------:R-:W-:Y:S01]  /*39d0*/  LEA.HI R15, R10, 0xffffff80, RZ, 0x8 ;  /* 0xffffff800a0f7811 */ /* 0x000fe200078f40ff */
[----:B------:R-:W4:Y:S01]  /*39e0*/  I2F.F16 R36, R41 ;  /* 0x0000002900247306 */ /* 0x000f220000200c00 */
[----:B------:R-:W-:Y:S01]  /*39f0*/  IADD3 R10, R39, -0x80, RZ ;  /* 0xffffff80270a7810 */ /* 0x000fe20007ffe0ff */
[----:B-1----:R-:W-:Y:S01]  /*3a00*/  HADD2.F32 R39, -RZ, R32.H0_H0 ;  /* 0x20000020ff277230 */ /* 0x002fe20000004100 */
[----:B------:R-:W-:Y:S01]  /*3a10*/  LOP3.LUT R13, R13, 0xff, RZ, 0xc0, !PT ;  /* 0x000000ff0d0d7812 */ /* 0x000fe200078ec0ff */
[----:B--2---:R-:W-:Y:S01]  /*3a20*/  HADD2.F32 R33, -RZ, R33.H0_H0 ;  /* 0x20000021ff217230 */ /* 0x004fe20000004100 */
[----:B------:R-:W-:Y:S01]  /*3a30*/  IADD3 R26, R26, -0x80, RZ ;  /* 0xffffff801a1a7810 */ /* 0x000fe20007ffe0ff */
[----:B------:R-:W-:Y:S01]  /*3a40*/  HADD2.F32 R32, -RZ, R7.H0_H0 ;  /* 0x20000007ff207230 */ /* 0x000fe20000004100 */
[----:B------:R-:W-:Y:S01]  /*3a50*/  IADD3 R8, R8, -0x80, RZ ;  /* 0xffffff8008087810 */ /* 0x000fe20007ffe0ff */
[----:B------:R-:W1:Y:S01]  /*3a60*/  I2F.F16 R9, R9 ;  /* 0x0000000900097306 */ /* 0x000e620000200c00 */
[----:B------:R-:W-:Y:S01]  /*3a70*/  LOP3.LUT R30, R27, 0xff, RZ, 0xc0, !PT ;  /* 0x000000ff1b1e7812 */ /* 0x000fe200078ec0ff */
[----:B0-----:R-:W-:Y:S01]  /*3a80*/  HADD2.F32 R6, -RZ, R6.H0_H0 ;  /* 0x20000006ff067230 */ /* 0x001fe20000004100 */
[----:B------:R-:W-:-:S02]  /*3a90*/  IADD3 R13, R13, -0x80, RZ ;  /* 0xffffff800d0d7810 */ /* 0x000fc40007ffe0ff */
[----:B------:R-:W-:Y:S01]  /*3aa0*/  IADD3 R30, R30, -0x80, RZ ;  /* 0xffffff801e1e7810 */ /* 0x000fe20007ffe0ff */
[--C-:B---3--:R-:W-:Y:S01]  /*3ab0*/  HADD2.F32 R14, -RZ, R4.reuse.H0_H0 ;  /* 0x20000004ff0e7230 */ /* 0x108fe20000004100 */
[----:B------:R-:W-:Y:S01]  /*3ac0*/  LEA.HI R11, R11, 0xffffff80, RZ, 0x8 ;  /* 0xffffff800b0b7811 */ /* 0x000fe200078f40ff */
[----:B------:R-:W0:Y:S01]  /*3ad0*/  I2F.F16 R10, R10 ;  /* 0x0000000a000a7306 */ /* 0x000e220000200c00 */
[----:B------:R-:W-:Y:S02]  /*3ae0*/  HADD2.F32 R27, -RZ, R4.H1_H1 ;  /* 0x30000004ff1b7230 */ /* 0x000fe40000004100 */
[C---:B------:R-:W-:Y:S01]  /*3af0*/  FFMA.FTZ R38, R14.reuse, R39, R38 ;  /* 0x000000270e267223 */ /* 0x040fe20000010026 */
[----:B----4-:R-:W-:Y:S01]  /*3b00*/  HADD2.F32 R36, -RZ, R36.H0_H0 ;  /* 0x20000024ff247230 */ /* 0x010fe20000004100 */
[----:B------:R-:W-:Y:S01]  /*3b10*/  FFMA.FTZ R31, R31, R14, R37 ;  /* 0x0000000e1f1f7223 */ /* 0x000fe20000010025 */
[----:B------:R-:W-:Y:S01]  /*3b20*/  HADD2.F32 R4, -RZ, R5.H0_H0 ;  /* 0x20000005ff047230 */ /* 0x000fe20000004100 */
[----:B------:R-:W-:Y:S01]  /*3b30*/  FFMA.FTZ R7, R27, R6, R38 ;  /* 0x000000061b077223 */ /* 0x000fe20000010026 */
[----:B------:R-:W2:Y:S01]  /*3b40*/  I2F.F16 R26, R26 ;  /* 0x0000001a001a7306 */ /* 0x000ea20000200c00 */
[----:B-1----:R-:W-:Y:S01]  /*3b50*/  HADD2.F32 R9, -RZ, R9.H0_H0 ;  /* 0x20000009ff097230 */ /* 0x002fe20000004100 */
[C---:B------:R-:W-:Y:S01]  /*3b60*/  FFMA.FTZ R34, R14.reuse, R33, R34 ;  /* 0x000000210e227223 */ /* 0x040fe20000010022 */
[----:B------:R-:W-:Y:S01]  /*3b70*/  HADD2.F32 R5, -RZ, R5.H1_H1 ;  /* 0x30000005ff057230 */ /* 0x000fe20000004100 */
[----:B------:R-:W-:-:S02]  /*3b80*/  FFMA.FTZ R35, R14, R36, R35 ;  /* 0x000000240e237223 */ /* 0x000fc40000010023 */
[----:B------:R-:W-:Y:S02]  /*3b90*/  FFMA.FTZ R31, R32, R27, R31 ;  /* 0x0000001b201f7223 */ /* 0x000fe4000001001f */
[----:B------:R-:W1:Y:S01]  /*3ba0*/  I2F.F16 R8, R8 ;  /* 0x0000000800087306 */ /* 0x000e620000200c00 */
[----:B0-----:R-:W-:Y:S01]  /*3bb0*/  HADD2.F32 R10, -RZ, R10.H0_H0 ;  /* 0x2000000aff0a7230 */ /* 0x001fe20000004100 */
[----:B------:R-:W-:-:S04]  /*3bc0*/  FFMA.FTZ R7, R4, R9, R7 ;  /* 0x0000000904077223 */ /* 0x000fc80000010007 */
        /* <DEDUP_REMOVED lines=19> */
[C---:B------:R-:W-:Y:S01]  /*3d00*/  FFMA.FTZ R7, R5.reuse, R10, R7 ;  /* 0x0000000a05077223 */ /* 0x040fe20000010007 */
[----:B--2---:R-:W-:Y:S02]  /*3d10*/  HADD2.F32 R12, -RZ, R15.H0_H0 ;  /* 0x2000000fff0c7230 */ /* 0x004fe40000004100 */
[--C-:B------:R-:W-:Y:S01]  /*3d20*/  HADD2.F32 R15, -RZ, R2.reuse.H1_H1 ;  /* 0x30000002ff0f7230 */ /* 0x100fe20000004100 */
[----:B------:R-:W-:Y:S02]  /*3d30*/  FMUL.FTZ R7, R8, R7 ;  /* 0x0000000708077220 */ /* 0x000fe40000410000 */
[----:B------:R-:W-:Y:S01]  /*3d40*/  FFMA.FTZ R12, R5, R12, R13 ;  /* 0x0000000c050c7223 */ /* 0x000fe2000001000d */
[----:B------:R-:W-:Y:S02]  /*3d50*/  HADD2.F32 R13, -RZ, R2.H0_H0 ;  /* 0x20000002ff0d7230 */ /* 0x000fe40000004100 */
[----:B-1----:R-:W-:Y:S01]  /*3d60*/  HADD2.F32 R4, -RZ, R11.H0_H0 ;  /* 0x2000000bff047230 */ /* 0x002fe20000004100 */
[----:B------:R-:W-:Y:S01]  /*3d70*/  F2FP.PACK_AB R7, RZ, R7 ;  /* 0x00000007ff07723e */ /* 0x000fe200000000ff */
        /* <DEDUP_REMOVED lines=12> */
.L_x_4353:
[----:B------:R-:W-:Y:S01]  /*3e40*/  IADD3 R24, R24, 0x20, RZ ;  /* 0x0000002018187810 */ /* 0x000fe20007ffe0ff */
[----:B------:R-:W-:Y:S01]  /*3e50*/  IMAD.WIDE R28, R20, 0x8, R28 ;  /* 0x00000008141c7825 */ /* 0x000fe200078e021c */
[----:B------:R-:W-:Y:S02]  /*3e60*/  UIADD3 UR4, UR4, 0x40, URZ ;  /* 0x0000004004047890 */ /* 0x000fe4000fffe03f */
[----:B------:R-:W-:Y:S01]  /*3e70*/  ISETP.GE.AND P0, PT, R24, c[0x0][0x1a8], PT ;  /* 0x00006a0018007a0c */ /* 0x000fe20003f06270 */
[----:B0-----:R-:W-:Y:S01]  /*3e80*/  IMAD.WIDE R22, R20, 0x8, R22 ;  /* 0x0000000814167825 */ /* 0x001fe200078e0216 */
[----:B------:R-:W-:-:S03]  /*3e90*/  ISETP.LT.AND P2, PT, R24, R19, PT ;  /* 0x000000131800720c */ /* 0x000fc60003f41270 */
[----:B------:R-:W-:Y:S02]  /*3ea0*/  IMAD.MOV.U32 R26, RZ, RZ, R28 ;  /* 0x000000ffff1a7224 */ /* 0x000fe400078e001c */
[----:B------:R-:W-:-:S08]  /*3eb0*/  IMAD.MOV.U32 R27, RZ, RZ, R29 ;  /* 0x000000ffff1b7224 */ /* 0x000fd000078e001d */
[----:B------:R-:W-:Y:S05]  /*3ec0*/  @!P0 BRA P2, `(.L_x_4354) ;  /* 0xffffccf000008947 */ /* 0x000fea000103ffff */
.L_x_4349:
[----:B------:R-:W-:-:S04]  /*3ed0*/  ISETP.GE.AND P0, PT, R24, R19, PT ;  /* 0x000000131800720c */ /* 0x000fc80003f06270 */
[----:B------:R-:W-:-:S13]  /*3ee0*/  ISETP.GE.OR P0, PT, R24, c[0x0][0x1ac], P0 ;  /* 0x00006b0018007a0c */ /* 0x000fda0000706670 */
[----:B------:R-:W-:Y:S05]  /*3ef0*/  @P0 BRA `(.L_x_4355) ;  /* 0x0000185000000947 */ /* 0x000fea0003800000 */
[----:B------:R-:W-:Y:S02]  /*3f00*/  ULDC UR5, c[0x0][0x18c] ;  /* 0x0000630000057ab9 */ /* 0x000fe40000000800 */
[----:B------:R-:W-:Y:S02]  /*3f10*/  USHF.R.S32.HI UR5, URZ, 0x1f, UR5 ;  /* 0x0000001f3f057899 */ /* 0x000fe40008011405 */
.L_x_4358:
[----:B------:R-:W-:-:S13]  /*3f20*/  ISETP.NE.AND P0, PT, R24, R3, PT ;  /* 0x000000031800720c */ /* 0x000fda0003f05270 */
[----:B------:R-:W-:Y:S01]  /*3f30*/  @!P0 IADD3 R18, R18, 0x1, RZ ;  /* 0x0000000112128810 */ /* 0x000fe20007ffe0ff */
[----:B-----5:R-:W-:Y:S01]  /*3f40*/  @!P0 IMAD.MOV.U32 R9, RZ, RZ, 0x2 ;  /* 0x00000002ff098424 */ /* 0x020fe200078e00ff */
[----:B------:R-:W-:-:S03]  /*3f50*/  @!P0 LEA R8, R24, 0x1, 0x1 ;  /* 0x0000000118088811 */ /* 0x000fc600078e08ff */
[----:B------:R-:W-:Y:S02]  /*3f60*/  @!P0 IMAD R10, R18, 0x8, R1 ;  /* 0x00000008120a8824 */ /* 0x000fe400078e0201 */
[----:B------:R-:W-:-:S04]  /*3f70*/  @!P0 IMAD.WIDE R8, R8, R9, c[0x0][0x198] ;  /* 0x0000660008088625 */ /* 0x000fc800078e0209 */
[----:B------:R-:W2:Y:S01]  /*3f80*/  @!P0 LDL.64 R10, [R10] ;  /* 0x000000000a0a8983 */ /* 0x000ea20000100a00 */
[----:B------:R-:W-:Y:S02]  /*3f90*/  IMAD.MOV.U32 R26, RZ, RZ, R22 ;  /* 0x000000ffff1a7224 */ /* 0x000fe400078e0016 */
[----:B------:R-:W-:Y:S01]  /*3fa0*/  IMAD.MOV.U32 R27, RZ, RZ, R23 ;  /* 0x000000ffff1b7224 */ /* 0x000fe200078e0017 */
[----:B------:R-:W3:Y:S04]  /*3fb0*/  @!P0 LDG.E.U16.CONSTANT R9, [R8.64] ;  /* 0x0000000608098981 */ /* 0x000ee8000c1e9500 */
[----:B------:R0:W5:Y:S01]  /*3fc0*/  LDG.E.128.CONSTANT R4, [R26.64] ;  /* 0x000000061a047981 */ /* 0x000162000c1e9d00 */
[----:B------:R-:W-:Y:S01]  /*3fd0*/  IMAD.MOV.U32 R25, RZ, RZ, c[0x0][0x18c] ;  /* 0x00006300ff197624 */ /* 0x000fe200078e00ff */
[----:B--2---:R-:W-:-:S02]  /*3fe0*/  @!P0 PRMT R0, R10, 0x7610, R0 ;  /* 0x000076100a008816 */ /* 0x004fc40000000000 */
[----:B------:R-:W-:Y:S01]  /*3ff0*/  @!P0 PRMT R2, R11, 0x7610, R2 ;  /* 0x000076100b028816 */ /* 0x000fe20000000002 */
[----:B---3--:R-:W-:Y:S01]  /*4000*/  @!P0 IMAD.IADD R3, R9, 0x1, R24 ;  /* 0x0000000109038824 */ /* 0x008fe200078e0218 */
[----:B------:R-:W-:Y:S02]  /*4010*/  @!P0 PRMT R0, R0, 0x7610, R10 ;  /* 0x0000761000008816 */ /* 0x000fe4000000000a */
[----:B------:R-:W-:Y:S01]  /*4020*/  @!P0 PRMT R2, R2, 0x7610, R11 ;  /* 0x0000761002028816 */ /* 0x000fe2000000000b */
[----:B-1----:R-:W-:Y:S05]  /*4030*/  @P1 BRA `(.L_x_4356) ;  /* 0x00000b2000001947 */ /* 0x002fea0003800000 */
        /* <DEDUP_REMOVED lines=9> */
[----:B------:R-:W-:Y:S02]  /*40d0*/  SHF.R.U32.HI R29, RZ, 0xc, R5 ;  /* 0x0000000cff1d7819 */ /* 0x000fe40000011605 */
[----:B------:R-:W-:-:S02]  /*40e0*/  LOP3.LUT R34, R6, 0x3f003f, RZ, 0xc0, !PT ;  /* 0x003f003f06227812 */ /* 0x000fc400078ec0ff */
[----:B------:R-:W-:Y:S02]  /*40f0*/  LOP3.LUT R32, R32, 0x64006400, RZ, 0xfc, !PT ;  /* 0x6400640020207812 */ /* 0x000fe400078efcff */
[----:B------:R-:W-:Y:S02]  /*4100*/  SHF.R.U32.HI R5, RZ, 0x6, R5 ;  /* 0x00000006ff057819 */ /* 0x000fe40000011605 */
        /* <DEDUP_REMOVED lines=11> */
[--C-:B-1----:R-:W-:Y:S01]  /*41c0*/  SHF.R.U32.HI R30, RZ, 0xc, R6.reuse ;  /* 0x0000000cff1e7819 */ /* 0x102fe20000011606 */
[-C--:B0-----:R-:W-:Y:S01]  /*41d0*/  HFMA2.MMA R33, R37, R20.reuse, RZ ;  /* 0x0000001425217235 */ /* 0x081fe200000000ff */
[----:B------:R-:W-:Y:S01]  /*41e0*/  SHF.R.U32.HI R6, RZ, 0x6, R6 ;  /* 0x00000006ff067819 */ /* 0x000fe20000011606 */
[----:B------:R-:W-:Y:S01]  /*41f0*/  HADD2 R36, R5, -1056, -1056 ;  /* 0xe420e42005247430 */ /* 0x000fe20000000000 */
[----:B------:R-:W-:Y:S01]  /*4200*/  LOP3.LUT R34, R34, 0x64006400, RZ, 0xfc, !PT ;  /* 0x6400640022227812 */ /* 0x000fe200078efcff */
[-C--:B------:R-:W-:Y:S01]  /*4210*/  HFMA2 R35, R39, R20.reuse, RZ.H0_H0 ;  /* 0x0000001427237231 */ /* 0x080fe200000400ff */
[--C-:B------:R-:W-:Y:S01]  /*4220*/  SHF.R.U32.HI R31, RZ, 0xc, R7.reuse ;  /* 0x0000000cff1f7819 */ /* 0x100fe20000011607 */
[----:B------:R-:W-:Y:S01]  /*4230*/  HFMA2.MMA R4, R41, R20, RZ ;  /* 0x0000001429047235 */ /* 0x000fe200000000ff */
[----:B------:R-:W-:Y:S01]  /*4240*/  SHF.R.U32.HI R7, RZ, 0x6, R7 ;  /* 0x00000006ff077819 */ /* 0x000fe20000011607 */
[----:B------:R-:W-:Y:S01]  /*4250*/  HADD2 R34, R34, -1056, -1056 ;  /* 0xe420e42022227430 */ /* 0x000fe20000000000 */
[----:B------:R-:W-:Y:S01]  /*4260*/  LOP3.LUT R32, R6, 0x3f003f, RZ, 0xc0, !PT ;  /* 0x003f003f06207812 */ /* 0x000fe200078ec0ff */
[----:B------:R-:W-:Y:S01]  /*4270*/  HFMA2.MMA R5, R36, R21, R33 ;  /* 0x0000001524057235 */ /* 0x000fe20000000021 */
[----:B------:R-:W-:Y:S01]  /*4280*/  LOP3.LUT R7, R7, 0x3f003f, RZ, 0xc0, !PT ;  /* 0x003f003f07077812 */ /* 0x000fe200078ec0ff */
[----:B------:R-:W-:Y:S01]  /*4290*/  HFMA2 R6, R34, R21, R35 ;  /* 0x0000001522067231 */ /* 0x000fe20000000023 */
[----:B------:R-:W-:Y:S01]  /*42a0*/  LOP3.LUT R33, R32, 0x64006400, RZ, 0xfc, !PT ;  /* 0x6400640020217812 */ /* 0x000fe200078efcff */
[----:B------:R-:W-:Y:S01]  /*42b0*/  HFMA2 R20, R43, R20, RZ.H0_H0 ;  /* 0x000000142b147231 */ /* 0x000fe200000400ff */
[----:B------:R-:W-:-:S02]  /*42c0*/  LOP3.LUT R35, R7, 0x64006400, RZ, 0xfc, !PT ;  /* 0x6400640007237812 */ /* 0x000fc400078efcff */
[----:B------:R-:W-:Y:S01]  /*42d0*/  LOP3.LUT R36, R31, 0xf000f, RZ, 0xc0, !PT ;  /* 0x000f000f1f247812 */ /* 0x000fe200078ec0ff */
[----:B------:R-:W-:Y:S02]  /*42e0*/  HADD2 R33, R33, -1056, -1056 ;  /* 0xe420e42021217430 */ /* 0x000fe40000000000 */
[----:B------:R-:W-:-:S04]  /*42f0*/  HADD2 R35, R35, -1056, -1056 ;  /* 0xe420e42023237430 */ /* 0x000fc80000000000 */
[----:B------:R-:W-:Y:S01]  /*4300*/  HFMA2.MMA R33, R33, R21, R4 ;  /* 0x0000001521217235 */ /* 0x000fe20000000004 */
[----:B------:R-:W-:Y:S01]  /*4310*/  HFMA2 R20, R35, R21, R20 ;  /* 0x0000001523147231 */ /* 0x000fe20000000014 */
[----:B--2---:R-:W-:Y:S02]  /*4320*/  LOP3.LUT R7, R8, 0x3f003f, RZ, 0xc0, !PT ;  /* 0x003f003f08077812 */ /* 0x004fe400078ec0ff */
[----:B------:R-:W-:Y:S02]  /*4330*/  LOP3.LUT R32, R9, 0x3f003f, RZ, 0xc0, !PT ;  /* 0x003f003f09207812 */ /* 0x000fe400078ec0ff */
[----:B------:R-:W-:Y:S02]  /*4340*/  LOP3.LUT R7, R7, 0x64006400, RZ, 0xfc, !PT ;  /* 0x6400640007077812 */ /* 0x000fe400078efcff */
[----:B------:R-:W-:Y:S02]  /*4350*/  LOP3.LUT R34, R10, 0x3f003f, RZ, 0xc0, !PT ;  /* 0x003f003f0a227812 */ /* 0x000fe400078ec0ff */
[----:B------:R-:W-:Y:S01]  /*4360*/  LOP3.LUT R32, R32, 0x64006400, RZ, 0xfc, !PT ;  /* 0x6400640020207812 */ /* 0x000fe200078efcff */
[----:B------:R-:W-:Y:S01]  /*4370*/  HADD2 R4, R7, -1056, -1056 ;  /* 0xe420e42007047430 */ /* 0x000fe20000000000 */
[----:B------:R-:W-:-:S02]  /*4380*/  LOP3.LUT R34, R34, 0x64006400, RZ, 0xfc, !PT ;  /* 0x6400640022227812 */ /* 0x000fc400078efcff */
[----:B---3--:R-:W-:Y:S01]  /*4390*/  SHF.R.U32.HI R31, RZ, 0x8, R13 ;  /* 0x00000008ff1f7819 */ /* 0x008fe2000001160d */
[----:B------:R-:W-:Y:S01]  /*43a0*/  HADD2 R7, R32, -1056, -1056 ;  /* 0xe420e42020077430 */ /* 0x000fe20000000000 */
[----:B------:R-:W-:Y:S01]  /*43b0*/  SHF.R.U32.HI R32, RZ, 0x6, R10 ;  /* 0x00000006ff207819 */ /* 0x000fe2000001160a */
[----:B------:R-:W-:Y:S01]  /*43c0*/  HADD2 R34, R34, -1056, -1056 ;  /* 0xe420e42022227430 */ /* 0x000fe20000000000 */
[-C--:B------:R-:W-:Y:S01]  /*43d0*/  HFMA2.MMA R5, R4, R22.reuse, R5 ;  /* 0x0000001604057235 */ /* 0x080fe20000000005 */
[----:B------:R-:W-:Y:S01]  /*43e0*/  HFMA2 R4, R7, R22, R6 ;  /* 0x0000001607047231 */ /* 0x000fe20000000006 */
[----:B------:R-:W-:Y:S02]  /*43f0*/  SHF.R.U32.HI R6, RZ, 0x6, R8 ;  /* 0x00000006ff067819 */ /* 0x000fe40000011608 */
[----:B------:R-:W-:Y:S01]  /*4400*/  SHF.R.U32.HI R7, RZ, 0x6, R9 ;  /* 0x00000006ff077819 */ /* 0x000fe20000011609 */
[----:B------:R-:W-:Y:S01]  /*4410*/  HFMA2.MMA R21, R34, R22, R33 ;  /* 0x0000001622157235 */ /* 0x000fe20000000021 */
[----:B------:R-:W-:-:S02]  /*4420*/  LOP3.LUT R6, R6, 0x3f003f, RZ, 0xc0, !PT ;  /* 0x003f003f06067812 */ /* 0x000fc400078ec0ff */
[----:B------:R-:W-:Y:S02]  /*4430*/  LOP3.LUT R33, R11, 0x3f003f, RZ, 0xc0, !PT ;  /* 0x003f003f0b217812 */ /* 0x000fe400078ec0ff */
[----:B------:R-:W-:Y:S02]  /*4440*/  LOP3.LUT R7, R7, 0x3f003f, RZ, 0xc0, !PT ;  /* 0x003f003f07077812 */ /* 0x000fe400078ec0ff */
[----:B------:R-:W-:Y:S02]  /*4450*/  LOP3.LUT R6, R6, 0x64006400, RZ, 0xfc, !PT ;  /* 0x6400640006067812 */ /* 0x000fe400078efcff */
[----:B------:R-:W-:Y:S02]  /*4460*/  LOP3.LUT R33, R33, 0x64006400, RZ, 0xfc, !PT ;  /* 0x6400640021217812 */ /* 0x000fe400078efcff */
        /* <DEDUP_REMOVED lines=8> */
[----:B------:R-:W-:Y:S01]  /*44f0*/  HFMA2.MMA R22, R6, R23, R5 ;  /* 0x0000001706167235 */ /* 0x000fe20000000005 */
[----:B------:R-:W-:Y:S01]  /*4500*/  HFMA2 R20, R7, R23, R4 ;  /* 0x0000001707147231 */ /* 0x000fe20000000004 */
[----:B------:R-:W-:Y:S01]  /*4510*/  LOP3.LUT R32, R32, 0x64006400, RZ, 0xfc, !PT ;  /* 0x6400640020207812 */ /* 0x000fe200078efcff */
[----:B------:R-:W0:Y:S01]  /*4520*/  LDS.128 R4, [UR4+0x10] ;  /* 0x00001004ff047984 */ /* 0x000e220008000c00 */
[----:B------:R-:W-:-:S02]  /*4530*/  LOP3.LUT R34, R34, 0x64006400, RZ, 0xfc, !PT ;  /* 0x6400640022227812 */ /* 0x000fc400078efcff */
[----:B------:R-:W-:Y:S01]  /*4540*/  SHF.R.U32.HI R10, RZ, 0xc, R10 ;  /* 0x0000000cff0a7819 */ /* 0x000fe2000001160a */
[----:B------:R-:W-:Y:S01]  /*4550*/  HADD2 R32, R32, -1056, -1056 ;  /* 0xe420e42020207430 */ /* 0x000fe20000000000 */
[----:B------:R-:W-:Y:S01]  /*4560*/  SHF.R.U32.HI R35, RZ, 0xa, R13 ;  /* 0x0000000aff237819 */ /* 0x000fe2000001160d */
[----:B------:R-:W-:Y:S01]  /*4570*/  HADD2 R34, R34, -1056, -1056 ;  /* 0xe420e42022227430 */ /* 0x000fe20000000000 */
[----:B------:R-:W-:Y:S02]  /*4580*/  LOP3.LUT R39, R10, 0xf000f, RZ, 0xc0, !PT ;  /* 0x000f000f0a277812 */ /* 0x000fe400078ec0ff */
[----:B------:R-:W-:Y:S01]  /*4590*/  SHF.R.U32.HI R11, RZ, 0xc, R11 ;  /* 0x0000000cff0b7819 */ /* 0x000fe2000001160b */
[----:B------:R-:W-:Y:S01]  /*45a0*/  HFMA2.MMA R21, R32, R23, R21 ;  /* 0x0000001720157235 */ /* 0x000fe20000000015 */
[----:B------:R-:W-:Y:S01]  /*45b0*/  HFMA2 R23, R34, R23, R33 ;  /* 0x0000001722177231 */ /* 0x000fe20000000021 */
        /* <DEDUP_REMOVED lines=8> */
[----:B------:R-:W-:Y:S02]  /*4640*/  LOP3.LUT R8, R33, 0x300030, R8, 0xf8, !PT ;  /* 0x0030003021087812 */ /* 0x000fe400078ef808 */
[----:B------:R-:W-:Y:S02]  /*4650*/  SHF.R.U32.HI R30, RZ, 0x8, R14 ;  /* 0x00000008ff1e7819 */ /* 0x000fe4000001160e */
[----:B------:R-:W-:Y:S02]  /*4660*/  SHF.R.U32.HI R33, RZ, 0x8, R15 ;  /* 0x00000008ff217819 */ /* 0x000fe4000001160f */
[----:B------:R-:W-:Y:S02]  /*4670*/  LOP3.LUT R9, R32, 0x300030, R9, 0xf8, !PT ;  /* 0x0030003020097812 */ /* 0x000fe400078ef809 */
[----:B------:R-:W-:Y:S02]  /*4680*/  LOP3.LUT R38, R28, 0xf000f, RZ, 0xc0, !PT ;  /* 0x000f000f1c267812 */ /* 0x000fe400078ec0ff */
[----:B------:R-:W-:-:S02]  /*4690*/  LOP3.LUT R31, R34, 0x300030, R31, 0xf8, !PT ;  /* 0x00300030221f7812 */ /* 0x000fc400078ef81f */
[----:B------:R-:W-:Y:S02]  /*46a0*/  LOP3.LUT R30, R29, 0x300030, R30, 0xf8, !PT ;  /* 0x003000301d1e7812 */ /* 0x000fe400078ef81e */
[----:B------:R-:W-:Y:S02]  /*46b0*/  LOP3.LUT R32, R13, 0x3f003f, RZ, 0xc0, !PT ;  /* 0x003f003f0d207812 */ /* 0x000fe400078ec0ff */
[----:B------:R-:W-:Y:S02]  /*46c0*/  LOP3.LUT R29, R36, 0x300030, R33, 0xf8, !PT ;  /* 0x00300030241d7812 */ /* 0x000fe400078ef821 */
[----:B------:R-:W-:Y:S02]  /*46d0*/  SHF.R.U32.HI R34, RZ, 0xa, R14 ;  /* 0x0000000aff227819 */ /* 0x000fe4000001160e */
[----:B------:R-:W-:Y:S02]  /*46e0*/  LOP3.LUT R36, R12, 0x3f003f, RZ, 0xc0, !PT ;  /* 0x003f003f0c247812 */ /* 0x000fe400078ec0ff */
[----:B------:R-:W-:-:S02]  /*46f0*/  LOP3.LUT R33, R14, 0x3f003f, RZ, 0xc0, !PT ;  /* 0x003f003f0e217812 */ /* 0x000fc400078ec0ff */
[----:B------:R-:W-:Y:S02]  /*4700*/  LOP3.LUT R10, R38, 0x300030, R35, 0xf8, !PT ;  /* 0x00300030260a7812 */ /* 0x000fe400078ef823 */
[----:B------:R-:W-:Y:S02]  /*4710*/  SHF.R.U32.HI R12, RZ, 0x6, R12 ;  /* 0x00000006ff0c7819 */ /* 0x000fe4000001160c */
[----:B------:R-:W-:Y:S02]  /*4720*/  SHF.R.U32.HI R14, RZ, 0x6, R14 ;  /* 0x00000006ff0e7819 */ /* 0x000fe4000001160e */
[----:B------:R-:W-:Y:S02]  /*4730*/  LOP3.LUT R35, R32, 0x64006400, RZ, 0xfc, !PT ;  /* 0x6400640020237812 */ /* 0x000fe400078efcff */
[----:B------:R-:W-:Y:S02]  /*4740*/  SHF.R.U32.HI R37, RZ, 0xa, R15 ;  /* 0x0000000aff257819 */ /* 0x000fe4000001160f */
[----:B------:R-:W-:Y:S01]  /*4750*/  LOP3.LUT R28, R15, 0x3f003f, RZ, 0xc0, !PT ;  /* 0x003f003f0f1c7812 */ /* 0x000fe200078ec0ff */
[----:B------:R-:W-:Y:S01]  /*4760*/  HADD2 R35, R35, -1056, -1056 ;  /* 0xe420e42023237430 */ /* 0x000fe20000000000 */
[----:B------:R-:W-:-:S02]  /*4770*/  LOP3.LUT R32, R39, 0x300030, R34, 0xf8, !PT ;  /* 0x0030003027207812 */ /* 0x000fc400078ef822 */
[----:B------:R-:W-:Y:S01]  /*4780*/  SHF.R.U32.HI R13, RZ, 0x6, R13 ;  /* 0x00000006ff0d7819 */ /* 0x000fe2000001160d */
[----:B0-----:R-:W-:Y:S01]  /*4790*/  HFMA2 R20, R35, R4, R20 ;  /* 0x0000000423147231 */ /* 0x001fe20000000014 */
        /* <DEDUP_REMOVED lines=8> */
[-C--:B------:R-:W-:Y:S01]  /*4820*/  HFMA2.MMA R22, R39, R4.reuse, R22 ;  /* 0x0000000427167235 */ /* 0x080fe20000000016 */
[----:B------:R-:W-:Y:S01]  /*4830*/  LOP3.LUT R11, R34, 0x300030, R37, 0xf8, !PT ;  /* 0x00300030220b7812 */ /* 0x000fe200078ef825 */
[----:B------:R-:W-:Y:S01]  /*4840*/  HADD2 R34, R33, -1056, -1056 ;  /* 0xe420e42021227430 */ /* 0x000fe20000000000 */
[----:B------:R-:W-:Y:S01]  /*4850*/  LOP3.LUT R13, R13, 0x3f003f, RZ, 0xc0, !PT ;  /* 0x003f003f0d0d7812 */ /* 0x000fe200078ec0ff */
[----:B------:R-:W-:Y:S01]  /*4860*/  HADD2 R28, R28, -1056, -1056 ;  /* 0xe420e4201c1c7430 */ /* 0x000fe20000000000 */
[----:B------:R-:W-:Y:S02]  /*4870*/  LOP3.LUT R15, R15, 0x3f003f, RZ, 0xc0, !PT ;  /* 0x003f003f0f0f7812 */ /* 0x000fe400078ec0ff */
        /* <DEDUP_REMOVED lines=12> */
[-C--:B------:R-:W-:Y:S01]  /*4940*/  HFMA2.MMA R22, R33, R5.reuse, R22 ;  /* 0x0000000521167235 */ /* 0x080fe20000000016 */
        /* <DEDUP_REMOVED lines=11> */
[----:B------:R-:W-:Y:S01]  /*4a00*/  LOP3.LUT R10, R10, 0x64006400, RZ, 0xfc, !PT ;  /* 0x640064000a0a7812 */ /* 0x000fe200078efcff */
[----:B------:R-:W-:Y:S01]  /*4a10*/  HFMA2.MMA R21, R30, R6, R21 ;  /* 0x000000061e157235 */ /* 0x000fe20000000015 */
[----:B------:R-:W-:Y:S01]  /*4a20*/  HADD2 R32, R32, -1056, -1056 ;  /* 0xe420e42020207430 */ /* 0x000fe20000000000 */
[----:B------:R-:W-:Y:S01]  /*4a30*/  LOP3.LUT R11, R11, 0x64006400, RZ, 0xfc, !PT ;  /* 0x640064000b0b7812 */ /* 0x000fe200078efcff */
[----:B------:R-:W-:Y:S01]  /*4a40*/  HADD2 R31, R31, -1056, -1056 ;  /* 0xe420e4201f1f7430 */ /* 0x000fe20000000000 */
[----:B------:R-:W-:Y:S01]  /*4a50*/  HFMA2.MMA R22, R9, R7, R22 ;  /* 0x0000000709167235 */ /* 0x000fe20000000016 */
[----:B------:R-:W-:-:S02]  /*4a60*/  HADD2 R4, R29, -1056, -1056 ;  /* 0xe420e4201d047430 */ /* 0x000fc40000000000 */
[-C--:B------:R-:W-:Y:S01]  /*4a70*/  HFMA2 R20, R31, R6.reuse, R20 ;  /* 0x000000061f147231 */ /* 0x080fe20000000014 */
        /* <DEDUP_REMOVED lines=14> */
.L_x_4356:
[----:B0-----:R-:W-:Y:S05]  /*4b60*/  @P1 BRA `(.L_x_4357) ;  /* 0x00000b6000001947 */ /* 0x001fea0003800000 */
[----:B------:R-:W-:Y:S01]  /*4b70*/  UIMAD UR8, UR5, 0xc, URZ ;  /* 0x0000000c050878a4 */ /* 0x000fe2000f8e023f */
[----:B-1----:R-:W-:Y:S01]  /*4b80*/  IMAD.WIDE.U32 R30, R25, 0xc, R26 ;  /* 0x0000000c191e7825 */ /* 0x002fe200078e001a */
[----:B------:R-:W0:Y:S04]  /*4b90*/  LDS.128 R20, [UR4+0x20] ;  /* 0x00002004ff147984 */ /* 0x000e280008000c00 */
[----:B------:R-:W-:-:S05]  /*4ba0*/  IADD3 R31, R31, UR8, RZ ;  /* 0x000000081f1f7c10 */ /* 0x000fca000fffe0ff */
[----:B-----5:R-:W2:Y:S01]  /*4bb0*/  LDG.E.128.CONSTANT R4, [R30.64] ;  /* 0x000000061e047981 */ /* 0x020ea2000c1e9d00 */
[----:B------:R-:W-:-:S05]  /*4bc0*/  IMAD.WIDE R32, R25, 0x4, R30 ;  /* 0x0000000419207825 */ /* 0x000fca00078e021e */
[----:B------:R1:W3:Y:S01]  /*4bd0*/  LDG.E.128.CONSTANT R8, [R32.64] ;  /* 0x0000000620087981 */ /* 0x0002e2000c1e9d00 */
[----:B------:R-:W-:-:S06]  /*4be0*/  IMAD.WIDE R12, R25, 0x4, R32 ;  /* 0x00000004190c7825 */ /* 0x000fcc00078e0220 */
[----:B------:R-:W4:Y:S01]  /*4bf0*/  LDG.E.128.CONSTANT R12, [R12.64] ;  /* 0x000000060c0c7981 */ /* 0x000f22000c1e9d00 */
[----:B--2---:R-:W-:Y:S02]  /*4c00*/  LOP3.LUT R34, R4, 0x3f003f, RZ, 0xc0, !PT ;  /* 0x003f003f04227812 */ /* 0x004fe400078ec0ff */
[--C-:B------:R-:W-:Y:S02]  /*4c10*/  SHF.R.U32.HI R29, RZ, 0xc, R4.reuse ;  /* 0x0000000cff1d7819 */ /* 0x100fe40000011604 */
[----:B------:R-:W-:Y:S02]  /*4c20*/  SHF.R.U32.HI R4, RZ, 0x6, R4 ;  /* 0x00000006ff047819 */ /* 0x000fe40000011604 */
[----:B------:R-:W-:Y:S02]  /*4c30*/  LOP3.LUT R35, R5, 0x3f003f, RZ, 0xc0, !PT ;  /* 0x003f003f05237812 */ /* 0x000fe400078ec0ff */
[----:B------:R-:W-:Y:S02]  /*4c40*/  SHF.R.U32.HI R28, RZ, 0xc, R5 ;  /* 0x0000000cff1c7819 */ /* 0x000fe40000011605 */
[----:B------:R-:W-:-:S02]  /*4c50*/  LOP3.LUT R34, R34, 0x64006400, RZ, 0xfc, !PT ;  /* 0x6400640022227812 */ /* 0x000fc400078efcff */
[----:B------:R-:W-:Y:S02]  /*4c60*/  SHF.R.U32.HI R5, RZ, 0x6, R5 ;  /* 0x00000006ff057819 */ /* 0x000fe40000011605 */
[----:B------:R-:W-:Y:S01]  /*4c70*/  LOP3.LUT R4, R4, 0x3f003f, RZ, 0xc0, !PT ;  /* 0x003f003f04047812 */ /* 0x000fe200078ec0ff */
[----:B-1----:R-:W-:Y:S01]  /*4c80*/  HADD2 R33, R34, -1056, -1056 ;  /* 0xe420e42022217430 */ /* 0x002fe20000000000 */
        /* <DEDUP_REMOVED lines=9> */
[----:B0-----:R-:W-:Y:S01]  /*4d20*/  HFMA2.MMA R4, R33, R20, RZ ;  /* 0x0000001421047235 */ /* 0x001fe200000000ff */
[--C-:B------:R-:W-:Y:S01]  /*4d30*/  SHF.R.U32.HI R30, RZ, 0xc, R6.reuse ;  /* 0x0000000cff1e7819 */ /* 0x100fe20000011606 */
[----:B------:R-:W-:Y:S01]  /*4d40*/  HADD2 R41, R32, -1056, -1056 ;  /* 0xe420e42020297430 */ /* 0x000fe20000000000 */
[----:B------:R-:W-:Y:S01]  /*4d50*/  SHF.R.U32.HI R6, RZ, 0x6, R6 ;  /* 0x00000006ff067819 */ /* 0x000fe20000011606 */
[----:B------:R-:W-:Y:S01]  /*4d60*/  HADD2 R34, R5, -1056, -1056 ;  /* 0xe420e42005227430 */ /* 0x000fe20000000000 */
[----:B------:R-:W-:Y:S01]  /*4d70*/  SHF.R.U32.HI R31, RZ, 0xc, R7 ;  /* 0x0000000cff1f7819 */ /* 0x000fe20000011607 */
[----:B------:R-:W-:Y:S01]  /*4d80*/  HFMA2 R33, R37, R20, RZ.H0_H0 ;  /* 0x0000001425217231 */ /* 0x000fe200000400ff */
[----:B------:R-:W-:-:S02]  /*4d90*/  LOP3.LUT R36, R36, 0x64006400, RZ, 0xfc, !PT ;  /* 0x6400640024247812 */ /* 0x000fc400078efcff */
[----:B------:R-:W-:Y:S02]  /*4da0*/  SHF.R.U32.HI R7, RZ, 0x6, R7 ;  /* 0x00000006ff077819 */ /* 0x000fe40000011607 */
[----:B------:R-:W-:Y:S01]  /*4db0*/  LOP3.LUT R32, R6, 0x3f003f, RZ, 0xc0, !PT ;  /* 0x003f003f06207812 */ /* 0x000fe200078ec0ff */
[----:B------:R-:W-:Y:S01]  /*4dc0*/  HFMA2.MMA R6, R35, R21, R4 ;  /* 0x0000001523067235 */ /* 0x000fe20000000004 */
[----:B------:R-:W-:Y:S01]  /*4dd0*/  HADD2 R39, R36, -1056, -1056 ;  /* 0xe420e42024277430 */ /* 0x000fe20000000000 */
[----:B------:R-:W-:Y:S01]  /*4de0*/  LOP3.LUT R35, R7, 0x3f003f, RZ, 0xc0, !PT ;  /* 0x003f003f07237812 */ /* 0x000fe200078ec0ff */
[----:B------:R-:W-:Y:S01]  /*4df0*/  HFMA2 R4, R34, R21, R33 ;  /* 0x0000001522047231 */ /* 0x000fe20000000021 */
[----:B------:R-:W-:Y:S02]  /*4e00*/  LOP3.LUT R33, R32, 0x64006400, RZ, 0xfc, !PT ;  /* 0x6400640020217812 */ /* 0x000fe400078efcff */
[----:B---3--:R-:W-:Y:S01]  /*4e10*/  LOP3.LUT R7, R8, 0x3f003f, RZ, 0xc0, !PT ;  /* 0x003f003f08077812 */ /* 0x008fe200078ec0ff */
[----:B------:R-:W-:Y:S01]  /*4e20*/  HFMA2.MMA R5, R39, R20, RZ ;  /* 0x0000001427057235 */ /* 0x000fe200000000ff */
[----:B------:R-:W-:Y:S01]  /*4e30*/  LOP3.LUT R34, R10, 0x3f003f, RZ, 0xc0, !PT ;  /* 0x003f003f0a227812 */ /* 0x000fe200078ec0ff */
[----:B------:R-:W-:Y:S01]  /*4e40*/  HADD2 R36, R33, -1056, -1056 ;  /* 0xe420e42021247430 */ /* 0x000fe20000000000 */
[----:B------:R-:W-:Y:S01]  /*4e50*/  LOP3.LUT R7, R7, 0x64006400, RZ, 0xfc, !PT ;  /* 0x6400640007077812 */ /* 0x000fe200078efcff */
[----:B------:R-:W-:Y:S01]  /*4e60*/  HFMA2 R20, R41, R20, RZ.H0_H0 ;  /* 0x0000001429147231 */ /* 0x000fe200000400ff */
[----:B------:R-:W-:-:S02]  /*4e70*/  LOP3.LUT R32, R9, 0x3f003f, RZ, 0xc0, !PT ;  /* 0x003f003f09207812 */ /* 0x000fc400078ec0ff */
        /* <DEDUP_REMOVED lines=8> */
[-C--:B------:R-:W-:Y:S01]  /*4f00*/  HFMA2.MMA R6, R7, R22.reuse, R6 ;  /* 0x0000001607067235 */ /* 0x080fe20000000006 */
[----:B------:R-:W-:Y:S01]  /*4f10*/  HADD2 R35, R32, -1056, -1056 ;  /* 0xe420e42020237430 */ /* 0x000fe20000000000 */
[----:B------:R-:W-:Y:S01]  /*4f20*/  SHF.R.U32.HI R7, RZ, 0x6, R8 ;  /* 0x00000006ff077819 */ /* 0x000fe20000011608 */
[----:B------:R-:W-:Y:S01]  /*4f30*/  HFMA2 R5, R5, R21, R20 ;  /* 0x0000001505057231 */ /* 0x000fe20000000014 */
[----:B------:R-:W-:Y:S01]  /*4f40*/  SHF.R.U32.HI R32, RZ, 0x6, R10 ;  /* 0x00000006ff207819 */ /* 0x000fe2000001160a */
[----:B------:R-:W-:Y:S01]  /*4f50*/  HFMA2.MMA R21, R34, R22, R33 ;  /* 0x0000001622157235 */ /* 0x000fe20000000021 */
[----:B------:R-:W-:Y:S01]  /*4f60*/  LOP3.LUT R33, R11, 0x3f003f, RZ, 0xc0, !PT ;  /* 0x003f003f0b217812 */ /* 0x000fe200078ec0ff */
[----:B------:R-:W-:Y:S01]  /*4f70*/  HFMA2 R4, R35, R22, R4 ;  /* 0x0000001623047231 */ /* 0x000fe20000000004 */
[----:B------:R-:W-:-:S02]  /*4f80*/  SHF.R.U32.HI R20, RZ, 0x6, R9 ;  /* 0x00000006ff147819 */ /* 0x000fc40000011609 */
[----:B------:R-:W-:Y:S02]  /*4f90*/  SHF.R.U32.HI R34, RZ, 0x6, R11 ;  /* 0x00000006ff227819 */ /* 0x000fe4000001160b */
        /* <DEDUP_REMOVED lines=15> */
[----:B----4-:R-:W-:Y:S01]  /*5090*/  SHF.R.U32.HI R31, RZ, 0x8, R13 ;  /* 0x00000008ff1f7819 */ /* 0x010fe2000001160d */
[----:B------:R-:W-:Y:S01]  /*50a0*/  HADD2 R34, R34, -1056, -1056 ;  /* 0xe420e42022227430 */ /* 0x000fe20000000000 */
[-C--:B------:R-:W-:Y:S01]  /*50b0*/  HFMA2.MMA R22, R7, R23.reuse, R6 ;  /* 0x0000001707167235 */ /* 0x080fe20000000006 */
[-C--:B------:R-:W-:Y:S01]  /*50c0*/  HFMA2 R20, R33, R23.reuse, R4 ;  /* 0x0000001721147231 */ /* 0x080fe20000000004 */
[----:B------:R-:W-:Y:S01]  /*50d0*/  HFMA2.MMA R21, R32, R23, R21 ;  /* 0x0000001720157235 */ /* 0x000fe20000000015 */
[----:B------:R-:W-:Y:S01]  /*50e0*/  HFMA2 R23, R34, R23, R5 ;  /* 0x0000001722177231 */ /* 0x000fe20000000005 */
[----:B------:R-:W-:Y:S01]  /*50f0*/  SHF.R.U32.HI R32, RZ, 0xc, R8 ;  /* 0x0000000cff207819 */ /* 0x000fe20000011608 */
[----:B------:R-:W0:Y:S01]  /*5100*/  LDS.128 R4, [UR4+0x30] ;  /* 0x00003004ff047984 */ /* 0x000e220008000c00 */
[----:B------:R-:W-:-:S02]  /*5110*/  LOP3.LUT R33, R29, 0xf000f, RZ, 0xc0, !PT ;  /* 0x000f000f1d217812 */ /* 0x000fc400078ec0ff */
[----:B------:R-:W-:Y:S02]  /*5120*/  SHF.R.U32.HI R8, RZ, 0x8, R12 ;  /* 0x00000008ff087819 */ /* 0x000fe4000001160c */
[----:B------:R-:W-:Y:S02]  /*5130*/  SHF.R.U32.HI R29, RZ, 0xc, R9 ;  /* 0x0000000cff1d7819 */ /* 0x000fe40000011609 */
[----:B------:R-:W-:Y:S02]  /*5140*/  SHF.R.U32.HI R34, RZ, 0x8, R15 ;  /* 0x00000008ff227819 */ /* 0x000fe4000001160f */
[----:B------:R-:W-:Y:S02]  /*5150*/  LOP3.LUT R8, R33, 0x300030, R8, 0xf8, !PT ;  /* 0x0030003021087812 */ /* 0x000fe400078ef808 */
[----:B------:R-:W-:Y:S02]  /*5160*/  LOP3.LUT R32, R32, 0xf000f, RZ, 0xc0, !PT ;  /* 0x000f000f20207812 */ /* 0x000fe400078ec0ff */
[----:B------:R-:W-:-:S02]  /*5170*/  SHF.R.U32.HI R9, RZ, 0xa, R12 ;  /* 0x0000000aff097819 */ /* 0x000fc4000001160c */
[----:B------:R-:W-:Y:S02]  /*5180*/  LOP3.LUT R33, R30, 0xf000f, RZ, 0xc0, !PT ;  /* 0x000f000f1e217812 */ /* 0x000fe400078ec0ff */
[----:B------:R-:W-:Y:S02]  /*5190*/  SHF.R.U32.HI R10, RZ, 0xc, R10 ;  /* 0x0000000cff0a7819 */ /* 0x000fe4000001160a */
[----:B------:R-:W-:Y:S02]  /*51a0*/  SHF.R.U32.HI R30, RZ, 0x8, R14 ;  /* 0x00000008ff1e7819 */ /* 0x000fe4000001160e */
[----:B------:R-:W-:Y:S02]  /*51b0*/  LOP3.LUT R31, R28, 0x300030, R31, 0xf8, !PT ;  /* 0x003000301c1f7812 */ /* 0x000fe400078ef81f */
[----:B------:R-:W-:Y:S02]  /*51c0*/  LOP3.LUT R28, R35, 0x300030, R34, 0xf8, !PT ;  /* 0x00300030231c7812 */ /* 0x000fe400078ef822 */
[----:B------:R-:W-:-:S02]  /*51d0*/  LOP3.LUT R9, R32, 0x300030, R9, 0xf8, !PT ;  /* 0x0030003020097812 */ /* 0x000fc400078ef809 */
[----:B------:R-:W-:Y:S02]  /*51e0*/  SHF.R.U32.HI R35, RZ, 0xa, R13 ;  /* 0x0000000aff237819 */ /* 0x000fe4000001160d */
[----:B------:R-:W-:Y:S02]  /*51f0*/  LOP3.LUT R38, R29, 0xf000f, RZ, 0xc0, !PT ;  /* 0x000f000f1d267812 */ /* 0x000fe400078ec0ff */
[----:B------:R-:W-:Y:S02]  /*5200*/  LOP3.LUT R32, R13, 0x3f003f, RZ, 0xc0, !PT ;  /* 0x003f003f0d207812 */ /* 0x000fe400078ec0ff */
[----:B------:R-:W-:Y:S02]  /*5210*/  LOP3.LUT R30, R33, 0x300030, R30, 0xf8, !PT ;  /* 0x00300030211e7812 */ /* 0x000fe400078ef81e */
[----:B------:R-:W-:Y:S02]  /*5220*/  SHF.R.U32.HI R34, RZ, 0xa, R14 ;  /* 0x0000000aff227819 */ /* 0x000fe4000001160e */
[----:B------:R-:W-:-:S02]  /*5230*/  LOP3.LUT R39, R10, 0xf000f, RZ, 0xc0, !PT ;  /* 0x000f000f0a277812 */ /* 0x000fc400078ec0ff */
[----:B------:R-:W-:Y:S02]  /*5240*/  SHF.R.U32.HI R11, RZ, 0xc, R11 ;  /* 0x0000000cff0b7819 */ /* 0x000fe4000001160b */
[----:B------:R-:W-:Y:S02]  /*5250*/  LOP3.LUT R36, R12, 0x3f003f, RZ, 0xc0, !PT ;  /* 0x003f003f0c247812 */ /* 0x000fe400078ec0ff */
[----:B------:R-:W-:Y:S02]  /*5260*/  LOP3.LUT R33, R14, 0x3f003f, RZ, 0xc0, !PT ;  /* 0x003f003f0e217812 */ /* 0x000fe400078ec0ff */
[----:B------:R-:W-:Y:S02]  /*5270*/  LOP3.LUT R10, R38, 0x300030, R35, 0xf8, !PT ;  /* 0x00300030260a7812 */ /* 0x000fe400078ef823 */
[----:B------:R-:W-:Y:S02]  /*5280*/  SHF.R.U32.HI R12, RZ, 0x6, R12 ;  /* 0x00000006ff0c7819 */ /* 0x000fe4000001160c */
[----:B------:R-:W-:-:S02]  /*5290*/  SHF.R.U32.HI R14, RZ, 0x6, R14 ;  /* 0x00000006ff0e7819 */ /* 0x000fc4000001160e */
[----:B------:R-:W-:Y:S02]  /*52a0*/  LOP3.LUT R35, R32, 0x64006400, RZ, 0xfc, !PT ;  /* 0x6400640020237812 */ /* 0x000fe400078efcff */
[----:B------:R-:W-:Y:S02]  /*52b0*/  SHF.R.U32.HI R37, RZ, 0xa, R15 ;  /* 0x0000000aff257819 */ /* 0x000fe4000001160f */
[----:B------:R-:W-:Y:S01]  /*52c0*/  LOP3.LUT R29, R15, 0x3f003f, RZ, 0xc0, !PT ;  /* 0x003f003f0f1d7812 */ /* 0x000fe200078ec0ff */
[----:B------:R-:W-:Y:S01]  /*52d0*/  HADD2 R35, R35, -1056, -1056 ;  /* 0xe420e42023237430 */ /* 0x000fe20000000000 */
[----:B------:R-:W-:Y:S02]  /*52e0*/  LOP3.LUT R32, R39, 0x300030, R34, 0xf8, !PT ;  /* 0x0030003027207812 */ /* 0x000fe400078ef822 */
[----:B------:R-:W-:Y:S01]  /*52f0*/  SHF.R.U32.HI R13, RZ, 0x6, R13 ;  /* 0x00000006ff0d7819 */ /* 0x000fe2000001160d */
[----:B0-----:R-:W-:Y:S01]  /*5300*/  HFMA2 R20, R35, R4, R20 ;  /* 0x0000000423147231 */ /* 0x001fe20000000014 */
[----:B------:R-:W-:-:S02]  /*5310*/  SHF.R.U32.HI R15, RZ, 0x6, R15 ;  /* 0x00000006ff0f7819 */ /* 0x000fc4000001160f */
[----:B------:R-:W-:Y:S02]  /*5320*/  LOP3.LUT R36, R36, 0x64006400, RZ, 0xfc, !PT ;  /* 0x6400640024247812 */ /* 0x000fe400078efcff */
[----:B------:R-:W-:Y:S02]  /*5330*/  LOP3.LUT R34, R11, 0xf000f, RZ, 0xc0, !PT ;  /* 0x000f000f0b227812 */ /* 0x000fe400078ec0ff */
[----:B------:R-:W-:Y:S01]  /*5340*/  LOP3.LUT R33, R33, 0x64006400, RZ, 0xfc, !PT ;  /* 0x6400640021217812 */ /* 0x000fe200078efcff */
[----:B------:R-:W-:Y:S01]  /*5350*/  HADD2 R39, R36, -1056, -1056 ;  /* 0xe420e42024277430 */ /* 0x000fe20000000000 */
[----:B------:R-:W-:Y:S02]  /*5360*/  LOP3.LUT R12, R12, 0x3f003f, RZ, 0xc0, !PT ;  /* 0x003f003f0c0c7812 */ /* 0x000fe400078ec0ff */
[----:B------:R-:W-:Y:S02]  /*5370*/  LOP3.LUT R14, R14, 0x3f003f, RZ, 0xc0, !PT ;  /* 0x003f003f0e0e7812 */ /* 0x000fe400078ec0ff */
[----:B------:R-:W-:Y:S01]  /*5380*/  LOP3.LUT R29, R29, 0x64006400, RZ, 0xfc, !PT ;  /* 0x640064001d1d7812 */ /* 0x000fe200078efcff */
[----:B------:R-:W-:Y:S01]  /*5390*/  HFMA2.MMA R22, R39, R4, R22 ;  /* 0x0000000427167235 */ /* 0x000fe20000000016 */
[----:B------:R-:W-:Y:S01]  /*53a0*/  LOP3.LUT R11, R34, 0x300030, R37, 0xf8, !PT ;  /* 0x00300030220b7812 */ /* 0x000fe200078ef825 */
[----:B------:R-:W-:Y:S01]  /*53b0*/  HADD2 R34, R33, -1056, -1056 ;  /* 0xe420e42021227430 */ /* 0x000fe20000000000 */
[----:B------:R-:W-:Y:S01]  /*53c0*/  LOP3.LUT R13, R13, 0x3f003f, RZ, 0xc0, !PT ;  /* 0x003f003f0d0d7812 */ /* 0x000fe200078ec0ff */
[----:B------:R-:W-:Y:S01]  /*53d0*/  HADD2 R36, R29, -1056, -1056 ;  /* 0xe420e4201d247430 */ /* 0x000fe20000000000 */
[----:B------:R-:W-:-:S02]  /*53e0*/  LOP3.LUT R15, R15, 0x3f003f, RZ, 0xc0, !PT ;  /* 0x003f003f0f0f7812 */ /* 0x000fc400078ec0ff */
        /* <DEDUP_REMOVED lines=46> */
.L_x_4357:
        /* <DEDUP_REMOVED lines=8> */
.L_x_4355:
[----:B------:R-:W-:-:S04]  /*5750*/  ISETP.GE.AND P0, PT, R24, R19, PT ;  /* 0x000000131800720c */ /* 0x000fc80003f06270 */
[----:B------:R-:W-:-:S13]  /*5760*/  ISETP.GE.OR P0, PT, R24, c[0x0][0x1b4], P0 ;  /* 0x00006d0018007a0c */ /* 0x000fda0000706670 */
[----:B------:R-:W-:Y:S05]  /*5770*/  @P0 BRA `(.L_x_4359) ;  /* 0x0000250000000947 */ /* 0x000fea0003800000 */
[----:B------:R-:W-:-:S05]  /*5780*/  IMAD.MOV.U32 R28, RZ, RZ, c[0x0][0x18c] ;  /* 0x00006300ff1c7624 */ /* 0x000fca00078e00ff */
[----:B------:R-:W-:Y:S02]  /*5790*/  SHF.R.S32.HI R28, RZ, 0x1f, R28 ;  /* 0x0000001fff1c7819 */ /* 0x000fe4000001141c */
.L_x_4361:
        /* <DEDUP_REMOVED lines=8> */
[----:B-1----:R-:W-:Y:S02]  /*5820*/  IADD3 R30, R24, 0x20, RZ ;  /* 0x00000020181e7810 */ /* 0x002fe40007ffe0ff */
[----:B--2---:R-:W-:Y:S02]  /*5830*/  @!P0 PRMT R0, R6, 0x7610, R0 ;  /* 0x0000761006008816 */ /* 0x004fe40000000000 */
[----:B------:R-:W-:Y:S01]  /*5840*/  @!P0 PRMT R2, R7, 0x7610, R2 ;  /* 0x0000761007028816 */ /* 0x000fe20000000002 */
[----:B---3--:R-:W-:Y:S01]  /*5850*/  @!P0 IMAD.IADD R3, R5, 0x1, R24 ;  /* 0x0000000105038824 */ /* 0x008fe200078e0218 */
[----:B------:R-:W-:-:S02]  /*5860*/  @!P0 PRMT R0, R0, 0x7610, R6 ;  /* 0x0000761000008816 */ /* 0x000fc40000000006 */
[----:B------:R-:W-:Y:S01]  /*5870*/  @!P0 PRMT R2, R2, 0x7610, R7 ;  /* 0x0000761002028816 */ /* 0x000fe20000000007 */
[----:B------:R-:W-:Y:S05]  /*5880*/  @P1 BRA `(.L_x_4360) ;  /* 0x0000237000001947 */ /* 0x000fea0003800000 */
[----:B------:R-:W2:Y:S01]  /*5890*/  LDG.E.128.CONSTANT R12, [R22.64] ;  /* 0x00000006160c7981 */ /* 0x000ea2000c1e9d00 */
[----:B------:R-:W-:-:S03]  /*58a0*/  IMAD.MOV.U32 R35, RZ, RZ, c[0x0][0x18c] ;  /* 0x00006300ff237624 */ /* 0x000fc600078e00ff */
[----:B------:R-:W0:Y:S02]  /*58b0*/  LDS.64 R24, [UR4] ;  /* 0x00000004ff187984 */ /* 0x000e240008000a00 */
[----:B------:R-:W-:-:S04]  /*58c0*/  LEA R32, P0, R35, R22, 0x2 ;  /* 0x0000001623207211 */ /* 0x000fc800078010ff */
[----:B------:R-:W-:-:S05]  /*58d0*/  LEA.HI.X R33, R35, R23, R28, 0x2, P0 ;  /* 0x0000001723217211 */ /* 0x000fca00000f141c */
[----:B------:R1:W3:Y:S01]  /*58e0*/  LDG.E.128.CONSTANT R8, [R32.64] ;  /* 0x0000000620087981 */ /* 0x0002e2000c1e9d00 */
[----:B------:R-:W-:-:S04]  /*58f0*/  IMAD.WIDE R26, R35, 0x4, R32 ;  /* 0x00000004231a7825 */ /* 0x000fc800078e0220 */
[----:B------:R-:W-:Y:S01]  /*5900*/  IMAD.MOV.U32 R31, RZ, RZ, 0x2c00 ;  /* 0x00002c00ff1f7424 */ /* 0x000fe200078e00ff */
[----:B------:R4:W5:Y:S01]  /*5910*/  LDG.E.128.CONSTANT R4, [R26.64] ;  /* 0x000000061a047981 */ /* 0x000962000c1e9d00 */
[----:B------:R-:W-:Y:S01]  /*5920*/  IMAD.WIDE R34, R35, 0x4, R26 ;  /* 0x0000000423227825 */ /* 0x000fe200078e021a */
[----:B--2---:R-:W-:Y:S02]  /*5930*/  LOP3.LUT R20, R12, 0xf000f, RZ, 0xc0, !PT ;  /* 0x000f000f0c147812 */ /* 0x004fe400078ec0ff */
[----:B------:R-:W-:Y:S02]  /*5940*/  LOP3.LUT R29, R13, 0xf000f, RZ, 0xc0, !PT ;  /* 0x000f000f0d1d7812 */ /* 0x000fe400078ec0ff */
[----:B------:R-:W-:Y:S02]  /*5950*/  LOP3.LUT R21, R20, 0x64006400, RZ, 0xfc, !PT ;  /* 0x6400640014157812 */ /* 0x000fe400078efcff */
[----:B------:R-:W-:Y:S02]  /*5960*/  PRMT R20, R31, 0x7610, R20 ;  /* 0x000076101f147816 */ /* 0x000fe40000000014 */
[----:B------:R-:W-:Y:S01]  /*5970*/  LOP3.LUT R31, R14, 0xf000f, RZ, 0xc0, !PT ;  /* 0x000f000f0e1f7812 */ /* 0x000fe200078ec0ff */
[----:B-1----:R-:W-:Y:S01]  /*5980*/  HADD2 R32, R21, -1032, -1032 ;  /* 0xe408e40815207430 */ /* 0x002fe20000000000 */
[----:B------:R-:W-:-:S02]  /*5990*/  LOP3.LUT R36, R15, 0xf000f, RZ, 0xc0, !PT ;  /* 0x000f000f0f247812 */ /* 0x000fc400078ec0ff */
[----:B------:R-:W-:Y:S02]  /*59a0*/  LOP3.LUT R29, R29, 0x64006400, RZ, 0xfc, !PT ;  /* 0x640064001d1d7812 */ /* 0x000fe400078efcff */
[----:B----4-:R-:W-:Y:S01]  /*59b0*/  LOP3.LUT R26, R31, 0x64006400, RZ, 0xfc, !PT ;  /* 0x640064001f1a7812 */ /* 0x010fe200078efcff */
[--C-:B------:R-:W-:Y:S01]  /*59c0*/  HADD2.F32 R27, -RZ, R32.reuse.H0_H0 ;  /* 0x20000020ff1b7230 */ /* 0x100fe20000004100 */
[----:B------:R-:W-:Y:S01]  /*59d0*/  LOP3.LUT R21, R36, 0x64006400, RZ, 0xfc, !PT ;  /* 0x6400640024157812 */ /* 0x000fe200078efcff */
[----:B------:R-:W-:Y:S01]  /*59e0*/  HADD2.F32 R33, -RZ, R32.H1_H1 ;  /* 0x30000020ff217230 */ /* 0x000fe20000004100 */
[----:B------:R-:W-:Y:S01]  /*59f0*/  LOP3.LUT R43, R15, 0xf000f0, RZ, 0xc0, !PT ;  /* 0x00f000f00f2b7812 */ /* 0x000fe200078ec0ff */
[----:B0-----:R-:W-:Y:S01]  /*5a00*/  HADD2.F32 R32, -RZ, R24.H0_H0 ;  /* 0x20000018ff207230 */ /* 0x001fe20000004100 */
[----:B------:R-:W-:Y:S01]  /*5a10*/  SHF.R.U32.HI R15, RZ, 0x8, R15 ;  /* 0x00000008ff0f7819 */ /* 0x000fe2000001160f */
[----:B------:R-:W-:Y:S01]  /*5a20*/  HADD2 R31, R29, -1032, -1032 ;  /* 0xe408e4081d1f7430 */ /* 0x000fe20000000000 */
[----:B------:R-:W-:Y:S01]  /*5a30*/  LOP3.LUT R43, R43, 0x64006400, RZ, 0xfc, !PT ;  /* 0x640064002b2b7812 */ /* 0x000fe200078efcff */
[----:B------:R-:W-:Y:S01]  /*5a40*/  HADD2 R26, R26, -1032, -1032 ;  /* 0xe408e4081a1a7430 */ /* 0x000fe20000000000 */
[----:B------:R-:W-:Y:S01]  /*5a50*/  FFMA.FTZ R27, R27, R32, RZ ;  /* 0x000000201b1b7223 */ /* 0x000fe200000100ff */
[----:B------:R-:W-:-:S02]  /*5a60*/  HADD2 R21, R21, -1032, -1032 ;  /* 0xe408e40815157430 */ /* 0x000fc40000000000 */
[----:B------:R-:W-:Y:S02]  /*5a70*/  HADD2.F32 R24, -RZ, R24.H1_H1 ;  /* 0x30000018ff187230 */ /* 0x000fe40000004100 */
[--C-:B------:R-:W-:Y:S02]  /*5a80*/  HADD2.F32 R29, -RZ, R31.reuse.H0_H0 ;  /* 0x2000001fff1d7230 */ /* 0x100fe40000004100 */
[----:B------:R-:W-:Y:S01]  /*5a90*/  HADD2.F32 R41, -RZ, R31.H1_H1 ;  /* 0x3000001fff297230 */ /* 0x000fe20000004100 */
[----:B------:R-:W-:Y:S01]  /*5aa0*/  FFMA.FTZ R33, R33, R24, R27 ;  /* 0x0000001821217223 */ /* 0x000fe2000001001b */
[--C-:B------:R-:W-:Y:S01]  /*5ab0*/  HADD2.F32 R31, -RZ, R26.reuse.H0_H0 ;  /* 0x2000001aff1f7230 */ /* 0x100fe20000004100 */
[----:B------:R-:W-:Y:S01]  /*5ac0*/  FFMA.FTZ R36, R32, R29, RZ ;  /* 0x0000001d20247223 */ /* 0x000fe200000100ff */
[--C-:B------:R-:W-:Y:S02]  /*5ad0*/  HADD2.F32 R37, -RZ, R21.reuse.H0_H0 ;  /* 0x20000015ff257230 */ /* 0x100fe40000004100 */
[----:B------:R-:W-:Y:S01]  /*5ae0*/  HADD2.F32 R27, -RZ, R21.H1_H1 ;  /* 0x30000015ff1b7230 */ /* 0x000fe20000004100 */
[----:B------:R-:W-:Y:S01]  /*5af0*/  LOP3.LUT R21, R12, 0xf000f0, RZ, 0xc0, !PT ;  /* 0x00f000f00c157812 */ /* 0x000fe200078ec0ff */
[----:B------:R-:W-:Y:S01]  /*5b00*/  HADD2.F32 R26, -RZ, R26.H1_H1 ;  /* 0x3000001aff1a7230 */ /* 0x000fe20000004100 */
[C---:B------:R-:W-:Y:S01]  /*5b10*/  FFMA.FTZ R31, R32.reuse, R31, RZ ;  /* 0x0000001f201f7223 */ /* 0x040fe200000100ff */
[----:B------:R-:W-:Y:S01]  /*5b20*/  SHF.R.U32.HI R12, RZ, 0x8, R12 ;  /* 0x00000008ff0c7819 */ /* 0x000fe2000001160c */
[----:B------:R-:W-:Y:S01]  /*5b30*/  FFMA.FTZ R29, R32, R37, RZ ;  /* 0x00000025201d7223 */ /* 0x000fe200000100ff */
[----:B------:R-:W-:Y:S01]  /*5b40*/  LOP3.LUT R21, R21, 0x64006400, RZ, 0xfc, !PT ;  /* 0x6400640015157812 */ /* 0x000fe200078efcff */
[----:B------:R-:W-:Y:S01]  /*5b50*/  FFMA.FTZ R41, R24, R41, R36 ;  /* 0x0000002918297223 */ /* 0x000fe20000010024 */
[----:B------:R-:W-:Y:S01]  /*5b60*/  LOP3.LUT R36, R14, 0xf000f0, RZ, 0xc0, !PT ;  /* 0x00f000f00e247812 */ /* 0x000fe200078ec0ff */
[C---:B------:R-:W-:Y:S01]  /*5b70*/  FFMA.FTZ R31, R24.reuse, R26, R31 ;  /* 0x0000001a181f7223 */ /* 0x040fe2000001001f */
[----:B------:R-:W-:Y:S01]  /*5b80*/  LOP3.LUT R32, R13, 0xf000f0, RZ, 0xc0, !PT ;  /* 0x00f000f00d207812 */ /* 0x000fe200078ec0ff */
[----:B------:R-:W-:Y:S01]  /*5b90*/  FFMA.FTZ R29, R24, R27, R29 ;  /* 0x0000001b181d7223 */ /* 0x000fe2000001001d */
[----:B------:R-:W-:Y:S01]  /*5ba0*/  HFMA2 R38, R21, R20.H0_H0, -72, -72 ;  /* 0xd480d48015267431 */ /* 0x000fe20000040014 */
[----:B------:R-:W0:Y:S01]  /*5bb0*/  LDS.64 R26, [UR4+0x8] ;  /* 0x00000804ff1a7984 */ /* 0x000e220008000a00 */
[----:B------:R-:W-:-:S02]  /*5bc0*/  LOP3.LUT R39, R36, 0x64006400, RZ, 0xfc, !PT ;  /* 0x6400640024277812 */ /* 0x000fc400078efcff */
[----:B------:R-:W-:Y:S01]  /*5bd0*/  LOP3.LUT R37, R32, 0x64006400, RZ, 0xfc, !PT ;  /* 0x6400640020257812 */ /* 0x000fe200078efcff */
[--C-:B------:R-:W-:Y:S01]  /*5be0*/  HADD2.F32 R32, -RZ, R25.reuse.H0_H0 ;  /* 0x20000019ff207230 */ /* 0x100fe20000004100 */
[----:B------:R-:W-:Y:S01]  /*5bf0*/  SHF.R.U32.HI R13, RZ, 0x8, R13 ;  /* 0x00000008ff0d7819 */ /* 0x000fe2000001160d */
[----:B------:R-:W-:Y:S01]  /*5c00*/  HADD2.F32 R24, -RZ, R38.H0_H0 ;  /* 0x20000026ff187230 */ /* 0x000fe20000004100 */
[----:B------:R-:W-:Y:S01]  /*5c10*/  SHF.R.U32.HI R14, RZ, 0x8, R14 ;  /* 0x00000008ff0e7819 */ /* 0x000fe2000001160e */
[-C--:B------:R-:W-:Y:S02]  /*5c20*/  HFMA2 R21, R39, R20.reuse.H0_H0, -72, -72 ;  /* 0xd480d48027157431 */ /* 0x080fe40000040014 */
[----:B------:R-:W-:Y:S01]  /*5c30*/  HFMA2 R37, R37, R20.H0_H0, -72, -72 ;  /* 0xd480d48025257431 */ /* 0x000fe20000040014 */
[----:B------:R-:W-:Y:S01]  /*5c40*/  FFMA.FTZ R24, R24, R32, R33 ;  /* 0x0000002018187223 */ /* 0x000fe20000010021 */
[----:B------:R-:W-:Y:S02]  /*5c50*/  HADD2.F32 R33, -RZ, R25.H1_H1 ;  /* 0x30000019ff217230 */ /* 0x000fe40000004100 */
[----:B------:R-:W-:-:S02]  /*5c60*/  HADD2.F32 R39, -RZ, R21.H0_H0 ;  /* 0x20000015ff277230 */ /* 0x000fc40000004100 */
[----:B------:R-:W-:Y:S02]  /*5c70*/  HFMA2 R25, R43, R20.H0_H0, -72, -72 ;  /* 0xd480d4802b197431 */ /* 0x000fe40000040014 */
[----:B------:R-:W-:Y:S01]  /*5c80*/  HADD2.F32 R36, -RZ, R37.H0_H0 ;  /* 0x20000025ff247230 */ /* 0x000fe20000004100 */
[C---:B------:R-:W-:Y:S01]  /*5c90*/  FFMA.FTZ R31, R32.reuse, R39, R31 ;  /* 0x00000027201f7223 */ /* 0x040fe2000001001f */
[----:B------:R-:W-:Y:S02]  /*5ca0*/  HADD2.F32 R38, -RZ, R38.H1_H1 ;  /* 0x30000026ff267230 */ /* 0x000fe40000004100 */
[----:B------:R-:W-:Y:S01]  /*5cb0*/  HADD2.F32 R39, -RZ, R25.H0_H0 ;  /* 0x20000019ff277230 */ /* 0x000fe20000004100 */
[----:B------:R-:W-:Y:S01]  /*5cc0*/  FFMA.FTZ R36, R32, R36, R41 ;  /* 0x0000002420247223 */ /* 0x000fe20000010029 */
[----:B------:R-:W-:Y:S01]  /*5cd0*/  HADD2.F32 R40, -RZ, R21.H1_H1 ;  /* 0x30000015ff287230 */ /* 0x000fe20000004100 */
[----:B------:R-:W-:Y:S01]  /*5ce0*/  LOP3.LUT R21, R12, 0xf000f, RZ, 0xc0, !PT ;  /* 0x000f000f0c157812 */ /* 0x000fe200078ec0ff */
[----:B------:R-:W-:Y:S01]  /*5cf0*/  FFMA.FTZ R38, R38, R33, R24 ;  /* 0x0000002126267223 */ /* 0x000fe20000010018 */
[----:B------:R-:W-:Y:S01]  /*5d00*/  LOP3.LUT R24, R13, 0xf000f, RZ, 0xc0, !PT ;  /* 0x000f000f0d187812 */ /* 0x000fe200078ec0ff */
[----:B------:R-:W-:Y:S01]  /*5d10*/  FFMA.FTZ R32, R32, R39, R29 ;  /* 0x0000002720207223 */ /* 0x000fe2000001001d */
[----:B------:R-:W-:Y:S01]  /*5d20*/  HADD2.F32 R29, -RZ, R25.H1_H1 ;  /* 0x30000019ff1d7230 */ /* 0x000fe20000004100 */
[----:B------:R-:W-:Y:S01]  /*5d30*/  LOP3.LUT R25, R14, 0xf000f, RZ, 0xc0, !PT ;  /* 0x000f000f0e197812 */ /* 0x000fe200078ec0ff */
[----:B------:R-:W-:Y:S01]  /*5d40*/  HADD2.F32 R37, -RZ, R37.H1_H1 ;  /* 0x30000025ff257230 */ /* 0x000fe20000004100 */
[----:B------:R-:W-:Y:S01]  /*5d50*/  LOP3.LUT R21, R21, 0x64006400, RZ, 0xfc, !PT ;  /* 0x6400640015157812 */ /* 0x000fe200078efcff */
[C---:B------:R-:W-:Y:S01]  /*5d60*/  FFMA.FTZ R40, R33.reuse, R40, R31 ;  /* 0x0000002821287223 */ /* 0x040fe2000001001f */
[----:B------:R-:W-:Y:S01]  /*5d70*/  LOP3.LUT R24, R24, 0x64006400, RZ, 0xfc, !PT ;  /* 0x6400640018187812 */ /* 0x000fe200078efcff */
[----:B------:R-:W-:Y:S01]  /*5d80*/  FFMA.FTZ R32, R33, R29, R32 ;  /* 0x0000001d21207223 */ /* 0x000fe20000010020 */
[----:B------:R-:W-:Y:S01]  /*5d90*/  LOP3.LUT R29, R15, 0xf000f, RZ, 0xc0, !PT ;  /* 0x000f000f0f1d7812 */ /* 0x000fe200078ec0ff */
[----:B------:R-:W-:Y:S01]  /*5da0*/  HADD2 R39, R21, -1032, -1032 ;  /* 0xe408e40815277430 */ /* 0x000fe20000000000 */
[----:B------:R-:W-:Y:S01]  /*5db0*/  LOP3.LUT R25, R25, 0x64006400, RZ, 0xfc, !PT ;  /* 0x6400640019197812 */ /* 0x000fe200078efcff */
[----:B------:R-:W-:Y:S01]  /*5dc0*/  HADD2 R21, R24, -1032, -1032 ;  /* 0xe408e40818157430 */ /* 0x000fe20000000000 */
[----:B------:R-:W-:Y:S01]  /*5dd0*/  LOP3.LUT R29, R29, 0x64006400, RZ, 0xfc, !PT ;  /* 0x640064001d1d7812 */ /* 0x000fe200078efcff */
[----:B------:R-:W-:Y:S01]  /*5de0*/  FFMA.FTZ R36, R33, R37, R36 ;  /* 0x0000002521247223 */ /* 0x000fe20000010024 */
[----:B0-----:R-:W-:Y:S01]  /*5df0*/  HADD2.F32 R37, -RZ, R26.H0_H0 ;  /* 0x2000001aff257230 */ /* 0x001fe20000004100 */
[----:B------:R-:W-:Y:S01]  /*5e00*/  LOP3.LUT R12, R12, 0xf000f0, RZ, 0xc0, !PT ;  /* 0x00f000f00c0c7812 */ /* 0x000fe200078ec0ff */
[----:B------:R-:W-:Y:S01]  /*5e10*/  HADD2 R24, R25, -1032, -1032 ;  /* 0xe408e40819187430 */ /* 0x000fe20000000000 */
[----:B------:R-:W-:Y:S01]  /*5e20*/  LOP3.LUT R14, R14, 0xf000f0, RZ, 0xc0, !PT ;  /* 0x00f000f00e0e7812 */ /* 0x000fe200078ec0ff */
[----:B------:R-:W-:Y:S01]  /*5e30*/  HADD2.F32 R25, -RZ, R39.H0_H0 ;  /* 0x20000027ff197230 */ /* 0x000fe20000004100 */
[----:B------:R-:W-:Y:S01]  /*5e40*/  LOP3.LUT R15, R15, 0xf000f0, RZ, 0xc0, !PT ;  /* 0x00f000f00f0f7812 */ /* 0x000fe200078ec0ff */
[----:B------:R-:W-:-:S02]  /*5e50*/  HADD2 R29, R29, -1032, -1032 ;  /* 0xe408e4081d1d7430 */ /* 0x000fc40000000000 */
[----:B------:R-:W-:Y:S01]  /*5e60*/  HADD2.F32 R31, -RZ, R21.H0_H0 ;  /* 0x20000015ff1f7230 */ /* 0x000fe20000004100 */
[----:B------:R-:W-:Y:S01]  /*5e70*/  FFMA.FTZ R25, R25, R37, R38 ;  /* 0x0000002519197223 */ /* 0x000fe20000010026 */
[----:B------:R-:W-:Y:S01]  /*5e80*/  HADD2.F32 R33, -RZ, R24.H0_H0 ;  /* 0x20000018ff217230 */ /* 0x000fe20000004100 */
[----:B------:R-:W-:Y:S01]  /*5e90*/  LOP3.LUT R15, R15, 0x64006400, RZ, 0xfc, !PT ;  /* 0x640064000f0f7812 */ /* 0x000fe200078efcff */
        /* <DEDUP_REMOVED lines=11> */
[----:B------:R-:W-:Y:S01]  /*5f50*/  LOP3.LUT R31, R24, 0x64006400, RZ, 0xfc, !PT ;  /* 0x64006400181f7812 */ /* 0x000fe200078efcff */
[----:B------:R-:W-:Y:S01]  /*5f60*/  FFMA.FTZ R38, R26, R38, R33 ;  /* 0x000000261a267223 */ /* 0x000fe20000010021 */
[----:B------:R-:W-:Y:S01]  /*5f70*/  LOP3.LUT R33, R14, 0x64006400, RZ, 0xfc, !PT ;  /* 0x640064000e217812 */ /* 0x000fe200078efcff */
[-C--:B------:R-:W-:Y:S01]  /*5f80*/  HFMA2 R12, R13, R20.reuse.H0_H0, -72, -72 ;  /* 0xd480d4800d0c7431 */ /* 0x080fe20000040014 */
[----:B------:R-:W-:Y:S01]  /*5f90*/  FFMA.FTZ R32, R39, R26, R25 ;  /* 0x0000001a27207223 */ /* 0x000fe20000010019 */
[----:B------:R-:W-:Y:S01]  /*5fa0*/  HADD2.F32 R40, -RZ, R29.H1_H1 ;  /* 0x3000001dff287230 */ /* 0x000fe20000004100 */
[----:B------:R-:W0:Y:S01]  /*5fb0*/  LDS.64 R24, [UR4+0x10] ;  /* 0x00001004ff187984 */ /* 0x000e220008000a00 */
[----:B------:R-:W-:-:S02]  /*5fc0*/  HFMA2 R33, R33, R20.H0_H0, -72, -72 ;  /* 0xd480d48021217431 */ /* 0x000fc40000040014 */
[----:B------:R-:W-:Y:S01]  /*5fd0*/  HADD2.F32 R21, -RZ, R27.H0_H0 ;  /* 0x2000001bff157230 */ /* 0x000fe20000004100 */
[----:B------:R-:W-:Y:S01]  /*5fe0*/  FFMA.FTZ R26, R26, R40, R37 ;  /* 0x000000281a1a7223 */ /* 0x000fe20000010025 */
[--C-:B------:R-:W-:Y:S02]  /*5ff0*/  HADD2.F32 R29, -RZ, R12.reuse.H0_H0 ;  /* 0x2000000cff1d7230 */ /* 0x100fe40000004100 */
[-C--:B------:R-:W-:Y:S02]  /*6000*/  HFMA2 R13, R31, R20.reuse.H0_H0, -72, -72 ;  /* 0xd480d4801f0d7431 */ /* 0x080fe40000040014 */
[----:B------:R-:W-:Y:S01]  /*6010*/  HADD2.F32 R14, -RZ, R33.H0_H0 ;  /* 0x20000021ff0e7230 */ /* 0x000fe20000004100 */
[----:B------:R-:W-:Y:S01]  /*6020*/  FFMA.FTZ R32, R29, R21, R32 ;  /* 0x000000151d207223 */ /* 0x000fe20000010020 */
[----:B------:R-:W-:Y:S02]  /*6030*/  HFMA2 R31, R15, R20.H0_H0, -72, -72 ;  /* 0xd480d4800f1f7431 */ /* 0x000fe40000040014 */
[----:B------:R-:W-:Y:S01]  /*6040*/  HADD2.F32 R39, -RZ, R13.H0_H0 ;  /* 0x2000000dff277230 */ /* 0x000fe20000004100 */
[----:B------:R-:W-:Y:S01]  /*6050*/  FFMA.FTZ R38, R21, R14, R38 ;  /* 0x0000000e15267223 */ /* 0x000fe20000010026 */
[----:B------:R-:W-:-:S02]  /*6060*/  HADD2.F32 R37, -RZ, R12.H1_H1 ;  /* 0x3000000cff257230 */ /* 0x000fc40000004100 */
[----:B------:R-:W-:Y:S01]  /*6070*/  HADD2.F32 R29, -RZ, R13.H1_H1 ;  /* 0x3000000dff1d7230 */ /* 0x000fe20000004100 */
[C---:B------:R-:W-:Y:S01]  /*6080*/  FFMA.FTZ R36, R21.reuse, R39, R36 ;  /* 0x0000002715247223 */ /* 0x040fe20000010024 */
[----:B------:R1:W2:Y:S01]  /*6090*/  LDG.E.128.CONSTANT R12, [R34.64] ;  /* 0x00000006220c7981 */ /* 0x0002a2000c1e9d00 */
[----:B------:R-:W-:Y:S02]  /*60a0*/  HADD2.F32 R39, -RZ, R31.H0_H0 ;  /* 0x2000001fff277230 */ /* 0x000fe40000004100 */
[----:B------:R-:W-:Y:S02]  /*60b0*/  HADD2.F32 R27, -RZ, R27.H1_H1 ;  /* 0x3000001bff1b7230 */ /* 0x000fe40000004100 */
[----:B------:R-:W-:Y:S01]  /*60c0*/  HADD2.F32 R31, -RZ, R31.H1_H1 ;  /* 0x3000001fff1f7230 */ /* 0x000fe20000004100 */
[----:B------:R-:W-:Y:S01]  /*60d0*/  FFMA.FTZ R26, R21, R39, R26 ;  /* 0x00000027151a7223 */ /* 0x000fe2000001001a */
[----:B---3--:R-:W-:Y:S01]  /*60e0*/  LOP3.LUT R39, R8, 0xf000f, RZ, 0xc0, !PT ;  /* 0x000f000f08277812 */ /* 0x008fe200078ec0ff */
[----:B------:R-:W-:Y:S01]  /*60f0*/  HADD2.F32 R33, -RZ, R33.H1_H1 ;  /* 0x30000021ff217230 */ /* 0x000fe20000004100 */
[----:B-1----:R-:W-:Y:S01]  /*6100*/  LOP3.LUT R35, R11, 0xf000f, RZ, 0xc0, !PT ;  /* 0x000f000f0b237812 */ /* 0x002fe200078ec0ff */
[----:B------:R-:W-:Y:S01]  /*6110*/  FFMA.FTZ R31, R27, R31, R26 ;  /* 0x0000001f1b1f7223 */ /* 0x000fe2000001001a */
[----:B------:R-:W-:Y:S01]  /*6120*/  LOP3.LUT R39, R39, 0x64006400, RZ, 0xfc, !PT ;  /* 0x6400640027277812 */ /* 0x000fe200078efcff */
[----:B------:R-:W-:Y:S01]  /*6130*/  FFMA.FTZ R29, R27, R29, R36 ;  /* 0x0000001d1b1d7223 */ /* 0x000fe20000010024 */
[----:B------:R-:W-:Y:S01]  /*6140*/  LOP3.LUT R26, R35, 0x64006400, RZ, 0xfc, !PT ;  /* 0x64006400231a7812 */ /* 0x000fe200078efcff */
[----:B------:R-:W-:Y:S01]  /*6150*/  FFMA.FTZ R21, R27, R33, R38 ;  /* 0x000000211b157223 */ /* 0x000fe20000010026 */
[----:B------:R-:W-:-:S02]  /*6160*/  LOP3.LUT R33, R9, 0xf000f, RZ, 0xc0, !PT ;  /* 0x000f000f09217812 */ /* 0x000fc400078ec0ff */
[----:B------:R-:W-:Y:S01]  /*6170*/  LOP3.LUT R36, R10, 0xf000f, RZ, 0xc0, !PT ;  /* 0x000f000f0a247812 */ /* 0x000fe200078ec0ff */
[----:B------:R-:W-:Y:S01]  /*6180*/  HADD2 R39, R39, -1032, -1032 ;  /* 0xe408e40827277430 */ /* 0x000fe20000000000 */
[----:B------:R-:W-:Y:S01]  /*6190*/  FFMA.FTZ R32, R37, R27, R32 ;  /* 0x0000001b25207223 */ /* 0x000fe20000010020 */
[----:B------:R-:W-:Y:S01]  /*61a0*/  HADD2 R26, R26, -1032, -1032 ;  /* 0xe408e4081a1a7430 */ /* 0x000fe20000000000 */
[----:B------:R-:W-:Y:S02]  /*61b0*/  LOP3.LUT R34, R33, 0x64006400, RZ, 0xfc, !PT ;  /* 0x6400640021227812 */ /* 0x000fe400078efcff */
[----:B------:R-:W-:Y:S01]  /*61c0*/  LOP3.LUT R27, R36, 0x64006400, RZ, 0xfc, !PT ;  /* 0x64006400241b7812 */ /* 0x000fe200078efcff */
[----:B------:R-:W-:Y:S02]  /*61d0*/  HADD2.F32 R33, -RZ, R39.H0_H0 ;  /* 0x20000027ff217230 */ /* 0x000fe40000004100 */
[----:B0-----:R-:W-:Y:S02]  /*61e0*/  HADD2.F32 R36, -RZ, R24.H0_H0 ;  /* 0x20000018ff247230 */ /* 0x001fe40000004100 */
[----:B------:R-:W-:Y:S01]  /*61f0*/  HADD2.F32 R43, -RZ, R26.H0_H0 ;  /* 0x2000001aff2b7230 */ /* 0x000fe20000004100 */
[----:B------:R-:W-:Y:S01]  /*6200*/  LOP3.LUT R38, R8, 0xf000f0, RZ, 0xc0, !PT ;  /* 0x00f000f008267812 */ /* 0x000fe200078ec0ff */
[----:B------:R-:W-:-:S02]  /*6210*/  HADD2 R34, R34, -1032, -1032 ;  /* 0xe408e40822227430 */ /* 0x000fc40000000000 */
[----:B------:R-:W-:Y:S02]  /*6220*/  HADD2 R27, R27, -1032, -1032 ;  /* 0xe408e4081b1b7430 */ /* 0x000fe40000000000 */
[----:B------:R-:W-:Y:S01]  /*6230*/  HADD2.F32 R35, -RZ, R39.H1_H1 ;  /* 0x30000027ff237230 */ /* 0x000fe20000004100 */
[----:B------:R-:W-:Y:S01]  /*6240*/  FFMA.FTZ R39, R33, R36, RZ ;  /* 0x0000002421277223 */ /* 0x000fe200000100ff */
[----:B------:R-:W-:Y:S01]  /*6250*/  HADD2.F32 R24, -RZ, R24.H1_H1 ;  /* 0x30000018ff187230 */ /* 0x000fe20000004100 */
[----:B------:R-:W-:Y:S01]  /*6260*/  FFMA.FTZ R33, R36, R43, RZ ;  /* 0x0000002b24217223 */ /* 0x000fe200000100ff */
[--C-:B------:R-:W-:Y:S01]  /*6270*/  HADD2.F32 R41, -RZ, R34.reuse.H0_H0 ;  /* 0x20000022ff297230 */ /* 0x100fe20000004100 */
[----:B------:R-:W-:Y:S01]  /*6280*/  LOP3.LUT R43, R38, 0x64006400, RZ, 0xfc, !PT ;  /* 0x64006400262b7812 */ /* 0x000fe200078efcff */
[----:B------:R-:W-:Y:S01]  /*6290*/  HADD2.F32 R37, -RZ, R27.H0_H0 ;  /* 0x2000001bff257230 */ /* 0x000fe20000004100 */
[----:B------:R-:W-:Y:S01]  /*62a0*/  FFMA.FTZ R35, R35, R24, R39 ;  /* 0x0000001823237223 */ /* 0x000fe20000010027 */
[----:B------:R-:W-:Y:S01]  /*62b0*/  HADD2.F32 R34, -RZ, R34.H1_H1 ;  /* 0x30000022ff227230 */ /* 0x000fe20000004100 */
[C---:B------:R-:W-:Y:S01]  /*62c0*/  FFMA.FTZ R41, R36.reuse, R41, RZ ;  /* 0x0000002924297223 */ /* 0x040fe200000100ff */
[----:B------:R-:W-:Y:S01]  /*62d0*/  HFMA2 R39, R43, R20.H0_H0, -72, -72 ;  /* 0xd480d4802b277431 */ /* 0x000fe20000040014 */
[----:B------:R-:W-:Y:S01]  /*62e0*/  FFMA.FTZ R37, R36, R37, RZ ;  /* 0x0000002524257223 */ /* 0x000fe200000100ff */
[----:B------:R-:W-:-:S02]  /*62f0*/  HADD2.F32 R26, -RZ, R26.H1_H1 ;  /* 0x3000001aff1a7230 */ /* 0x000fc40000004100 */
[----:B------:R-:W-:Y:S01]  /*6300*/  HADD2.F32 R36, -RZ, R27.H1_H1 ;  /* 0x3000001bff247230 */ /* 0x000fe20000004100 */
[----:B------:R-:W-:Y:S01]  /*6310*/  LOP3.LUT R27, R9, 0xf000f0, RZ, 0xc0, !PT ;  /* 0x00f000f0091b7812 */ /* 0x000fe200078ec0ff */
[C---:B------:R-:W-:Y:S01]  /*6320*/  FFMA.FTZ R41, R24.reuse, R34, R41 ;  /* 0x0000002218297223 */ /* 0x040fe20000010029 */
[----:B------:R-:W-:Y:S01]  /*6330*/  HADD2.F32 R38, -RZ, R25.H0_H0 ;  /* 0x20000019ff267230 */ /* 0x000fe20000004100 */
[----:B------:R-:W-:Y:S01]  /*6340*/  FFMA.FTZ R33, R24, R26, R33 ;  /* 0x0000001a18217223 */ /* 0x000fe20000010021 */
[----:B------:R-:W-:Y:S01]  /*6350*/  HADD2.F32 R34, -RZ, R39.H0_H0 ;  /* 0x20000027ff227230 */ /* 0x000fe20000004100 */
[----:B------:R-:W-:Y:S02]  /*6360*/  LOP3.LUT R27, R27, 0x64006400, RZ, 0xfc, !PT ;  /* 0x640064001b1b7812 */ /* 0x000fe400078efcff */
[----:B------:R-:W-:Y:S02]  /*6370*/  LOP3.LUT R26, R11, 0xf000f0, RZ, 0xc0, !PT ;  /* 0x00f000f00b1a7812 */ /* 0x000fe400078ec0ff */
[----:B------:R-:W-:Y:S01]  /*6380*/  FFMA.FTZ R34, R34, R38, R35 ;  /* 0x0000002622227223 */ /* 0x000fe20000010023 */
[----:B------:R-:W-:Y:S01]  /*6390*/  HFMA2 R35, R27, R20.H0_H0, -72, -72 ;  /* 0xd480d4801b237431 */ /* 0x000fe20000040014 */
[----:B------:R-:W-:Y:S01]  /*63a0*/  LOP3.LUT R45, R26, 0x64006400, RZ, 0xfc, !PT ;  /* 0x640064001a2d7812 */ /* 0x000fe200078efcff */
[----:B------:R-:W-:Y:S01]  /*63b0*/  FFMA.FTZ R37, R24, R36, R37 ;  /* 0x0000002418257223 */ /* 0x000fe20000010025 */
[----:B------:R-:W0:Y:S01]  /*63c0*/  LDS.64 R26, [UR4+0x18] ;  /* 0x00001804ff1a7984 */ /* 0x000e220008000a00 */
[----:B------:R-:W-:-:S04]  /*63d0*/  LOP3.LUT R24, R10, 0xf000f0, RZ, 0xc0, !PT ;  /* 0x00f000f00a187812 */ /* 0x000fc800078ec0ff */
[----:B------:R-:W-:Y:S01]  /*63e0*/  LOP3.LUT R43, R24, 0x64006400, RZ, 0xfc, !PT ;  /* 0x64006400182b7812 */ /* 0x000fe200078efcff */
[----:B------:R-:W-:Y:S02]  /*63f0*/  HADD2.F32 R24, -RZ, R35.H0_H0 ;  /* 0x20000023ff187230 */ /* 0x000fe40000004100 */
[-C--:B------:R-:W-:Y:S02]  /*6400*/  HFMA2 R40, R45, R20.reuse.H0_H0, -72, -72 ;  /* 0xd480d4802d287431 */ /* 0x080fe40000040014 */
[----:B------:R-:W-:Y:S01]  /*6410*/  HFMA2 R36, R43, R20.H0_H0, -72, -72 ;  /* 0xd480d4802b247431 */ /* 0x000fe20000040014 */
[----:B------:R-:W-:Y:S02]  /*6420*/  FFMA.FTZ R24, R38, R24, R41 ;  /* 0x0000001826187223 */ /* 0x000fe40000010029 */
[----:B------:R-:W-:Y:S02]  /*6430*/  HADD2.F32 R41, -RZ, R40.H0_H0 ;  /* 0x20000028ff297230 */ /* 0x000fe40000004100 */
[----:B------:R-:W-:-:S02]  /*6440*/  HADD2.F32 R42, -RZ, R36.H0_H0 ;  /* 0x20000024ff2a7230 */ /* 0x000fc40000004100 */
[----:B------:R-:W-:Y:S02]  /*6450*/  HADD2.F32 R25, -RZ, R25.H1_H1 ;  /* 0x30000019ff197230 */ /* 0x000fe40000004100 */
[----:B------:R-:W-:Y:S01]  /*6460*/  HADD2.F32 R35, -RZ, R35.H1_H1 ;  /* 0x30000023ff237230 */ /* 0x000fe20000004100 */
[C---:B------:R-:W-:Y:S01]  /*6470*/  FFMA.FTZ R42, R38.reuse, R42, R37 ;  /* 0x0000002a262a7223 */ /* 0x040fe20000010025 */
[----:B------:R-:W-:Y:S01]  /*6480*/  HADD2.F32 R39, -RZ, R39.H1_H1 ;  /* 0x30000027ff277230 */ /* 0x000fe20000004100 */
[----:B------:R-:W-:Y:S01]  /*6490*/  FFMA.FTZ R38, R38, R41, R33 ;  /* 0x0000002926267223 */ /* 0x000fe20000010021 */
[----:B------:R-:W-:Y:S01]  /*64a0*/  HADD2.F32 R36, -RZ, R36.H1_H1 ;  /* 0x30000024ff247230 */ /* 0x000fe20000004100 */
[----:B------:R-:W-:Y:S01]  /*64b0*/  SHF.R.U32.HI R10, RZ, 0x8, R10 ;  /* 0x00000008ff0a7819 */ /* 0x000fe2000001160a */
[----:B------:R-:W-:Y:S01]  /*64c0*/  HADD2.F32 R40, -RZ, R40.H1_H1 ;  /* 0x30000028ff287230 */ /* 0x000fe20000004100 */
[----:B------:R-:W-:Y:S02]  /*64d0*/  SHF.R.U32.HI R8, RZ, 0x8, R8 ;  /* 0x00000008ff087819 */ /* 0x000fe40000011608 */
[----:B------:R-:W-:-:S02]  /*64e0*/  SHF.R.U32.HI R9, RZ, 0x8, R9 ;  /* 0x00000008ff097819 */ /* 0x000fc40000011609 */
[----:B------:R-:W-:Y:S01]  /*64f0*/  SHF.R.U32.HI R11, RZ, 0x8, R11 ;  /* 0x00000008ff0b7819 */ /* 0x000fe2000001160b */
[----:B------:R-:W-:Y:S01]  /*6500*/  FFMA.FTZ R24, R25, R35, R24 ;  /* 0x0000002319187223 */ /* 0x000fe20000010018 */
[----:B------:R-:W-:Y:S01]  /*6510*/  LOP3.LUT R35, R10, 0xf000f, RZ, 0xc0, !PT ;  /* 0x000f000f0a237812 */ /* 0x000fe200078ec0ff */
[----:B------:R-:W-:Y:S01]  /*6520*/  FFMA.FTZ R34, R39, R25, R34 ;  /* 0x0000001927227223 */ /* 0x000fe20000010022 */
[----:B------:R-:W-:Y:S01]  /*6530*/  LOP3.LUT R33, R9, 0xf000f, RZ, 0xc0, !PT ;  /* 0x000f000f09217812 */ /* 0x000fe200078ec0ff */
[----:B------:R-:W-:Y:S01]  /*6540*/  FFMA.FTZ R36, R25, R36, R42 ;  /* 0x0000002419247223 */ /* 0x000fe2000001002a */
[----:B------:R-:W-:Y:S01]  /*6550*/  LOP3.LUT R37, R11, 0xf000f, RZ, 0xc0, !PT ;  /* 0x000f000f0b257812 */ /* 0x000fe200078ec0ff */
[----:B------:R-:W-:Y:S01]  /*6560*/  FFMA.FTZ R38, R25, R40, R38 ;  /* 0x0000002819267223 */ /* 0x000fe20000010026 */
        /* <DEDUP_REMOVED lines=9> */
[----:B0-----:R-:W-:Y:S02]  /*6600*/  HADD2.F32 R33, -RZ, R26.H0_H0 ;  /* 0x2000001aff217230 */ /* 0x001fe40000004100 */
[----:B------:R-:W-:Y:S02]  /*6610*/  HADD2.F32 R43, -RZ, R25.H0_H0 ;  /* 0x20000019ff2b7230 */ /* 0x000fe40000004100 */
[----:B------:R-:W-:Y:S02]  /*6620*/  HADD2.F32 R40, -RZ, R39.H0_H0 ;  /* 0x20000027ff287230 */ /* 0x000fe40000004100 */
[----:B------:R-:W-:Y:S02]  /*6630*/  HADD2.F32 R41, -RZ, R37.H0_H0 ;  /* 0x20000025ff297230 */ /* 0x000fe40000004100 */
[----:B------:R-:W-:Y:S01]  /*6640*/  HADD2.F32 R42, -RZ, R35.H0_H0 ;  /* 0x20000023ff2a7230 */ /* 0x000fe20000004100 */
[----:B------:R-:W-:Y:S02]  /*6650*/  FFMA.FTZ R34, R43, R33, R34 ;  /* 0x000000212b227223 */ /* 0x000fe40000010022 */
[----:B------:R-:W-:-:S02]  /*6660*/  FFMA.FTZ R24, R33, R40, R24 ;  /* 0x0000002821187223 */ /* 0x000fc40000010018 */
[C---:B------:R-:W-:Y:S02]  /*6670*/  FFMA.FTZ R36, R33.reuse, R41, R36 ;  /* 0x0000002921247223 */ /* 0x040fe40000010024 */
[----:B------:R-:W-:Y:S01]  /*6680*/  FFMA.FTZ R38, R33, R42, R38 ;  /* 0x0000002a21267223 */ /* 0x000fe20000010026 */
[----:B------:R-:W-:Y:S02]  /*6690*/  HADD2.F32 R33, -RZ, R25.H1_H1 ;  /* 0x30000019ff217230 */ /* 0x000fe40000004100 */
[----:B------:R-:W-:Y:S02]  /*66a0*/  HADD2.F32 R25, -RZ, R26.H1_H1 ;  /* 0x3000001aff197230 */ /* 0x000fe40000004100 */
[----:B------:R-:W-:Y:S01]  /*66b0*/  HADD2.F32 R39, -RZ, R39.H1_H1 ;  /* 0x30000027ff277230 */ /* 0x000fe20000004100 */
[----:B------:R-:W-:Y:S01]  /*66c0*/  LOP3.LUT R8, R8, 0xf000f0, RZ, 0xc0, !PT ;  /* 0x00f000f008087812 */ /* 0x000fe200078ec0ff */
[----:B------:R-:W-:Y:S01]  /*66d0*/  HADD2.F32 R40, -RZ, R37.H1_H1 ;  /* 0x30000025ff287230 */ /* 0x000fe20000004100 */
[----:B------:R-:W-:-:S02]  /*66e0*/  FFMA.FTZ R33, R33, R25, R34 ;  /* 0x0000001921217223 */ /* 0x000fc40000010022 */
[----:B------:R-:W-:Y:S01]  /*66f0*/  FFMA.FTZ R37, R25, R39, R24 ;  /* 0x0000002719257223 */ /* 0x000fe20000010018 */
        /* <DEDUP_REMOVED lines=8> */
[----:B------:R-:W-:-:S02]  /*6780*/  HADD2.F32 R35, -RZ, R35.H1_H1 ;  /* 0x30000023ff237230 */ /* 0x000fc40000004100 */
[-C--:B------:R-:W-:Y:S02]  /*6790*/  HFMA2 R8, R11, R20.reuse.H0_H0, -72, -72 ;  /* 0xd480d4800b087431 */ /* 0x080fe40000040014 */
[-C--:B------:R-:W-:Y:S02]  /*67a0*/  HFMA2 R11, R43, R20.reuse.H0_H0, -72, -72 ;  /* 0xd480d4802b0b7431 */ /* 0x080fe40000040014 */
[--C-:B------:R-:W-:Y:S02]  /*67b0*/  HADD2.F32 R26, -RZ, R27.reuse.H0_H0 ;  /* 0x2000001bff1a7230 */ /* 0x100fe40000004100 */
[----:B------:R-:W-:Y:S02]  /*67c0*/  HFMA2 R9, R41, R20.H0_H0, -72, -72 ;  /* 0xd480d48029097431 */ /* 0x000fe40000040014 */
[--C-:B------:R-:W-:Y:S01]  /*67d0*/  HADD2.F32 R24, -RZ, R10.reuse.H0_H0 ;  /* 0x2000000aff187230 */ /* 0x100fe20000004100 */
[C---:B------:R-:W-:Y:S01]  /*67e0*/  FFMA.FTZ R39, R25.reuse, R40, R36 ;  /* 0x0000002819277223 */ /* 0x040fe20000010024 */
[----:B------:R-:W-:Y:S01]  /*67f0*/  HADD2.F32 R27, -RZ, R27.H1_H1 ;  /* 0x3000001bff1b7230 */ /* 0x000fe20000004100 */
[----:B------:R-:W-:Y:S01]  /*6800*/  FFMA.FTZ R35, R25, R35, R38 ;  /* 0x0000002319237223 */ /* 0x000fe20000010026 */
[----:B------:R-:W-:Y:S01]  /*6810*/  HADD2.F32 R25, -RZ, R11.H0_H0 ;  /* 0x2000000bff197230 */ /* 0x000fe20000004100 */
[----:B------:R-:W-:Y:S01]  /*6820*/  FFMA.FTZ R24, R24, R26, R33 ;  /* 0x0000001a18187223 */ /* 0x000fe20000010021 */
[----:B------:R-:W-:-:S02]  /*6830*/  HADD2.F32 R10, -RZ, R10.H1_H1 ;  /* 0x3000000aff0a7230 */ /* 0x000fc40000004100 */
[--C-:B------:R-:W-:Y:S02]  /*6840*/  HADD2.F32 R34, -RZ, R8.reuse.H0_H0 ;  /* 0x20000008ff227230 */ /* 0x100fe40000004100 */
[--C-:B------:R-:W-:Y:S01]  /*6850*/  HADD2.F32 R36, -RZ, R9.reuse.H0_H0 ;  /* 0x20000009ff247230 */ /* 0x100fe20000004100 */
[----:B------:R-:W-:Y:S01]  /*6860*/  FFMA.FTZ R35, R26, R25, R35 ;  /* 0x000000191a237223 */ /* 0x000fe20000010023 */
[----:B------:R-:W-:Y:S01]  /*6870*/  HADD2.F32 R8, -RZ, R8.H1_H1 ;  /* 0x30000008ff087230 */ /* 0x000fe20000004100 */
[----:B------:R-:W-:Y:S01]  /*6880*/  FFMA.FTZ R10, R10, R27, R24 ;  /* 0x0000001b0a0a7223 */ /* 0x000fe20000010018 */
[----:B------:R-:W-:Y:S01]  /*6890*/  HADD2.F32 R9, -RZ, R9.H1_H1 ;  /* 0x30000009ff097230 */ /* 0x000fe20000004100 */
[C---:B------:R-:W-:Y:S01]  /*68a0*/  FFMA.FTZ R34, R26.reuse, R34, R37 ;  /* 0x000000221a227223 */ /* 0x040fe20000010025 */
[--C-:B------:R-:W-:Y:S01]  /*68b0*/  HADD2.F32 R25, -RZ, R0.reuse.H0_H0 ;  /* 0x20000000ff197230 */ /* 0x100fe20000004100 */
[----:B------:R-:W-:Y:S01]  /*68c0*/  FFMA.FTZ R36, R26, R36, R39 ;  /* 0x000000241a247223 */ /* 0x000fe20000010027 */
[----:B------:R-:W-:Y:S01]  /*68d0*/  HADD2.F32 R24, -RZ, R0.H1_H1 ;  /* 0x30000000ff187230 */ /* 0x000fe20000004100 */
[C---:B------:R-:W-:Y:S01]  /*68e0*/  FFMA.FTZ R33, R27.reuse, R8, R34 ;  /* 0x000000081b217223 */ /* 0x040fe20000010022 */
[----:B------:R-:W-:Y:S01]  /*68f0*/  HADD2.F32 R26, -RZ, R11.H1_H1 ;  /* 0x3000000bff1a7230 */ /* 0x000fe20000004100 */
[----:B------:R-:W-:-:S02]  /*6900*/  FFMA.FTZ R11, R27, R9, R36 ;  /* 0x000000091b0b7223 */ /* 0x000fc40000010024 */
[----:B------:R-:W-:Y:S02]  /*6910*/  FMUL.FTZ R8, R25, R32 ;  /* 0x0000002019087220 */ /* 0x000fe40000410000 */
[----:B------:R-:W-:-:S03]  /*6920*/  FMUL.FTZ R9, R24, R29 ;  /* 0x0000001d18097220 */ /* 0x000fc60000410000 */
[----:B------:R-:W-:Y:S02]  /*6930*/  F2FP.PACK_AB R29, RZ, R8 ;  /* 0x00000008ff1d723e */ /* 0x000fe400000000ff */
[----:B------:R-:W-:Y:S02]  /*6940*/  F2FP.PACK_AB R34, RZ, R9 ;  /* 0x00000009ff22723e */ /* 0x000fe400000000ff */
[----:B------:R-:W0:Y:S01]  /*6950*/  LDS.64 R8, [UR4+0x20] ;  /* 0x00002004ff087984 */ /* 0x000e220008000a00 */
[----:B------:R-:W-:Y:S01]  /*6960*/  FFMA.FTZ R27, R27, R26, R35 ;  /* 0x0000001a1b1b7223 */ /* 0x000fe20000010023 */
[--C-:B------:R-:W-:Y:S02]  /*6970*/  HADD2.F32 R32, -RZ, R2.reuse.H0_H0 ;  /* 0x20000002ff207230 */ /* 0x100fe40000004100 */
[----:B------:R-:W-:Y:S01]  /*6980*/  HADD2.F32 R26, -RZ, R2.H1_H1 ;  /* 0x30000002ff1a7230 */ /* 0x000fe20000004100 */
[----:B------:R-:W-:Y:S02]  /*6990*/  FMUL.FTZ R10, R25, R10 ;  /* 0x0000000a190a7220 */ /* 0x000fe40000410000 */
[----:B------:R-:W-:Y:S01]  /*69a0*/  FMUL.FTZ R33, R24, R33 ;  /* 0x0000002118217220 */ /* 0x000fe20000410000 */
[----:B------:R-:W-:Y:S01]  /*69b0*/  PRMT R29, R29, 0x5410, R34 ;  /* 0x000054101d1d7816 */ /* 0x000fe20000000022 */
[----:B------:R-:W-:-:S02]  /*69c0*/  FMUL.FTZ R21, R32, R21 ;  /* 0x0000001520157220 */ /* 0x000fc40000410000 */
[----:B------:R-:W-:Y:S01]  /*69d0*/  FMUL.FTZ R31, R26, R31 ;  /* 0x0000001f1a1f7220 */ /* 0x000fe20000410000 */
[----:B------:R-:W-:Y:S02]  /*69e0*/  F2FP.PACK_AB R10, RZ, R10 ;  /* 0x0000000aff0a723e */ /* 0x000fe400000000ff */
[----:B------:R-:W-:Y:S02]  /*69f0*/  F2FP.PACK_AB R33, RZ, R33 ;  /* 0x00000021ff21723e */ /* 0x000fe400000000ff */
[----:B------:R-:W-:Y:S02]  /*6a00*/  F2FP.PACK_AB R21, RZ, R21 ;  /* 0x00000015ff15723e */ /* 0x000fe400000000ff */
[----:B------:R-:W-:Y:S01]  /*6a10*/  F2FP.PACK_AB R31, RZ, R31 ;  /* 0x0000001fff1f723e */ /* 0x000fe200000000ff */
[----:B------:R-:W-:Y:S01]  /*6a20*/  HFMA2.MMA R17, R29, 1, 1, R17 ;  /* 0x3c003c001d117835 */ /* 0x000fe20000000011 */
[----:B------:R-:W-:Y:S01]  /*6a30*/  PRMT R10, R10, 0x5410, R33 ;  /* 0x000054100a0a7816 */ /* 0x000fe20000000021 */
[----:B------:R-:W-:Y:S01]  /*6a40*/  FMUL.FTZ R11, R32, R11 ;  /* 0x0000000b200b7220 */ /* 0x000fe20000410000 */
[----:B------:R-:W-:Y:S01]  /*6a50*/  PRMT R21, R21, 0x5410, R31 ;  /* 0x0000541015157816 */ /* 0x000fe2000000001f */
[----:B------:R-:W-:-:S03]  /*6a60*/  FMUL.FTZ R27, R26, R27 ;  /* 0x0000001b1a1b7220 */ /* 0x000fc60000410000 */
[----:B------:R-:W-:Y:S01]  /*6a70*/  HFMA2.MMA R17, R10, 1, 1, R17 ;  /* 0x3c003c000a117835 */ /* 0x000fe20000000011 */
[----:B------:R-:W-:Y:S01]  /*6a80*/  HADD2 R16, R21, R16 ;  /* 0x0000001015107230 */ /* 0x000fe20000000000 */
[----:B-----5:R-:W-:Y:S02]  /*6a90*/  LOP3.LUT R10, R4, 0xf000f, RZ, 0xc0, !PT ;  /* 0x000f000f040a7812 */ /* 0x020fe400078ec0ff */
[----:B------:R-:W-:Y:S02]  /*6aa0*/  F2FP.PACK_AB R11, RZ, R11 ;  /* 0x0000000bff0b723e */ /* 0x000fe400000000ff */
[----:B------:R-:W-:Y:S02]  /*6ab0*/  F2FP.PACK_AB R27, RZ, R27 ;  /* 0x0000001bff1b723e */ /* 0x000fe400000000ff */
[----:B------:R-:W-:Y:S02]  /*6ac0*/  LOP3.LUT R21, R5, 0xf000f, RZ, 0xc0, !PT ;  /* 0x000f000f05157812 */ /* 0x000fe400078ec0ff */
[----:B------:R-:W-:-:S02]  /*6ad0*/  LOP3.LUT R29, R6, 0xf000f, RZ, 0xc0, !PT ;  /* 0x000f000f061d7812 */ /* 0x000fc400078ec0ff */
[----:B------:R-:W-:Y:S02]  /*6ae0*/  LOP3.LUT R31, R7, 0xf000f, RZ, 0xc0, !PT ;  /* 0x000f000f071f7812 */ /* 0x000fe400078ec0ff */
[----:B------:R-:W-:Y:S02]  /*6af0*/  LOP3.LUT R10, R10, 0x64006400, RZ, 0xfc, !PT ;  /* 0x640064000a0a7812 */ /* 0x000fe400078efcff */
[----:B------:R-:W-:Y:S02]  /*6b00*/  PRMT R33, R11, 0x5410, R27 ;  /* 0x000054100b217816 */ /* 0x000fe4000000001b */
[----:B------:R-:W-:Y:S02]  /*6b10*/  LOP3.LUT R21, R21, 0x64006400, RZ, 0xfc, !PT ;  /* 0x6400640015157812 */ /* 0x000fe400078efcff */
[----:B------:R-:W-:Y:S02]  /*6b20*/  LOP3.LUT R29, R29, 0x64006400, RZ, 0xfc, !PT ;  /* 0x640064001d1d7812 */ /* 0x000fe400078efcff */
[----:B------:R-:W-:Y:S01]  /*6b30*/  LOP3.LUT R27, R31, 0x64006400, RZ, 0xfc, !PT ;  /* 0x640064001f1b7812 */ /* 0x000fe200078efcff */
[----:B------:R-:W-:-:S02]  /*6b40*/  HADD2 R11, R10, -1032, -1032 ;  /* 0xe408e4080a0b7430 */ /* 0x000fc40000000000 */
[----:B------:R-:W-:Y:S02]  /*6b50*/  HADD2 R10, R21, -1032, -1032 ;  /* 0xe408e408150a7430 */ /* 0x000fe40000000000 */
[----:B------:R-:W-:Y:S02]  /*6b60*/  HADD2 R21, R29, -1032, -1032 ;  /* 0xe408e4081d157430 */ /* 0x000fe40000000000 */
[----:B------:R-:W-:Y:S02]  /*6b70*/  HADD2 R27, R27, -1032, -1032 ;  /* 0xe408e4081b1b7430 */ /* 0x000fe40000000000 */
[--C-:B------:R-:W-:Y:S02]  /*6b80*/  HADD2.F32 R29, -RZ, R11.reuse.H0_H0 ;  /* 0x2000000bff1d7230 */ /* 0x100fe40000004100 */
[----:B------:R-:W-:Y:S02]  /*6b90*/  HADD2.F32 R34, -RZ, R11.H1_H1 ;  /* 0x3000000bff227230 */ /* 0x000fe40000004100 */
[----:B0-----:R-:W-:-:S02]  /*6ba0*/  HADD2.F32 R36, -RZ, R8.H0_H0 ;  /* 0x20000008ff247230 */ /* 0x001fc40000004100 */
[----:B------:R-:W-:Y:S02]  /*6bb0*/  HADD2.F32 R35, -RZ, R10.H0_H0 ;  /* 0x2000000aff237230 */ /* 0x000fe40000004100 */
[----:B------:R-:W-:Y:S02]  /*6bc0*/  HADD2.F32 R31, -RZ, R21.H0_H0 ;  /* 0x20000015ff1f7230 */ /* 0x000fe40000004100 */
[----:B------:R-:W-:Y:S01]  /*6bd0*/  HADD2.F32 R11, -RZ, R27.H0_H0 ;  /* 0x2000001bff0b7230 */ /* 0x000fe20000004100 */
[----:B------:R-:W-:Y:S01]  /*6be0*/  HFMA2.MMA R16, R33, 1, 1, R16 ;  /* 0x3c003c0021107835 */ /* 0x000fe20000000010 */
[----:B------:R-:W-:Y:S01]  /*6bf0*/  HADD2.F32 R33, -RZ, R8.H1_H1 ;  /* 0x30000008ff217230 */ /* 0x000fe20000004100 */
[----:B------:R-:W-:Y:S02]  /*6c00*/  FFMA.FTZ R29, R29, R36, RZ ;  /* 0x000000241d1d7223 */ /* 0x000fe400000100ff */
[C---:B------:R-:W-:Y:S02]  /*6c10*/  FFMA.FTZ R35, R36.reuse, R35, RZ ;  /* 0x0000002324237223 */ /* 0x040fe400000100ff */
[----:B------:R-:W-:-:S02]  /*6c20*/  FFMA.FTZ R31, R36, R31, RZ ;  /* 0x0000001f241f7223 */ /* 0x000fc400000100ff */
[----:B------:R-:W-:Y:S01]  /*6c30*/  FFMA.FTZ R8, R36, R11, RZ ;  /* 0x0000000b24087223 */ /* 0x000fe200000100ff */
[----:B------:R-:W-:Y:S01]  /*6c40*/  HADD2.F32 R36, -RZ, R10.H1_H1 ;  /* 0x3000000aff247230 */ /* 0x000fe20000004100 */
[----:B------:R-:W-:Y:S01]  /*6c50*/  FFMA.FTZ R29, R34, R33, R29 ;  /* 0x00000021221d7223 */ /* 0x000fe2000001001d */
[----:B------:R-:W-:Y:S02]  /*6c60*/  LOP3.LUT R34, R4, 0xf000f0, RZ, 0xc0, !PT ;  /* 0x00f000f004227812 */ /* 0x000fe400078ec0ff */
[----:B------:R-:W-:Y:S01]  /*6c70*/  LOP3.LUT R39, R6, 0xf000f0, RZ, 0xc0, !PT ;  /* 0x00f000f006277812 */ /* 0x000fe200078ec0ff */
[----:B------:R-:W-:Y:S01]  /*6c80*/  FFMA.FTZ R35, R33, R36, R35 ;  /* 0x0000002421237223 */ /* 0x000fe20000010023 */
[----:B------:R-:W-:Y:S01]  /*6c90*/  HADD2.F32 R36, -RZ, R21.H1_H1 ;  /* 0x30000015ff247230 */ /* 0x000fe20000004100 */
[----:B------:R-:W0:Y:S01]  /*6ca0*/  LDS.64 R10, [UR4+0x28] ;  /* 0x00002804ff0a7984 */ /* 0x000e220008000a00 */
[----:B------:R-:W-:Y:S01]  /*6cb0*/  HADD2.F32 R40, -RZ, R27.H1_H1 ;  /* 0x3000001bff287230 */ /* 0x000fe20000004100 */
[----:B------:R-:W-:-:S02]  /*6cc0*/  LOP3.LUT R37, R5, 0xf000f0, RZ, 0xc0, !PT ;  /* 0x00f000f005257812 */ /* 0x000fc400078ec0ff */
[----:B------:R-:W-:Y:S02]  /*6cd0*/  LOP3.LUT R21, R34, 0x64006400, RZ, 0xfc, !PT ;  /* 0x6400640022157812 */ /* 0x000fe400078efcff */
[----:B------:R-:W-:Y:S02]  /*6ce0*/  LOP3.LUT R39, R39, 0x64006400, RZ, 0xfc, !PT ;  /* 0x6400640027277812 */ /* 0x000fe400078efcff */
[----:B------:R-:W-:Y:S01]  /*6cf0*/  LOP3.LUT R38, R7, 0xf000f0, RZ, 0xc0, !PT ;  /* 0x00f000f007267812 */ /* 0x000fe200078ec0ff */
[----:B------:R-:W-:Y:S01]  /*6d00*/  FFMA.FTZ R31, R33, R36, R31 ;  /* 0x00000024211f7223 */ /* 0x000fe2000001001f */
[----:B------:R-:W-:Y:S01]  /*6d10*/  LOP3.LUT R27, R37, 0x64006400, RZ, 0xfc, !PT ;  /* 0x64006400251b7812 */ /* 0x000fe200078efcff */
[----:B------:R-:W-:Y:S01]  /*6d20*/  FFMA.FTZ R8, R33, R40, R8 ;  /* 0x0000002821087223 */ /* 0x000fe20000010008 */
[-C--:B------:R-:W-:Y:S02]  /*6d30*/  HFMA2 R21, R21, R20.reuse.H0_H0, -72, -72 ;  /* 0xd480d48015157431 */ /* 0x080fe40000040014 */
[-C--:B------:R-:W-:Y:S01]  /*6d40*/  HFMA2 R33, R39, R20.reuse.H0_H0, -72, -72 ;  /* 0xd480d48027217431 */ /* 0x080fe20000040014 */
[----:B------:R-:W-:Y:S01]  /*6d50*/  LOP3.LUT R39, R38, 0x64006400, RZ, 0xfc, !PT ;  /* 0x6400640026277812 */ /* 0x000fe200078efcff */
[----:B------:R-:W-:-:S02]  /*6d60*/  HFMA2 R27, R27, R20.H0_H0, -72, -72 ;  /* 0xd480d4801b1b7431 */ /* 0x000fc40000040014 */
[----:B------:R-:W-:Y:S02]  /*6d70*/  HADD2.F32 R34, -RZ, R9.H0_H0 ;  /* 0x20000009ff227230 */ /* 0x000fe40000004100 */
[----:B------:R-:W-:Y:S02]  /*6d80*/  HADD2.F32 R38, -RZ, R21.H0_H0 ;  /* 0x20000015ff267230 */ /* 0x000fe40000004100 */
[----:B------:R-:W-:Y:S02]  /*6d90*/  HFMA2 R36, R39, R20.H0_H0, -72, -72 ;  /* 0xd480d48027247431 */ /* 0x000fe40000040014 */
[----:B------:R-:W-:Y:S01]  /*6da0*/  HADD2.F32 R40, -RZ, R27.H0_H0 ;  /* 0x2000001bff287230 */ /* 0x000fe20000004100 */
[----:B------:R-:W-:Y:S01]  /*6db0*/  FFMA.FTZ R38, R38, R34, R29 ;  /* 0x0000002226267223 */ /* 0x000fe2000001001d */
[----:B------:R-:W-:Y:S02]  /*6dc0*/  HADD2.F32 R37, -RZ, R33.H0_H0 ;  /* 0x20000021ff257230 */ /* 0x000fe40000004100 */
[----:B------:R-:W-:Y:S01]  /*6dd0*/  HADD2.F32 R29, -RZ, R36.H0_H0 ;  /* 0x20000024ff1d7230 */ /* 0x000fe20000004100 */
[----:B------:R-:W-:Y:S01]  /*6de0*/  FFMA.FTZ R40, R34, R40, R35 ;  /* 0x0000002822287223 */ /* 0x000fe20000010023 */
[----:B------:R-:W-:-:S02]  /*6df0*/  HADD2.F32 R9, -RZ, R9.H1_H1 ;  /* 0x30000009ff097230 */ /* 0x000fc40000004100 */
[----:B------:R-:W-:Y:S01]  /*6e00*/  HADD2.F32 R27, -RZ, R27.H1_H1 ;  /* 0x3000001bff1b7230 */ /* 0x000fe20000004100 */
[C---:B------:R-:W-:Y:S01]  /*6e10*/  FFMA.FTZ R42, R34.reuse, R37, R31 ;  /* 0x00000025222a7223 */ /* 0x040fe2000001001f */
[----:B------:R-:W-:Y:S01]  /*6e20*/  HADD2.F32 R33, -RZ, R33.H1_H1 ;  /* 0x30000021ff217230 */ /* 0x000fe20000004100 */
[----:B------:R-:W-:Y:S01]  /*6e30*/  FFMA.FTZ R8, R34, R29, R8 ;  /* 0x0000001d22087223 */ /* 0x000fe20000010008 */
[----:B------:R-:W-:Y:S02]  /*6e40*/  HADD2.F32 R21, -RZ, R21.H1_H1 ;  /* 0x30000015ff157230 */ /* 0x000fe40000004100 */
[----:B------:R-:W-:Y:S01]  /*6e50*/  HADD2.F32 R36, -RZ, R36.H1_H1 ;  /* 0x30000024ff247230 */ /* 0x000fe20000004100 */
[----:B------:R-:W-:Y:S01]  /*6e60*/  SHF.R.U32.HI R5, RZ, 0x8, R5 ;  /* 0x00000008ff057819 */ /* 0x000fe20000011605 */
[C---:B------:R-:W-:Y:S01]  /*6e70*/  FFMA.FTZ R37, R9.reuse, R27, R40 ;  /* 0x0000001b09257223 */ /* 0x040fe20000010028 */
[----:B------:R-:W-:Y:S01]  /*6e80*/  SHF.R.U32.HI R6, RZ, 0x8, R6 ;  /* 0x00000008ff067819 */ /* 0x000fe20000011606 */
[----:B------:R-:W-:Y:S01]  /*6e90*/  FFMA.FTZ R27, R9, R33, R42 ;  /* 0x00000021091b7223 */ /* 0x000fe2000001002a */
[----:B------:R-:W-:Y:S01]  /*6ea0*/  SHF.R.U32.HI R4, RZ, 0x8, R4 ;  /* 0x00000008ff047819 */ /* 0x000fe20000011604 */
[----:B------:R-:W-:Y:S01]  /*6eb0*/  FFMA.FTZ R35, R21, R9, R38 ;  /* 0x0000000915237223 */ /* 0x000fe20000010026 */
[----:B------:R-:W-:Y:S01]  /*6ec0*/  SHF.R.U32.HI R7, RZ, 0x8, R7 ;  /* 0x00000008ff077819 */ /* 0x000fe20000011607 */
[----:B------:R-:W-:Y:S01]  /*6ed0*/  FFMA.FTZ R33, R9, R36, R8 ;  /* 0x0000002409217223 */ /* 0x000fe20000010008 */
        /* <DEDUP_REMOVED lines=12> */
[----:B0-----:R-:W-:Y:S02]  /*6fa0*/  HADD2.F32 R34, -RZ, R10.H0_H0 ;  /* 0x2000000aff227230 */ /* 0x001fe40000004100 */
[----:B------:R-:W-:-:S02]  /*6fb0*/  HADD2.F32 R40, -RZ, R29.H0_H0 ;  /* 0x2000001dff287230 */ /* 0x000fc40000004100 */
[----:B------:R-:W-:Y:S01]  /*6fc0*/  HADD2.F32 R38, -RZ, R31.H0_H0 ;  /* 0x2000001fff267230 */ /* 0x000fe20000004100 */
[----:B------:R-:W-:Y:S01]  /*6fd0*/  LOP3.LUT R4, R4, 0xf000f0, RZ, 0xc0, !PT ;  /* 0x00f000f004047812 */ /* 0x000fe200078ec0ff */
[----:B------:R-:W-:Y:S01]  /*6fe0*/  HADD2.F32 R10, -RZ, R10.H1_H1 ;  /* 0x3000000aff0a7230 */ /* 0x000fe20000004100 */
[C---:B------:R-:W-:Y:S01]  /*6ff0*/  FFMA.FTZ R37, R34.reuse, R40, R37 ;  /* 0x0000002822257223 */ /* 0x040fe20000010025 */
[----:B------:R-:W-:Y:S01]  /*7000*/  HADD2.F32 R39, -RZ, R36.H0_H0 ;  /* 0x20000024ff277230 */ /* 0x000fe20000004100 */
[----:B------:R-:W-:Y:S01]  /*7010*/  FFMA.FTZ R27, R34, R38, R27 ;  /* 0x00000026221b7223 */ /* 0x000fe2000001001b */
[----:B------:R-:W-:Y:S01]  /*7020*/  HADD2.F32 R29, -RZ, R29.H1_H1 ;  /* 0x3000001dff1d7230 */ /* 0x000fe20000004100 */
[----:B------:R-:W-:Y:S01]  /*7030*/  LOP3.LUT R5, R5, 0xf000f0, RZ, 0xc0, !PT ;  /* 0x00f000f005057812 */ /* 0x000fe200078ec0ff */
[----:B------:R-:W-:Y:S02]  /*7040*/  HADD2.F32 R31, -RZ, R31.H1_H1 ;  /* 0x3000001fff1f7230 */ /* 0x000fe40000004100 */
[----:B------:R-:W-:-:S02]  /*7050*/  HADD2.F32 R8, -RZ, R11.H0_H0 ;  /* 0x2000000bff087230 */ /* 0x000fc40000004100 */
[----:B------:R-:W-:Y:S02]  /*7060*/  HADD2.F32 R21, -RZ, R11.H1_H1 ;  /* 0x3000000bff157230 */ /* 0x000fe40000004100 */
[--C-:B------:R-:W-:Y:S01]  /*7070*/  HADD2.F32 R11, -RZ, R9.reuse.H0_H0 ;  /* 0x20000009ff0b7230 */ /* 0x100fe20000004100 */
[----:B------:R-:W-:Y:S01]  /*7080*/  FFMA.FTZ R35, R39, R34, R35 ;  /* 0x0000002227237223 */ /* 0x000fe20000010023 */
[----:B------:R-:W-:Y:S01]  /*7090*/  HADD2.F32 R36, -RZ, R36.H1_H1 ;  /* 0x30000024ff247230 */ /* 0x000fe20000004100 */
[----:B------:R-:W-:Y:S01]  /*70a0*/  FFMA.FTZ R37, R10, R29, R37 ;  /* 0x0000001d0a257223 */ /* 0x000fe20000010025 */
[----:B------:R-:W-:Y:S01]  /*70b0*/  LOP3.LUT R29, R4, 0x64006400, RZ, 0xfc, !PT ;  /* 0x64006400041d7812 */ /* 0x000fe200078efcff */
[----:B------:R-:W-:Y:S01]  /*70c0*/  FFMA.FTZ R27, R10, R31, R27 ;  /* 0x0000001f0a1b7223 */ /* 0x000fe2000001001b */
[----:B------:R-:W-:Y:S01]  /*70d0*/  LOP3.LUT R31, R5, 0x64006400, RZ, 0xfc, !PT ;  /* 0x64006400051f7812 */ /* 0x000fe200078efcff */
[----:B------:R-:W-:Y:S01]  /*70e0*/  FFMA.FTZ R33, R34, R11, R33 ;  /* 0x0000000b22217223 */ /* 0x000fe20000010021 */
[----:B------:R-:W0:Y:S01]  /*70f0*/  LDS.64 R4, [UR4+0x30] ;  /* 0x00003004ff047984 */ /* 0x000e220008000a00 */
[----:B------:R-:W-:Y:S01]  /*7100*/  LOP3.LUT R34, R6, 0xf000f0, RZ, 0xc0, !PT ;  /* 0x00f000f006227812 */ /* 0x000fe200078ec0ff */
[----:B------:R-:W-:Y:S01]  /*7110*/  FFMA.FTZ R11, R36, R10, R35 ;  /* 0x0000000a240b7223 */ /* 0x000fe20000010023 */
[----:B------:R-:W-:Y:S01]  /*7120*/  LOP3.LUT R35, R7, 0xf000f0, RZ, 0xc0, !PT ;  /* 0x00f000f007237812 */ /* 0x000fe200078ec0ff */
[-C--:B------:R-:W-:Y:S01]  /*7130*/  HFMA2 R7, R29, R20.reuse.H0_H0, -72, -72 ;  /* 0xd480d4801d077431 */ /* 0x080fe20000040014 */
[----:B------:R-:W-:Y:S01]  /*7140*/  LOP3.LUT R29, R34, 0x64006400, RZ, 0xfc, !PT ;  /* 0x64006400221d7812 */ /* 0x000fe200078efcff */
[----:B------:R-:W-:Y:S01]  /*7150*/  HFMA2 R6, R31, R20.H0_H0, -72, -72 ;  /* 0xd480d4801f067431 */ /* 0x000fe20000040014 */
[----:B------:R-:W-:Y:S01]  /*7160*/  LOP3.LUT R35, R35, 0x64006400, RZ, 0xfc, !PT ;  /* 0x6400640023237812 */ /* 0x000fe200078efcff */
[----:B------:R-:W-:-:S02]  /*7170*/  HADD2.F32 R36, -RZ, R9.H1_H1 ;  /* 0x30000009ff247230 */ /* 0x000fc40000004100 */
[----:B------:R-:W-:Y:S02]  /*7180*/  HADD2.F32 R31, -RZ, R7.H0_H0 ;  /* 0x20000007ff1f7230 */ /* 0x000fe40000004100 */
[-C--:B------:R-:W-:Y:S02]  /*7190*/  HFMA2 R9, R29, R20.reuse.H0_H0, -72, -72 ;  /* 0xd480d4801d097431 */ /* 0x080fe40000040014 */
[----:B------:R-:W-:Y:S01]  /*71a0*/  HFMA2 R29, R35, R20.H0_H0, -72, -72 ;  /* 0xd480d480231d7431 */ /* 0x000fe20000040014 */
[----:B------:R-:W-:Y:S01]  /*71b0*/  FFMA.FTZ R11, R31, R8, R11 ;  /* 0x000000081f0b7223 */ /* 0x000fe2000001000b */
[----:B------:R-:W-:Y:S02]  /*71c0*/  HADD2.F32 R34, -RZ, R6.H0_H0 ;  /* 0x20000006ff227230 */ /* 0x000fe40000004100 */
[----:B------:R-:W-:Y:S01]  /*71d0*/  HADD2.F32 R31, -RZ, R9.H0_H0 ;  /* 0x20000009ff1f7230 */ /* 0x000fe20000004100 */
[----:B------:R-:W-:Y:S01]  /*71e0*/  FFMA.FTZ R33, R10, R36, R33 ;  /* 0x000000240a217223 */ /* 0x000fe20000010021 */
[----:B------:R-:W-:-:S02]  /*71f0*/  HADD2.F32 R35, -RZ, R29.H0_H0 ;  /* 0x2000001dff237230 */ /* 0x000fc40000004100 */
[----:B------:R-:W-:Y:S01]  /*7200*/  HADD2.F32 R10, -RZ, R7.H1_H1 ;  /* 0x30000007ff0a7230 */ /* 0x000fe20000004100 */
[C---:B------:R-:W-:Y:S01]  /*7210*/  FFMA.FTZ R37, R8.reuse, R34, R37 ;  /* 0x0000002208257223 */ /* 0x040fe20000010025 */
[----:B------:R-:W-:Y:S01]  /*7220*/  HADD2.F32 R36, -RZ, R9.H1_H1 ;  /* 0x30000009ff247230 */ /* 0x000fe20000004100 */
[C---:B------:R-:W-:Y:S01]  /*7230*/  FFMA.FTZ R27, R8.reuse, R31, R27 ;  /* 0x0000001f081b7223 */ /* 0x040fe2000001001b */
[----:B------:R-:W-:Y:S01]  /*7240*/  HADD2.F32 R34, -RZ, R6.H1_H1 ;  /* 0x30000006ff227230 */ /* 0x000fe20000004100 */
[----:B------:R-:W-:Y:S02]  /*7250*/  FFMA.FTZ R6, R8, R35, R33 ;  /* 0x0000002308067223 */ /* 0x000fe40000010021 */
[----:B------:R-:W-:Y:S01]  /*7260*/  FFMA.FTZ R8, R10, R21, R11 ;  /* 0x000000150a087223 */ /* 0x000fe2000001000b */
[----:B--2---:R-:W-:Y:S01]  /*7270*/  LOP3.LUT R10, R13, 0xf000f, RZ, 0xc0, !PT ;  /* 0x000f000f0d0a7812 */ /* 0x004fe200078ec0ff */
[----:B------:R-:W-:Y:S01]  /*7280*/  FFMA.FTZ R11, R21, R36, R27 ;  /* 0x00000024150b7223 */ /* 0x000fe2000001001b */
[----:B------:R-:W-:-:S02]  /*7290*/  LOP3.LUT R7, R12, 0xf000f, RZ, 0xc0, !PT ;  /* 0x000f000f0c077812 */ /* 0x000fc400078ec0ff */
[----:B------:R-:W-:Y:S01]  /*72a0*/  LOP3.LUT R27, R14, 0xf000f, RZ, 0xc0, !PT ;  /* 0x000f000f0e1b7812 */ /* 0x000fe200078ec0ff */
[----:B------:R-:W-:Y:S01]  /*72b0*/  HADD2.F32 R29, -RZ, R29.H1_H1 ;  /* 0x3000001dff1d7230 */ /* 0x000fe20000004100 */
[----:B------:R-:W-:Y:S02]  /*72c0*/  LOP3.LUT R31, R15, 0xf000f, RZ, 0xc0, !PT ;  /* 0x000f000f0f1f7812 */ /* 0x000fe400078ec0ff */
[----:B------:R-:W-:Y:S02]  /*72d0*/  LOP3.LUT R10, R10, 0x64006400, RZ, 0xfc, !PT ;  /* 0x640064000a0a7812 */ /* 0x000fe400078efcff */
[----:B------:R-:W-:Y:S02]  /*72e0*/  LOP3.LUT R7, R7, 0x64006400, RZ, 0xfc, !PT ;  /* 0x6400640007077812 */ /* 0x000fe400078efcff */
[----:B------:R-:W-:Y:S01]  /*72f0*/  LOP3.LUT R27, R27, 0x64006400, RZ, 0xfc, !PT ;  /* 0x640064001b1b7812 */ /* 0x000fe200078efcff */
[----:B------:R-:W-:Y:S01]  /*7300*/  FFMA.FTZ R9, R21, R34, R37 ;  /* 0x0000002215097223 */ /* 0x000fe20000010025 */
[----:B------:R-:W-:Y:S01]  /*7310*/  LOP3.LUT R31, R31, 0x64006400, RZ, 0xfc, !PT ;  /* 0x640064001f1f7812 */ /* 0x000fe200078efcff */
[----:B------:R-:W-:Y:S01]  /*7320*/  FFMA.FTZ R21, R21, R29, R6 ;  /* 0x0000001d15157223 */ /* 0x000fe20000010006 */
        /* <DEDUP_REMOVED lines=9> */
[--C-:B------:R-:W-:Y:S01]  /*73c0*/  HADD2.F32 R7, -RZ, R27.reuse.H0_H0 ;  /* 0x2000001bff077230 */ /* 0x100fe20000004100 */
[----:B------:R-:W-:Y:S01]  /*73d0*/  FFMA.FTZ R29, R29, R36, RZ ;  /* 0x000000241d1d7223 */ /* 0x000fe200000100ff */
[----:B------:R-:W-:Y:S01]  /*73e0*/  HADD2.F32 R33, -RZ, R4.H1_H1 ;  /* 0x30000004ff217230 */ /* 0x000fe20000004100 */
[C---:B------:R-:W-:Y:S02]  /*73f0*/  FFMA.FTZ R35, R36.reuse, R35, RZ ;  /* 0x0000002324237223 */ /* 0x040fe400000100ff */
[C---:B------:R-:W-:Y:S02]  /*7400*/  FFMA.FTZ R31, R36.reuse, R31, RZ ;  /* 0x0000001f241f7223 */ /* 0x040fe400000100ff */
[----:B------:R-:W-:Y:S01]  /*7410*/  FFMA.FTZ R4, R36, R7, RZ ;  /* 0x0000000724047223 */ /* 0x000fe200000100ff */
[----:B------:R-:W-:Y:S01]  /*7420*/  HADD2.F32 R36, -RZ, R6.H1_H1 ;  /* 0x30000006ff247230 */ /* 0x000fe20000004100 */
[----:B------:R-:W-:Y:S01]  /*7430*/  LOP3.LUT R39, R14, 0xf000f0, RZ, 0xc0, !PT ;  /* 0x00f000f00e277812 */ /* 0x000fe200078ec0ff */
[----:B------:R-:W0:Y:S01]  /*7440*/  LDS.64 R6, [UR4+0x38] ;  /* 0x00003804ff067984 */ /* 0x000e220008000a00 */
[----:B------:R-:W-:Y:S01]  /*7450*/  FFMA.FTZ R29, R34, R33, R29 ;  /* 0x00000021221d7223 */ /* 0x000fe2000001001d */
[----:B------:R-:W-:Y:S01]  /*7460*/  LOP3.LUT R34, R12, 0xf000f0, RZ, 0xc0, !PT ;  /* 0x00f000f00c227812 */ /* 0x000fe200078ec0ff */
[----:B------:R-:W-:Y:S01]  /*7470*/  FFMA.FTZ R35, R33, R36, R35 ;  /* 0x0000002421237223 */ /* 0x000fe20000010023 */
[----:B------:R-:W-:Y:S01]  /*7480*/  HADD2.F32 R10, -RZ, R10.H1_H1 ;  /* 0x3000000aff0a7230 */ /* 0x000fe20000004100 */
[----:B------:R-:W-:Y:S01]  /*7490*/  LOP3.LUT R37, R13, 0xf000f0, RZ, 0xc0, !PT ;  /* 0x00f000f00d257812 */ /* 0x000fe200078ec0ff */
[----:B------:R-:W-:Y:S01]  /*74a0*/  HADD2.F32 R36, -RZ, R27.H1_H1 ;  /* 0x3000001bff247230 */ /* 0x000fe20000004100 */
[----:B------:R-:W-:-:S02]  /*74b0*/  LOP3.LUT R39, R39, 0x64006400, RZ, 0xfc, !PT ;  /* 0x6400640027277812 */ /* 0x000fc400078efcff */
[----:B------:R-:W-:Y:S01]  /*74c0*/  LOP3.LUT R38, R15, 0xf000f0, RZ, 0xc0, !PT ;  /* 0x00f000f00f267812 */ /* 0x000fe200078ec0ff */
[C---:B------:R-:W-:Y:S01]  /*74d0*/  FFMA.FTZ R31, R33.reuse, R10, R31 ;  /* 0x0000000a211f7223 */ /* 0x040fe2000001001f */
[----:B------:R-:W-:Y:S01]  /*74e0*/  LOP3.LUT R27, R34, 0x64006400, RZ, 0xfc, !PT ;  /* 0x64006400221b7812 */ /* 0x000fe200078efcff */
[----:B------:R-:W-:Y:S01]  /*74f0*/  FFMA.FTZ R4, R33, R36, R4 ;  /* 0x0000002421047223 */ /* 0x000fe20000010004 */
[----:B------:R-:W-:Y:S01]  /*7500*/  LOP3.LUT R37, R37, 0x64006400, RZ, 0xfc, !PT ;  /* 0x6400640025257812 */ /* 0x000fe200078efcff */
[-C--:B------:R-:W-:Y:S01]  /*7510*/  HFMA2 R33, R39, R20.reuse.H0_H0, -72, -72 ;  /* 0xd480d48027217431 */ /* 0x080fe20000040014 */
[----:B------:R-:W-:Y:S01]  /*7520*/  LOP3.LUT R39, R38, 0x64006400, RZ, 0xfc, !PT ;  /* 0x6400640026277812 */ /* 0x000fe200078efcff */
[-C--:B------:R-:W-:Y:S02]  /*7530*/  HFMA2 R10, R27, R20.reuse.H0_H0, -72, -72 ;  /* 0xd480d4801b0a7431 */ /* 0x080fe40000040014 */
[----:B------:R-:W-:Y:S02]  /*7540*/  HFMA2 R27, R37, R20.H0_H0, -72, -72 ;  /* 0xd480d480251b7431 */ /* 0x000fe40000040014 */
[----:B------:R-:W-:-:S02]  /*7550*/  HADD2.F32 R34, -RZ, R5.H0_H0 ;  /* 0x20000005ff227230 */ /* 0x000fc40000004100 */
[----:B------:R-:W-:Y:S02]  /*7560*/  HADD2.F32 R37, -RZ, R33.H0_H0 ;  /* 0x20000021ff257230 */ /* 0x000fe40000004100 */
[----:B------:R-:W-:Y:S02]  /*7570*/  HFMA2 R36, R39, R20.H0_H0, -72, -72 ;  /* 0xd480d48027247431 */ /* 0x000fe40000040014 */
[----:B------:R-:W-:Y:S01]  /*7580*/  HADD2.F32 R38, -RZ, R10.H0_H0 ;  /* 0x2000000aff267230 */ /* 0x000fe20000004100 */
[----:B------:R-:W-:Y:S01]  /*7590*/  FFMA.FTZ R42, R34, R37, R31 ;  /* 0x00000025222a7223 */ /* 0x000fe2000001001f */
[----:B------:R-:W-:Y:S02]  /*75a0*/  HADD2.F32 R40, -RZ, R27.H0_H0 ;  /* 0x2000001bff287230 */ /* 0x000fe40000004100 */
[----:B------:R-:W-:Y:S01]  /*75b0*/  HADD2.F32 R31, -RZ, R36.H0_H0 ;  /* 0x20000024ff1f7230 */ /* 0x000fe20000004100 */
[----:B------:R-:W-:Y:S01]  /*75c0*/  SHF.R.U32.HI R12, RZ, 0x8, R12 ;  /* 0x00000008ff0c7819 */ /* 0x000fe2000001160c */
[----:B------:R-:W-:Y:S01]  /*75d0*/  HADD2.F32 R5, -RZ, R5.H1_H1 ;  /* 0x30000005ff057230 */ /* 0x000fe20000004100 */
[----:B------:R-:W-:Y:S01]  /*75e0*/  FFMA.FTZ R38, R38, R34, R29 ;  /* 0x0000002226267223 */ /* 0x000fe2000001001d */
[----:B------:R-:W-:Y:S01]  /*75f0*/  HADD2.F32 R27, -RZ, R27.H1_H1 ;  /* 0x3000001bff1b7230 */ /* 0x000fe20000004100 */
[C---:B------:R-:W-:Y:S01]  /*7600*/  FFMA.FTZ R40, R34.reuse, R40, R35 ;  /* 0x0000002822287223 */ /* 0x040fe20000010023 */
[----:B------:R-:W-:Y:S01]  /*7610*/  HADD2.F32 R10, -RZ, R10.H1_H1 ;  /* 0x3000000aff0a7230 */ /* 0x000fe20000004100 */
[----:B------:R-:W-:Y:S01]  /*7620*/  FFMA.FTZ R31, R34, R31, R4 ;  /* 0x0000001f221f7223 */ /* 0x000fe20000010004 */
[----:B------:R-:W-:-:S02]  /*7630*/  HADD2.F32 R29, -RZ, R33.H1_H1 ;  /* 0x30000021ff1d7230 */ /* 0x000fc40000004100 */
[----:B------:R-:W-:Y:S01]  /*7640*/  HADD2.F32 R36, -RZ, R36.H1_H1 ;  /* 0x30000024ff247230 */ /* 0x000fe20000004100 */
[----:B------:R-:W-:Y:S02]  /*7650*/  SHF.R.U32.HI R13, RZ, 0x8, R13 ;  /* 0x00000008ff0d7819 */ /* 0x000fe4000001160d */
[----:B------:R-:W-:Y:S02]  /*7660*/  SHF.R.U32.HI R14, RZ, 0x8, R14 ;  /* 0x00000008ff0e7819 */ /* 0x000fe4000001160e */
[----:B------:R-:W-:Y:S01]  /*7670*/  SHF.R.U32.HI R15, RZ, 0x8, R15 ;  /* 0x00000008ff0f7819 */ /* 0x000fe2000001160f */
[C---:B------:R-:W-:Y:S01]  /*7680*/  FFMA.FTZ R33, R5.reuse, R27, R40 ;  /* 0x0000001b05217223 */ /* 0x040fe20000010028 */
[----:B------:R-:W-:Y:S01]  /*7690*/  LOP3.LUT R4, R12, 0xf000f, RZ, 0xc0, !PT ;  /* 0x000f000f0c047812 */ /* 0x000fe200078ec0ff */
[----:B------:R-:W-:Y:S01]  /*76a0*/  FFMA.FTZ R35, R10, R5, R38 ;  /* 0x000000050a237223 */ /* 0x000fe20000010026 */
[----:B------:R-:W-:Y:S01]  /*76b0*/  LOP3.LUT R10, R14, 0xf000f, RZ, 0xc0, !PT ;  /* 0x000f000f0e0a7812 */ /* 0x000fe200078ec0ff */
        /* <DEDUP_REMOVED lines=12> */
[----:B0-----:R-:W-:Y:S02]  /*7780*/  HADD2.F32 R34, -RZ, R6.H0_H0 ;  /* 0x20000006ff227230 */ /* 0x001fe40000004100 */
[----:B------:R-:W-:Y:S02]  /*7790*/  HADD2.F32 R39, -RZ, R36.H0_H0 ;  /* 0x20000024ff277230 */ /* 0x000fe40000004100 */
[----:B------:R-:W-:-:S02]  /*77a0*/  HADD2.F32 R40, -RZ, R29.H0_H0 ;  /* 0x2000001dff287230 */ /* 0x000fc40000004100 */
[----:B------:R-:W-:Y:S02]  /*77b0*/  HADD2.F32 R38, -RZ, R10.H0_H0 ;  /* 0x2000000aff267230 */ /* 0x000fe40000004100 */
[----:B------:R-:W-:Y:S01]  /*77c0*/  HADD2.F32 R37, -RZ, R4.H0_H0 ;  /* 0x20000004ff257230 */ /* 0x000fe20000004100 */
[----:B------:R-:W-:Y:S01]  /*77d0*/  FFMA.FTZ R35, R39, R34, R35 ;  /* 0x0000002227237223 */ /* 0x000fe20000010023 */
[----:B------:R-:W-:Y:S02]  /*77e0*/  HADD2.F32 R6, -RZ, R6.H1_H1 ;  /* 0x30000006ff067230 */ /* 0x000fe40000004100 */
[----:B------:R-:W-:Y:S01]  /*77f0*/  HADD2.F32 R36, -RZ, R36.H1_H1 ;  /* 0x30000024ff247230 */ /* 0x000fe20000004100 */
[C---:B------:R-:W-:Y:S02]  /*7800*/  FFMA.FTZ R33, R34.reuse, R40, R33 ;  /* 0x0000002822217223 */ /* 0x040fe40000010021 */
[C---:B------:R-:W-:Y:S02]  /*7810*/  FFMA.FTZ R27, R34.reuse, R38, R27 ;  /* 0x00000026221b7223 */ /* 0x040fe4000001001b */
        /* <DEDUP_REMOVED lines=8> */
[----:B------:R-:W-:Y:S01]  /*78a0*/  FFMA.FTZ R12, R6, R35, R27 ;  /* 0x00000023060c7223 */ /* 0x000fe2000001001b */
[----:B------:R-:W-:Y:S02]  /*78b0*/  LOP3.LUT R27, R15, 0xf000f0, RZ, 0xc0, !PT ;  /* 0x00f000f00f1b7812 */ /* 0x000fe400078ec0ff */
[----:B------:R-:W-:Y:S01]  /*78c0*/  LOP3.LUT R15, R14, 0x64006400, RZ, 0xfc, !PT ;  /* 0x640064000e0f7812 */ /* 0x000fe200078efcff */
[----:B------:R-:W-:Y:S01]  /*78d0*/  FFMA.FTZ R10, R6, R37, R33 ;  /* 0x00000025060a7223 */ /* 0x000fe20000010021 */
[----:B------:R-:W-:Y:S01]  /*78e0*/  LOP3.LUT R29, R29, 0x64006400, RZ, 0xfc, !PT ;  /* 0x640064001d1d7812 */ /* 0x000fe200078efcff */
[----:B------:R-:W-:Y:S01]  /*78f0*/  HADD2.F32 R33, -RZ, R4.H1_H1 ;  /* 0x30000004ff217230 */ /* 0x000fe20000004100 */
[----:B------:R-:W-:Y:S01]  /*7900*/  LOP3.LUT R27, R27, 0x64006400, RZ, 0xfc, !PT ;  /* 0x640064001b1b7812 */ /* 0x000fe200078efcff */
[-C--:B------:R-:W-:Y:S02]  /*7910*/  HFMA2 R4, R15, R20.reuse.H0_H0, -72, -72 ;  /* 0xd480d4800f047431 */ /* 0x080fe40000040014 */
[----:B------:R-:W-:-:S02]  /*7920*/  HFMA2 R14, R13, R20.H0_H0, -72, -72 ;  /* 0xd480d4800d0e7431 */ /* 0x000fc40000040014 */
[-C--:B------:R-:W-:Y:S01]  /*7930*/  HFMA2 R13, R29, R20.reuse.H0_H0, -72, -72 ;  /* 0xd480d4801d0d7431 */ /* 0x080fe20000040014 */
[----:B------:R-:W-:Y:S01]  /*7940*/  FFMA.FTZ R36, R6, R33, R31 ;  /* 0x0000002106247223 */ /* 0x000fe2000001001f */
[----:B------:R-:W-:Y:S02]  /*7950*/  HADD2.F32 R5, -RZ, R7.H0_H0 ;  /* 0x20000007ff057230 */ /* 0x000fe40000004100 */
[----:B------:R-:W-:Y:S02]  /*7960*/  HFMA2 R20, R27, R20.H0_H0, -72, -72 ;  /* 0xd480d4801b147431 */ /* 0x000fe40000040014 */
[----:B------:R-:W-:Y:S02]  /*7970*/  HADD2.F32 R6, -RZ, R4.H0_H0 ;  /* 0x20000004ff067230 */ /* 0x000fe40000004100 */
        /* <DEDUP_REMOVED lines=8> */
[----:B------:R-:W-:Y:S01]  /*7a00*/  HADD2.F32 R6, -RZ, R13.H1_H1 ;  /* 0x3000000dff067230 */ /* 0x000fe20000004100 */
[----:B------:R-:W-:Y:S01]  /*7a10*/  FMUL.FTZ R8, R25, R8 ;  /* 0x0000000819087220 */ /* 0x000fe20000410000 */
[----:B------:R-:W-:Y:S01]  /*7a20*/  HADD2.F32 R4, -RZ, R4.H1_H1 ;  /* 0x30000004ff047230 */ /* 0x000fe20000004100 */
[----:B------:R-:W-:Y:S01]  /*7a30*/  FMUL.FTZ R9, R24, R9 ;  /* 0x0000000918097220 */ /* 0x000fe20000410000 */
[----:B------:R-:W-:Y:S01]  /*7a40*/  HADD2.F32 R20, -RZ, R20.H1_H1 ;  /* 0x30000014ff147230 */ /* 0x000fe20000004100 */
[----:B------:R-:W-:Y:S02]  /*7a50*/  FFMA.FTZ R27, R5, R27, R36 ;  /* 0x0000001b051b7223 */ /* 0x000fe40000010024 */
        /* <DEDUP_REMOVED lines=16> */
[----:B------:R-:W-:Y:S01]  /*7b60*/  F2FP.PACK_AB R5, RZ, R5 ;  /* 0x00000005ff05723e */ /* 0x000fe200000000ff */
[----:B------:R-:W-:Y:S01]  /*7b70*/  HFMA2.MMA R17, R8, 1, 1, R17 ;  /* 0x3c003c0008117835 */ /* 0x000fe20000000011 */
[----:B------:R-:W-:Y:S02]  /*7b80*/  F2FP.PACK_AB R13, RZ, R13 ;  /* 0x0000000dff0d723e */ /* 0x000fe400000000ff */
[----:B------:R-:W-:Y:S02]  /*7b90*/  F2FP.PACK_AB R27, RZ, R27 ;  /* 0x0000001bff1b723e */ /* 0x000fe400000000ff */
[----:B------:R-:W-:Y:S02]  /*7ba0*/  PRMT R11, R11, 0x5410, R21 ;  /* 0x000054100b0b7816 */ /* 0x000fe40000000015 */
[----:B------:R-:W-:-:S02]  /*7bb0*/  PRMT R14, R14, 0x5410, R5 ;  /* 0x000054100e0e7816 */ /* 0x000fc40000000005 */
[----:B------:R-:W-:Y:S01]  /*7bc0*/  PRMT R13, R13, 0x5410, R27 ;  /* 0x000054100d0d7816 */ /* 0x000fe2000000001b */
[----:B------:R-:W-:-:S03]  /*7bd0*/  HADD2 R16, R11, R16 ;  /* 0x000000100b107230 */ /* 0x000fc60000000000 */
[----:B------:R-:W-:Y:S01]  /*7be0*/  HFMA2.MMA R17, R14, 1, 1, R17 ;  /* 0x3c003c000e117835 */ /* 0x000fe20000000011 */
[----:B------:R-:W-:Y:S02]  /*7bf0*/  HADD2 R16, R13, R16 ;  /* 0x000000100d107230 */ /* 0x000fe40000000000 */
.L_x_4360:
[C---:B------:R-:W-:Y:S01]  /*7c00*/  ISETP.GE.AND P0, PT, R30.reuse, c[0x0][0x1b4], PT ;  /* 0x00006d001e007a0c */ /* 0x040fe20003f06270 */
[----:B------:R-:W-:Y:S01]  /*7c10*/  IMAD.MOV.U32 R5, RZ, RZ, c[0x0][0x18c] ;  /* 0x00006300ff057624 */ /* 0x000fe200078e00ff */
[----:B------:R-:W-:Y:S01]  /*7c20*/  ISETP.LT.AND P3, PT, R30, R19, PT ;  /* 0x000000131e00720c */ /* 0x000fe20003f61270 */
[----:B------:R-:W-:Y:S01]  /*7c30*/  UIADD3 UR4, UR4, 0x40, URZ ;  /* 0x0000004004047890 */ /* 0x000fe2000fffe03f */
[----:B------:R-:W-:Y:S02]  /*7c40*/  IMAD.MOV.U32 R24, RZ, RZ, R30 ;  /* 0x000000ffff187224 */ /* 0x000fe400078e001e */
[----:B------:R-:W-:-:S04]  /*7c50*/  LEA R22, P2, R5, R22, 0x4 ;  /* 0x0000001605167211 */ /* 0x000fc800078420ff */
[----:B------:R-:W-:-:S05]  /*7c60*/  LEA.HI.X R23, R5, R23, R28, 0x4, P2 ;  /* 0x0000001705177211 */ /* 0x000fca00010f241c */
[----:B------:R-:W-:Y:S05]  /*7c70*/  @!P0 BRA P3, `(.L_x_4361) ;  /* 0xffffdb2000008947 */ /* 0x000fea000183ffff */
.L_x_4359:
[----:B------:R-:W-:-:S04]  /*7c80*/  ISETP.GE.AND P0, PT, R24, R19, PT ;  /* 0x000000131800720c */ /* 0x000fc80003f06270 */
[----:B------:R-:W-:-:S13]  /*7c90*/  ISETP.GE.OR P0, PT, R24, c[0x0][0x1b8], P0 ;  /* 0x00006e0018007a0c */ /* 0x000fda0000706670 */
[----:B------:R-:W-:Y:S05]  /*7ca0*/  @P0 BRA `(.L_x_4362) ;  /* 0x000014c000000947 */ /* 0x000fea0003800000 */
.L_x_4364:
[----:B------:R-:W-:Y:S01]  /*7cb0*/  ISETP.NE.AND P0, PT, R24, R3, PT ;  /* 0x000000031800720c */ /* 0x000fe20003f05270 */
[----:B------:R-:W-:-:S12]  /*7cc0*/  IMAD.MOV.U32 R25, RZ, RZ, c[0x0][0x18c] ;  /* 0x00006300ff197624 */ /* 0x000fd800078e00ff */
[----:B------:R-:W-:Y:S01]  /*7cd0*/  @!P0 IADD3 R18, R18, 0x1, RZ ;  /* 0x0000000112128810 */ /* 0x000fe20007ffe0ff */
[----:B-----5:R-:W-:Y:S01]  /*7ce0*/  @!P0 IMAD.MOV.U32 R11, RZ, RZ, 0x2 ;  /* 0x00000002ff0b8424 */ /* 0x020fe200078e00ff */
        /* <DEDUP_REMOVED lines=9> */
[----:B------:R-:W-:-:S02]  /*7d80*/  IADD3 R26, R24, 0x20, RZ ;  /* 0x00000020181a7810 */ /* 0x000fc40007ffe0ff */
[----:B--2---:R-:W-:Y:S02]  /*7d90*/  @!P0 PRMT R0, R8, 0x7610, R0 ;  /* 0x0000761008008816 */ /* 0x004fe40000000000 */
[----:B------:R-:W-:Y:S01]  /*7da0*/  @!P0 PRMT R2, R9, 0x7610, R2 ;  /* 0x0000761009028816 */ /* 0x000fe20000000002 */
[----:B---3--:R-:W-:Y:S01]  /*7db0*/  @!P0 IMAD.IADD R3, R11, 0x1, R24 ;  /* 0x000000010b038824 */ /* 0x008fe200078e0218 */
[----:B------:R-:W-:Y:S01]  /*7dc0*/  @!P0 PRMT R0, R0, 0x7610, R8 ;  /* 0x0000761000008816 */ /* 0x000fe20000000008 */
[----:B------:R-:W-:Y:S01]  /*7dd0*/  IMAD.WIDE R24, R25, 0x4, R28 ;  /* 0x0000000419187825 */ /* 0x000fe200078e021c */
[----:B------:R-:W-:Y:S01]  /*7de0*/  @!P0 PRMT R2, R2, 0x7610, R9 ;  /* 0x0000761002028816 */ /* 0x000fe20000000009 */
[----:B-1----:R-:W-:Y:S05]  /*7df0*/  @P1 BRA `(.L_x_4363) ;  /* 0x0000130000001947 */ /* 0x002fea0003800000 */
[----:B0-----:R0:W2:Y:S01]  /*7e00*/  LDG.E.128.CONSTANT R8, [R28.64] ;  /* 0x000000061c087981 */ /* 0x0010a2000c1e9d00 */
[----:B-1---5:R-:W-:Y:S01]  /*7e10*/  LOP3.LUT R31, R21, 0x70007, RZ, 0xc0, !PT ;  /* 0x00070007151f7812 */ /* 0x022fe200078ec0ff */
[----:B------:R-:W-:Y:S01]  /*7e20*/  IMAD.MOV.U32 R27, RZ, RZ, 0x3000 ;  /* 0x00003000ff1b7424 */ /* 0x000fe200078e00ff */
[----:B------:R-:W-:Y:S01]  /*7e30*/  LOP3.LUT R32, R22, 0x70007, RZ, 0xc0, !PT ;  /* 0x0007000716207812 */ /* 0x000fe200078ec0ff */
[----:B------:R-:W1:Y:S01]  /*7e40*/  LDS.128 R12, [UR4] ;  /* 0x00000004ff0c7984 */ /* 0x000e620008000c00 */
[----:B------:R-:W-:Y:S01]  /*7e50*/  LOP3.LUT R30, R20, 0x70007, RZ, 0xc0, !PT ;  /* 0x00070007141e7812 */ /* 0x000fe200078ec0ff */
[----:B------:R-:W-:Y:S01]  /*7e60*/  IMAD.MOV.U32 R34, RZ, RZ, 0x2400 ;  /* 0x00002400ff227424 */ /* 0x000fe200078e00ff */
[----:B------:R-:W-:-:S02]  /*7e70*/  LOP3.LUT R33, R23, 0x70007, RZ, 0xc0, !PT ;  /* 0x0007000717217812 */ /* 0x000fc400078ec0ff */
[----:B------:R-:W-:Y:S02]  /*7e80*/  LOP3.LUT R31, R31, 0x64006400, RZ, 0xfc, !PT ;  /* 0x640064001f1f7812 */ /* 0x000fe400078efcff */
[----:B------:R-:W-:Y:S02]  /*7e90*/  LOP3.LUT R32, R32, 0x64006400, RZ, 0xfc, !PT ;  /* 0x6400640020207812 */ /* 0x000fe400078efcff */
[----:B------:R-:W-:Y:S01]  /*7ea0*/  LOP3.LUT R30, R30, 0x64006400, RZ, 0xfc, !PT ;  /* 0x640064001e1e7812 */ /* 0x000fe200078efcff */
[----:B------:R-:W-:Y:S01]  /*7eb0*/  HADD2 R31, R31, -1028, -1028 ;  /* 0xe404e4041f1f7430 */ /* 0x000fe20000000000 */
[----:B------:R-:W-:Y:S01]  /*7ec0*/  LOP3.LUT R33, R33, 0x64006400, RZ, 0xfc, !PT ;  /* 0x6400640021217812 */ /* 0x000fe200078efcff */
[----:B------:R-:W-:Y:S01]  /*7ed0*/  HADD2 R35, R32, -1028, -1028 ;  /* 0xe404e40420237430 */ /* 0x000fe20000000000 */
[----:B------:R-:W-:Y:S01]  /*7ee0*/  PRMT R27, R27, 0x5410, R34 ;  /* 0x000054101b1b7816 */ /* 0x000fe20000000022 */
[----:B------:R-:W-:Y:S01]  /*7ef0*/  HADD2 R37, R30, -1028, -1028 ;  /* 0xe404e4041e257430 */ /* 0x000fe20000000000 */
[----:B------:R-:W-:Y:S01]  /*7f00*/  SHF.R.U32.HI R34, RZ, 0xf, R21 ;  /* 0x0000000fff227819 */ /* 0x000fe20000011615 */
[----:B------:R-:W-:Y:S01]  /*7f10*/  HADD2 R33, R33, -1028, -1028 ;  /* 0xe404e40421217430 */ /* 0x000fe20000000000 */
[----:B0-----:R-:W-:-:S02]  /*7f20*/  SHF.R.U32.HI R28, RZ, 0xf, R20 ;  /* 0x0000000fff1c7819 */ /* 0x001fc40000011614 */
[----:B------:R-:W-:Y:S02]  /*7f30*/  LOP3.LUT R40, R20, 0x380038, RZ, 0xc0, !PT ;  /* 0x0038003814287812 */ /* 0x000fe400078ec0ff */
[----:B------:R-:W-:Y:S02]  /*7f40*/  LOP3.LUT R42, R23, 0x380038, RZ, 0xc0, !PT ;  /* 0x00380038172a7812 */ /* 0x000fe400078ec0ff */
[--C-:B------:R-:W-:Y:S02]  /*7f50*/  SHF.R.U32.HI R29, RZ, 0xf, R22.reuse ;  /* 0x0000000fff1d7819 */ /* 0x100fe40000011616 */
[----:B------:R-:W-:Y:S02]  /*7f60*/  SHF.R.U32.HI R32, RZ, 0x6, R22 ;  /* 0x00000006ff207819 */ /* 0x000fe40000011616 */
[----:B------:R-:W-:Y:S02]  /*7f70*/  LOP3.LUT R40, R40, 0x64006400, RZ, 0xfc, !PT ;  /* 0x6400640028287812 */ /* 0x000fe400078efcff */
[----:B------:R-:W-:-:S02]  /*7f80*/  LOP3.LUT R42, R42, 0x64006400, RZ, 0xfc, !PT ;  /* 0x640064002a2a7812 */ /* 0x000fc400078efcff */
[----:B------:R-:W-:Y:S01]  /*7f90*/  SHF.R.U32.HI R30, RZ, 0xf, R23 ;  /* 0x0000000fff1e7819 */ /* 0x000fe20000011617 */
[----:B------:R-:W-:Y:S01]  /*7fa0*/  HFMA2 R40, R40, R27.H0_H0, -132, -132 ;  /* 0xd820d82028287431 */ /* 0x000fe2000004001b */
[----:B------:R-:W-:Y:S02]  /*7fb0*/  LOP3.LUT R39, R28, 0x10001, RZ, 0xc0, !PT ;  /* 0x000100011c277812 */ /* 0x000fe400078ec0ff */
[----:B------:R-:W-:Y:S02]  /*7fc0*/  LOP3.LUT R28, R30, 0x10001, RZ, 0xc0, !PT ;  /* 0x000100011e1c7812 */ /* 0x000fe400078ec0ff */
[----:B------:R-:W-:Y:S02]  /*7fd0*/  LOP3.LUT R41, R29, 0x10001, RZ, 0xc0, !PT ;  /* 0x000100011d297812 */ /* 0x000fe400078ec0ff */
[----:B------:R-:W-:Y:S01]  /*7fe0*/  SHF.R.U32.HI R29, RZ, 0xe, R7 ;  /* 0x0000000eff1d7819 */ /* 0x000fe20000011607 */
[-C--:B-1----:R-:W-:Y:S01]  /*7ff0*/  HFMA2.MMA R38, R31, R12.reuse, RZ ;  /* 0x0000000c1f267235 */ /* 0x082fe200000000ff */
[-C--:B------:R-:W-:Y:S01]  /*8000*/  HFMA2 R37, R37, R12.reuse, RZ.H0_H0 ;  /* 0x0000000c25257231 */ /* 0x080fe200000400ff */
[----:B------:R-:W-:Y:S01]  /*8010*/  HFMA2.MMA R35, R35, R12, RZ ;  /* 0x0000000c23237235 */ /* 0x000fe200000000ff */
[----:B------:R-:W-:Y:S01]  /*8020*/  HFMA2 R36, R33, R12, RZ.H0_H0 ;  /* 0x0000000c21247231 */ /* 0x000fe200000400ff */
[----:B------:R-:W-:Y:S01]  /*8030*/  LOP3.LUT R33, R21, 0x380038, RZ, 0xc0, !PT ;  /* 0x0038003815217812 */ /* 0x000fe200078ec0ff */
[----:B------:R-:W-:Y:S01]  /*8040*/  HFMA2 R37, R40, R13, R37 ;  /* 0x0000000d28257231 */ /* 0x000fe20000000025 */
[----:B------:R-:W-:-:S02]  /*8050*/  SHF.R.U32.HI R12, RZ, 0x6, R21 ;  /* 0x00000006ff0c7819 */ /* 0x000fc40000011615 */
[----:B------:R-:W-:Y:S02]  /*8060*/  LOP3.LUT R21, R22, 0x380038, RZ, 0xc0, !PT ;  /* 0x0038003816157812 */ /* 0x000fe400078ec0ff */
[----:B------:R-:W-:Y:S02]  /*8070*/  SHF.R.U32.HI R31, RZ, 0x6, R20 ;  /* 0x00000006ff1f7819 */ /* 0x000fe40000011614 */
[----:B------:R-:W-:Y:S02]  /*8080*/  LOP3.LUT R20, R33, 0x64006400, RZ, 0xfc, !PT ;  /* 0x6400640021147812 */ /* 0x000fe400078efcff */
[----:B------:R-:W-:Y:S02]  /*8090*/  LOP3.LUT R22, R21, 0x64006400, RZ, 0xfc, !PT ;  /* 0x6400640015167812 */ /* 0x000fe400078efcff */
[----:B------:R-:W-:Y:S01]  /*80a0*/  SHF.R.U32.HI R33, RZ, 0x6, R23 ;  /* 0x00000006ff217819 */ /* 0x000fe20000011617 */
[-C--:B------:R-:W-:Y:S01]  /*80b0*/  HFMA2 R21, R20, R27.reuse.H0_H0, -132, -132 ;  /* 0xd820d82014157431 */ /* 0x080fe2000004001b */
[----:B------:R-:W-:Y:S01]  /*80c0*/  LOP3.LUT R28, R28, 0x20002, R29, 0xf8, !PT ;  /* 0x000200021c1c7812 */ /* 0x000fe200078ef81d */
[-C--:B------:R-:W-:Y:S01]  /*80d0*/  HFMA2 R20, R22, R27.reuse.H0_H0, -132, -132 ;  /* 0xd820d82016147431 */ /* 0x080fe2000004001b */
[----:B------:R-:W-:Y:S01]  /*80e0*/  LOP3.LUT R22, R12, 0x70007, RZ, 0xc0, !PT ;  /* 0x000700070c167812 */ /* 0x000fe200078ec0ff */
[----:B------:R-:W-:Y:S01]  /*80f0*/  HFMA2 R23, R42, R27.H0_H0, -132, -132 ;  /* 0xd820d8202a177431 */ /* 0x000fe2000004001b */
[----:B------:R-:W-:Y:S01]  /*8100*/  LOP3.LUT R40, R31, 0x380038, RZ, 0xc0, !PT ;  /* 0x003800381f287812 */ /* 0x000fe200078ec0ff */
[-C--:B------:R-:W-:Y:S01]  /*8110*/  HFMA2.MMA R38, R21, R13.reuse, R38 ;  /* 0x0000000d15267235 */ /* 0x080fe20000000026 */
[----:B------:R-:W-:Y:S01]  /*8120*/  LOP3.LUT R22, R22, 0x64006400, RZ, 0xfc, !PT ;  /* 0x6400640016167812 */ /* 0x000fe200078efcff */
[----:B------:R-:W-:Y:S01]  /*8130*/  HFMA2.MMA R20, R20, R13, R35 ;  /* 0x0000000d14147235 */ /* 0x000fe20000000023 */
[----:B------:R-:W-:Y:S01]  /*8140*/  HFMA2 R21, R23, R13, R36 ;  /* 0x0000000d17157231 */ /* 0x000fe20000000024 */
[----:B------:R-:W-:-:S02]  /*8150*/  LOP3.LUT R13, R34, 0x10001, RZ, 0xc0, !PT ;  /* 0x00010001220d7812 */ /* 0x000fc400078ec0ff */
[----:B------:R-:W-:Y:S02]  /*8160*/  LOP3.LUT R23, R32, 0x70007, RZ, 0xc0, !PT ;  /* 0x0007000720177812 */ /* 0x000fe400078ec0ff */
[----:B------:R-:W-:Y:S02]  /*8170*/  LOP3.LUT R34, R31, 0x70007, RZ, 0xc0, !PT ;  /* 0x000700071f227812 */ /* 0x000fe400078ec0ff */
[----:B------:R-:W-:Y:S02]  /*8180*/  LOP3.LUT R35, R33, 0x70007, RZ, 0xc0, !PT ;  /* 0x0007000721237812 */ /* 0x000fe400078ec0ff */
[----:B------:R-:W-:Y:S02]  /*8190*/  SHF.R.U32.HI R36, RZ, 0xe, R5 ;  /* 0x0000000eff247819 */ /* 0x000fe40000011605 */
[----:B------:R-:W-:Y:S02]  /*81a0*/  LOP3.LUT R23, R23, 0x64006400, RZ, 0xfc, !PT ;  /* 0x6400640017177812 */ /* 0x000fe400078efcff */
[----:B------:R-:W-:-:S02]  /*81b0*/  LOP3.LUT R34, R34, 0x64006400, RZ, 0xfc, !PT ;  /* 0x6400640022227812 */ /* 0x000fc400078efcff */
[----:B------:R-:W-:Y:S01]  /*81c0*/  LOP3.LUT R35, R35, 0x64006400, RZ, 0xfc, !PT ;  /* 0x6400640023237812 */ /* 0x000fe200078efcff */
[----:B------:R-:W-:Y:S01]  /*81d0*/  HADD2 R23, R23, -1028, -1028 ;  /* 0xe404e40417177430 */ /* 0x000fe20000000000 */
[----:B------:R-:W-:Y:S01]  /*81e0*/  LOP3.LUT R36, R13, 0x20002, R36, 0xf8, !PT ;  /* 0x000200020d247812 */ /* 0x000fe200078ef824 */
[----:B------:R-:W-:Y:S01]  /*81f0*/  HADD2 R13, R22, -1028, -1028 ;  /* 0xe404e404160d7430 */ /* 0x000fe20000000000 */
[----:B------:R-:W-:Y:S01]  /*8200*/  LOP3.LUT R31, R31, 0x1c001c0, RZ, 0xc0, !PT ;  /* 0x01c001c01f1f7812 */ /* 0x000fe200078ec0ff */
[----:B------:R-:W-:Y:S01]  /*8210*/  HADD2 R34, R34, -1028, -1028 ;  /* 0xe404e40422227430 */ /* 0x000fe20000000000 */
[----:B------:R-:W-:Y:S01]  /*8220*/  LOP3.LUT R40, R40, 0x64006400, RZ, 0xfc, !PT ;  /* 0x6400640028287812 */ /* 0x000fe200078efcff */
[----:B------:R-:W-:Y:S02]  /*8230*/  HADD2 R22, R35, -1028, -1028 ;  /* 0xe404e40423167430 */ /* 0x000fe40000000000 */
[-C--:B------:R-:W-:Y:S01]  /*8240*/  HFMA2 R35, R34, R14.reuse, R37 ;  /* 0x0000000e22237231 */ /* 0x080fe20000000025 */
[-C--:B------:R-:W-:Y:S01]  /*8250*/  HFMA2.MMA R13, R13, R14.reuse, R38 ;  /* 0x0000000e0d0d7235 */ /* 0x080fe20000000026 */
[----:B------:R-:W-:Y:S01]  /*8260*/  SHF.R.U32.HI R38, RZ, 0xe, R4 ;  /* 0x0000000eff267819 */ /* 0x000fe20000011604 */
[----:B------:R-:W-:Y:S01]  /*8270*/  HFMA2.MMA R37, R23, R14, R20 ;  /* 0x0000000e17257235 */ /* 0x000fe20000000014 */
[----:B------:R-:W-:Y:S01]  /*8280*/  HFMA2 R14, R22, R14, R21 ;  /* 0x0000000e160e7231 */ /* 0x000fe20000000015 */
[----:B------:R-:W-:Y:S01]  /*8290*/  SHF.R.U32.HI R34, RZ, 0xe, R6 ;  /* 0x0000000eff227819 */ /* 0x000fe20000011606 */
[----:B------:R-:W0:Y:S01]  /*82a0*/  LDS.128 R20, [UR4+0x10] ;  /* 0x00001004ff147984 */ /* 0x000e220008000c00 */
[----:B------:R-:W-:Y:S01]  /*82b0*/  LOP3.LUT R30, R39, 0x20002, R38, 0xf8, !PT ;  /* 0x00020002271e7812 */ /* 0x000fe200078ef826 */
[----:B------:R-:W-:Y:S01]  /*82c0*/  HFMA2 R40, R40, R27.H0_H0, -132, -132 ;  /* 0xd820d82028287431 */ /* 0x000fe2000004001b */
[----:B------:R-:W-:-:S02]  /*82d0*/  LOP3.LUT R38, R12, 0x380038, RZ, 0xc0, !PT ;  /* 0x003800380c267812 */ /* 0x000fc400078ec0ff */
[----:B------:R-:W-:Y:S01]  /*82e0*/  LOP3.LUT R34, R41, 0x20002, R34, 0xf8, !PT ;  /* 0x0002000229227812 */ /* 0x000fe200078ef822 */
[----:B------:R-:W-:Y:S01]  /*82f0*/  HFMA2 R35, R40, R15, R35 ;  /* 0x0000000f28237231 */ /* 0x000fe20000000023 */
[----:B------:R-:W-:-:S05]  /*8300*/  LOP3.LUT R38, R38, 0x64006400, RZ, 0xfc, !PT ;  /* 0x6400640026267812 */ /* 0x000fca00078efcff */
[----:B------:R-:W-:-:S06]  /*8310*/  HFMA2 R38, R38, R27.H0_H0, -132, -132 ;  /* 0xd820d82026267431 */ /* 0x000fcc000004001b */
[----:B------:R-:W-:Y:S01]  /*8320*/  HFMA2.MMA R13, R38, R15, R13 ;  /* 0x0000000f260d7235 */ /* 0x000fe2000000000d */
[----:B------:R-:W-:-:S04]  /*8330*/  LOP3.LUT R38, R12, 0x1c001c0, RZ, 0xc0, !PT ;  /* 0x01c001c00c267812 */ /* 0x000fc800078ec0ff */
[----:B------:R-:W-:-:S05]  /*8340*/  LOP3.LUT R38, R38, 0x64006400, RZ, 0xfc, !PT ;  /* 0x6400640026267812 */ /* 0x000fca00078efcff */
[----:B------:R-:W-:-:S04]  /*8350*/  HFMA2 R38, R38, R27.H1_H1, -20, -20 ;  /* 0xcd00cd0026267431 */ /* 0x000fc8000006001b */
[----:B0-----:R-:W-:Y:S01]  /*8360*/  HFMA2 R13, R38, R20, R13 ;  /* 0x00000014260d7231 */ /* 0x001fe2000000000d */
[----:B--2---:R-:W-:Y:S02]  /*8370*/  SHF.R.U32.HI R29, RZ, 0xd, R9 ;  /* 0x0000000dff1d7819 */ /* 0x004fe40000011609 */
[----:B------:R-:W-:Y:S02]  /*8380*/  SHF.R.U32.HI R39, RZ, 0xd, R8 ;  /* 0x0000000dff277819 */ /* 0x000fe40000011608 */
[----:B------:R-:W-:Y:S02]  /*8390*/  LOP3.LUT R29, R36, 0x40004, R29, 0xf8, !PT ;  /* 0x00040004241d7812 */ /* 0x000fe400078ef81d */
[----:B------:R-:W-:Y:S02]  /*83a0*/  LOP3.LUT R30, R30, 0x40004, R39, 0xf8, !PT ;  /* 0x000400041e1e7812 */ /* 0x000fe400078ef827 */
        /* <DEDUP_REMOVED lines=10> */
[-C--:B------:R-:W-:Y:S01]  /*8450*/  HFMA2.MMA R31, R36, R15.reuse, R37 ;  /* 0x0000000f241f7235 */ /* 0x080fe20000000025 */
[-C--:B------:R-:W-:Y:S01]  /*8460*/  HFMA2 R32, R32, R27.reuse.H1_H1, -20, -20 ;  /* 0xcd00cd0020207431 */ /* 0x080fe2000006001b */
[----:B------:R-:W-:Y:S01]  /*8470*/  HFMA2.MMA R14, R41, R15, R14 ;  /* 0x0000000f290e7235 */ /* 0x000fe2000000000e */
[----:B------:R-:W-:Y:S01]  /*8480*/  HFMA2 R12, R12, R27.H1_H1, -20, -20 ;  /* 0xcd00cd000c0c7431 */ /* 0x000fe2000006001b */
[----:B------:R-:W-:-:S02]  /*8490*/  LOP3.LUT R36, R33, 0x64006400, RZ, 0xfc, !PT ;  /* 0x6400640021247812 */ /* 0x000fc400078efcff */
[----:B------:R-:W-:Y:S01]  /*84a0*/  LOP3.LUT R33, R6, 0x70007, RZ, 0xc0, !PT ;  /* 0x0007000706217812 */ /* 0x000fe200078ec0ff */
[-C--:B------:R-:W-:Y:S01]  /*84b0*/  HFMA2.MMA R32, R32, R20.reuse, R35 ;  /* 0x0000001420207235 */ /* 0x080fe20000000023 */
[----:B------:R-:W-:Y:S01]  /*84c0*/  LOP3.LUT R15, R5, 0x70007, RZ, 0xc0, !PT ;  /* 0x00070007050f7812 */ /* 0x000fe200078ec0ff */
[-C--:B------:R-:W-:Y:S01]  /*84d0*/  HFMA2.MMA R31, R12, R20.reuse, R31 ;  /* 0x000000140c1f7235 */ /* 0x080fe2000000001f */
[----:B------:R-:W-:Y:S01]  /*84e0*/  LOP3.LUT R12, R4, 0x70007, RZ, 0xc0, !PT ;  /* 0x00070007040c7812 */ /* 0x000fe200078ec0ff */
[----:B------:R-:W-:Y:S01]  /*84f0*/  HFMA2 R37, R36, R27.H1_H1, -20, -20 ;  /* 0xcd00cd0024257431 */ /* 0x000fe2000006001b */
[----:B------:R-:W-:Y:S02]  /*8500*/  LOP3.LUT R35, R7, 0x70007, RZ, 0xc0, !PT ;  /* 0x0007000707237812 */ /* 0x000fe400078ec0ff */
[----:B------:R-:W-:Y:S02]  /*8510*/  LOP3.LUT R12, R12, 0x64006400, RZ, 0xfc, !PT ;  /* 0x640064000c0c7812 */ /* 0x000fe400078efcff */
        /* <DEDUP_REMOVED lines=10> */
[----:B------:R-:W-:Y:S01]  /*85c0*/  SHF.R.U32.HI R5, RZ, 0x6, R5 ;  /* 0x00000006ff057819 */ /* 0x000fe20000011605 */
[-C--:B------:R-:W-:Y:S01]  /*85d0*/  HFMA2 R31, R12, R21.reuse, R31 ;  /* 0x000000150c1f7231 */ /* 0x080fe2000000001f */
[----:B------:R-:W-:Y:S01]  /*85e0*/  LOP3.LUT R12, R4, 0x380038, RZ, 0xc0, !PT ;  /* 0x00380038040c7812 */ /* 0x000fe200078ec0ff */
[----:B------:R-:W-:Y:S01]  /*85f0*/  HFMA2 R32, R37, R21, R32 ;  /* 0x0000001525207231 */ /* 0x000fe20000000020 */
[-C--:B------:R-:W-:Y:S01]  /*8600*/  HFMA2.MMA R20, R20, R21.reuse, R13 ;  /* 0x0000001514147235 */ /* 0x080fe2000000000d */
[----:B------:R-:W-:Y:S01]  /*8610*/  SHF.R.U32.HI R4, RZ, 0x6, R4 ;  /* 0x00000006ff047819 */ /* 0x000fe20000011604 */
[----:B------:R-:W-:Y:S01]  /*8620*/  HFMA2.MMA R21, R35, R21, R14 ;  /* 0x0000001523157235 */ /* 0x000fe2000000000e */
[----:B------:R-:W-:-:S02]  /*8630*/  LOP3.LUT R38, R12, 0x64006400, RZ, 0xfc, !PT ;  /* 0x640064000c267812 */ /* 0x000fc400078efcff */
[----:B------:R-:W0:Y:S01]  /*8640*/  LDS.128 R12, [UR4+0x20] ;  /* 0x00002004ff0c7984 */ /* 0x000e220008000c00 */
[----:B------:R-:W-:Y:S02]  /*8650*/  SHF.R.U32.HI R37, RZ, 0xd, R10 ;  /* 0x0000000dff257819 */ /* 0x000fe4000001160a */
[-C--:B------:R-:W-:Y:S01]  /*8660*/  HFMA2 R39, R38, R27.reuse.H0_H0, -132, -132 ;  /* 0xd820d82026277431 */ /* 0x080fe2000004001b */
[----:B------:R-:W-:Y:S02]  /*8670*/  LOP3.LUT R40, R33, 0x64006400, RZ, 0xfc, !PT ;  /* 0x6400640021287812 */ /* 0x000fe400078efcff */
[----:B------:R-:W-:Y:S02]  /*8680*/  LOP3.LUT R35, R7, 0x380038, RZ, 0xc0, !PT ;  /* 0x0038003807237812 */ /* 0x000fe400078ec0ff */
[----:B------:R-:W-:Y:S01]  /*8690*/  LOP3.LUT R33, R4, 0x70007, RZ, 0xc0, !PT ;  /* 0x0007000704217812 */ /* 0x000fe200078ec0ff */
[----:B------:R-:W-:Y:S01]  /*86a0*/  HFMA2.MMA R32, R39, R22, R32 ;  /* 0x0000001627207235 */ /* 0x000fe20000000020 */
[----:B------:R-:W-:Y:S01]  /*86b0*/  LOP3.LUT R34, R34, 0x40004, R37, 0xf8, !PT ;  /* 0x0004000422227812 */ /* 0x000fe200078ef825 */
[----:B------:R-:W-:Y:S01]  /*86c0*/  HFMA2 R39, R40, R27.H0_H0, -132, -132 ;  /* 0xd820d82028277431 */ /* 0x000fe2000004001b */
[----:B------:R-:W-:-:S02]  /*86d0*/  LOP3.LUT R36, R36, 0x64006400, RZ, 0xfc, !PT ;  /* 0x6400640024247812 */ /* 0x000fc400078efcff */
[----:B------:R-:W-:Y:S02]  /*86e0*/  LOP3.LUT R37, R5, 0x70007, RZ, 0xc0, !PT ;  /* 0x0007000705257812 */ /* 0x000fe400078ec0ff */
[----:B------:R-:W-:Y:S01]  /*86f0*/  LOP3.LUT R38, R35, 0x64006400, RZ, 0xfc, !PT ;  /* 0x6400640023267812 */ /* 0x000fe200078efcff */
[-C--:B------:R-:W-:Y:S01]  /*8700*/  HFMA2 R36, R36, R27.reuse.H0_H0, -132, -132 ;  /* 0xd820d82024247431 */ /* 0x080fe2000004001b */
[----:B------:R-:W-:Y:S01]  /*8710*/  LOP3.LUT R35, R33, 0x64006400, RZ, 0xfc, !PT ;  /* 0x6400640021237812 */ /* 0x000fe200078efcff */
[-C--:B------:R-:W-:Y:S01]  /*8720*/  HFMA2.MMA R20, R39, R22.reuse, R20 ;  /* 0x0000001627147235 */ /* 0x080fe20000000014 */
[----:B------:R-:W-:Y:S01]  /*8730*/  LOP3.LUT R33, R37, 0x64006400, RZ, 0xfc, !PT ;  /* 0x6400640025217812 */ /* 0x000fe200078efcff */
[----:B------:R-:W-:Y:S01]  /*8740*/  HFMA2 R38, R38, R27.H0_H0, -132, -132 ;  /* 0xd820d82026267431 */ /* 0x000fe2000004001b */
[----:B------:R-:W-:Y:S01]  /*8750*/  SHF.R.U32.HI R6, RZ, 0x6, R6 ;  /* 0x00000006ff067819 */ /* 0x000fe20000011606 */
[----:B------:R-:W-:Y:S01]  /*8760*/  HADD2 R35, R35, -1028, -1028 ;  /* 0xe404e40423237430 */ /* 0x000fe20000000000 */
[----:B------:R-:W-:Y:S01]  /*8770*/  SHF.R.U32.HI R7, RZ, 0x6, R7 ;  /* 0x00000006ff077819 */ /* 0x000fe20000011607 */
[----:B------:R-:W-:Y:S01]  /*8780*/  HADD2 R37, R33, -1028, -1028 ;  /* 0xe404e40421257430 */ /* 0x000fe20000000000 */
[----:B------:R-:W-:Y:S01]  /*8790*/  HFMA2.MMA R31, R36, R22, R31 ;  /* 0x00000016241f7235 */ /* 0x000fe2000000001f */
[----:B------:R-:W-:Y:S01]  /*87a0*/  HFMA2 R21, R38, R22, R21 ;  /* 0x0000001626157231 */ /* 0x000fe20000000015 */
[----:B------:R-:W-:Y:S01]  /*87b0*/  LOP3.LUT R33, R6, 0x70007, RZ, 0xc0, !PT ;  /* 0x0007000706217812 */ /* 0x000fe200078ec0ff */
[----:B------:R-:W-:Y:S01]  /*87c0*/  HFMA2.MMA R32, R35, R23, R32 ;  /* 0x0000001723207235 */ /* 0x000fe20000000020 */
[----:B------:R-:W-:Y:S01]  /*87d0*/  LOP3.LUT R22, R4, 0x380038, RZ, 0xc0, !PT ;  /* 0x0038003804167812 */ /* 0x000fe200078ec0ff */
[----:B------:R-:W-:Y:S01]  /*87e0*/  HFMA2 R20, R37, R23, R20 ;  /* 0x0000001725147231 */ /* 0x000fe20000000014 */
        /* <DEDUP_REMOVED lines=10> */
[----:B------:R-:W-:Y:S01]  /*8890*/  HFMA2.MMA R31, R40, R23, R31 ;  /* 0x00000017281f7235 */ /* 0x000fe2000000001f */
[----:B------:R-:W-:Y:S01]  /*88a0*/  LOP3.LUT R36, R36, 0x64006400, RZ, 0xfc, !PT ;  /* 0x6400640024247812 */ /* 0x000fe200078efcff */
[----:B0-----:R-:W-:Y:S01]  /*88b0*/  HFMA2.MMA R32, R33, R12, R32 ;  /* 0x0000000c21207235 */ /* 0x001fe20000000020 */
[----:B------:R-:W-:Y:S01]  /*88c0*/  LOP3.LUT R33, R7, 0x380038, RZ, 0xc0, !PT ;  /* 0x0038003807217812 */ /* 0x000fe200078ec0ff */
[----:B------:R-:W-:Y:S01]  /*88d0*/  HFMA2.MMA R21, R42, R23, R21 ;  /* 0x000000172a157235 */ /* 0x000fe20000000015 */
[-C--:B------:R-:W-:Y:S01]  /*88e0*/  HFMA2 R38, R38, R27.reuse.H0_H0, -132, -132 ;  /* 0xd820d82026267431 */ /* 0x080fe2000004001b */
[----:B------:R-:W-:Y:S01]  /*88f0*/  LOP3.LUT R4, R4, 0x1c001c0, RZ, 0xc0, !PT ;  /* 0x01c001c004047812 */ /* 0x000fe200078ec0ff */
[----:B------:R-:W-:Y:S01]  /*8900*/  HFMA2 R23, R36, R27.H0_H0, -132, -132 ;  /* 0xd820d82024177431 */ /* 0x000fe2000004001b */
[----:B------:R-:W-:-:S02]  /*8910*/  LOP3.LUT R36, R33, 0x64006400, RZ, 0xfc, !PT ;  /* 0x6400640021247812 */ /* 0x000fc400078efcff */
[----:B------:R-:W-:Y:S01]  /*8920*/  LOP3.LUT R5, R5, 0x1c001c0, RZ, 0xc0, !PT ;  /* 0x01c001c005057812 */ /* 0x000fe200078ec0ff */
[----:B------:R-:W-:Y:S01]  /*8930*/  HFMA2 R22, R23, R12, R20 ;  /* 0x0000000c17167231 */ /* 0x000fe20000000014 */
[-C--:B------:R-:W-:Y:S01]  /*8940*/  HFMA2.MMA R23, R38, R12.reuse, R31 ;  /* 0x0000000c26177235 */ /* 0x080fe2000000001f */
[----:B------:R-:W-:Y:S01]  /*8950*/  LOP3.LUT R20, R6, 0x1c001c0, RZ, 0xc0, !PT ;  /* 0x01c001c006147812 */ /* 0x000fe200078ec0ff */
[-C--:B------:R-:W-:Y:S01]  /*8960*/  HFMA2 R38, R36, R27.reuse.H0_H0, -132, -132 ;  /* 0xd820d82024267431 */ /* 0x080fe2000004001b */
[----:B------:R-:W-:Y:S02]  /*8970*/  LOP3.LUT R4, R4, 0x64006400, RZ, 0xfc, !PT ;  /* 0x6400640004047812 */ /* 0x000fe400078efcff */
[----:B------:R-:W-:Y:S02]  /*8980*/  LOP3.LUT R7, R7, 0x1c001c0, RZ, 0xc0, !PT ;  /* 0x01c001c007077812 */ /* 0x000fe400078ec0ff */
[----:B------:R-:W-:Y:S01]  /*8990*/  LOP3.LUT R20, R20, 0x64006400, RZ, 0xfc, !PT ;  /* 0x6400640014147812 */ /* 0x000fe200078efcff */
[----:B------:R-:W-:Y:S01]  /*89a0*/  HFMA2.MMA R12, R38, R12, R21 ;  /* 0x0000000c260c7235 */ /* 0x000fe20000000015 */
        /* <DEDUP_REMOVED lines=8> */
[-C--:B------:R-:W-:Y:S01]  /*8a30*/  HFMA2.MMA R20, R5, R13.reuse, R32 ;  /* 0x0000000d05147235 */ /* 0x080fe20000000020 */
[-C--:B------:R-:W-:Y:S01]  /*8a40*/  HFMA2 R22, R7, R13.reuse, R22 ;  /* 0x0000000d07167231 */ /* 0x080fe20000000016 */
[----:B------:R-:W-:Y:S01]  /*8a50*/  HFMA2.MMA R21, R4, R13, R23 ;  /* 0x0000000d04157235 */ /* 0x000fe20000000017 */
[----:B------:R-:W-:Y:S01]  /*8a60*/  HFMA2 R13, R31, R13, R12 ;  /* 0x0000000d1f0d7231 */ /* 0x000fe2000000000c */
[----:B------:R-:W0:Y:S01]  /*8a70*/  LDS.128 R4, [UR4+0x30] ;  /* 0x00003004ff047984 */ /* 0x000e220008000c00 */
        /* <DEDUP_REMOVED lines=10> */
[----:B------:R-:W-:Y:S02]  /*8b20*/  SHF.R.U32.HI R10, RZ, 0x6, R11 ;  /* 0x00000006ff0a7819 */ /* 0x000fe4000001160b */
[----:B------:R-:W-:Y:S02]  /*8b30*/  LOP3.LUT R11, R11, 0x70007, RZ, 0xc0, !PT ;  /* 0x000700070b0b7812 */ /* 0x000fe400078ec0ff */
[----:B------:R-:W-:Y:S01]  /*8b40*/  LOP3.LUT R28, R28, 0x40004, R39, 0xf8, !PT ;  /* 0x000400041c1c7812 */ /* 0x000fe200078ef827 */
[----:B------:R-:W-:Y:S01]  /*8b50*/  HADD2 R39, R37, -1028, -1028 ;  /* 0xe404e40425277430 */ /* 0x000fe20000000000 */
[----:B------:R-:W-:-:S02]  /*8b60*/  LOP3.LUT R36, R36, 0x64006400, RZ, 0xfc, !PT ;  /* 0x6400640024247812 */ /* 0x000fc400078efcff */
[----:B------:R-:W-:Y:S02]  /*8b70*/  LOP3.LUT R35, R35, 0x64006400, RZ, 0xfc, !PT ;  /* 0x6400640023237812 */ /* 0x000fe400078efcff */
[----:B------:R-:W-:Y:S01]  /*8b80*/  LOP3.LUT R37, R11, 0x64006400, RZ, 0xfc, !PT ;  /* 0x640064000b257812 */ /* 0x000fe200078efcff */
[----:B------:R-:W-:Y:S01]  /*8b90*/  HADD2 R36, R36, -1028, -1028 ;  /* 0xe404e40424247430 */ /* 0x000fe20000000000 */
[----:B------:R-:W-:Y:S01]  /*8ba0*/  LOP3.LUT R32, R32, 0x64006400, RZ, 0xfc, !PT ;  /* 0x6400640020207812 */ /* 0x000fe200078efcff */
[----:B------:R-:W-:Y:S01]  /*8bb0*/  HADD2 R35, R35, -1028, -1028 ;  /* 0xe404e40423237430 */ /* 0x000fe20000000000 */
[-C--:B------:R-:W-:Y:S01]  /*8bc0*/  HFMA2.MMA R11, R39, R14.reuse, R20 ;  /* 0x0000000e270b7235 */ /* 0x080fe20000000014 */
[----:B------:R-:W-:Y:S01]  /*8bd0*/  HADD2 R20, R37, -1028, -1028 ;  /* 0xe404e40425147430 */ /* 0x000fe20000000000 */
[----:B------:R-:W-:Y:S01]  /*8be0*/  LOP3.LUT R30, R30, 0x64006400, RZ, 0xfc, !PT ;  /* 0x640064001e1e7812 */ /* 0x000fe200078efcff */
[----:B------:R-:W-:Y:S01]  /*8bf0*/  HFMA2 R32, R32, R27.H0_H0, -132, -132 ;  /* 0xd820d82020207431 */ /* 0x000fe2000004001b */
[----:B------:R-:W-:Y:S01]  /*8c00*/  HFMA2.MMA R21, R36, R14, R21 ;  /* 0x0000000e24157235 */ /* 0x000fe20000000015 */
[-C--:B------:R-:W-:Y:S01]  /*8c10*/  HFMA2 R22, R35, R14.reuse, R22 ;  /* 0x0000000e23167231 */ /* 0x080fe20000000016 */
[----:B------:R-:W-:Y:S01]  /*8c20*/  LOP3.LUT R35, R10, 0x380038, RZ, 0xc0, !PT ;  /* 0x003800380a237812 */ /* 0x000fe200078ec0ff */
[----:B------:R-:W-:Y:S01]  /*8c30*/  HFMA2 R14, R20, R14, R13 ;  /* 0x0000000e140e7231 */ /* 0x000fe2000000000d */
[----:B------:R-:W-:Y:S01]  /*8c40*/  LOP3.LUT R20, R23, 0x64006400, RZ, 0xfc, !PT ;  /* 0x6400640017147812 */ /* 0x000fe200078efcff */
[----:B------:R-:W-:Y:S01]  /*8c50*/  HFMA2.MMA R11, R32, R15, R11 ;  /* 0x0000000f200b7235 */ /* 0x000fe2000000000b */
[----:B------:R-:W-:-:S02]  /*8c60*/  LOP3.LUT R32, R31, 0x64006400, RZ, 0xfc, !PT ;  /* 0x640064001f207812 */ /* 0x000fc400078efcff */
[----:B------:R-:W-:Y:S01]  /*8c70*/  LOP3.LUT R13, R12, 0x70007, RZ, 0xc0, !PT ;  /* 0x000700070c0d7812 */ /* 0x000fe200078ec0ff */
[-C--:B------:R-:W-:Y:S01]  /*8c80*/  HFMA2 R31, R20, R27.reuse.H0_H0, -132, -132 ;  /* 0xd820d820141f7431 */ /* 0x080fe2000004001b */
[----:B------:R-:W-:Y:S01]  /*8c90*/  LOP3.LUT R23, R8, 0x70007, RZ, 0xc0, !PT ;  /* 0x0007000708177812 */ /* 0x000fe200078ec0ff */
[-C--:B------:R-:W-:Y:S01]  /*8ca0*/  HFMA2 R32, R32, R27.reuse.H0_H0, -132, -132 ;  /* 0xd820d82020207431 */ /* 0x080fe2000004001b */
[----:B------:R-:W-:Y:S02]  /*8cb0*/  LOP3.LUT R20, R33, 0x64006400, RZ, 0xfc, !PT ;  /* 0x6400640021147812 */ /* 0x000fe400078efcff */
[----:B------:R-:W-:Y:S01]  /*8cc0*/  LOP3.LUT R13, R13, 0x64006400, RZ, 0xfc, !PT ;  /* 0x640064000d0d7812 */ /* 0x000fe200078efcff */
[-C--:B------:R-:W-:Y:S01]  /*8cd0*/  HFMA2.MMA R22, R31, R15.reuse, R22 ;  /* 0x0000000f1f167235 */ /* 0x080fe20000000016 */
[----:B------:R-:W-:Y:S01]  /*8ce0*/  LOP3.LUT R23, R23, 0x64006400, RZ, 0xfc, !PT ;  /* 0x6400640017177812 */ /* 0x000fe200078efcff */
[----:B------:R-:W-:Y:S01]  /*8cf0*/  HFMA2 R31, R20, R27.H0_H0, -132, -132 ;  /* 0xd820d820141f7431 */ /* 0x000fe2000004001b */
[----:B------:R-:W-:Y:S01]  /*8d00*/  LOP3.LUT R33, R10, 0x70007, RZ, 0xc0, !PT ;  /* 0x000700070a217812 */ /* 0x000fe200078ec0ff */
[----:B------:R-:W-:Y:S01]  /*8d10*/  HADD2 R20, R13, -1028, -1028 ;  /* 0xe404e4040d147430 */ /* 0x000fe20000000000 */
[----:B------:R-:W-:Y:S01]  /*8d20*/  HFMA2.MMA R13, R32, R15, R21 ;  /* 0x0000000f200d7235 */ /* 0x000fe20000000015 */
[----:B------:R-:W-:Y:S01]  /*8d30*/  HADD2 R23, R23, -1028, -1028 ;  /* 0xe404e40417177430 */ /* 0x000fe20000000000 */
[----:B------:R-:W-:Y:S01]  /*8d40*/  LOP3.LUT R21, R8, 0x380038, RZ, 0xc0, !PT ;  /* 0x0038003808157812 */ /* 0x000fe200078ec0ff */
[----:B------:R-:W-:Y:S01]  /*8d50*/  HFMA2 R15, R31, R15, R14 ;  /* 0x0000000f1f0f7231 */ /* 0x000fe2000000000e */
[C---:B------:R-:W-:Y:S01]  /*8d60*/  LOP3.LUT R31, R9.reuse, 0x380038, RZ, 0xc0, !PT ;  /* 0x00380038091f7812 */ /* 0x040fe200078ec0ff */
[----:B0-----:R-:W-:Y:S01]  /*8d70*/  HFMA2.MMA R14, R20, R4, R11 ;  /* 0x00000004140e7235 */ /* 0x001fe2000000000b */
[----:B------:R-:W-:Y:S01]  /*8d80*/  HFMA2 R11, R23, R4, R22 ;  /* 0x00000004170b7231 */ /* 0x000fe20000000016 */
        /* <DEDUP_REMOVED lines=13> */
[----:B------:R-:W-:Y:S01]  /*8e60*/  HFMA2.MMA R13, R38, R4, R13 ;  /* 0x00000004260d7235 */ /* 0x000fe2000000000d */
[----:B------:R-:W-:Y:S01]  /*8e70*/  LOP3.LUT R12, R12, 0x64006400, RZ, 0xfc, !PT ;  /* 0x640064000c0c7812 */ /* 0x000fe200078efcff */
[-C--:B------:R-:W-:Y:S01]  /*8e80*/  HFMA2 R22, R32, R27.reuse.H0_H0, -132, -132 ;  /* 0xd820d82020167431 */ /* 0x080fe2000004001b */
[----:B------:R-:W-:Y:S01]  /*8e90*/  LOP3.LUT R36, R35, 0x64006400, RZ, 0xfc, !PT ;  /* 0x6400640023247812 */ /* 0x000fe200078efcff */
[----:B------:R-:W-:Y:S01]  /*8ea0*/  HFMA2 R15, R40, R4, R15 ;  /* 0x00000004280f7231 */ /* 0x000fe2000000000f */
[----:B------:R-:W-:Y:S01]  /*8eb0*/  LOP3.LUT R4, R9, 0x64006400, RZ, 0xfc, !PT ;  /* 0x6400640009047812 */ /* 0x000fe200078efcff */
[-C--:B------:R-:W-:Y:S01]  /*8ec0*/  HFMA2.MMA R14, R21, R5.reuse, R14 ;  /* 0x00000005150e7235 */ /* 0x080fe2000000000e */
[-C--:B------:R-:W-:Y:S01]  /*8ed0*/  HFMA2 R9, R12, R27.reuse.H1_H1, -20, -20 ;  /* 0xcd00cd000c097431 */ /* 0x080fe2000006001b */
[----:B------:R-:W-:Y:S01]  /*8ee0*/  LOP3.LUT R8, R8, 0x1c001c0, RZ, 0xc0, !PT ;  /* 0x01c001c008087812 */ /* 0x000fe200078ec0ff */
[-C--:B------:R-:W-:Y:S01]  /*8ef0*/  HFMA2 R32, R36, R27.reuse.H0_H0, -132, -132 ;  /* 0xd820d82024207431 */ /* 0x080fe2000004001b */
[----:B------:R-:W-:Y:S01]  /*8f00*/  HFMA2.MMA R13, R22, R5, R13 ;  /* 0x00000005160d7235 */ /* 0x000fe2000000000d */
[----:B------:R-:W-:Y:S01]  /*8f10*/  HFMA2 R4, R4, R27.H1_H1, -20, -20 ;  /* 0xcd00cd0004047431 */ /* 0x000fe2000006001b */
[----:B------:R-:W-:Y:S01]  /*8f20*/  LOP3.LUT R10, R10, 0x1c001c0, RZ, 0xc0, !PT ;  /* 0x01c001c00a0a7812 */ /* 0x000fe200078ec0ff */
[-C--:B------:R-:W-:Y:S01]  /*8f30*/  HFMA2 R11, R20, R5.reuse, R11 ;  /* 0x00000005140b7231 */ /* 0x080fe2000000000b */
[----:B------:R-:W-:Y:S01]  /*8f40*/  LOP3.LUT R34, R34, 0x64006400, RZ, 0xfc, !PT ;  /* 0x6400640022227812 */ /* 0x000fe200078efcff */
[----:B------:R-:W-:Y:S01]  /*8f50*/  HFMA2 R15, R32, R5, R15 ;  /* 0x00000005200f7231 */ /* 0x000fe2000000000f */
[----:B------:R-:W-:Y:S01]  /*8f60*/  LOP3.LUT R8, R8, 0x64006400, RZ, 0xfc, !PT ;  /* 0x6400640008087812 */ /* 0x000fe200078efcff */
[-C--:B------:R-:W-:Y:S01]  /*8f70*/  HFMA2.MMA R14, R9, R6.reuse, R14 ;  /* 0x00000006090e7235 */ /* 0x080fe2000000000e */
[----:B------:R-:W-:Y:S01]  /*8f80*/  HADD2 R5, R30, -1028, -1028 ;  /* 0xe404e4041e057430 */ /* 0x000fe20000000000 */
[----:B------:R-:W-:Y:S01]  /*8f90*/  LOP3.LUT R10, R10, 0x64006400, RZ, 0xfc, !PT ;  /* 0x640064000a0a7812 */ /* 0x000fe200078efcff */
[----:B------:R-:W-:Y:S01]  /*8fa0*/  HFMA2.MMA R13, R4, R6, R13 ;  /* 0x00000006040d7235 */ /* 0x000fe2000000000d */
[----:B------:R-:W-:Y:S01]  /*8fb0*/  LOP3.LUT R29, R29, 0x64006400, RZ, 0xfc, !PT ;  /* 0x640064001d1d7812 */ /* 0x000fe200078efcff */
[----:B------:R-:W-:Y:S01]  /*8fc0*/  HADD2 R34, R34, -1028, -1028 ;  /* 0xe404e40422227430 */ /* 0x000fe20000000000 */
[----:B------:R-:W-:Y:S01]  /*8fd0*/  LOP3.LUT R28, R28, 0x64006400, RZ, 0xfc, !PT ;  /* 0x640064001c1c7812 */ /* 0x000fe200078efcff */
[-C--:B------:R-:W-:Y:S01]  /*8fe0*/  HFMA2 R8, R8, R27.reuse.H1_H1, -20, -20 ;  /* 0xcd00cd0008087431 */ /* 0x080fe2000006001b */
[----:B------:R-:W-:Y:S01]  /*8ff0*/  HFMA2.MMA R14, R5, R7, R14 ;  /* 0x00000007050e7235 */ /* 0x000fe2000000000e */
[----:B------:R-:W-:-:S02]  /*9000*/  HFMA2 R10, R10, R27.H1_H1, -20, -20 ;  /* 0xcd00cd000a0a7431 */ /* 0x000fc4000006001b */
        /* <DEDUP_REMOVED lines=15> */
.L_x_4363:
[C---:B0-----:R-:W-:Y:S01]  /*9100*/  ISETP.GE.AND P0, PT, R26.reuse, c[0x0][0x1b8], PT ;  /* 0x00006e001a007a0c */ /* 0x041fe20003f06270 */
[----:B------:R-:W-:Y:S01]  /*9110*/  UIADD3 UR4, UR4, 0x40, URZ ;  /* 0x0000004004047890 */ /* 0x000fe2000fffe03f */
[----:B------:R-:W-:Y:S01]  /*9120*/  ISETP.LT.AND P2, PT, R26, R19, PT ;  /* 0x000000131a00720c */ /* 0x000fe20003f41270 */
[----:B-----5:R-:W-:Y:S02]  /*9130*/  IMAD.MOV.U32 R22, RZ, RZ, R24 ;  /* 0x000000ffff167224 */ /* 0x020fe400078e0018 */
[----:B------:R-:W-:Y:S02]  /*9140*/  IMAD.MOV.U32 R23, RZ, RZ, R25 ;  /* 0x000000ffff177224 */ /* 0x000fe400078e0019 */
[----:B------:R-:W-:-:S08]  /*9150*/  IMAD.MOV.U32 R24, RZ, RZ, R26 ;  /* 0x000000ffff187224 */ /* 0x000fd000078e001a */
[----:B------:R-:W-:Y:S05]  /*9160*/  @!P0 BRA P2, `(.L_x_4364) ;  /* 0xffffeb4000008947 */ /* 0x000fea000103ffff */
.L_x_4362:
[----:B------:R-:W-:Y:S05]  /*9170*/  @P1 EXIT ;  /* 0x000000000000194d */ /* 0x000fea0003800000 */
[----:B------:R-:W0:Y:S04]  /*9180*/  S2R R0, SR_CTAID.X ;  /* 0x0000000000007919 */ /* 0x000e280000002500 */
[----:B------:R-:W0:Y:S04]  /*9190*/  S2R R3, SR_TID.X ;  /* 0x0000000000037919 */ /* 0x000e280000002100 */
[----:B-----5:R-:W2:Y:S01]  /*91a0*/  S2R R5, SR_CTAID.Y ;  /* 0x0000000000057919 */ /* 0x020ea20000002600 */
[----:B0-----:R-:W-:Y:S02]  /*91b0*/  IMAD R0, R0, 0x40, R3 ;  /* 0x0000004000007824 */ /* 0x001fe400078e0203 */
[----:B------:R-:W-:-:S02]  /*91c0*/  IMAD.MOV.U32 R3, RZ, RZ, 0x2 ;  /* 0x00000002ff037424 */ /* 0x000fc400078e00ff */
[----:B------:R-:W-:-:S04]  /*91d0*/  IMAD.SHL.U32 R0, R0, 0x4, RZ ;  /* 0x0000000400007824 */ /* 0x000fc800078e00ff */
[----:B--2---:R-:W-:-:S04]  /*91e0*/  IMAD R2, R5, c[0x0][0x18c], R0 ;  /* 0x0000630005027a24 */ /* 0x004fc800078e0200 */
[----:B------:R-:W-:-:S05]  /*91f0*/  IMAD.WIDE R2, R3, R2, c[0x0][0x180] ;  /* 0x0000600003027625 */ /* 0x000fca00078e0202 */
[----:B------:R-:W2:Y:S01]  /*9200*/  ATOM.E.ADD.F16x2.RN.STRONG.GPU P0, RZ, [R2.64], R17 ;  /* 0x0000001102ff798a */ /* 0x000ea2000810e9c6 */
[----:B------:R-:W-:Y:S01]  /*9210*/  BSSY B0, `(.L_x_4365) ;  /* 0x000000e000007945 */ /* 0x000fe20003800000 */
[----:B--2---:R-:W-:Y:S05]  /*9220*/  @P0 BRA `(.L_x_4366) ;  /* 0x000000c000000947 */ /* 0x004fea0003800000 */
[----:B------:R-:W0:Y:S02]  /*9230*/  QSPC.E.S P0, RZ, [R2] ;  /* 0x0000000002ff73aa */ /* 0x000e240000000500 */
[----:B0-----:R-:W-:Y:S05]  /*9240*/  @!P0 BRA `(.L_x_4367) ;  /* 0x0000007000008947 */ /* 0x001fea0003800000 */
[----:B------:R-:W-:-:S05]  /*9250*/  LOP3.LUT R0, R2, 0xffffff, RZ, 0xc0, !PT ;  /* 0x00ffffff02007812 */ /* 0x000fca00078ec0ff */
.L_x_4368:
[----:B------:R-:W0:Y:S02]  /*9260*/  LDS R4, [R0] ;  /* 0x0000000000047984 */ /* 0x000e240000000800 */
[----:B0-----:R-:W-:-:S06]  /*9270*/  HADD2 R5, R4, R17 ;  /* 0x0000001104057230 */ /* 0x001fcc0000000000 */
[----:B------:R-:W0:Y:S02]  /*9280*/  ATOMS.CAST.SPIN R5, [R0], R4, R5 ;  /* 0x000000040005738d */ /* 0x000e240001800005 */
[----:B0-----:R-:W-:-:S13]  /*9290*/  ISETP.EQ.U32.AND P0, PT, R5, 0x1, PT ;  /* 0x000000010500780c */ /* 0x001fda0003f02070 */
[----:B------:R-:W-:Y:S05]  /*92a0*/  @!P0 BRA `(.L_x_4368) ;  /* 0xffffffb000008947 */ /* 0x000fea000383ffff */
[----:B------:R-:W-:Y:S05]  /*92b0*/  BRA `(.L_x_4366) ;  /* 0x0000003000007947 */ /* 0x000fea0003800000 */
.L_x_4367:
[----:B------:R-:W2:Y:S02]  /*92c0*/  LD.E R0, [R2.64] ;  /* 0x0000000602007980 */ /* 0x000ea4000c101900 */
[----:B--2---:R-:W-:-:S05]  /*92d0*/  IMAD.IADD R5, R17, 0x1, R0 ;  /* 0x0000000111057824 */ /* 0x004fca00078e0200 */
[----:B------:R0:W-:Y:S02]  /*92e0*/  ST.E [R2.64], R5 ;  /* 0x0000000502007985 */ /* 0x0001e4000c101906 */
.L_x_4366:
[----:B------:R-:W-:Y:S05]  /*92f0*/  BSYNC B0 ;  /* 0x0000000000007941 */ /* 0x000fea0003800000 */
.L_x_4365:
[----:B------:R-:W2:Y:S02]  /*9300*/  ATOM.E.ADD.F16x2.RN.STRONG.GPU P0, RZ, [R2.64+0x4], R16 ;  /* 0x0000041002ff798a */ /* 0x000ea4000810e9c6 */
[----:B--2---:R-:W-:Y:S05]  /*9310*/  @P0 EXIT ;  /* 0x000000000000094d */ /* 0x004fea0003800000 */
[----:B------:R-:W2:Y:S02]  /*9320*/  QSPC.E.S P0, RZ, [R2+0x4] ;  /* 0x0000040002ff73aa */ /* 0x000ea40000000500 */
[----:B--2---:R-:W-:Y:S05]  /*9330*/  @!P0 BRA `(.L_x_4369) ;  /* 0x0000008000008947 */ /* 0x004fea0003800000 */
[----:B0-----:R-:W-:-:S04]  /*9340*/  IADD3 R2, R2, 0x4, RZ ;  /* 0x0000000402027810 */ /* 0x001fc80007ffe0ff */
[----:B------:R-:W-:-:S05]  /*9350*/  LOP3.LUT R2, R2, 0xffffff, RZ, 0xc0, !PT ;  /* 0x00ffffff02027812 */ /* 0x000fca00078ec0ff */
.L_x_4370:
[----:B------:R-:W0:Y:S02]  /*9360*/  LDS R4, [R2] ;  /* 0x0000000002047984 */ /* 0x000e240000000800 */
[----:B0-----:R-:W-:-:S10]  /*9370*/  HFMA2.MMA R5, R4, 1, 1, R16 ;  /* 0x3c003c0004057835 */ /* 0x001fd40000000010 */
[----:B------:R-:W0:Y:S02]  /*9380*/  ATOMS.CAST.SPIN R5, [R2], R4, R5 ;  /* 0x000000040205738d */ /* 0x000e240001800005 */
[----:B0-----:R-:W-:-:S13]  /*9390*/  ISETP.EQ.U32.AND P0, PT, R5, 0x1, PT ;  /* 0x000000010500780c */ /* 0x001fda0003f02070 */
[----:B------:R-:W-:Y:S05]  /*93a0*/  @!P0 BRA `(.L_x_4370) ;  /* 0xffffffb000008947 */ /* 0x000fea000383ffff */
[----:B------:R-:W-:Y:S05]  /*93b0*/  EXIT ;  /* 0x000000000000794d */ /* 0x000fea0003800000 */
.L_x_4369:
[----:B------:R-:W2:Y:S02]  /*93c0*/  LD.E R0, [R2.64+0x4] ;  /* 0x0000040602007980 */ /* 0x000ea4000c101900 */
[----:B0-2---:R-:W-:-:S05]  /*93d0*/  IMAD.IADD R5, R16, 0x1, R0 ;  /* 0x0000000110057824 */ /* 0x005fca00078e0200 */
[----:B------:R-:W-:Y:S01]  /*93e0*/  ST.E [R2.64+0x4], R5 ;  /* 0x0000040502007985 */ /* 0x000fe2000c101906 */
[----:B------:R-:W-:Y:S05]  /*93f0*/  EXIT ;  /* 0x000000000000794d */ /* 0x000fea0003800000 */
.L_x_4371:
        /* <DEDUP_REMOVED lines=16> */
.L_x_4814:


//--------------------- .text._Z23gemm_half_q_half_kernelILi1ELi176ELb1ELb0ELi64EEvPK6__halfPKjS4_S2_PS0_iiiiPKtS7_iiiiiibS2_i --------------------------
	.section	.text._Z23gemm_half_q_half_kernelILi1ELi176ELb1ELb0ELi64EEvPK6__halfPKjS4_S2_PS0_iiiiPKtS7_iiiiiibS2_i,"ax",@progbits
	.sectioninfo	@"SHI_REGISTERS=55"
	.align	128
        .global         _Z23gemm_half_q_half_kernelILi1ELi176ELb1ELb0ELi64EEvPK6__halfPKjS4_S2_PS0_iiiiPKtS7_iiiiiibS2_i
        .type           _Z23gemm_half_q_half_kernelILi1ELi176ELb1ELb0ELi64EEvPK6__halfPKjS4_S2_PS0_iiiiPKtS7_iiiiiibS2_i,@function
        .size           _Z23gemm_half_q_half_kernelILi1ELi176ELb1ELb0ELi64EEvPK6__halfPKjS4_S2_PS0_iiiiPKtS7_iiiiiibS2_i,(.L_x_4815 - _Z23gemm_half_q_half_kernelILi1ELi176ELb1ELb0ELi64EEvPK6__halfPKjS4_S2_PS0_iiiiPKtS7_iiiiiibS2_i)
        .other          _Z23gemm_half_q_half_kernelILi1ELi176ELb1ELb0ELi64EEvPK6__halfPKjS4_S2_PS0_iiiiPKtS7_iiiiiibS2_i,@"STO_CUDA_ENTRY STV_DEFAULT"
_Z23gemm_half_q_half_kernelILi1ELi176ELb1ELb0ELi64EEvPK6__halfPKjS4_S2_PS0_iiiiPKtS7_iiiiiibS2_i:
.text._Z23gemm_half_q_half_kernelILi1ELi176ELb1ELb0ELi64EEvPK6__halfPKjS4_S2_PS0_iiiiPKtS7_iiiiiibS2_i:
        /* <DEDUP_REMOVED lines=46> */
.L_x_4373:
[----:B------:R-:W-:Y:S05]  /*02e0*/  BSYNC B0 ;  /* 0x0000000000007941 */ /* 0x000fea0003800000 */
.L_x_4372:
        /* <DEDUP_REMOVED lines=22> */
.L_x_4375:
        /* <DEDUP_REMOVED lines=43> */
.L_x_4374:
        /* <DEDUP_REMOVED lines=76> */
.L_x_4381:
        /* <DEDUP_REMOVED lines=16> */
[----:B--2---:R-:W-:-:S02]  /*0cc0*/  @!P0 PRMT R2, R14, 0x7610, R2 ;  /* 0x000076100e028816 */ /* 0x004fc40000000002 */
        /* <DEDUP_REMOVED lines=179> */
[----:B------:R-:W-:Y:S02]  /*1800*/  FFMA.FTZ R12, R12, R13, R37 ;  /* 0x0000000d0c0c7223 */ /* 0x000fe40000010025 */
        /* <DEDUP_REMOVED lines=20> */
.L_x_4377:
[----:B0-----:R0:W5:Y:S01]  /*1950*/  LDG.E.128.CONSTANT R12, [R32.64] ;  /* 0x00000006200c7981 */ /* 0x001162000c1e9d00 */
[----:B------:R-:W-:Y:S01]  /*1960*/  IMAD.WIDE R34, R21, 0x8, R24 ;  /* 0x0000000815227825 */ /* 0x000fe200078e0218 */
[----:B------:R-:W-:Y:S05]  /*1970*/  @P1 BRA `(.L_x_4378) ;  /* 0x00000c3000001947 */ /* 0x000fea0003800000 */
[----:B------:R-:W2:Y:S01]  /*1980*/  LDG.E.128.CONSTANT R16, [R34.64] ;  /* 0x0000000622107981 */ /* 0x000ea2000c1e9d00 */
[----:B-----5:R-:W-:Y:S02]  /*1990*/  LOP3.LUT R24, R12, 0xff, RZ, 0xc0, !PT ;  /* 0x000000ff0c187812 */ /* 0x020fe400078ec0ff */
[----:B0-----:R-:W-:Y:S02]  /*19a0*/  LOP3.LUT R33, R15, 0xff, RZ, 0xc0, !PT ;  /* 0x000000ff0f217812 */ /* 0x001fe400078ec0ff */
[----:B------:R-:W-:Y:S02]  /*19b0*/  IADD3 R44, R24, -0x80, RZ ;  /* 0xffffff80182c7810 */ /* 0x000fe40007ffe0ff */
[----:B------:R-:W-:Y:S02]  /*19c0*/  LOP3.LUT R24, R13, 0xff, RZ, 0xc0, !PT ;  /* 0x000000ff0d187812 */ /* 0x000fe400078ec0ff */
[----:B------:R-:W-:-:S02]  /*19d0*/  IADD3 R43, R33, -0x80, RZ ;  /* 0xffffff80212b7810 */ /* 0x000fc40007ffe0ff */
[----:B------:R-:W-:Y:S01]  /*19e0*/  IADD3 R40, R24, -0x80, RZ ;  /* 0xffffff8018287810 */ /* 0x000fe20007ffe0ff */
[----:B------:R-:W0:Y:S01]  /*19f0*/  I2F.F16 R44, R44 ;  /* 0x0000002c002c7306 */ /* 0x000e220000200c00 */
[----:B------:R-:W-:Y:S02]  /*1a00*/  LOP3.LUT R24, R14, 0xff, RZ, 0xc0, !PT ;  /* 0x000000ff0e187812 */ /* 0x000fe400078ec0ff */
[----:B------:R-:W-:Y:S02]  /*1a10*/  SHF.R.U32.HI R33, RZ, 0x8, R12 ;  /* 0x00000008ff217819 */ /* 0x000fe4000001160c */
[----:B------:R-:W-:Y:S02]  /*1a20*/  IADD3 R42, R24, -0x80, RZ ;  /* 0xffffff80182a7810 */ /* 0x000fe40007ffe0ff */
[----:B------:R-:W1:Y:S01]  /*1a30*/  LDS.64 R24, [UR4+0x10] ;  /* 0x00001004ff187984 */ /* 0x000e620008000a00 */
[----:B------:R-:W-:Y:S01]  /*1a40*/  LOP3.LUT R41, R33, 0xff, RZ, 0xc0, !PT ;  /* 0x000000ff21297812 */ /* 0x000fe200078ec0ff */
[----:B------:R-:W3:Y:S01]  /*1a50*/  I2F.F16 R40, R40 ;  /* 0x0000002800287306 */ /* 0x000ee20000200c00 */
[----:B------:R-:W-:-:S02]  /*1a60*/  LEA.HI R26, R12, 0xffffff80, RZ, 0x8 ;  /* 0xffffff800c1a7811 */ /* 0x000fc400078f40ff */
[----:B------:R-:W-:Y:S02]  /*1a70*/  SHF.R.U32.HI R45, RZ, 0x10, R12 ;  /* 0x00000010ff2d7819 */ /* 0x000fe4000001160c */
[----:B------:R-:W-:Y:S02]  /*1a80*/  IADD3 R12, R41, -0x80, RZ ;  /* 0xffffff80290c7810 */ /* 0x000fe40007ffe0ff */
[----:B------:R-:W-:Y:S01]  /*1a90*/  LOP3.LUT R45, R45, 0xff, RZ, 0xc0, !PT ;  /* 0x000000ff2d2d7812 */ /* 0x000fe200078ec0ff */
[----:B------:R-:W4:Y:S01]  /*1aa0*/  I2F.F16 R42, R42 ;  /* 0x0000002a002a7306 */ /* 0x000f220000200c00 */
[----:B0-----:R-:W-:Y:S01]  /*1ab0*/  HADD2.F32 R44, -RZ, R44.H0_H0 ;  /* 0x2000002cff2c7230 */ /* 0x001fe20000004100 */
[----:B------:R-:W-:Y:S02]  /*1ac0*/  SHF.R.U32.HI R46, RZ, 0x8, R13 ;  /* 0x00000008ff2e7819 */ /* 0x000fe4000001160d */
[----:B------:R-:W-:Y:S02]  /*1ad0*/  IADD3 R41, R45, -0x80, RZ ;  /* 0xffffff802d297810 */ /* 0x000fe40007ffe0ff */
[----:B------:R-:W-:-:S02]  /*1ae0*/  LEA.HI R39, R14, 0xffffff80, RZ, 0x8 ;  /* 0xffffff800e277811 */ /* 0x000fc400078f40ff */
[----:B------:R-:W0:Y:S01]  /*1af0*/  I2F.F16 R43, R43 ;  /* 0x0000002b002b7306 */ /* 0x000e220000200c00 */
[----:B---3--:R-:W-:Y:S01]  /*1b00*/  HADD2.F32 R40, -RZ, R40.H0_H0 ;  /* 0x20000028ff287230 */ /* 0x008fe20000004100 */
[----:B------:R-:W-:Y:S02]  /*1b10*/  LOP3.LUT R46, R46, 0xff, RZ, 0xc0, !PT ;  /* 0x000000ff2e2e7812 */ /* 0x000fe400078ec0ff */
[----:B------:R-:W-:Y:S02]  /*1b20*/  LEA.HI R38, R13, 0xffffff80, RZ, 0x8 ;  /* 0xffffff800d267811 */ /* 0x000fe400078f40ff */
[----:B------:R-:W-:Y:S02]  /*1b30*/  IADD3 R46, R46, -0x80, RZ ;  /* 0xffffff802e2e7810 */ /* 0x000fe40007ffe0ff */
[----:B------:R-:W3:Y:S01]  /*1b40*/  I2F.F16 R12, R12 ;  /* 0x0000000c000c7306 */ /* 0x000ee20000200c00 */
[----:B----4-:R-:W-:Y:S01]  /*1b50*/  HADD2.F32 R42, -RZ, R42.H0_H0 ;  /* 0x2000002aff2a7230 */ /* 0x010fe20000004100 */
[----:B------:R-:W-:-:S02]  /*1b60*/  SHF.R.U32.HI R13, RZ, 0x10, R13 ;  /* 0x00000010ff0d7819 */ /* 0x000fc4000001160d */
[----:B------:R-:W-:Y:S02]  /*1b70*/  LEA.HI R32, R15, 0xffffff80, RZ, 0x8 ;  /* 0xffffff800f207811 */ /* 0x000fe400078f40ff */
[----:B------:R-:W-:Y:S01]  /*1b80*/  LOP3.LUT R13, R13, 0xff, RZ, 0xc0, !PT ;  /* 0x000000ff0d0d7812 */ /* 0x000fe200078ec0ff */
[----:B0-----:R-:W-:Y:S01]  /*1b90*/  HADD2.F32 R50, -RZ, R43.H0_H0 ;  /* 0x2000002bff327230 */ /* 0x001fe20000004100 */
[----:B------:R-:W-:Y:S01]  /*1ba0*/  SHF.R.U32.HI R43, RZ, 0x8, R14 ;  /* 0x00000008ff2b7819 */ /* 0x000fe2000001160e */
[----:B------:R-:W-:Y:S01]  /*1bb0*/  I2F.F16 R46, R46 ;  /* 0x0000002e002e7306 */ /* 0x000fe20000200c00 */
[----:B------:R-:W-:Y:S02]  /*1bc0*/  IADD3 R13, R13, -0x80, RZ ;  /* 0xffffff800d0d7810 */ /* 0x000fe40007ffe0ff */
[----:B------:R-:W-:Y:S01]  /*1bd0*/  LOP3.LUT R43, R43, 0xff, RZ, 0xc0, !PT ;  /* 0x000000ff2b2b7812 */ /* 0x000fe200078ec0ff */
[----:B-1----:R-:W-:-:S04]  /*1be0*/  HADD2.F32 R45, -RZ, R24.H0_H0 ;  /* 0x20000018ff2d7230 */ /* 0x002fc80000004100 */
[----:B------:R-:W0:Y:S01]  /*1bf0*/  I2F.F16 R13, R13 ;  /* 0x0000000d000d7306 */ /* 0x000e220000200c00 */
[----:B------:R-:W-:Y:S02]  /*1c00*/  FFMA.FTZ R48, R44, R45, RZ ;  /* 0x0000002d2c307223 */ /* 0x000fe400000100ff */
[C---:B------:R-:W-:Y:S02]  /*1c10*/  FFMA.FTZ R44, R45.reuse, R40, RZ ;  /* 0x000000282d2c7223 */ /* 0x040fe400000100ff */
[C---:B------:R-:W-:Y:S02]  /*1c20*/  FFMA.FTZ R42, R45.reuse, R42, RZ ;  /* 0x0000002a2d2a7223 */ /* 0x040fe400000100ff */
[----:B------:R-:W-:Y:S01]  /*1c30*/  FFMA.FTZ R40, R45, R50, RZ ;  /* 0x000000322d287223 */ /* 0x000fe200000100ff */
[----:B------:R-:W-:Y:S01]  /*1c40*/  HADD2.F32 R45, -RZ, R24.H1_H1 ;  /* 0x30000018ff2d7230 */ /* 0x000fe20000004100 */
[----:B------:R-:W1:Y:S01]  /*1c50*/  I2F.F16 R41, R41 ;  /* 0x0000002900297306 */ /* 0x000e620000200c00 */
[----:B---3--:R-:W-:Y:S01]  /*1c60*/  HADD2.F32 R24, -RZ, R12.H0_H0 ;  /* 0x2000000cff187230 */ /* 0x008fe20000004100 */
        /* <DEDUP_REMOVED lines=148> */
.L_x_4378:
[----:B------:R-:W-:Y:S01]  /*25b0*/  IMAD.WIDE R34, R21, 0x8, R34 ;  /* 0x0000000815227825 */ /* 0x000fe200078e0222 */
[----:B------:R-:W-:Y:S06]  /*25c0*/  @P1 BRA `(.L_x_4379) ;  /* 0x00000c3000001947 */ /* 0x000fec0003800000 */
[----:B-----5:R-:W2:Y:S01]  /*25d0*/  LDG.E.128.CONSTANT R12, [R34.64] ;  /* 0x00000006220c7981 */ /* 0x020ea2000c1e9d00 */
[----:B------:R-:W-:Y:S02]  /*25e0*/  LOP3.LUT R16, R4, 0xff, RZ, 0xc0, !PT ;  /* 0x000000ff04107812 */ /* 0x000fe400078ec0ff */
[----:B------:R-:W-:Y:S02]  /*25f0*/  LOP3.LUT R17, R5, 0xff, RZ, 0xc0, !PT ;  /* 0x000000ff05117812 */ /* 0x000fe400078ec0ff */
[----:B------:R-:W-:Y:S02]  /*2600*/  IADD3 R16, R16, -0x80, RZ ;  /* 0xffffff8010107810 */ /* 0x000fe40007ffe0ff */
[----:B------:R-:W-:Y:S02]  /*2610*/  IADD3 R17, R17, -0x80, RZ ;  /* 0xffffff8011117810 */ /* 0x000fe40007ffe0ff */
[----:B------:R1:W3:Y:S01]  /*2620*/  I2F.F16 R37, R16 ;  /* 0x0000001000257306 */ /* 0x0002e20000200c00 */
[----:B------:R-:W-:-:S02]  /*2630*/  LOP3.LUT R19, R6, 0xff, RZ, 0xc0, !PT ;  /* 0x000000ff06137812 */ /* 0x000fc400078ec0ff */
[----:B0-----:R-:W-:Y:S02]  /*2640*/  LEA.HI R32, R5, 0xffffff80, RZ, 0x8 ;  /* 0xffffff8005207811 */ /* 0x001fe400078f40ff */
[----:B------:R-:W-:Y:S02]  /*2650*/  IADD3 R43, R19, -0x80, RZ ;  /* 0xffffff80132b7810 */ /* 0x000fe40007ffe0ff */
[----:B------:R-:W-:Y:S01]  /*2660*/  LOP3.LUT R19, R7, 0xff, RZ, 0xc0, !PT ;  /* 0x000000ff07137812 */ /* 0x000fe200078ec0ff */
[----:B------:R0:W4:Y:S01]  /*2670*/  I2F.F16 R42, R17 ;  /* 0x00000011002a7306 */ /* 0x0001220000200c00 */
[----:B-1----:R-:W-:Y:S02]  /*2680*/  SHF.R.U32.HI R16, RZ, 0x8, R4 ;  /* 0x00000008ff107819 */ /* 0x002fe40000011604 */
[----:B------:R-:W-:Y:S02]  /*2690*/  IADD3 R44, R19, -0x80, RZ ;  /* 0xffffff80132c7810 */ /* 0x000fe40007ffe0ff */
[----:B------:R-:W-:-:S02]  /*26a0*/  LOP3.LUT R16, R16, 0xff, RZ, 0xc0, !PT ;  /* 0x000000ff10107812 */ /* 0x000fc400078ec0ff */
[----:B------:R-:W-:Y:S01]  /*26b0*/  LEA.HI R26, R4, 0xffffff80, RZ, 0x8 ;  /* 0xffffff80041a7811 */ /* 0x000fe200078f40ff */
[----:B------:R-:W1:Y:S01]  /*26c0*/  I2F.F16 R43, R43 ;  /* 0x0000002b002b7306 */ /* 0x000e620000200c00 */
[----:B------:R-:W-:Y:S01]  /*26d0*/  IADD3 R39, R16, -0x80, RZ ;  /* 0xffffff8010277810 */ /* 0x000fe20007ffe0ff */
[----:B---3--:R-:W-:Y:S01]  /*26e0*/  HADD2.F32 R48, -RZ, R37.H0_H0 ;  /* 0x20000025ff307230 */ /* 0x008fe20000004100 */
[--C-:B------:R-:W-:Y:S02]  /*26f0*/  SHF.R.U32.HI R16, RZ, 0x8, R5.reuse ;  /* 0x00000008ff107819 */ /* 0x100fe40000011605 */
[----:B------:R-:W-:Y:S02]  /*2700*/  SHF.R.U32.HI R5, RZ, 0x10, R5 ;  /* 0x00000010ff057819 */ /* 0x000fe40000011605 */
[----:B------:R-:W-:Y:S01]  /*2710*/  LOP3.LUT R36, R16, 0xff, RZ, 0xc0, !PT ;  /* 0x000000ff10247812 */ /* 0x000fe200078ec0ff */
[----:B------:R-:W3:Y:S01]  /*2720*/  I2F.F16 R44, R44 ;  /* 0x0000002c002c7306 */ /* 0x000ee20000200c00 */
[----:B0-----:R-:W0:Y:S01]  /*2730*/  LDS.64 R16, [UR4+0x20] ;  /* 0x00002004ff107984 */ /* 0x001e220008000a00 */
[----:B------:R-:W-:Y:S01]  /*2740*/  LOP3.LUT R5, R5, 0xff, RZ, 0xc0, !PT ;  /* 0x000000ff05057812 */ /* 0x000fe200078ec0ff */
[----:B----4-:R-:W-:Y:S01]  /*2750*/  HADD2.F32 R50, -RZ, R42.H0_H0 ;  /* 0x2000002aff327230 */ /* 0x010fe20000004100 */
[----:B------:R-:W-:-:S02]  /*2760*/  IADD3 R38, R36, -0x80, RZ ;  /* 0xffffff8024267810 */ /* 0x000fc40007ffe0ff */
[----:B------:R-:W-:Y:S02]  /*2770*/  SHF.R.U32.HI R36, RZ, 0x8, R6 ;  /* 0x00000008ff247819 */ /* 0x000fe40000011606 */
[----:B------:R-:W-:Y:S01]  /*2780*/  I2F.F16 R39, R39 ;  /* 0x0000002700277306 */ /* 0x000fe20000200c00 */
[----:B------:R-:W-:Y:S01]  /*2790*/  SHF.R.U32.HI R4, RZ, 0x10, R4 ;  /* 0x00000010ff047819 */ /* 0x000fe20000011604 */
[----:B-1----:R-:W-:Y:S01]  /*27a0*/  HADD2.F32 R52, -RZ, R43.H0_H0 ;  /* 0x2000002bff347230 */ /* 0x002fe20000004100 */
[----:B------:R-:W-:Y:S02]  /*27b0*/  LOP3.LUT R40, R36, 0xff, RZ, 0xc0, !PT ;  /* 0x000000ff24287812 */ /* 0x000fe400078ec0ff */
[----:B------:R-:W-:Y:S02]  /*27c0*/  SHF.R.U32.HI R41, RZ, 0x8, R7 ;  /* 0x00000008ff297819 */ /* 0x000fe40000011607 */
[----:B------:R-:W-:Y:S01]  /*27d0*/  IADD3 R40, R40, -0x80, RZ ;  /* 0xffffff8028287810 */ /* 0x000fe20007ffe0ff */
[----:B------:R-:W1:Y:S01]  /*27e0*/  I2F.F16 R38, R38 ;  /* 0x0000002600267306 */ /* 0x000e620000200c00 */
[----:B------:R-:W-:Y:S01]  /*27f0*/  IADD3 R5, R5, -0x80, RZ ;  /* 0xffffff8005057810 */ /* 0x000fe20007ffe0ff */
[----:B---3--:R-:W-:Y:S01]  /*2800*/  HADD2.F32 R44, -RZ, R44.H0_H0 ;  /* 0x2000002cff2c7230 */ /* 0x008fe20000004100 */
[----:B------:R-:W-:-:S02]  /*2810*/  LOP3.LUT R4, R4, 0xff, RZ, 0xc0, !PT ;  /* 0x000000ff04047812 */ /* 0x000fc400078ec0ff */
[----:B------:R-:W-:Y:S02]  /*2820*/  LOP3.LUT R41, R41, 0xff, RZ, 0xc0, !PT ;  /* 0x000000ff29297812 */ /* 0x000fe400078ec0ff */
[----:B------:R-:W-:Y:S01]  /*2830*/  IADD3 R4, R4, -0x80, RZ ;  /* 0xffffff8004047810 */ /* 0x000fe20007ffe0ff */
[----:B------:R0:W3:Y:S01]  /*2840*/  I2F.F16 R36, R5 ;  /* 0x0000000500247306 */ /* 0x0000e20000200c00 */
[----:B------:R-:W-:Y:S02]  /*2850*/  IADD3 R41, R41, -0x80, RZ ;  /* 0xffffff8029297810 */ /* 0x000fe40007ffe0ff */
[----:B------:R-:W-:Y:S02]  /*2860*/  LEA.HI R18, R6, 0xffffff80, RZ, 0x8 ;  /* 0xffffff8006127811 */ /* 0x000fe400078f40ff */
[----:B------:R-:W-:Y:S02]  /*2870*/  SHF.R.U32.HI R6, RZ, 0x10, R6 ;  /* 0x00000010ff067819 */ /* 0x000fe40000011606 */
[----:B------:R-:W-:Y:S01]  /*2880*/  LEA.HI R33, R7, 0xffffff80, RZ, 0x8 ;  /* 0xffffff8007217811 */ /* 0x000fe200078f40ff */
[----:B------:R-:W-:Y:S01]  /*2890*/  I2F.F16 R40, R40 ;  /* 0x0000002800287306 */ /* 0x000fe20000200c00 */
[----:B------:R-:W-:Y:S01]  /*28a0*/  LOP3.LUT R6, R6, 0xff, RZ, 0xc0, !PT ;  /* 0x000000ff06067812 */ /* 0x000fe200078ec0ff */
[----:B-1----:R-:W-:Y:S01]  /*28b0*/  HADD2.F32 R38, -RZ, R38.H0_H0 ;  /* 0x20000026ff267230 */ /* 0x002fe20000004100 */
[----:B------:R-:W-:-:S02]  /*28c0*/  SHF.R.U32.HI R7, RZ, 0x10, R7 ;  /* 0x00000010ff077819 */ /* 0x000fc40000011607 */
[----:B------:R-:W-:Y:S02]  /*28d0*/  IADD3 R6, R6, -0x80, RZ ;  /* 0xffffff8006067810 */ /* 0x000fe40007ffe0ff */
[----:B------:R-:W-:Y:S01]  /*28e0*/  LOP3.LUT R7, R7, 0xff, RZ, 0xc0, !PT ;  /* 0x000000ff07077812 */ /* 0x000fe200078ec0ff */
[----:B------:R-:W1:Y:S01]  /*28f0*/  I2F.F16 R4, R4 ;  /* 0x0000000400047306 */ /* 0x000e620000200c00 */
[----:B0-----:R-:W-:Y:S02]  /*2900*/  HADD2.F32 R5, -RZ, R16.H0_H0 ;  /* 0x20000010ff057230 */ /* 0x001fe40000004100 */
[----:B------:R-:W-:Y:S01]  /*2910*/  IADD3 R7, R7, -0x80, RZ ;  /* 0xffffff8007077810 */ /* 0x000fe20007ffe0ff */
[----:B---3--:R-:W-:Y:S02]  /*2920*/  HADD2.F32 R36, -RZ, R36.H0_H0 ;  /* 0x20000024ff247230 */ /* 0x008fe40000004100 */
[----:B------:R-:W-:Y:S02]  /*2930*/  FFMA.FTZ R43, R48, R5, RZ ;  /* 0x00000005302b7223 */ /* 0x000fe400000100ff */
[----:B------:R-:W-:Y:S01]  /*2940*/  FFMA.FTZ R47, R5, R50, RZ ;  /* 0x00000032052f7223 */ /* 0x000fe200000100ff */
[----:B------:R-:W-:Y:S01]  /*2950*/  I2F.F16 R41, R41 ;  /* 0x0000002900297306 */ /* 0x000fe20000200c00 */
[----:B-1----:R-:W-:-:S07]  /*2960*/  HADD2.F32 R4, -RZ, R4.H0_H0 ;  /* 0x20000004ff047230 */ /* 0x002fce0000004100 */
        /* <DEDUP_REMOVED lines=137> */
.L_x_4379:
        /* <DEDUP_REMOVED lines=28> */
[C---:B------:R-:W-:Y:S02]  /*33c0*/  LEA.HI R18, R11.reuse, 0xffffff80, RZ, 0x8 ;  /* 0xffffff800b127811 */ /* 0x040fe400078f40ff */
[----:B------:R-:W-:Y:S02]  /*33d0*/  IADD3 R38, R14, -0x80, RZ ;  /* 0xffffff800e267810 */ /* 0x000fe40007ffe0ff */
[----:B------:R-:W-:Y:S01]  /*33e0*/  LOP3.LUT R14, R11, 0xff, RZ, 0xc0, !PT ;  /* 0x000000ff0b0e7812 */ /* 0x000fe200078ec0ff */
[----:B------:R-:W-:Y:S01]  /*33f0*/  I2F.F16 R41, R41 ;  /* 0x0000002900297306 */ /* 0x000fe20000200c00 */
[----:B------:R-:W-:-:S02]  /*3400*/  SHF.R.U32.HI R26, RZ, 0x8, R11 ;  /* 0x00000008ff1a7819 */ /* 0x000fc4000001160b */
[----:B------:R-:W-:Y:S02]  /*3410*/  IADD3 R40, R14, -0x80, RZ ;  /* 0xffffff800e287810 */ /* 0x000fe40007ffe0ff */
[----:B------:R-:W-:Y:S02]  /*3420*/  SHF.R.U32.HI R11, RZ, 0x10, R11 ;  /* 0x00000010ff0b7819 */ /* 0x000fe4000001160b */
[----:B------:R-:W-:Y:S01]  /*3430*/  LOP3.LUT R26, R26, 0xff, RZ, 0xc0, !PT ;  /* 0x000000ff1a1a7812 */ /* 0x000fe200078ec0ff */
[----:B------:R-:W4:Y:S01]  /*3440*/  I2F.F16 R38, R38 ;  /* 0x0000002600267306 */ /* 0x000f220000200c00 */
[----:B------:R-:W-:Y:S01]  /*3450*/  LOP3.LUT R11, R11, 0xff, RZ, 0xc0, !PT ;  /* 0x000000ff0b0b7812 */ /* 0x000fe200078ec0ff */
[----:B---3--:R-:W-:Y:S01]  /*3460*/  HADD2.F32 R52, -RZ, R39.H0_H0 ;  /* 0x20000027ff347230 */ /* 0x008fe20000004100 */
[----:B------:R-:W-:Y:S02]  /*3470*/  LEA.HI R12, R10, 0xffffff80, RZ, 0x8 ;  /* 0xffffff800a0c7811 */ /* 0x000fe400078f40ff */
[----:B------:R-:W-:-:S02]  /*3480*/  IADD3 R36, R26, -0x80, RZ ;  /* 0xffffff801a247810 */ /* 0x000fc40007ffe0ff */
[----:B------:R-:W-:Y:S01]  /*3490*/  IADD3 R46, R11, -0x80, RZ ;  /* 0xffffff800b2e7810 */ /* 0x000fe20007ffe0ff */
[----:B------:R-:W3:Y:S01]  /*34a0*/  I2F.F16 R40, R40 ;  /* 0x0000002800287306 */ /* 0x000ee20000200c00 */
[----:B------:R-:W-:-:S07]  /*34b0*/  IADD3 R24, R24, -0x80, RZ ;  /* 0xffffff8018187810 */ /* 0x000fce0007ffe0ff */
[----:B------:R-:W5:Y:S01]  /*34c0*/  I2F.F16 R42, R42 ;  /* 0x0000002a002a7306 */ /* 0x000f620000200c00 */
[----:B----4-:R-:W-:Y:S02]  /*34d0*/  HADD2.F32 R48, -RZ, R38.H0_H0 ;  /* 0x20000026ff307230 */ /* 0x010fe40000004100 */
[--C-:B-1----:R-:W-:Y:S02]  /*34e0*/  HADD2.F32 R27, -RZ, R9.reuse.H0_H0 ;  /* 0x20000009ff1b7230 */ /* 0x102fe40000004100 */
[----:B0-----:R-:W-:-:S03]  /*34f0*/  HADD2.F32 R32, -RZ, R9.H1_H1 ;  /* 0x30000009ff207230 */ /* 0x001fc60000004100 */
[----:B------:R-:W-:Y:S01]  /*3500*/  I2F.F16 R36, R36 ;  /* 0x0000002400247306 */ /* 0x000fe20000200c00 */
[--C-:B------:R-:W-:Y:S02]  /*3510*/  HADD2.F32 R43, -RZ, R8.reuse.H0_H0 ;  /* 0x20000008ff2b7230 */ /* 0x100fe40000004100 */
[----:B------:R-:W-:Y:S02]  /*3520*/  HADD2.F32 R33, -RZ, R8.H1_H1 ;  /* 0x30000008ff217230 */ /* 0x000fe40000004100 */
[----:B---3--:R-:W-:Y:S02]  /*3530*/  HADD2.F32 R40, -RZ, R40.H0_H0 ;  /* 0x20000028ff287230 */ /* 0x008fe40000004100 */
[----:B-----5:R-:W-:Y:S01]  /*3540*/  HADD2.F32 R50, -RZ, R42.H0_H0 ;  /* 0x2000002aff327230 */ /* 0x020fe20000004100 */
[----:B------:R-:W0:Y:S01]  /*3550*/  I2F.F16 R19, R19 ;  /* 0x0000001300137306 */ /* 0x000e220000200c00 */
[----:B------:R-:W-:-:S07]  /*3560*/  FFMA.FTZ R42, R43, R48, RZ ;  /* 0x000000302b2a7223 */ /* 0x000fce00000100ff */
[----:B------:R-:W-:Y:S08]  /*3570*/  I2F.F16 R24, R24 ;  /* 0x0000001800187306 */ /* 0x000ff00000200c00 */
[----:B------:R-:W-:Y:S01]  /*3580*/  I2F.F16 R12, R12 ;  /* 0x0000000c000c7306 */ /* 0x000fe20000200c00 */
[----:B0-----:R-:W-:-:S07]  /*3590*/  HADD2.F32 R19, -RZ, R19.H0_H0 ;  /* 0x20000013ff137230 */ /* 0x001fce0000004100 */
[----:B------:R-:W-:Y:S01]  /*35a0*/  I2F.F16 R18, R18 ;  /* 0x0000001200127306 */ /* 0x000fe20000200c00 */
[----:B--2---:R-:W-:Y:S02]  /*35b0*/  LEA.HI R25, R6, 0xffffff80, RZ, 0x8 ;  /* 0xffffff8006197811 */ /* 0x004fe400078f40ff */
[----:B------:R-:W-:-:S05]  /*35c0*/  SHF.R.U32.HI R9, RZ, 0x8, R4 ;  /* 0x00000008ff097819 */ /* 0x000fca0000011604 */
[----:B------:R0:W-:Y:S01]  /*35d0*/  I2F.F16 R13, R25 ;  /* 0x00000019000d7306 */ /* 0x0001e20000200c00 */
[----:B------:R-:W-:Y:S02]  /*35e0*/  SHF.R.U32.HI R8, RZ, 0x10, R4 ;  /* 0x00000010ff087819 */ /* 0x000fe40000011604 */
[----:B------:R-:W-:Y:S02]  /*35f0*/  LOP3.LUT R9, R9, 0xff, RZ, 0xc0, !PT ;  /* 0x000000ff09097812 */ /* 0x000fe400078ec0ff */
[----:B------:R-:W-:Y:S02]  /*3600*/  LOP3.LUT R8, R8, 0xff, RZ, 0xc0, !PT ;  /* 0x000000ff08087812 */ /* 0x000fe400078ec0ff */
        /* <DEDUP_REMOVED lines=9> */
[----:B------:R-:W-:-:S02]  /*36a0*/  IADD3 R45, R45, -0x80, RZ ;  /* 0xffffff802d2d7810 */ /* 0x000fc40007ffe0ff */
[----:B------:R-:W-:Y:S02]  /*36b0*/  LEA.HI R15, R4, 0xffffff80, RZ, 0x8 ;  /* 0xffffff80040f7811 */ /* 0x000fe400078f40ff */
[----:B------:R-:W-:Y:S01]  /*36c0*/  IADD3 R26, R11, -0x80, RZ ;  /* 0xffffff800b1a7810 */ /* 0x000fe20007ffe0ff */
[----:B------:R1:W-:Y:S01]  /*36d0*/  I2F.F16 R25, R46 ;  /* 0x0000002e00197306 */ /* 0x0003e20000200c00 */
[C---:B------:R-:W-:Y:S02]  /*36e0*/  LOP3.LUT R11, R5.reuse, 0xff, RZ, 0xc0, !PT ;  /* 0x000000ff050b7812 */ /* 0x040fe400078ec0ff */
[----:B------:R-:W-:Y:S02]  /*36f0*/  LEA.HI R14, R5, 0xffffff80, RZ, 0x8 ;  /* 0xffffff80050e7811 */ /* 0x000fe400078f40ff */
[----:B------:R-:W-:-:S03]  /*3700*/  IADD3 R11, R11, -0x80, RZ ;  /* 0xffffff800b0b7810 */ /* 0x000fc60007ffe0ff */
[----:B------:R-:W2:Y:S01]  /*3710*/  I2F.F16 R10, R10 ;  /* 0x0000000a000a7306 */ /* 0x000ea20000200c00 */
[----:B-1----:R-:W-:Y:S01]  /*3720*/  LOP3.LUT R46, R7, 0xff, RZ, 0xc0, !PT ;  /* 0x000000ff072e7812 */ /* 0x002fe200078ec0ff */
[----:B0-----:R-:W-:-:S03]  /*3730*/  HADD2.F32 R37, -RZ, R37.H0_H0 ;  /* 0x20000025ff257230 */ /* 0x001fc60000004100 */
[----:B------:R-:W-:Y:S01]  /*3740*/  IADD3 R47, R46, -0x80, RZ ;  /* 0xffffff802e2f7810 */ /* 0x000fe20007ffe0ff */
[----:B------:R-:W-:Y:S01]  /*3750*/  HADD2.F32 R46, -RZ, R41.H0_H0 ;  /* 0x20000029ff2e7230 */ /* 0x000fe20000004100 */
[----:B------:R-:W-:Y:S01]  /*3760*/  IADD3 R41, R9, -0x80, RZ ;  /* 0xffffff8009297810 */ /* 0x000fe20007ffe0ff */
[----:B------:R-:W-:Y:S01]  /*3770*/  FFMA.FTZ R9, R44, R43, RZ ;  /* 0x0000002b2c097223 */ /* 0x000fe200000100ff */
[----:B------:R0:W-:Y:S01]  /*3780*/  I2F.F16 R38, R47 ;  /* 0x0000002f00267306 */ /* 0x0001e20000200c00 */
[C---:B------:R-:W-:Y:S02]  /*3790*/  FFMA.FTZ R44, R43.reuse, R40, RZ ;  /* 0x000000282b2c7223 */ /* 0x040fe400000100ff */
[----:B------:R-:W-:Y:S01]  /*37a0*/  FFMA.FTZ R46, R43, R46, RZ ;  /* 0x0000002e2b2e7223 */ /* 0x000fe200000100ff */
[----:B------:R-:W-:Y:S01]  /*37b0*/  IADD3 R43, R8, -0x80, RZ ;  /* 0xffffff80082b7810 */ /* 0x000fe20007ffe0ff */
[----:B------:R-:W-:Y:S02]  /*37c0*/  FFMA.FTZ R40, R52, R33, R9 ;  /* 0x0000002134287223 */ /* 0x000fe40000010009 */
[----:B------:R-:W1:Y:S01]  /*37d0*/  LDS.64 R8, [UR4+0x38] ;  /* 0x00003804ff087984 */ /* 0x000e620008000a00 */
[----:B------:R3:W-:Y:S01]  /*37e0*/  I2F.F16 R39, R41 ;  /* 0x0000002900277306 */ /* 0x0007e20000200c00 */
[----:B0-----:R-:W-:Y:S01]  /*37f0*/  HADD2.F32 R47, -RZ, R36.H0_H0 ;  /* 0x20000024ff2f7230 */ /* 0x001fe20000004100 */
[----:B------:R-:W-:-:S02]  /*3800*/  FFMA.FTZ R46, R33, R50, R46 ;  /* 0x00000032212e7223 */ /* 0x000fc4000001002e */
[C---:B------:R-:W-:Y:S01]  /*3810*/  FFMA.FTZ R42, R33.reuse, R37, R42 ;  /* 0x00000025212a7223 */ /* 0x040fe2000001002a */
[----:B------:R-:W-:Y:S01]  /*3820*/  SHF.R.U32.HI R37, RZ, 0x10, R5 ;  /* 0x00000010ff257819 */ /* 0x000fe20000011605 */
[----:B------:R-:W-:Y:S02]  /*3830*/  FFMA.FTZ R44, R33, R47, R44 ;  /* 0x0000002f212c7223 */ /* 0x000fe4000001002c */
[----:B------:R0:W-:Y:S01]  /*3840*/  I2F.F16 R36, R43 ;  /* 0x0000002b00247306 */ /* 0x0001e20000200c00 */
[----:B---3--:R-:W-:Y:S01]  /*3850*/  HADD2.F32 R41, -RZ, R24.H0_H0 ;  /* 0x20000018ff297230 */ /* 0x008fe20000004100 */
[----:B------:R-:W-:Y:S01]  /*3860*/  SHF.R.U32.HI R24, RZ, 0x8, R6 ;  /* 0x00000008ff187819 */ /* 0x000fe20000011606 */
[----:B------:R-:W-:Y:S01]  /*3870*/  FFMA.FTZ R33, R19, R27, R40 ;  /* 0x0000001b13217223 */ /* 0x000fe20000010028 */
[----:B--2---:R-:W-:Y:S01]  /*3880*/  HADD2.F32 R40, -RZ, R10.H0_H0 ;  /* 0x2000000aff287230 */ /* 0x004fe20000004100 */
[----:B------:R-:W-:Y:S01]  /*3890*/  LOP3.LUT R37, R37, 0xff, RZ, 0xc0, !PT ;  /* 0x000000ff25257812 */ /* 0x000fe200078ec0ff */
[C---:B------:R-:W-:Y:S01]  /*38a0*/  FFMA.FTZ R19, R27.reuse, R41, R46 ;  /* 0x000000291b137223 */ /* 0x040fe2000001002e */
[----:B------:R-:W-:Y:S01]  /*38b0*/  LOP3.LUT R24, R24, 0xff, RZ, 0xc0, !PT ;  /* 0x000000ff18187812 */ /* 0x000fe200078ec0ff */
[----:B------:R2:W3:Y:S01]  /*38c0*/  I2F.F16 R4, R45 ;  /* 0x0000002d00047306 */ /* 0x0004e20000200c00 */
[----:B0-----:R-:W-:Y:S01]  /*38d0*/  HADD2.F32 R43, -RZ, R25.H0_H0 ;  /* 0x20000019ff2b7230 */ /* 0x001fe20000004100 */
[C---:B------:R-:W-:Y:S01]  /*38e0*/  FFMA.FTZ R25, R27.reuse, R40, R42 ;  /* 0x000000281b197223 */ /* 0x040fe2000001002a */
[----:B------:R-:W-:Y:S01]  /*38f0*/  HADD2.F32 R41, -RZ, R16.H0_H0 ;  /* 0x20000010ff297230 */ /* 0x000fe20000004100 */
[----:B------:R-:W-:Y:S01]  /*3900*/  IADD3 R16, R24, -0x80, RZ ;  /* 0xffffff8018107810 */ /* 0x000fe20007ffe0ff */
[----:B------:R-:W-:Y:S01]  /*3910*/  HADD2.F32 R24, -RZ, R17.H0_H0 ;  /* 0x20000011ff187230 */ /* 0x000fe20000004100 */
[----:B------:R-:W-:Y:S01]  /*3920*/  FFMA.FTZ R43, R27, R43, R44 ;  /* 0x0000002b1b2b7223 */ /* 0x000fe2000001002c */
[----:B------:R-:W-:Y:S01]  /*3930*/  SHF.R.U32.HI R17, RZ, 0x8, R7 ;  /* 0x00000008ff117819 */ /* 0x000fe20000011607 */
[----:B------:R-:W-:Y:S01]  /*3940*/  HADD2.F32 R27, -RZ, R12.H0_H0 ;  /* 0x2000000cff1b7230 */ /* 0x000fe20000004100 */
[----:B--2---:R-:W-:Y:S01]  /*3950*/  SHF.R.U32.HI R45, RZ, 0x8, R5 ;  /* 0x00000008ff2d7819 */ /* 0x004fe20000011605 */
[----:B------:R-:W0:Y:S01]  /*3960*/  I2F.F16 R26, R26 ;  /* 0x0000001a001a7306 */ /* 0x000e220000200c00 */
[----:B------:R-:W-:Y:S01]  /*3970*/  SHF.R.U32.HI R40, RZ, 0x10, R6 ;  /* 0x00000010ff287819 */ /* 0x000fe20000011606 */
[----:B------:R-:W-:Y:S01]  /*3980*/  FFMA.FTZ R6, R41, R32, R33 ;  /* 0x0000002029067223 */ /* 0x000fe20000010021 */
[----:B------:R-:W-:Y:S01]  /*3990*/  LOP3.LUT R45, R45, 0xff, RZ, 0xc0, !PT ;  /* 0x000000ff2d2d7812 */ /* 0x000fe200078ec0ff */
[----:B------:R-:W-:Y:S01]  /*39a0*/  HADD2.F32 R33, -RZ, R18.H0_H0 ;  /* 0x20000012ff217230 */ /* 0x000fe20000004100 */
[----:B------:R-:W-:Y:S01]  /*39b0*/  LOP3.LUT R18, R17, 0xff, RZ, 0xc0, !PT ;  /* 0x000000ff11127812 */ /* 0x000fe200078ec0ff */
[C---:B------:R-:W-:Y:S01]  /*39c0*/  FFMA.FTZ R17, R32.reuse, R27, R25 ;  /* 0x0000001b20117223 */ /* 0x040fe20000010019 */
[----:B------:R-:W-:Y:S01]  /*39d0*/  IADD3 R5, R45, -0x80, RZ ;  /* 0xffffff802d057810 */ /* 0x000fe20007ffe0ff */
[----:B------:R-:W2:Y:S01]  /*39e0*/  I2F.F16 R11, R11 ;  /* 0x0000000b000b7306 */ /* 0x000ea20000200c00 */
[----:B------:R-:W-:Y:S01]  /*39f0*/  SHF.R.U32.HI R27, RZ, 0x10, R7 ;  /* 0x00000010ff1b7819 */ /* 0x000fe20000011607 */
[----:B------:R-:W-:Y:S01]  /*3a00*/  FFMA.FTZ R19, R32, R24, R19 ;  /* 0x0000001820137223 */ /* 0x000fe20000010013 */
[----:B------:R-:W-:Y:S01]  /*3a10*/  LOP3.LUT R40, R40, 0xff, RZ, 0xc0, !PT ;  /* 0x000000ff28287812 */ /* 0x000fe200078ec0ff */
[----:B---3--:R-:W-:Y:S01]  /*3a20*/  HADD2.F32 R42, -RZ, R4.H0_H0 ;  /* 0x20000004ff2a7230 */ /* 0x008fe20000004100 */
[----:B------:R-:W-:Y:S01]  /*3a30*/  IADD3 R18, R18, -0x80, RZ ;  /* 0xffffff8012127810 */ /* 0x000fe20007ffe0ff */
[----:B-1----:R-:W-:Y:S01]  /*3a40*/  HADD2.F32 R25, -RZ, R8.H0_H0 ;  /* 0x20000008ff197230 */ /* 0x002fe20000004100 */
[----:B------:R-:W-:Y:S01]  /*3a50*/  LOP3.LUT R27, R27, 0xff, RZ, 0xc0, !PT ;  /* 0x000000ff1b1b7812 */ /* 0x000fe200078ec0ff */
[----:B------:R-:W1:Y:S01]  /*3a60*/  I2F.F16 R5, R5 ;  /* 0x0000000500057306 */ /* 0x000e620000200c00 */
[----:B------:R-:W-:Y:S01]  /*3a70*/  IADD3 R37, R37, -0x80, RZ ;  /* 0xffffff8025257810 */ /* 0x000fe20007ffe0ff */
[----:B0-----:R-:W-:Y:S01]  /*3a80*/  HADD2.F32 R26, -RZ, R26.H0_H0 ;  /* 0x2000001aff1a7230 */ /* 0x001fe20000004100 */
[----:B------:R-:W-:Y:S01]  /*3a90*/  IADD3 R12, R40, -0x80, RZ ;  /* 0xffffff80280c7810 */ /* 0x000fe20007ffe0ff */
[----:B------:R-:W-:Y:S01]  /*3aa0*/  HADD2.F32 R38, -RZ, R38.H0_H0 ;  /* 0x20000026ff267230 */ /* 0x000fe20000004100 */
[----:B------:R-:W-:Y:S01]  /*3ab0*/  IADD3 R27, R27, -0x80, RZ ;  /* 0xffffff801b1b7810 */ /* 0x000fe20007ffe0ff */
[----:B------:R-:W-:Y:S01]  /*3ac0*/  FFMA.FTZ R32, R32, R33, R43 ;  /* 0x0000002120207223 */ /* 0x000fe2000001002b */
[----:B------:R-:W-:Y:S01]  /*3ad0*/  LEA.HI R24, R7, 0xffffff80, RZ, 0x8 ;  /* 0xffffff8007187811 */ /* 0x000fe200078f40ff */
[----:B------:R-:W0:Y:S01]  /*3ae0*/  I2F.F16 R16, R16 ;  /* 0x0000001000107306 */ /* 0x000e220000200c00 */
[----:B--2---:R-:W-:Y:S01]  /*3af0*/  HADD2.F32 R40, -RZ, R11.H0_H0 ;  /* 0x2000000bff287230 */ /* 0x004fe20000004100 */
[----:B------:R-:W-:Y:S01]  /*3b00*/  FFMA.FTZ R6, R26, R25, R6 ;  /* 0x000000191a067223 */ /* 0x000fe20000010006 */
[----:B------:R-:W-:Y:S01]  /*3b10*/  HADD2.F32 R8, -RZ, R8.H1_H1 ;  /* 0x30000008ff087230 */ /* 0x000fe20000004100 */
[C---:B------:R-:W-:Y:S01]  /*3b20*/  FFMA.FTZ R42, R25.reuse, R42, R17 ;  /* 0x0000002a192a7223 */ /* 0x040fe20000010011 */
[----:B------:R-:W-:Y:S01]  /*3b30*/  HADD2.F32 R39, -RZ, R39.H0_H0 ;  /* 0x20000027ff277230 */ /* 0x000fe20000004100 */
[C---:B------:R-:W-:Y:S01]  /*3b40*/  FFMA.FTZ R19, R25.reuse, R40, R19 ;  /* 0x0000002819137223 */ /* 0x040fe20000010013 */
[----:B------:R-:W-:Y:S01]  /*3b50*/  HADD2.F32 R7, -RZ, R9.H0_H0 ;  /* 0x20000009ff077230 */ /* 0x000fe20000004100 */
[----:B------:R-:W2:Y:S01]  /*3b60*/  I2F.F16 R18, R18 ;  /* 0x0000001200127306 */ /* 0x000ea20000200c00 */
[----:B-1----:R-:W-:Y:S01]  /*3b70*/  HADD2.F32 R5, -RZ, R5.H0_H0 ;  /* 0x20000005ff057230 */ /* 0x002fe20000004100 */
[----:B------:R-:W-:Y:S01]  /*3b80*/  FFMA.FTZ R32, R25, R38, R32 ;  /* 0x0000002619207223 */ /* 0x000fe20000010020 */
[----:B------:R-:W-:Y:S01]  /*3b90*/  HADD2.F32 R36, -RZ, R36.H0_H0 ;  /* 0x20000024ff247230 */ /* 0x000fe20000004100 */
[----:B------:R-:W-:Y:S01]  /*3ba0*/  FFMA.FTZ R6, R39, R8, R6 ;  /* 0x0000000827067223 */ /* 0x000fe20000010006 */
[----:B------:R-:W-:-:S03]  /*3bb0*/  HADD2.F32 R9, -RZ, R9.H1_H1 ;  /* 0x30000009ff097230 */ /* 0x000fc60000004100 */
[----:B------:R-:W1:Y:S01]  /*3bc0*/  I2F.F16 R10, R37 ;  /* 0x00000025000a7306 */ /* 0x000e620000200c00 */
[----:B0-----:R-:W-:Y:S01]  /*3bd0*/  HADD2.F32 R17, -RZ, R16.H0_H0 ;  /* 0x20000010ff117230 */ /* 0x001fe20000004100 */
[----:B------:R-:W-:-:S04]  /*3be0*/  FFMA.FTZ R6, R36, R7, R6 ;  /* 0x0000000724067223 */ /* 0x000fc80000010006 */
[----:B------:R-:W-:Y:S02]  /*3bf0*/  FFMA.FTZ R42, R8, R17, R42 ;  /* 0x00000011082a7223 */ /* 0x000fe4000001002a */
[----:B------:R-:W0:Y:S01]  /*3c00*/  I2F.F16 R12, R12 ;  /* 0x0000000c000c7306 */ /* 0x000e220000200c00 */
[----:B--2---:R-:W-:-:S05]  /*3c10*/  HADD2.F32 R25, -RZ, R18.H0_H0 ;  /* 0x20000012ff197230 */ /* 0x004fca0000004100 */
[C---:B------:R-:W-:Y:S02]  /*3c20*/  FFMA.FTZ R32, R8.reuse, R25, R32 ;  /* 0x0000001908207223 */ /* 0x040fe40000010020 */
[----:B------:R-:W2:Y:S01]  /*3c30*/  I2F.F16 R4, R27 ;  /* 0x0000001b00047306 */ /* 0x000ea20000200c00 */
[----:B-1----:R-:W-:Y:S01]  /*3c40*/  HADD2.F32 R11, -RZ, R10.H0_H0 ;  /* 0x2000000aff0b7230 */ /* 0x002fe20000004100 */
[----:B------:R-:W-:Y:S01]  /*3c50*/  FFMA.FTZ R10, R8, R5, R19 ;  /* 0x00000005080a7223 */ /* 0x000fe20000010013 */
[----:B------:R-:W-:Y:S02]  /*3c60*/  HADD2.F32 R8, -RZ, R13.H0_H0 ;  /* 0x2000000dff087230 */ /* 0x000fe40000004100 */
[--C-:B------:R-:W-:Y:S01]  /*3c70*/  HADD2.F32 R13, -RZ, R0.reuse.H0_H0 ;  /* 0x20000000ff0d7230 */ /* 0x100fe20000004100 */
[----:B------:R-:W-:Y:S01]  /*3c80*/  FFMA.FTZ R10, R7, R11, R10 ;  /* 0x0000000b070a7223 */ /* 0x000fe2000001000a */
[----:B------:R-:W-:Y:S01]  /*3c90*/  HADD2.F32 R11, -RZ, R0.H1_H1 ;  /* 0x30000000ff0b7230 */ /* 0x000fe20000004100 */
[----:B------:R-:W1:Y:S01]  /*3ca0*/  I2F.F16 R15, R15 ;  /* 0x0000000f000f7306 */ /* 0x000e620000200c00 */
[----:B0-----:R-:W-:-:S05]  /*3cb0*/  HADD2.F32 R12, -RZ, R12.H0_H0 ;  /* 0x2000000cff0c7230 */ /* 0x001fca0000004100 */
[----:B------:R-:W-:Y:S02]  /*3cc0*/  FFMA.FTZ R12, R7, R12, R42 ;  /* 0x0000000c070c7223 */ /* 0x000fe4000001002a */
[----:B------:R-:W0:Y:S01]  /*3cd0*/  I2F.F16 R14, R14 ;  /* 0x0000000e000e7306 */ /* 0x000e220000200c00 */
[----:B--2---:R-:W-:Y:S01]  /*3ce0*/  HADD2.F32 R5, -RZ, R4.H0_H0 ;  /* 0x20000004ff057230 */ /* 0x004fe20000004100 */
[----:B------:R-:W-:-:S04]  /*3cf0*/  FFMA.FTZ R8, R9, R8, R12 ;  /* 0x0000000809087223 */ /* 0x000fc8000001000c */
[----:B------:R-:W-:Y:S01]  /*3d00*/  FFMA.FTZ R5, R7, R5, R32 ;  /* 0x0000000507057223 */ /* 0x000fe20000010020 */
[----:B------:R-:W-:Y:S01]  /*3d10*/  HADD2.F32 R7, -RZ, R2.H0_H0 ;  /* 0x20000002ff077230 */ /* 0x000fe20000004100 */
[----:B------:R-:W2:Y:S01]  /*3d20*/  I2F.F16 R24, R24 ;  /* 0x0000001800187306 */ /* 0x000ea20000200c00 */
[----:B-1----:R-:W-:Y:S01]  /*3d30*/  HADD2.F32 R4, -RZ, R15.H0_H0 ;  /* 0x2000000fff047230 */ /* 0x002fe20000004100 */
[----:B------:R-:W-:-:S04]  /*3d40*/  FMUL.FTZ R8, R13, R8 ;  /* 0x000000080d087220 */ /* 0x000fc80000410000 */
[----:B------:R-:W-:Y:S01]  /*3d50*/  FFMA.FTZ R4, R4, R9, R6 ;  /* 0x0000000904047223 */ /* 0x000fe20000010006 */
[----:B------:R-:W-:Y:S01]  /*3d60*/  HADD2.F32 R6, -RZ, R2.H1_H1 ;  /* 0x30000002ff067230 */ /* 0x000fe20000004100 */
[----:B------:R-:W-:Y:S01]  /*3d70*/  F2FP.PACK_AB R8, RZ, R8 ;  /* 0x00000008ff08723e */ /* 0x000fe200000000ff */
[----:B0-----:R-:W-:Y:S01]  /*3d80*/  HADD2.F32 R14, -RZ, R14.H0_H0 ;  /* 0x2000000eff0e7230 */ /* 0x001fe20000004100 */
[----:B------:R-:W-:-:S04]  /*3d90*/  FMUL.FTZ R4, R7, R4 ;  /* 0x0000000407047220 */ /* 0x000fc80000410000 */
[----:B------:R-:W-:Y:S01]  /*3da0*/  FFMA.FTZ R10, R9, R14, R10 ;  /* 0x0000000e090a7223 */ /* 0x000fe2000001000a */
[----:B------:R-:W-:Y:S01]  /*3db0*/  F2FP.PACK_AB R4, RZ, R4 ;  /* 0x00000004ff04723e */ /* 0x000fe200000000ff */
[----:B--2---:R-:W-:Y:S02]  /*3dc0*/  HADD2.F32 R24, -RZ, R24.H0_H0 ;  /* 0x20000018ff187230 */ /* 0x004fe40000004100 */
[----:B------:R-:W-:-:S03]  /*3dd0*/  FMUL.FTZ R10, R11, R10 ;  /* 0x0000000a0b0a7220 */ /* 0x000fc60000410000 */
[----:B------:R-:W-:Y:S02]  /*3de0*/  FFMA.FTZ R5, R9, R24, R5 ;  /* 0x0000001809057223 */ /* 0x000fe40000010005 */
[----:B------:R-:W-:Y:S02]  /*3df0*/  F2FP.PACK_AB R10, RZ, R10 ;  /* 0x0000000aff0a723e */ /* 0x000fe400000000ff */
[----:B------:R-:W-:Y:S02]  /*3e00*/  FMUL.FTZ R5, R6, R5 ;  /* 0x0000000506057220 */ /* 0x000fe40000410000 */
[----:B------:R-:W-:-:S03]  /*3e10*/  PRMT R4, R4, 0x5410, R10 ;  /* 0x0000541004047816 */ /* 0x000fc6000000000a */
[----:B------:R-:W-:-:S03]  /*3e20*/  F2FP.PACK_AB R5, RZ, R5 ;  /* 0x00000005ff05723e */ /* 0x000fc600000000ff */
[----:B------:R-:W-:Y:S01]  /*3e30*/  HFMA2.MMA R29, R4, 1, 1, R29 ;  /* 0x3c003c00041d7835 */ /* 0x000fe2000000001d */
[----:B------:R-:W-:-:S05]  /*3e40*/  PRMT R8, R8, 0x5410, R5 ;  /* 0x0000541008087816 */ /* 0x000fca0000000005 */
[----:B------:R-:W-:Y:S02]  /*3e50*/  HADD2 R28, R8, R28 ;  /* 0x0000001c081c7230 */ /* 0x000fe40000000000 */
.L_x_4380:
[----:B------:R-:W-:Y:S01]  /*3e60*/  IADD3 R20, R20, 0x20, RZ ;  /* 0x0000002014147810 */ /* 0x000fe20007ffe0ff */
[C---:B------:R-:W-:Y:S01]  /*3e70*/  IMAD.WIDE R34, R21.reuse, 0x8, R34 ;  /* 0x0000000815227825 */ /* 0x040fe200078e0222 */
[----:B------:R-:W-:Y:S02]  /*3e80*/  UIADD3 UR4, UR4, 0x40, URZ ;  /* 0x0000004004047890 */ /* 0x000fe4000fffe03f */
[C---:B------:R-:W-:Y:S01]  /*3e90*/  ISETP.GE.AND P0, PT, R20.reuse, c[0x0][0x1a8], PT ;  /* 0x00006a0014007a0c */ /* 0x040fe20003f06270 */
[----:B------:R-:W-:Y:S01]  /*3ea0*/  IMAD.WIDE R22, R21, 0x8, R22 ;  /* 0x0000000815167825 */ /* 0x000fe200078e0216 */
[----:B------:R-:W-:-:S03]  /*3eb0*/  ISETP.LT.AND P2, PT, R20, R31, PT ;  /* 0x0000001f1400720c */ /* 0x000fc60003f41270 */
[----:B------:R-:W-:Y:S02]  /*3ec0*/  IMAD.MOV.U32 R24, RZ, RZ, R34 ;  /* 0x000000ffff187224 */ /* 0x000fe400078e0022 */
[----:B------:R-:W-:-:S08]  /*3ed0*/  IMAD.MOV.U32 R25, RZ, RZ, R35 ;  /* 0x000000ffff197224 */ /* 0x000fd000078e0023 */
[----:B------:R-:W-:Y:S05]  /*3ee0*/  @!P0 BRA P2, `(.L_x_4381) ;  /* 0xffffccd000008947 */ /* 0x000fea000103ffff */
.L_x_4376:
[----:B------:R-:W-:-:S04]  /*3ef0*/  ISETP.GE.AND P0, PT, R20, R31, PT ;  /* 0x0000001f1400720c */ /* 0x000fc80003f06270 */
[----:B------:R-:W-:-:S13]  /*3f00*/  ISETP.GE.OR P0, PT, R20, c[0x0][0x1ac], P0 ;  /* 0x00006b0014007a0c */ /* 0x000fda0000706670 */
[----:B------:R-:W-:Y:S05]  /*3f10*/  @P0 BRA `(.L_x_4382) ;  /* 0x0000187000000947 */ /* 0x000fea0003800000 */
[----:B------:R-:W-:Y:S02]  /*3f20*/  ULDC UR5, c[0x0][0x18c] ;  /* 0x0000630000057ab9 */ /* 0x000fe40000000800 */
[----:B------:R-:W-:Y:S02]  /*3f30*/  USHF.R.S32.HI UR5, URZ, 0x1f, UR5 ;  /* 0x0000001f3f057899 */ /* 0x000fe40008011405 */
.L_x_4385:
        /* <DEDUP_REMOVED lines=15> */
[C---:B-1----:R-:W-:Y:S01]  /*4030*/  IMAD.WIDE R26, R21.reuse, 0x4, R22 ;  /* 0x00000004151a7825 */ /* 0x042fe200078e0216 */
[----:B------:R-:W1:Y:S04]  /*4040*/  LDS.128 R16, [UR4] ;  /* 0x00000004ff107984 */ /* 0x000e680008000c00 */
[----:B------:R2:W3:Y:S01]  /*4050*/  LDG.E.128.CONSTANT R8, [R26.64] ;  /* 0x000000061a087981 */ /* 0x0004e2000c1e9d00 */
[----:B------:R-:W-:-:S06]  /*4060*/  IMAD.WIDE R12, R21, 0x4, R26 ;  /* 0x00000004150c7825 */ /* 0x000fcc00078e021a */
[----:B------:R-:W4:Y:S01]  /*4070*/  LDG.E.128.CONSTANT R12, [R12.64] ;  /* 0x000000060c0c7981 */ /* 0x000f22000c1e9d00 */
[----:B0----5:R-:W-:Y:S02]  /*4080*/  LOP3.LUT R33, R4, 0x3f003f, RZ, 0xc0, !PT ;  /* 0x003f003f04217812 */ /* 0x021fe400078ec0ff */
[--C-:B------:R-:W-:Y:S02]  /*4090*/  SHF.R.U32.HI R32, RZ, 0xc, R4.reuse ;  /* 0x0000000cff207819 */ /* 0x100fe40000011604 */
[----:B------:R-:W-:Y:S02]  /*40a0*/  SHF.R.U32.HI R4, RZ, 0x6, R4 ;  /* 0x00000006ff047819 */ /* 0x000fe40000011604 */
[----:B------:R-:W-:Y:S02]  /*40b0*/  LOP3.LUT R35, R6, 0x3f003f, RZ, 0xc0, !PT ;  /* 0x003f003f06237812 */ /* 0x000fe400078ec0ff */
[----:B------:R-:W-:Y:S02]  /*40c0*/  LOP3.LUT R34, R5, 0x3f003f, RZ, 0xc0, !PT ;  /* 0x003f003f05227812 */ /* 0x000fe400078ec0ff */
[----:B------:R-:W-:-:S02]  /*40d0*/  SHF.R.U32.HI R24, RZ, 0xc, R5 ;  /* 0x0000000cff187819 */ /* 0x000fc40000011605 */
        /* <DEDUP_REMOVED lines=12> */
[-C--:B-1----:R-:W-:Y:S01]  /*41a0*/  HFMA2.MMA R33, R33, R16.reuse, RZ ;  /* 0x0000001021217235 */ /* 0x082fe200000000ff */
[--C-:B--2---:R-:W-:Y:S01]  /*41b0*/  SHF.R.U32.HI R26, RZ, 0xc, R6.reuse ;  /* 0x0000000cff1a7819 */ /* 0x104fe20000011606 */
[----:B------:R-:W-:Y:S01]  /*41c0*/  HADD2 R37, R37, -1056, -1056 ;  /* 0xe420e42025257430 */ /* 0x000fe20000000000 */
[----:B------:R-:W-:Y:S01]  /*41d0*/  SHF.R.U32.HI R6, RZ, 0x6, R6 ;  /* 0x00000006ff067819 */ /* 0x000fe20000011606 */
[----:B------:R-:W-:Y:S01]  /*41e0*/  HADD2 R36, R5, -1056, -1056 ;  /* 0xe420e42005247430 */ /* 0x000fe20000000000 */
[--C-:B------:R-:W-:Y:S01]  /*41f0*/  SHF.R.U32.HI R27, RZ, 0xc, R7.reuse ;  /* 0x0000000cff1b7819 */ /* 0x100fe20000011607 */
[-C--:B------:R-:W-:Y:S01]  /*4200*/  HFMA2 R34, R39, R16.reuse, RZ.H0_H0 ;  /* 0x0000001027227231 */ /* 0x080fe200000400ff */
[----:B------:R-:W-:Y:S01]  /*4210*/  SHF.R.U32.HI R7, RZ, 0x6, R7 ;  /* 0x00000006ff077819 */ /* 0x000fe20000011607 */
[----:B------:R-:W-:Y:S01]  /*4220*/  HFMA2.MMA R4, R41, R16, RZ ;  /* 0x0000001029047235 */ /* 0x000fe200000000ff */
        /* <DEDUP_REMOVED lines=11> */
[----:B------:R-:W-:Y:S02]  /*42e0*/  LOP3.LUT R45, R24, 0xf000f, RZ, 0xc0, !PT ;  /* 0x000f000f182d7812 */ /* 0x000fe400078ec0ff */
[----:B------:R-:W-:Y:S01]  /*42f0*/  LOP3.LUT R27, R27, 0xf000f, RZ, 0xc0, !PT ;  /* 0x000f000f1b1b7812 */ /* 0x000fe200078ec0ff */
[----:B------:R-:W-:-:S02]  /*4300*/  HADD2 R39, R34, -1056, -1056 ;  /* 0xe420e42022277430 */ /* 0x000fc40000000000 */
[----:B------:R-:W-:Y:S01]  /*4310*/  HFMA2.MMA R7, R7, R17, R4 ;  /* 0x0000001107077235 */ /* 0x000fe20000000004 */
[----:B---3--:R-:W-:Y:S02]  /*4320*/  LOP3.LUT R6, R9, 0x3f003f, RZ, 0xc0, !PT ;  /* 0x003f003f09067812 */ /* 0x008fe400078ec0ff */
        /* <DEDUP_REMOVED lines=8> */
[----:B------:R-:W-:Y:S01]  /*43b0*/  SHF.R.U32.HI R33, RZ, 0x6, R10 ;  /* 0x00000006ff217819 */ /* 0x000fe2000001160a */
[----:B------:R-:W-:Y:S01]  /*43c0*/  HADD2 R4, R5, -1056, -1056 ;  /* 0xe420e42005047430 */ /* 0x000fe20000000000 */
[----:B------:R-:W-:Y:S01]  /*43d0*/  LOP3.LUT R34, R34, 0x64006400, RZ, 0xfc, !PT ;  /* 0x6400640022227812 */ /* 0x000fe200078efcff */
[----:B------:R-:W-:Y:S01]  /*43e0*/  HFMA2 R5, R39, R17, R16 ;  /* 0x0000001127057231 */ /* 0x000fe20000000010 */
[----:B------:R-:W-:Y:S01]  /*43f0*/  LOP3.LUT R33, R33, 0x3f003f, RZ, 0xc0, !PT ;  /* 0x003f003f21217812 */ /* 0x000fe200078ec0ff */
[-C--:B------:R-:W-:Y:S01]  /*4400*/  HFMA2.MMA R17, R6, R18.reuse, R7 ;  /* 0x0000001206117235 */ /* 0x080fe20000000007 */
[----:B------:R-:W-:Y:S01]  /*4410*/  SHF.R.U32.HI R6, RZ, 0x6, R8 ;  /* 0x00000006ff067819 */ /* 0x000fe20000011608 */
[----:B------:R-:W-:Y:S01]  /*4420*/  HFMA2.MMA R4, R4, R18, R35 ;  /* 0x0000001204047235 */ /* 0x000fe20000000023 */
[----:B------:R-:W-:Y:S01]  /*4430*/  SHF.R.U32.HI R7, RZ, 0x6, R9 ;  /* 0x00000006ff077819 */ /* 0x000fe20000011609 */
[----:B------:R-:W-:Y:S01]  /*4440*/  HFMA2 R16, R37, R18, R36 ;  /* 0x0000001225107231 */ /* 0x000fe20000000024 */
[----:B------:R-:W-:Y:S01]  /*4450*/  SHF.R.U32.HI R35, RZ, 0x6, R11 ;  /* 0x00000006ff237819 */ /* 0x000fe2000001160b */
[----:B------:R-:W-:Y:S01]  /*4460*/  HADD2 R34, R34, -1056, -1056 ;  /* 0xe420e42022227430 */ /* 0x000fe20000000000 */
[----:B------:R-:W-:-:S02]  /*4470*/  LOP3.LUT R6, R6, 0x3f003f, RZ, 0xc0, !PT ;  /* 0x003f003f06067812 */ /* 0x000fc400078ec0ff */
[----:B------:R-:W-:Y:S01]  /*4480*/  LOP3.LUT R7, R7, 0x3f003f, RZ, 0xc0, !PT ;  /* 0x003f003f07077812 */ /* 0x000fe200078ec0ff */
[----:B------:R-:W-:Y:S01]  /*4490*/  HFMA2 R5, R34, R18, R5 ;  /* 0x0000001222057231 */ /* 0x000fe20000000005 */
[----:B------:R-:W-:Y:S02]  /*44a0*/  LOP3.LUT R35, R35, 0x3f003f, RZ, 0xc0, !PT ;  /* 0x003f003f23237812 */ /* 0x000fe400078ec0ff */
[----:B------:R-:W-:Y:S02]  /*44b0*/  LOP3.LUT R6, R6, 0x64006400, RZ, 0xfc, !PT ;  /* 0x6400640006067812 */ /* 0x000fe400078efcff */
[----:B------:R-:W-:Y:S02]  /*44c0*/  LOP3.LUT R33, R33, 0x64006400, RZ, 0xfc, !PT ;  /* 0x6400640021217812 */ /* 0x000fe400078efcff */
[----:B------:R-:W-:Y:S01]  /*44d0*/  LOP3.LUT R7, R7, 0x64006400, RZ, 0xfc, !PT ;  /* 0x6400640007077812 */ /* 0x000fe200078efcff */
[----:B------:R-:W-:Y:S01]  /*44e0*/  HADD2 R37, R6, -1056, -1056 ;  /* 0xe420e42006257430 */ /* 0x000fe20000000000 */
[----:B------:R-:W-:Y:S01]  /*44f0*/  LOP3.LUT R35, R35, 0x64006400, RZ, 0xfc, !PT ;  /* 0x6400640023237812 */ /* 0x000fe200078efcff */
[----:B------:R-:W-:Y:S01]  /*4500*/  HADD2 R6, R33, -1056, -1056 ;  /* 0xe420e42021067430 */ /* 0x000fe20000000000 */
[----:B------:R-:W-:Y:S01]  /*4510*/  SHF.R.U32.HI R9, RZ, 0xc, R9 ;  /* 0x0000000cff097819 */ /* 0x000fe20000011609 */
[----:B------:R-:W-:Y:S01]  /*4520*/  HADD2 R7, R7, -1056, -1056 ;  /* 0xe420e42007077430 */ /* 0x000fe20000000000 */
[----:B----4-:R-:W-:Y:S01]  /*4530*/  LOP3.LUT R32, R12, 0x3f003f, RZ, 0xc0, !PT ;  /* 0x003f003f0c207812 */ /* 0x010fe200078ec0ff */
        /* <DEDUP_REMOVED lines=9> */
[----:B------:R-:W-:Y:S02]  /*45d0*/  SHF.R.U32.HI R35, RZ, 0x6, R14 ;  /* 0x00000006ff237819 */ /* 0x000fe4000001160e */
[--C-:B------:R-:W-:Y:S02]  /*45e0*/  SHF.R.U32.HI R43, RZ, 0x8, R12.reuse ;  /* 0x00000008ff2b7819 */ /* 0x100fe4000001160c */
[----:B------:R-:W-:Y:S02]  /*45f0*/  SHF.R.U32.HI R39, RZ, 0xa, R12 ;  /* 0x0000000aff277819 */ /* 0x000fe4000001160c */
[----:B------:R-:W-:Y:S02]  /*4600*/  LOP3.LUT R33, R13, 0x3f003f, RZ, 0xc0, !PT ;  /* 0x003f003f0d217812 */ /* 0x000fe400078ec0ff */
[----:B------:R-:W-:-:S02]  /*4610*/  LOP3.LUT R14, R15, 0x3f003f, RZ, 0xc0, !PT ;  /* 0x003f003f0f0e7812 */ /* 0x000fc400078ec0ff */
[----:B------:R-:W-:Y:S02]  /*4620*/  SHF.R.U32.HI R12, RZ, 0x6, R12 ;  /* 0x00000006ff0c7819 */ /* 0x000fe4000001160c */
[--C-:B------:R-:W-:Y:S02]  /*4630*/  SHF.R.U32.HI R42, RZ, 0x8, R13.reuse ;  /* 0x00000008ff2a7819 */ /* 0x100fe4000001160d */
[----:B------:R-:W-:Y:S02]  /*4640*/  SHF.R.U32.HI R38, RZ, 0xa, R13 ;  /* 0x0000000aff267819 */ /* 0x000fe4000001160d */
[--C-:B------:R-:W-:Y:S02]  /*4650*/  SHF.R.U32.HI R40, RZ, 0x8, R15.reuse ;  /* 0x00000008ff287819 */ /* 0x100fe4000001160f */
[----:B------:R-:W-:Y:S02]  /*4660*/  SHF.R.U32.HI R37, RZ, 0xa, R15 ;  /* 0x0000000aff257819 */ /* 0x000fe4000001160f */
[----:B------:R-:W-:-:S02]  /*4670*/  LOP3.LUT R9, R9, 0xf000f, RZ, 0xc0, !PT ;  /* 0x000f000f09097812 */ /* 0x000fc400078ec0ff */
[----:B------:R-:W-:Y:S02]  /*4680*/  LOP3.LUT R32, R32, 0x64006400, RZ, 0xfc, !PT ;  /* 0x6400640020207812 */ /* 0x000fe400078efcff */
[----:B------:R-:W-:Y:S02]  /*4690*/  LOP3.LUT R34, R34, 0x64006400, RZ, 0xfc, !PT ;  /* 0x6400640022227812 */ /* 0x000fe400078efcff */
[----:B------:R-:W-:Y:S02]  /*46a0*/  SHF.R.U32.HI R13, RZ, 0x6, R13 ;  /* 0x00000006ff0d7819 */ /* 0x000fe4000001160d */
[----:B------:R-:W-:Y:S01]  /*46b0*/  SHF.R.U32.HI R15, RZ, 0x6, R15 ;  /* 0x00000006ff0f7819 */ /* 0x000fe2000001160f */
[----:B------:R-:W-:Y:S01]  /*46c0*/  HADD2 R34, R34, -1056, -1056 ;  /* 0xe420e42022227430 */ /* 0x000fe20000000000 */
[----:B------:R-:W-:Y:S02]  /*46d0*/  SHF.R.U32.HI R8, RZ, 0xc, R8 ;  /* 0x0000000cff087819 */ /* 0x000fe40000011608 */
[----:B------:R-:W-:-:S02]  /*46e0*/  LOP3.LUT R24, R44, 0x300030, R43, 0xf8, !PT ;  /* 0x003000302c187812 */ /* 0x000fc400078ef82b */
[----:B------:R-:W-:Y:S01]  /*46f0*/  LOP3.LUT R33, R33, 0x64006400, RZ, 0xfc, !PT ;  /* 0x6400640021217812 */ /* 0x000fe200078efcff */
[----:B0-----:R-:W-:Y:S01]  /*4700*/  HFMA2.MMA R17, R34, R4, R17 ;  /* 0x0000000422117235 */ /* 0x001fe20000000011 */
        /* <DEDUP_REMOVED lines=8> */
[----:B------:R-:W-:Y:S01]  /*4790*/  HFMA2 R19, R14, R4, R19 ;  /* 0x000000040e137231 */ /* 0x000fe20000000013 */
[----:B------:R-:W-:Y:S01]  /*47a0*/  LOP3.LUT R38, R9, 0x300030, R38, 0xf8, !PT ;  /* 0x0030003009267812 */ /* 0x000fe200078ef826 */
[----:B------:R-:W-:Y:S01]  /*47b0*/  HADD2 R9, R32, -1056, -1056 ;  /* 0xe420e42020097430 */ /* 0x000fe20000000000 */
[----:B------:R-:W-:-:S02]  /*47c0*/  SHF.R.U32.HI R11, RZ, 0xc, R11 ;  /* 0x0000000cff0b7819 */ /* 0x000fc4000001160b */
[----:B------:R-:W-:Y:S02]  /*47d0*/  LOP3.LUT R26, R45, 0x300030, R42, 0xf8, !PT ;  /* 0x003000302d1a7812 */ /* 0x000fe400078ef82a */
[----:B------:R-:W-:Y:S01]  /*47e0*/  LOP3.LUT R13, R13, 0x3f003f, RZ, 0xc0, !PT ;  /* 0x003f003f0d0d7812 */ /* 0x000fe200078ec0ff */
[----:B------:R-:W-:Y:S01]  /*47f0*/  HFMA2.MMA R18, R9, R4, R18 ;  /* 0x0000000409127235 */ /* 0x000fe20000000012 */
[----:B------:R-:W-:Y:S02]  /*4800*/  LOP3.LUT R15, R15, 0x3f003f, RZ, 0xc0, !PT ;  /* 0x003f003f0f0f7812 */ /* 0x000fe400078ec0ff */
[----:B------:R-:W-:Y:S02]  /*4810*/  LOP3.LUT R42, R8, 0xf000f, RZ, 0xc0, !PT ;  /* 0x000f000f082a7812 */ /* 0x000fe400078ec0ff */
[----:B------:R-:W-:Y:S02]  /*4820*/  LOP3.LUT R8, R44, 0x300030, R41, 0xf8, !PT ;  /* 0x003000302c087812 */ /* 0x000fe400078ef829 */
        /* <DEDUP_REMOVED lines=8> */
[-C--:B------:R-:W-:Y:S01]  /*48b0*/  HFMA2.MMA R18, R9, R5.reuse, R18 ;  /* 0x0000000509127235 */ /* 0x080fe20000000012 */
[----:B------:R-:W-:Y:S01]  /*48c0*/  LOP3.LUT R37, R10, 0x300030, R37, 0xf8, !PT ;  /* 0x003000300a257812 */ /* 0x000fe200078ef825 */
[----:B------:R-:W-:Y:S01]  /*48d0*/  HADD2 R13, R13, -1056, -1056 ;  /* 0xe420e4200d0d7430 */ /* 0x000fe20000000000 */
[----:B------:R-:W-:Y:S01]  /*48e0*/  LOP3.LUT R24, R24, 0x64006400, RZ, 0xfc, !PT ;  /* 0x6400640018187812 */ /* 0x000fe200078efcff */
[----:B------:R-:W-:Y:S01]  /*48f0*/  HADD2 R10, R15, -1056, -1056 ;  /* 0xe420e4200f0a7430 */ /* 0x000fe20000000000 */
[----:B------:R-:W-:Y:S01]  /*4900*/  LOP3.LUT R39, R42, 0x300030, R39, 0xf8, !PT ;  /* 0x003000302a277812 */ /* 0x000fe200078ef827 */
[-C--:B------:R-:W-:Y:S01]  /*4910*/  HFMA2 R16, R13, R5.reuse, R16 ;  /* 0x000000050d107231 */ /* 0x080fe20000000010 */
[----:B------:R-:W-:Y:S01]  /*4920*/  LOP3.LUT R8, R8, 0x64006400, RZ, 0xfc, !PT ;  /* 0x6400640008087812 */ /* 0x000fe200078efcff */
[----:B------:R-:W-:Y:S01]  /*4930*/  HFMA2.MMA R17, R4, R5, R17 ;  /* 0x0000000504117235 */ /* 0x000fe20000000011 */
[----:B------:R-:W-:Y:S01]  /*4940*/  HFMA2 R19, R10, R5, R19 ;  /* 0x000000050a137231 */ /* 0x000fe20000000013 */
[----:B------:R-:W-:Y:S01]  /*4950*/  LOP3.LUT R36, R41, 0x300030, R36, 0xf8, !PT ;  /* 0x0030003029247812 */ /* 0x000fe200078ef824 */
[----:B------:R-:W-:Y:S01]  /*4960*/  HADD2 R5, R24, -1056, -1056 ;  /* 0xe420e42018057430 */ /* 0x000fe20000000000 */
[----:B------:R-:W-:Y:S01]  /*4970*/  LOP3.LUT R39, R39, 0x64006400, RZ, 0xfc, !PT ;  /* 0x6400640027277812 */ /* 0x000fe200078efcff */
[----:B------:R-:W-:Y:S01]  /*4980*/  HADD2 R8, R8, -1056, -1056 ;  /* 0xe420e42008087430 */ /* 0x000fe20000000000 */
[----:B------:R-:W-:-:S02]  /*4990*/  LOP3.LUT R27, R27, 0x300030, R40, 0xf8, !PT ;  /* 0x003000301b1b7812 */ /* 0x000fc400078ef828 */
[----:B------:R-:W-:Y:S01]  /*49a0*/  LOP3.LUT R36, R36, 0x64006400, RZ, 0xfc, !PT ;  /* 0x6400640024247812 */ /* 0x000fe200078efcff */
        /* <DEDUP_REMOVED lines=16> */
[-C--:B------:R-:W-:Y:S01]  /*4ab0*/  HFMA2 R16, R5, R7.reuse, R16 ;  /* 0x0000000705107231 */ /* 0x080fe20000000010 */
[----:B------:R-:W-:Y:S01]  /*4ac0*/  PRMT R5, R2, 0x7610, R0 ;  /* 0x0000761002057816 */ /* 0x000fe20000000000 */
[----:B------:R-:W-:Y:S01]  /*4ad0*/  HFMA2 R19, R4, R7, R19 ;  /* 0x0000000704137231 */ /* 0x000fe20000000013 */
[----:B------:R-:W-:Y:S01]  /*4ae0*/  PRMT R4, R0, 0x7610, R2 ;  /* 0x0000761000047816 */ /* 0x000fe20000000002 */
        /* <DEDUP_REMOVED lines=8> */
.L_x_4383:
[----:B-1---5:R-:W-:Y:S01]  /*4b70*/  @!P0 IMAD.IADD R3, R25, 0x1, R20 ;  /* 0x0000000119038824 */ /* 0x022fe200078e0214 */
[----:B------:R-:W-:Y:S05]  /*4b80*/  @P1 BRA `(.L_x_4384) ;  /* 0x00000b8000001947 */ /* 0x000fea0003800000 */
[----:B------:R-:W-:Y:S01]  /*4b90*/  UIMAD UR8, UR5, 0xc, URZ ;  /* 0x0000000c050878a4 */ /* 0x000fe2000f8e023f */
[----:B0-----:R-:W-:Y:S01]  /*4ba0*/  IMAD.WIDE.U32 R32, R21, 0xc, R22 ;  /* 0x0000000c15207825 */ /* 0x001fe200078e0016 */
        /* <DEDUP_REMOVED lines=11> */
[--C-:B------:R-:W-:Y:S02]  /*4c60*/  SHF.R.U32.HI R27, RZ, 0xc, R4.reuse ;  /* 0x0000000cff1b7819 */ /* 0x100fe40000011604 */
[----:B------:R-:W-:-:S02]  /*4c70*/  SHF.R.U32.HI R4, RZ, 0x6, R4 ;  /* 0x00000006ff047819 */ /* 0x000fc40000011604 */
[----:B------:R-:W-:Y:S02]  /*4c80*/  LOP3.LUT R32, R6, 0x3f003f, RZ, 0xc0, !PT ;  /* 0x003f003f06207812 */ /* 0x000fe400078ec0ff */
[--C-:B------:R-:W-:Y:S02]  /*4c90*/  SHF.R.U32.HI R25, RZ, 0xc, R6.reuse ;  /* 0x0000000cff197819 */ /* 0x100fe40000011606 */
[----:B------:R-:W-:Y:S02]  /*4ca0*/  LOP3.LUT R5, R5, 0x3f003f, RZ, 0xc0, !PT ;  /* 0x003f003f05057812 */ /* 0x000fe400078ec0ff */
[----:B------:R-:W-:Y:S02]  /*4cb0*/  SHF.R.U32.HI R6, RZ, 0x6, R6 ;  /* 0x00000006ff067819 */ /* 0x000fe40000011606 */
[----:B------:R-:W-:Y:S02]  /*4cc0*/  LOP3.LUT R37, R37, 0x64006400, RZ, 0xfc, !PT ;  /* 0x6400640025257812 */ /* 0x000fe400078efcff */
[----:B------:R-:W-:-:S02]  /*4cd0*/  LOP3.LUT R33, R7, 0x3f003f, RZ, 0xc0, !PT ;  /* 0x003f003f07217812 */ /* 0x000fc400078ec0ff */
[----:B------:R-:W-:Y:S01]  /*4ce0*/  LOP3.LUT R36, R36, 0x64006400, RZ, 0xfc, !PT ;  /* 0x6400640024247812 */ /* 0x000fe200078efcff */
[----:B------:R-:W-:Y:S01]  /*4cf0*/  HADD2 R37, R37, -1056, -1056 ;  /* 0xe420e42025257430 */ /* 0x000fe20000000000 */
[----:B------:R-:W-:Y:S02]  /*4d00*/  LOP3.LUT R32, R32, 0x64006400, RZ, 0xfc, !PT ;  /* 0x6400640020207812 */ /* 0x000fe400078efcff */
[----:B------:R-:W-:Y:S01]  /*4d10*/  LOP3.LUT R4, R4, 0x3f003f, RZ, 0xc0, !PT ;  /* 0x003f003f04047812 */ /* 0x000fe200078ec0ff */
[----:B-1----:R-:W-:Y:S01]  /*4d20*/  HADD2 R35, R36, -1056, -1056 ;  /* 0xe420e42024237430 */ /* 0x002fe20000000000 */
[----:B------:R-:W-:Y:S01]  /*4d30*/  LOP3.LUT R5, R5, 0x64006400, RZ, 0xfc, !PT ;  /* 0x6400640005057812 */ /* 0x000fe200078efcff */
[----:B------:R-:W-:Y:S01]  /*4d40*/  HADD2 R39, R32, -1056, -1056 ;  /* 0xe420e42020277430 */ /* 0x000fe20000000000 */
[----:B------:R-:W-:Y:S02]  /*4d50*/  LOP3.LUT R6, R6, 0x3f003f, RZ, 0xc0, !PT ;  /* 0x003f003f06067812 */ /* 0x000fe400078ec0ff */
[--C-:B------:R-:W-:Y:S01]  /*4d60*/  SHF.R.U32.HI R26, RZ, 0xc, R7.reuse ;  /* 0x0000000cff1a7819 */ /* 0x100fe20000011607 */
[----:B------:R-:W-:Y:S01]  /*4d70*/  HADD2 R34, R5, -1056, -1056 ;  /* 0xe420e42005227430 */ /* 0x000fe20000000000 */
[----:B------:R-:W-:Y:S01]  /*4d80*/  LOP3.LUT R33, R33, 0x64006400, RZ, 0xfc, !PT ;  /* 0x6400640021217812 */ /* 0x000fe200078efcff */
[----:B0-----:R-:W-:Y:S01]  /*4d90*/  HFMA2 R5, R37, R16, RZ.H0_H0 ;  /* 0x0000001025057231 */ /* 0x001fe200000400ff */
[----:B------:R-:W-:-:S02]  /*4da0*/  SHF.R.U32.HI R7, RZ, 0x6, R7 ;  /* 0x00000006ff077819 */ /* 0x000fc40000011607 */
[----:B------:R-:W-:Y:S01]  /*4db0*/  LOP3.LUT R4, R4, 0x64006400, RZ, 0xfc, !PT ;  /* 0x6400640004047812 */ /* 0x000fe200078efcff */
[----:B------:R-:W-:Y:S01]  /*4dc0*/  HADD2 R41, R33, -1056, -1056 ;  /* 0xe420e42021297430 */ /* 0x000fe20000000000 */
[----:B------:R-:W-:Y:S01]  /*4dd0*/  LOP3.LUT R6, R6, 0x64006400, RZ, 0xfc, !PT ;  /* 0x6400640006067812 */ /* 0x000fe200078efcff */
[-C--:B------:R-:W-:Y:S01]  /*4de0*/  HFMA2 R34, R34, R17.reuse, R5 ;  /* 0x0000001122227231 */ /* 0x080fe20000000005 */
[----:B------:R-:W-:Y:S01]  /*4df0*/  LOP3.LUT R32, R7, 0x3f003f, RZ, 0xc0, !PT ;  /* 0x003f003f07207812 */ /* 0x000fe200078ec0ff */
[----:B------:R-:W-:Y:S01]  /*4e00*/  HADD2 R33, R4, -1056, -1056 ;  /* 0xe420e42004217430 */ /* 0x000fe20000000000 */
[----:B---3--:R-:W-:Y:S01]  /*4e10*/  LOP3.LUT R7, R10, 0x3f003f, RZ, 0xc0, !PT ;  /* 0x003f003f0a077812 */ /* 0x008fe200078ec0ff */
[-C--:B------:R-:W-:Y:S01]  /*4e20*/  HFMA2.MMA R4, R35, R16.reuse, RZ ;  /* 0x0000001023047235 */ /* 0x080fe200000000ff */
[----:B------:R-:W-:Y:S01]  /*4e30*/  HADD2 R6, R6, -1056, -1056 ;  /* 0xe420e42006067430 */ /* 0x000fe20000000000 */
[----:B------:R-:W-:Y:S01]  /*4e40*/  HFMA2.MMA R35, R39, R16, RZ ;  /* 0x0000001027237235 */ /* 0x000fe200000000ff */
[----:B------:R-:W-:Y:S01]  /*4e50*/  LOP3.LUT R5, R9, 0x3f003f, RZ, 0xc0, !PT ;  /* 0x003f003f09057812 */ /* 0x000fe200078ec0ff */
[----:B------:R-:W-:Y:S01]  /*4e60*/  HFMA2 R16, R41, R16, RZ.H0_H0 ;  /* 0x0000001029107231 */ /* 0x000fe200000400ff */
[----:B------:R-:W-:Y:S01]  /*4e70*/  LOP3.LUT R7, R7, 0x64006400, RZ, 0xfc, !PT ;  /* 0x6400640007077812 */ /* 0x000fe200078efcff */
[-C--:B------:R-:W-:Y:S01]  /*4e80*/  HFMA2.MMA R33, R33, R17.reuse, R4 ;  /* 0x0000001121217235 */ /* 0x080fe20000000004 */
        /* <DEDUP_REMOVED lines=10> */
[----:B------:R-:W-:Y:S01]  /*4f30*/  HFMA2.MMA R17, R6, R18, R35 ;  /* 0x0000001206117235 */ /* 0x000fe20000000023 */
[----:B------:R-:W-:Y:S01]  /*4f40*/  HFMA2 R16, R5, R18, R34 ;  /* 0x0000001205107231 */ /* 0x000fe20000000022 */
[----:B------:R-:W-:Y:S01]  /*4f50*/  SHF.R.U32.HI R6, RZ, 0x6, R9 ;  /* 0x00000006ff067819 */ /* 0x000fe20000011609 */
[----:B------:R-:W-:Y:S01]  /*4f60*/  HADD2 R4, R4, -1056, -1056 ;  /* 0xe420e42004047430 */ /* 0x000fe20000000000 */
[----:B------:R-:W-:-:S02]  /*4f70*/  SHF.R.U32.HI R5, RZ, 0x6, R8 ;  /* 0x00000006ff057819 */ /* 0x000fc40000011608 */
[----:B------:R-:W-:Y:S02]  /*4f80*/  SHF.R.U32.HI R7, RZ, 0x6, R10 ;  /* 0x00000006ff077819 */ /* 0x000fe4000001160a */
[----:B------:R-:W-:Y:S01]  /*4f90*/  LOP3.LUT R32, R32, 0x64006400, RZ, 0xfc, !PT ;  /* 0x6400640020207812 */ /* 0x000fe200078efcff */
[----:B------:R-:W-:Y:S01]  /*4fa0*/  HFMA2.MMA R4, R4, R18, R33 ;  /* 0x0000001204047235 */ /* 0x000fe20000000021 */
        /* <DEDUP_REMOVED lines=30> */
[----:B------:R-:W-:-:S02]  /*5190*/  LOP3.LUT R32, R14, 0x3f003f, RZ, 0xc0, !PT ;  /* 0x003f003f0e207812 */ /* 0x000fc400078ec0ff */
[----:B------:R-:W-:Y:S02]  /*51a0*/  LOP3.LUT R41, R8, 0xf000f, RZ, 0xc0, !PT ;  /* 0x000f000f08297812 */ /* 0x000fe400078ec0ff */
[----:B------:R-:W-:Y:S02]  /*51b0*/  SHF.R.U32.HI R38, RZ, 0xa, R12 ;  /* 0x0000000aff267819 */ /* 0x000fe4000001160c */
[----:B------:R-:W-:Y:S02]  /*51c0*/  SHF.R.U32.HI R36, RZ, 0xa, R14 ;  /* 0x0000000aff247819 */ /* 0x000fe4000001160e */
[----:B------:R-:W-:Y:S02]  /*51d0*/  LOP3.LUT R8, R45, 0x300030, R40, 0xf8, !PT ;  /* 0x003000302d087812 */ /* 0x000fe400078ef828 */
[----:B------:R-:W-:Y:S02]  /*51e0*/  SHF.R.U32.HI R12, RZ, 0x6, R12 ;  /* 0x00000006ff0c7819 */ /* 0x000fe4000001160c */
[----:B------:R-:W-:-:S02]  /*51f0*/  SHF.R.U32.HI R14, RZ, 0x6, R14 ;  /* 0x00000006ff0e7819 */ /* 0x000fc4000001160e */
[----:B------:R-:W-:Y:S02]  /*5200*/  LOP3.LUT R40, R9, 0xf000f, RZ, 0xc0, !PT ;  /* 0x000f000f09287812 */ /* 0x000fe400078ec0ff */
[----:B------:R-:W-:Y:S02]  /*5210*/  SHF.R.U32.HI R11, RZ, 0xc, R11 ;  /* 0x0000000cff0b7819 */ /* 0x000fe4000001160b */
[--C-:B------:R-:W-:Y:S02]  /*5220*/  SHF.R.U32.HI R43, RZ, 0x8, R13.reuse ;  /* 0x00000008ff2b7819 */ /* 0x100fe4000001160d */
[----:B------:R-:W-:Y:S02]  /*5230*/  SHF.R.U32.HI R35, RZ, 0xa, R13 ;  /* 0x0000000aff237819 */ /* 0x000fe4000001160d */
        /* <DEDUP_REMOVED lines=10> */
[----:B------:R-:W-:Y:S01]  /*52e0*/  LOP3.LUT R14, R14, 0x3f003f, RZ, 0xc0, !PT ;  /* 0x003f003f0e0e7812 */ /* 0x000fe200078ec0ff */
[----:B------:R-:W-:Y:S01]  /*52f0*/  HADD2 R32, R32, -1056, -1056 ;  /* 0xe420e42020207430 */ /* 0x000fe20000000000 */
[----:B------:R-:W-:Y:S02]  /*5300*/  LOP3.LUT R27, R27, 0x64006400, RZ, 0xfc, !PT ;  /* 0x640064001b1b7812 */ /* 0x000fe400078efcff */
[----:B------:R-:W-:Y:S01]  /*5310*/  LOP3.LUT R36, R9, 0x300030, R36, 0xf8, !PT ;  /* 0x0030003009247812 */ /* 0x000fe200078ef824 */
[----:B------:R-:W-:Y:S01]  /*5320*/  HADD2 R9, R34, -1056, -1056 ;  /* 0xe420e42022097430 */ /* 0x000fe20000000000 */
[----:B------:R-:W-:Y:S01]  /*5330*/  LOP3.LUT R10, R11, 0xf000f, RZ, 0xc0, !PT ;  /* 0x000f000f0b0a7812 */ /* 0x000fe200078ec0ff */
[----:B------:R-:W-:Y:S01]  /*5340*/  HADD2 R27, R27, -1056, -1056 ;  /* 0xe420e4201b1b7430 */ /* 0x000fe20000000000 */
[----:B------:R-:W-:Y:S01]  /*5350*/  LOP3.LUT R33, R33, 0x64006400, RZ, 0xfc, !PT ;  /* 0x6400640021217812 */ /* 0x000fe200078efcff */
[-C--:B0-----:R-:W-:Y:S01]  /*5360*/  HFMA2.MMA R17, R32, R4.reuse, R17 ;  /* 0x0000000420117235 */ /* 0x081fe20000000011 */
[----:B------:R-:W-:Y:S01]  /*5370*/  LOP3.LUT R13, R13, 0x3f003f, RZ, 0xc0, !PT ;  /* 0x003f003f0d0d7812 */ /* 0x000fe200078ec0ff */
[----:B------:R-:W-:Y:S01]  /*5380*/  HFMA2.MMA R18, R9, R4, R18 ;  /* 0x0000000409127235 */ /* 0x000fe20000000012 */
[----:B------:R-:W-:Y:S01]  /*5390*/  LOP3.LUT R15, R15, 0x3f003f, RZ, 0xc0, !PT ;  /* 0x003f003f0f0f7812 */ /* 0x000fe200078ec0ff */
[----:B------:R-:W-:Y:S01]  /*53a0*/  HFMA2 R16, R27, R4, R16 ;  /* 0x000000041b107231 */ /* 0x000fe20000000010 */
[----:B------:R-:W-:-:S02]  /*53b0*/  LOP3.LUT R12, R12, 0x64006400, RZ, 0xfc, !PT ;  /* 0x640064000c0c7812 */ /* 0x000fc400078efcff */
[----:B------:R-:W-:Y:S02]  /*53c0*/  LOP3.LUT R14, R14, 0x64006400, RZ, 0xfc, !PT ;  /* 0x640064000e0e7812 */ /* 0x000fe400078efcff */
[----:B------:R-:W-:Y:S01]  /*53d0*/  LOP3.LUT R37, R10, 0x300030, R37, 0xf8, !PT ;  /* 0x003000300a257812 */ /* 0x000fe200078ef825 */
[----:B------:R-:W-:Y:S01]  /*53e0*/  HADD2 R10, R33, -1056, -1056 ;  /* 0xe420e420210a7430 */ /* 0x000fe20000000000 */
[----:B------:R-:W-:Y:S01]  /*53f0*/  LOP3.LUT R13, R13, 0x64006400, RZ, 0xfc, !PT ;  /* 0x640064000d0d7812 */ /* 0x000fe200078efcff */
[----:B------:R-:W-:Y:S01]  /*5400*/  HADD2 R9, R12, -1056, -1056 ;  /* 0xe420e4200c097430 */ /* 0x000fe20000000000 */
[----:B------:R-:W-:Y:S01]  /*5410*/  LOP3.LUT R15, R15, 0x64006400, RZ, 0xfc, !PT ;  /* 0x640064000f0f7812 */ /* 0x000fe200078efcff */
[----:B------:R-:W-:Y:S01]  /*5420*/  HADD2 R14, R14, -1056, -1056 ;  /* 0xe420e4200e0e7430 */ /* 0x000fe20000000000 */
[----:B------:R-:W-:Y:S01]  /*5430*/  LOP3.LUT R24, R24, 0x64006400, RZ, 0xfc, !PT ;  /* 0x6400640018187812 */ /* 0x000fe200078efcff */
[----:B------:R-:W-:Y:S01]  /*5440*/  HFMA2 R19, R10, R4, R19 ;  /* 0x000000040a137231 */ /* 0x000fe20000000013 */
[----:B------:R-:W-:Y:S01]  /*5450*/  LOP3.LUT R38, R41, 0x300030, R38, 0xf8, !PT ;  /* 0x0030003029267812 */ /* 0x000fe200078ef826 */
[----:B------:R-:W-:Y:S01]  /*5460*/  HADD2 R13, R13, -1056, -1056 ;  /* 0xe420e4200d0d7430 */ /* 0x000fe20000000000 */
[-C--:B------:R-:W-:Y:S01]  /*5470*/  HFMA2.MMA R18, R9, R5.reuse, R18 ;  /* 0x0000000509127235 */ /* 0x080fe20000000012 */
[----:B------:R-:W-:Y:S01]  /*5480*/  HADD2 R4, R15, -1056, -1056 ;  /* 0xe420e4200f047430 */ /* 0x000fe20000000000 */
        /* <DEDUP_REMOVED lines=13> */
[----:B------:R-:W-:Y:S01]  /*5560*/  LOP3.LUT R35, R40, 0x300030, R35, 0xf8, !PT ;  /* 0x0030003028237812 */ /* 0x000fe200078ef823 */
[----:B------:R-:W-:Y:S01]  /*5570*/  HFMA2.MMA R17, R8, R6, R17 ;  /* 0x0000000608117235 */ /* 0x000fe20000000011 */
[----:B------:R-:W-:Y:S01]  /*5580*/  LOP3.LUT R25, R25, 0x64006400, RZ, 0xfc, !PT ;  /* 0x6400640019197812 */ /* 0x000fe200078efcff */
[----:B------:R-:W-:Y:S01]  /*5590*/  HADD2 R36, R36, -1056, -1056 ;  /* 0xe420e42024247430 */ /* 0x000fe20000000000 */
[----:B------:R-:W-:Y:S01]  /*55a0*/  LOP3.LUT R26, R26, 0x64006400, RZ, 0xfc, !PT ;  /* 0x640064001a1a7812 */ /* 0x000fe200078efcff */
[-C--:B------:R-:W-:Y:S01]  /*55b0*/  HFMA2.MMA R18, R5, R7.reuse, R18 ;  /* 0x0000000705127235 */ /* 0x080fe20000000012 */
[----:B------:R-:W-:Y:S01]  /*55c0*/  LOP3.LUT R35, R35, 0x64006400, RZ, 0xfc, !PT ;  /* 0x6400640023237812 */ /* 0x000fe200078efcff */
[----:B------:R-:W-:Y:S01]  /*55d0*/  HADD2 R25, R25, -1056, -1056 ;  /* 0xe420e42019197430 */ /* 0x000fe20000000000 */
[----:B------:R-:W-:Y:S01]  /*55e0*/  LOP3.LUT R37, R37, 0x64006400, RZ, 0xfc, !PT ;  /* 0x6400640025257812 */ /* 0x000fe200078efcff */
[----:B------:R-:W-:Y:S01]  /*55f0*/  HADD2 R26, R26, -1056, -1056 ;  /* 0xe420e4201a1a7430 */ /* 0x000fe20000000000 */
[----:B------:R-:W-:Y:S01]  /*5600*/  HFMA2.MMA R17, R36, R7, R17 ;  /* 0x0000000724117235 */ /* 0x000fe20000000011 */
[----:B------:R-:W-:Y:S01]  /*5610*/  HFMA2 R16, R25, R6, R16 ;  /* 0x0000000619107231 */ /* 0x000fe20000000010 */
[----:B------:R-:W-:Y:S01]  /*5620*/  PRMT R5, R2, 0x7610, R0 ;  /* 0x0000761002057816 */ /* 0x000fe20000000000 */
[----:B------:R-:W-:-:S02]  /*5630*/  HADD2 R35, R35, -1056, -1056 ;  /* 0xe420e42023237430 */ /* 0x000fc40000000000 */
[----:B------:R-:W-:Y:S02]  /*5640*/  HFMA2 R19, R26, R6, R19 ;  /* 0x000000061a137231 */ /* 0x000fe40000000013 */
[----:B------:R-:W-:Y:S02]  /*5650*/  HADD2 R4, R37, -1056, -1056 ;  /* 0xe420e42025047430 */ /* 0x000fe40000000000 */
[-C--:B------:R-:W-:Y:S02]  /*5660*/  HFMA2 R16, R35, R7.reuse, R16 ;  /* 0x0000000723107231 */ /* 0x080fe40000000010 */
[----:B------:R-:W-:Y:S01]  /*5670*/  HFMA2 R19, R4, R7, R19 ;  /* 0x0000000704137231 */ /* 0x000fe20000000013 */
[----:B------:R-:W-:Y:S01]  /*5680*/  PRMT R4, R0, 0x7610, R2 ;  /* 0x0000761000047816 */ /* 0x000fe20000000002 */
        /* <DEDUP_REMOVED lines=8> */
.L_x_4384:
        /* <DEDUP_REMOVED lines=8> */
.L_x_4382:
[----:B------:R-:W-:-:S04]  /*5790*/  ISETP.GE.AND P0, PT, R20, R31, PT ;  /* 0x0000001f1400720c */ /* 0x000fc80003f06270 */
[----:B------:R-:W-:-:S13]  /*57a0*/  ISETP.GE.OR P0, PT, R20, c[0x0][0x1b0], P0 ;  /* 0x00006c0014007a0c */ /* 0x000fda0000706670 */
[----:B------:R-:W-:Y:S05]  /*57b0*/  @P0 BRA `(.L_x_4386) ;  /* 0x000016b000000947 */ /* 0x000fea0003800000 */
.L_x_4388:
[----:B------:R-:W-:Y:S01]  /*57c0*/  ISETP.NE.AND P0, PT, R20, R3, PT ;  /* 0x000000031400720c */ /* 0x000fe20003f05270 */
[----:B0-----:R-:W-:Y:S02]  /*57d0*/  IMAD.MOV.U32 R33, RZ, RZ, c[0x0][0x18c] ;  /* 0x00006300ff217624 */ /* 0x001fe400078e00ff */
[----:B-----5:R-:W-:Y:S02]  /*57e0*/  IMAD.MOV.U32 R24, RZ, RZ, R22 ;  /* 0x000000ffff187224 */ /* 0x020fe400078e0016 */
[----:B------:R-:W-:-:S04]  /*57f0*/  IMAD.MOV.U32 R25, RZ, RZ, R23 ;  /* 0x000000ffff197224 */ /* 0x000fc800078e0017 */
[----:B------:R-:W-:Y:S02]  /*5800*/  IMAD.WIDE R16, R33, 0x4, R24 ;  /* 0x0000000421107825 */ /* 0x000fe400078e0218 */
[----:B------:R-:W5:Y:S02]  /*5810*/  LDG.E.128.CONSTANT R24, [R24.64] ;  /* 0x0000000618187981 */ /* 0x000f64000c1e9d00 */
[----:B------:R-:W-:Y:S01]  /*5820*/  @!P0 IADD3 R30, R30, 0x1, RZ ;  /* 0x000000011e1e8810 */ /* 0x000fe20007ffe0ff */
[----:B------:R-:W-:Y:S01]  /*5830*/  @!P0 IMAD.MOV.U32 R15, RZ, RZ, 0x2 ;  /* 0x00000002ff0f8424 */ /* 0x000fe200078e00ff */
[----:B------:R-:W-:-:S03]  /*5840*/  @!P0 LEA R14, R20, 0x1, 0x1 ;  /* 0x00000001140e8811 */ /* 0x000fc600078e08ff */
[----:B------:R-:W-:Y:S02]  /*5850*/  @!P0 IMAD R12, R30, 0x8, R1 ;  /* 0x000000081e0c8824 */ /* 0x000fe400078e0201 */
[C---:B------:R-:W-:Y:S02]  /*5860*/  IMAD.WIDE R4, R33.reuse, 0x4, R16 ;  /* 0x0000000421047825 */ /* 0x040fe400078e0210 */
[----:B------:R-:W5:Y:S02]  /*5870*/  LDG.E.128.CONSTANT R16, [R16.64] ;  /* 0x0000000610107981 */ /* 0x000f64000c1e9d00 */
[----:B------:R-:W-:Y:S02]  /*5880*/  @!P0 IMAD.WIDE R14, R14, R15, c[0x0][0x198] ;  /* 0x000066000e0e8625 */ /* 0x000fe400078e020f */
[----:B------:R-:W2:Y:S02]  /*5890*/  @!P0 LDL.64 R12, [R12] ;  /* 0x000000000c0c8983 */ /* 0x000ea40000100a00 */
[----:B------:R-:W-:-:S02]  /*58a0*/  IMAD.WIDE R22, R33, 0x4, R4 ;  /* 0x0000000421167825 */ /* 0x000fc400078e0204 */
[----:B------:R0:W3:Y:S04]  /*58b0*/  @!P0 LDG.E.U16.CONSTANT R21, [R14.64] ;  /* 0x000000060e158981 */ /* 0x0000e8000c1e9500 */
[----:B------:R-:W5:Y:S04]  /*58c0*/  LDG.E.128.CONSTANT R4, [R4.64] ;  /* 0x0000000604047981 */ /* 0x000f68000c1e9d00 */
[----:B------:R1:W5:Y:S01]  /*58d0*/  LDG.E.128.CONSTANT R8, [R22.64] ;  /* 0x0000000616087981 */ /* 0x000362000c1e9d00 */
[----:B0-----:R-:W-:Y:S01]  /*58e0*/  IMAD.WIDE R14, R33, 0x4, R22 ;  /* 0x00000004210e7825 */ /* 0x001fe200078e0216 */
[----:B------:R-:W-:-:S05]  /*58f0*/  IADD3 R34, R20, 0x20, RZ ;  /* 0x0000002014227810 */ /* 0x000fca0007ffe0ff */
[----:B------:R-:W-:Y:S01]  /*5900*/  IMAD.WIDE R32, R33, 0x4, R14 ;  /* 0x0000000421207825 */ /* 0x000fe200078e020e */
[----:B--2---:R-:W-:Y:S02]  /*5910*/  @!P0 PRMT R2, R12, 0x7610, R2 ;  /* 0x000076100c028816 */ /* 0x004fe40000000002 */
[----:B------:R-:W-:Y:S01]  /*5920*/  @!P0 PRMT R0, R0, 0x7610, R12 ;  /* 0x0000761000008816 */ /* 0x000fe2000000000c */
[----:B---3--:R-:W-:Y:S01]  /*5930*/  @!P0 IMAD.IADD R3, R21, 0x1, R20 ;  /* 0x0000000115038824 */ /* 0x008fe200078e0214 */
[----:B------:R-:W-:Y:S02]  /*5940*/  @!P0 PRMT R2, R2, 0x7610, R13 ;  /* 0x0000761002028816 */ /* 0x000fe4000000000d */
        /* <DEDUP_REMOVED lines=64> */
[----:B------:R-:W-:Y:S01]  /*5d50*/  LOP3.LUT R45, R39, 0x1f001f, RZ, 0xc0, !PT ;  /* 0x001f001f272d7812 */ /* 0x000fe200078ec0ff */
        /* <DEDUP_REMOVED lines=19> */
[----:B------:R-:W-:Y:S01]  /*5e90*/  HFMA2 R41, R46, R22, R41 ;  /* 0x000000162e297231 */ /* 0x000fe20000000029 */
[----:B------:R-:W-:Y:S01]  /*5ea0*/  LOP3.LUT R20, R20, 0x20002, R47, 0xf8, !PT ;  /* 0x0002000214147812 */ /* 0x000fe200078ef82f */
[----:B------:R-:W-:Y:S01]  /*5eb0*/  HFMA2.MMA R39, R45, R23, R40 ;  /* 0x000000172d277235 */ /* 0x000fe20000000028 */
[----:B------:R-:W-:Y:S01]  /*5ec0*/  HFMA2 R22, R42, R23, R43 ;  /* 0x000000172a167231 */ /* 0x000fe2000000002b */
[----:B------:R-:W-:-:S02]  /*5ed0*/  LOP3.LUT R47, R44, 0x64006400, RZ, 0xfc, !PT ;  /* 0x640064002c2f7812 */ /* 0x000fc400078efcff */
[----:B------:R-:W-:Y:S02]  /*5ee0*/  LOP3.LUT R42, R16, 0x3e003e0, RZ, 0xc0, !PT ;  /* 0x03e003e0102a7812 */ /* 0x000fe400078ec0ff */
[----:B------:R-:W-:Y:S01]  /*5ef0*/  LOP3.LUT R45, R18, 0x3e003e0, RZ, 0xc0, !PT ;  /* 0x03e003e0122d7812 */ /* 0x000fe200078ec0ff */
[----:B------:R-:W-:Y:S01]  /*5f00*/  HADD2 R48, R47, -1040, -1040 ;  /* 0xe410e4102f307430 */ /* 0x000fe20000000000 */
[----:B------:R-:W-:Y:S02]  /*5f10*/  SHF.R.U32.HI R40, RZ, 0xa, R18 ;  /* 0x0000000aff287819 */ /* 0x000fe40000011612 */
[----:B------:R-:W-:Y:S02]  /*5f20*/  SHF.R.U32.HI R16, RZ, 0xa, R16 ;  /* 0x0000000aff107819 */ /* 0x000fe40000011610 */
[----:B------:R-:W-:Y:S01]  /*5f30*/  LOP3.LUT R18, R19, 0x3e003e0, RZ, 0xc0, !PT ;  /* 0x03e003e013127812 */ /* 0x000fe200078ec0ff */
[----:B------:R-:W-:Y:S01]  /*5f40*/  HFMA2.MMA R41, R48, R23, R41 ;  /* 0x0000001730297235 */ /* 0x000fe20000000029 */
[----:B------:R-:W-:-:S02]  /*5f50*/  LOP3.LUT R43, R17, 0x3e003e0, RZ, 0xc0, !PT ;  /* 0x03e003e0112b7812 */ /* 0x000fc400078ec0ff */
[----:B------:R-:W-:Y:S02]  /*5f60*/  SHF.R.U32.HI R19, RZ, 0xa, R19 ;  /* 0x0000000aff137819 */ /* 0x000fe40000011613 */
[----:B------:R-:W-:Y:S02]  /*5f70*/  SHF.R.U32.HI R17, RZ, 0xa, R17 ;  /* 0x0000000aff117819 */ /* 0x000fe40000011611 */
        /* <DEDUP_REMOVED lines=10> */
[-C--:B0-----:R-:W-:Y:S01]  /*6020*/  HFMA2 R39, R42, R24.reuse, R39 ;  /* 0x000000182a277231 */ /* 0x081fe20000000027 */
[----:B------:R-:W-:Y:S01]  /*6030*/  LOP3.LUT R46, R45, 0x64006400, RZ, 0xfc, !PT ;  /* 0x640064002d2e7812 */ /* 0x000fe200078efcff */
[-C--:B------:R-:W-:Y:S01]  /*6040*/  HFMA2.MMA R41, R18, R24.reuse, R41 ;  /* 0x0000001812297235 */ /* 0x080fe20000000029 */
[----:B------:R-:W-:Y:S01]  /*6050*/  LOP3.LUT R40, R40, 0x1f001f, RZ, 0xc0, !PT ;  /* 0x001f001f28287812 */ /* 0x000fe200078ec0ff */
[----:B------:R-:W-:Y:S01]  /*6060*/  HADD2 R16, R16, -1040, -1040 ;  /* 0xe410e41010107430 */ /* 0x000fe20000000000 */
[----:B------:R-:W-:Y:S01]  /*6070*/  LOP3.LUT R19, R19, 0x64006400, RZ, 0xfc, !PT ;  /* 0x6400640013137812 */ /* 0x000fe200078efcff */
[----:B------:R-:W-:Y:S01]  /*6080*/  HFMA2 R46, R46, R37.H0_H0, -48, -48 ;  /* 0xd200d2002e2e7431 */ /* 0x000fe20000040025 */
[----:B------:R-:W-:Y:S01]  /*6090*/  LOP3.LUT R17, R17, 0x64006400, RZ, 0xfc, !PT ;  /* 0x6400640011117812 */ /* 0x000fe200078efcff */
[----:B------:R-:W-:Y:S01]  /*60a0*/  HFMA2.MMA R22, R43, R24, R22 ;  /* 0x000000182b167235 */ /* 0x000fe20000000016 */
[----:B------:R-:W-:Y:S01]  /*60b0*/  LOP3.LUT R40, R40, 0x64006400, RZ, 0xfc, !PT ;  /* 0x6400640028287812 */ /* 0x000fe200078efcff */
[----:B------:R-:W-:Y:S01]  /*60c0*/  HADD2 R18, R19, -1040, -1040 ;  /* 0xe410e41013127430 */ /* 0x000fe20000000000 */
[----:B------:R-:W-:Y:S01]  /*60d0*/  LOP3.LUT R42, R9, 0x3e003e0, RZ, 0xc0, !PT ;  /* 0x03e003e0092a7812 */ /* 0x000fe200078ec0ff */
[----:B------:R-:W-:Y:S01]  /*60e0*/  HADD2 R17, R17, -1040, -1040 ;  /* 0xe410e41011117430 */ /* 0x000fe20000000000 */
[----:B------:R-:W-:Y:S01]  /*60f0*/  LOP3.LUT R50, R5, 0x3e003e0, RZ, 0xc0, !PT ;  /* 0x03e003e005327812 */ /* 0x000fe200078ec0ff */
[-C--:B------:R-:W-:Y:S01]  /*6100*/  HFMA2 R19, R16, R25.reuse, R39 ;  /* 0x0000001910137231 */ /* 0x080fe20000000027 */
[----:B------:R-:W-:Y:S01]  /*6110*/  LOP3.LUT R16, R8, 0x3e003e0, RZ, 0xc0, !PT ;  /* 0x03e003e008107812 */ /* 0x000fe200078ec0ff */
[----:B------:R-:W-:Y:S01]  /*6120*/  HFMA2 R21, R46, R24, R21 ;  /* 0x000000182e157231 */ /* 0x000fe20000000015 */
[----:B------:R-:W-:Y:S01]  /*6130*/  LOP3.LUT R42, R42, 0x64006400, RZ, 0xfc, !PT ;  /* 0x640064002a2a7812 */ /* 0x000fe200078efcff */
[----:B------:R-:W-:Y:S01]  /*6140*/  HADD2 R40, R40, -1040, -1040 ;  /* 0xe410e41028287430 */ /* 0x000fe20000000000 */
[----:B------:R-:W-:Y:S01]  /*6150*/  LOP3.LUT R16, R16, 0x64006400, RZ, 0xfc, !PT ;  /* 0x6400640010107812 */ /* 0x000fe200078efcff */
[-C--:B------:R-:W-:Y:S01]  /*6160*/  HFMA2.MMA R17, R17, R25.reuse, R22 ;  /* 0x0000001911117235 */ /* 0x080fe20000000016 */
[----:B------:R-:W-:Y:S01]  /*6170*/  LOP3.LUT R48, R4, 0x1f001f, RZ, 0xc0, !PT ;  /* 0x001f001f04307812 */ /* 0x000fe200078ec0ff */
[----:B------:R-:W-:Y:S01]  /*6180*/  HFMA2 R43, R40, R25, R21 ;  /* 0x00000019282b7231 */ /* 0x000fe20000000015 */
[----:B------:R-:W-:Y:S01]  /*6190*/  LOP3.LUT R40, R10, 0x3e003e0, RZ, 0xc0, !PT ;  /* 0x03e003e00a287812 */ /* 0x000fe200078ec0ff */
[----:B------:R-:W-:Y:S01]  /*61a0*/  HFMA2.MMA R41, R18, R25, R41 ;  /* 0x0000001912297235 */ /* 0x000fe20000000029 */
        /* <DEDUP_REMOVED lines=19> */
[----:B------:R-:W-:Y:S01]  /*62e0*/  HFMA2.MMA R19, R48, R26, R19 ;  /* 0x0000001a30137235 */ /* 0x000fe20000000013 */
[----:B------:R-:W-:Y:S01]  /*62f0*/  HFMA2 R44, R44, R37.H0_H0, -48, -48 ;  /* 0xd200d2002c2c7431 */ /* 0x000fe20000040025 */
[----:B------:R-:W-:Y:S02]  /*6300*/  LOP3.LUT R45, R45, 0x64006400, RZ, 0xfc, !PT ;  /* 0x640064002d2d7812 */ /* 0x000fe400078efcff */
[----:B------:R-:W-:Y:S02]  /*6310*/  SHF.R.U32.HI R47, RZ, 0xd, R6 ;  /* 0x0000000dff2f7819 */ /* 0x000fe40000011606 */
[----:B------:R-:W-:Y:S01]  /*6320*/  SHF.R.U32.HI R49, RZ, 0xd, R7 ;  /* 0x0000000dff317819 */ /* 0x000fe20000011607 */
[----:B------:R-:W-:Y:S01]  /*6330*/  HADD2 R48, R45, -1040, -1040 ;  /* 0xe410e4102d307430 */ /* 0x000fe20000000000 */
[----:B------:R-:W-:-:S02]  /*6340*/  LOP3.LUT R45, R7, 0x1f001f, RZ, 0xc0, !PT ;  /* 0x001f001f072d7812 */ /* 0x000fc400078ec0ff */
[----:B------:R-:W-:Y:S01]  /*6350*/  LOP3.LUT R47, R36, 0x40004, R47, 0xf8, !PT ;  /* 0x00040004242f7812 */ /* 0x000fe200078ef82f */
[----:B------:R-:W-:Y:S01]  /*6360*/  HFMA2 R17, R48, R26, R17 ;  /* 0x0000001a30117231 */ /* 0x000fe20000000011 */
[----:B------:R-:W-:Y:S02]  /*6370*/  LOP3.LUT R45, R45, 0x64006400, RZ, 0xfc, !PT ;  /* 0x640064002d2d7812 */ /* 0x000fe400078efcff */
[----:B------:R-:W-:Y:S02]  /*6380*/  SHF.R.U32.HI R36, RZ, 0xc, R9 ;  /* 0x0000000cff247819 */ /* 0x000fe40000011609 */
[----:B------:R-:W-:Y:S02]  /*6390*/  LOP3.LUT R20, R20, 0x40004, R49, 0xf8, !PT ;  /* 0x0004000414147812 */ /* 0x000fe400078ef831 */
[----:B------:R-:W-:-:S04]  /*63a0*/  SHF.R.U32.HI R7, RZ, 0xa, R7 ;  /* 0x0000000aff077819 */ /* 0x000fc80000011607 */
[----:B------:R-:W-:Y:S02]  /*63b0*/  LOP3.LUT R7, R7, 0x1f001f, RZ, 0xc0, !PT ;  /* 0x001f001f07077812 */ /* 0x000fe400078ec0ff */
[----:B--2---:R-:W-:Y:S02]  /*63c0*/  LOP3.LUT R24, R12, 0x3e003e0, RZ, 0xc0, !PT ;  /* 0x03e003e00c187812 */ /* 0x004fe400078ec0ff */
        /* <DEDUP_REMOVED lines=18> */
[----:B------:R-:W-:Y:S01]  /*64f0*/  SHF.R.U32.HI R43, RZ, 0xd, R4 ;  /* 0x0000000dff2b7819 */ /* 0x000fe20000011604 */
[----:B------:R-:W-:Y:S01]  /*6500*/  HADD2 R48, R45, -1040, -1040 ;  /* 0xe410e4102d307430 */ /* 0x000fe20000000000 */
[----:B------:R-:W-:Y:S02]  /*6510*/  SHF.R.U32.HI R45, RZ, 0xc, R8 ;  /* 0x0000000cff2d7819 */ /* 0x000fe40000011608 */
[----:B------:R-:W-:Y:S01]  /*6520*/  LOP3.LUT R38, R38, 0x40004, R43, 0xf8, !PT ;  /* 0x0004000426267812 */ /* 0x000fe200078ef82b */
[----:B------:R-:W-:Y:S01]  /*6530*/  HFMA2 R26, R48, R26, R41 ;  /* 0x0000001a301a7231 */ /* 0x000fe20000000029 */
[-C--:B------:R-:W-:Y:S01]  /*6540*/  HFMA2.MMA R43, R18, R27.reuse, R19 ;  /* 0x0000001b122b7235 */ /* 0x080fe20000000013 */
[-C--:B------:R-:W-:Y:S01]  /*6550*/  HFMA2 R41, R16, R27.reuse, R17 ;  /* 0x0000001b10297231 */ /* 0x080fe20000000011 */
[----:B------:R-:W-:Y:S01]  /*6560*/  SHF.R.U32.HI R48, RZ, 0xd, R5 ;  /* 0x0000000dff307819 */ /* 0x000fe20000011605 */
[----:B------:R-:W0:Y:S01]  /*6570*/  LDS.128 R16, [UR4+0x20] ;  /* 0x00002004ff107984 */ /* 0x000e220008000c00 */
[----:B------:R-:W-:Y:S01]  /*6580*/  LOP3.LUT R45, R38, 0x80008, R45, 0xf8, !PT ;  /* 0x00080008262d7812 */ /* 0x000fe200078ef82d */
[----:B------:R-:W-:Y:S01]  /*6590*/  HFMA2 R26, R44, R27, R26 ;  /* 0x0000001b2c1a7231 */ /* 0x000fe2000000001a */
[----:B------:R-:W-:Y:S01]  /*65a0*/  LOP3.LUT R35, R35, 0x40004, R48, 0xf8, !PT ;  /* 0x0004000423237812 */ /* 0x000fe200078ef830 */
[----:B------:R-:W-:Y:S01]  /*65b0*/  HFMA2.MMA R37, R46, R27, R37 ;  /* 0x0000001b2e257235 */ /* 0x000fe20000000025 */
[----:B------:R-:W-:-:S02]  /*65c0*/  SHF.R.U32.HI R48, RZ, 0xb, R12 ;  /* 0x0000000bff307819 */ /* 0x000fc4000001160c */
[----:B------:R-:W-:Y:S02]  /*65d0*/  LOP3.LUT R36, R35, 0x80008, R36, 0xf8, !PT ;  /* 0x0008000823247812 */ /* 0x000fe400078ef824 */
[----:B------:R-:W-:Y:S02]  /*65e0*/  SHF.R.U32.HI R35, RZ, 0xc, R11 ;  /* 0x0000000cff237819 */ /* 0x000fe4000001160b */
[----:B------:R-:W-:Y:S02]  /*65f0*/  SHF.R.U32.HI R4, RZ, 0xa, R4 ;  /* 0x0000000aff047819 */ /* 0x000fe40000011604 */
[----:B------:R-:W-:Y:S02]  /*6600*/  LOP3.LUT R20, R20, 0x80008, R35, 0xf8, !PT ;  /* 0x0008000814147812 */ /* 0x000fe400078ef823 */
[----:B------:R-:W-:Y:S02]  /*6610*/  LOP3.LUT R35, R45, 0x100010, R48, 0xf8, !PT ;  /* 0x001000102d237812 */ /* 0x000fe400078ef830 */
[----:B------:R-:W-:-:S02]  /*6620*/  SHF.R.U32.HI R45, RZ, 0xb, R13 ;  /* 0x0000000bff2d7819 */ /* 0x000fc4000001160d */
[----:B------:R-:W-:Y:S02]  /*6630*/  SHF.R.U32.HI R38, RZ, 0xc, R10 ;  /* 0x0000000cff267819 */ /* 0x000fe4000001160a */
[----:B------:R-:W-:Y:S02]  /*6640*/  LOP3.LUT R4, R4, 0x1f001f, RZ, 0xc0, !PT ;  /* 0x001f001f04047812 */ /* 0x000fe400078ec0ff */
[----:B------:R-:W-:Y:S02]  /*6650*/  LOP3.LUT R36, R36, 0x100010, R45, 0xf8, !PT ;  /* 0x0010001024247812 */ /* 0x000fe400078ef82d */
[----:B------:R-:W-:Y:S02]  /*6660*/  SHF.R.U32.HI R5, RZ, 0xa, R5 ;  /* 0x0000000aff057819 */ /* 0x000fe40000011605 */
[----:B------:R-:W-:Y:S02]  /*6670*/  LOP3.LUT R38, R47, 0x80008, R38, 0xf8, !PT ;  /* 0x000800082f267812 */ /* 0x000fe400078ef826 */
[----:B------:R-:W-:-:S02]  /*6680*/  SHF.R.U32.HI R45, RZ, 0xb, R14 ;  /* 0x0000000bff2d7819 */ /* 0x000fc4000001160e */
[----:B------:R-:W-:Y:S02]  /*6690*/  LOP3.LUT R4, R4, 0x64006400, RZ, 0xfc, !PT ;  /* 0x6400640004047812 */ /* 0x000fe400078efcff */
[----:B------:R-:W-:Y:S02]  /*66a0*/  LOP3.LUT R44, R5, 0x1f001f, RZ, 0xc0, !PT ;  /* 0x001f001f052c7812 */ /* 0x000fe400078ec0ff */
[----:B------:R-:W-:Y:S01]  /*66b0*/  LOP3.LUT R38, R38, 0x100010, R45, 0xf8, !PT ;  /* 0x0010001026267812 */ /* 0x000fe200078ef82d */
[----:B------:R-:W-:Y:S01]  /*66c0*/  HADD2 R4, R4, -1040, -1040 ;  /* 0xe410e41004047430 */ /* 0x000fe20000000000 */
[----:B------:R-:W-:Y:S02]  /*66d0*/  LOP3.LUT R45, R6, 0x64006400, RZ, 0xfc, !PT ;  /* 0x64006400062d7812 */ /* 0x000fe400078efcff */
[----:B------:R-:W-:Y:S02]  /*66e0*/  LOP3.LUT R44, R44, 0x64006400, RZ, 0xfc, !PT ;  /* 0x640064002c2c7812 */ /* 0x000fe400078efcff */
[----:B------:R-:W-:Y:S01]  /*66f0*/  LOP3.LUT R27, R9, 0x1f001f, RZ, 0xc0, !PT ;  /* 0x001f001f091b7812 */ /* 0x000fe200078ec0ff */
[----:B------:R-:W-:Y:S01]  /*6700*/  HADD2 R48, R45, -1040, -1040 ;  /* 0xe410e4102d307430 */ /* 0x000fe20000000000 */
[----:B0-----:R-:W-:Y:S01]  /*6710*/  HFMA2.MMA R43, R4, R16, R43 ;  /* 0x00000010042b7235 */ /* 0x001fe2000000002b */
[----:B------:R-:W-:Y:S01]  /*6720*/  HADD2 R46, R44, -1040, -1040 ;  /* 0xe410e4102c2e7430 */ /* 0x000fe20000000000 */
[----:B------:R-:W-:-:S02]  /*6730*/  LOP3.LUT R44, R7, 0x64006400, RZ, 0xfc, !PT ;  /* 0x64006400072c7812 */ /* 0x000fc400078efcff */
[----:B------:R-:W-:Y:S01]  /*6740*/  LOP3.LUT R4, R8, 0x1f001f, RZ, 0xc0, !PT ;  /* 0x001f001f08047812 */ /* 0x000fe200078ec0ff */
[----:B------:R-:W-:Y:S01]  /*6750*/  HFMA2.MMA R7, R48, R16, R37 ;  /* 0x0000001030077235 */ /* 0x000fe20000000025 */
[----:B------:R-:W-:Y:S01]  /*6760*/  LOP3.LUT R5, R10, 0x1f001f, RZ, 0xc0, !PT ;  /* 0x001f001f0a057812 */ /* 0x000fe200078ec0ff */
[-C--:B------:R-:W-:Y:S01]  /*6770*/  HFMA2 R41, R46, R16.reuse, R41 ;  /* 0x000000102e297231 */ /* 0x080fe20000000029 */
[----:B------:R-:W-:Y:S01]  /*6780*/  LOP3.LUT R37, R27, 0x64006400, RZ, 0xfc, !PT ;  /* 0x640064001b257812 */ /* 0x000fe200078efcff */
[----:B------:R-:W-:Y:S01]  /*6790*/  HADD2 R27, R44, -1040, -1040 ;  /* 0xe410e4102c1b7430 */ /* 0x000fe20000000000 */
[----:B------:R-:W-:Y:S02]  /*67a0*/  LOP3.LUT R4, R4, 0x64006400, RZ, 0xfc, !PT ;  /* 0x6400640004047812 */ /* 0x000fe400078efcff */
[----:B------:R-:W-:Y:S01]  /*67b0*/  LOP3.LUT R5, R5, 0x64006400, RZ, 0xfc, !PT ;  /* 0x6400640005057812 */ /* 0x000fe200078efcff */
[----:B------:R-:W-:Y:S01]  /*67c0*/  HFMA2 R27, R27, R16, R26 ;  /* 0x000000101b1b7231 */ /* 0x000fe2000000001a */
[----:B------:R-:W-:Y:S01]  /*67d0*/  LOP3.LUT R6, R11, 0x1f001f, RZ, 0xc0, !PT ;  /* 0x001f001f0b067812 */ /* 0x000fe200078ec0ff */
[----:B------:R-:W-:Y:S01]  /*67e0*/  HADD2 R4, R4, -1040, -1040 ;  /* 0xe410e41004047430 */ /* 0x000fe20000000000 */
[----:B------:R-:W-:Y:S01]  /*67f0*/  SHF.R.U32.HI R8, RZ, 0xa, R8 ;  /* 0x0000000aff087819 */ /* 0x000fe20000011608 */
[----:B------:R-:W-:Y:S01]  /*6800*/  HADD2 R16, R5, -1040, -1040 ;  /* 0xe410e41005107430 */ /* 0x000fe20000000000 */
[----:B------:R-:W-:Y:S01]  /*6810*/  LOP3.LUT R6, R6, 0x64006400, RZ, 0xfc, !PT ;  /* 0x6400640006067812 */ /* 0x000fe200078efcff */
[----:B------:R-:W-:Y:S01]  /*6820*/  HADD2 R26, R37, -1040, -1040 ;  /* 0xe410e410251a7430 */ /* 0x000fe20000000000 */
[----:B------:R-:W-:Y:S01]  /*6830*/  LOP3.LUT R8, R8, 0x1f001f, RZ, 0xc0, !PT ;  /* 0x001f001f08087812 */ /* 0x000fe200078ec0ff */
[-C--:B------:R-:W-:Y:S01]  /*6840*/  HFMA2.MMA R37, R4, R17.reuse, R43 ;  /* 0x0000001104257235 */ /* 0x080fe2000000002b */
[----:B------:R-:W-:Y:S01]  /*6850*/  SHF.R.U32.HI R11, RZ, 0xa, R11 ;  /* 0x0000000aff0b7819 */ /* 0x000fe2000001160b */
[----:B------:R-:W-:Y:S01]  /*6860*/  HADD2 R44, R6, -1040, -1040 ;  /* 0xe410e410062c7430 */ /* 0x000fe20000000000 */
[----:B------:R-:W-:Y:S01]  /*6870*/  HFMA2.MMA R16, R16, R17, R7 ;  /* 0x0000001110107235 */ /* 0x000fe20000000007 */
[----:B------:R-:W-:Y:S01]  /*6880*/  LOP3.LUT R8, R8, 0x64006400, RZ, 0xfc, !PT ;  /* 0x6400640008087812 */ /* 0x000fe200078efcff */
[----:B------:R-:W0:Y:S01]  /*6890*/  LDS.128 R4, [UR4+0x30] ;  /* 0x00003004ff047984 */ /* 0x000e220008000c00 */
[----:B------:R-:W-:Y:S01]  /*68a0*/  LOP3.LUT R11, R11, 0x1f001f, RZ, 0xc0, !PT ;  /* 0x001f001f0b0b7812 */ /* 0x000fe200078ec0ff */
[----:B------:R-:W-:Y:S01]  /*68b0*/  HFMA2.MMA R37, R21, R18, R37 ;  /* 0x0000001215257235 */ /* 0x000fe20000000025 */
[----:B------:R-:W-:Y:S01]  /*68c0*/  SHF.R.U32.HI R10, RZ, 0xa, R10 ;  /* 0x0000000aff0a7819 */ /* 0x000fe2000001160a */
[----:B------:R-:W-:Y:S01]  /*68d0*/  HADD2 R8, R8, -1040, -1040 ;  /* 0xe410e41008087430 */ /* 0x000fe20000000000 */
[----:B------:R-:W-:Y:S01]  /*68e0*/  LOP3.LUT R11, R11, 0x64006400, RZ, 0xfc, !PT ;  /* 0x640064000b0b7812 */ /* 0x000fe200078efcff */
[-C--:B------:R-:W-:Y:S01]  /*68f0*/  HFMA2 R26, R26, R17.reuse, R41 ;  /* 0x000000111a1a7231 */ /* 0x080fe20000000029 */
[----:B------:R-:W-:Y:S01]  /*6900*/  SHF.R.U32.HI R9, RZ, 0xa, R9 ;  /* 0x0000000aff097819 */ /* 0x000fe20000011609 */
[----:B------:R-:W-:Y:S01]  /*6910*/  HFMA2 R17, R44, R17, R27 ;  /* 0x000000112c117231 */ /* 0x000fe2000000001b */
[----:B------:R-:W-:Y:S01]  /*6920*/  LOP3.LUT R27, R12, 0x1f001f, RZ, 0xc0, !PT ;  /* 0x001f001f0c1b7812 */ /* 0x000fe200078ec0ff */
[----:B------:R-:W-:Y:S01]  /*6930*/  HFMA2.MMA R37, R8, R19, R37 ;  /* 0x0000001308257235 */ /* 0x000fe20000000025 */
[----:B------:R-:W-:Y:S01]  /*6940*/  LOP3.LUT R10, R10, 0x1f001f, RZ, 0xc0, !PT ;  /* 0x001f001f0a0a7812 */ /* 0x000fe200078ec0ff */
        /* <DEDUP_REMOVED lines=11> */
[----:B------:R-:W-:Y:S01]  /*6a00*/  SHF.R.U32.HI R12, RZ, 0xa, R12 ;  /* 0x0000000aff0c7819 */ /* 0x000fe2000001160c */
[----:B------:R-:W-:Y:S01]  /*6a10*/  HFMA2 R26, R39, R18, R26 ;  /* 0x00000012271a7231 */ /* 0x000fe2000000001a */
[----:B------:R-:W-:Y:S01]  /*6a20*/  LOP3.LUT R41, R13, 0x1f001f, RZ, 0xc0, !PT ;  /* 0x001f001f0d297812 */ /* 0x000fe200078ec0ff */
[----:B------:R-:W-:Y:S01]  /*6a30*/  HFMA2.MMA R16, R21, R19, R16 ;  /* 0x0000001315107235 */ /* 0x000fe20000000010 */
[----:B------:R-:W-:-:S02]  /*6a40*/  SHF.R.U32.HI R45, RZ, 0xb, R15 ;  /* 0x0000000bff2d7819 */ /* 0x000fc4000001160f */
[----:B------:R-:W-:Y:S02]  /*6a50*/  LOP3.LUT R9, R9, 0x64006400, RZ, 0xfc, !PT ;  /* 0x6400640009097812 */ /* 0x000fe400078efcff */
[----:B------:R-:W-:Y:S02]  /*6a60*/  SHF.R.U32.HI R15, RZ, 0xa, R15 ;  /* 0x0000000aff0f7819 */ /* 0x000fe4000001160f */
        /* <DEDUP_REMOVED lines=8> */
[-C--:B0-----:R-:W-:Y:S01]  /*6af0*/  HFMA2.MMA R37, R8, R4.reuse, R37 ;  /* 0x0000000408257235 */ /* 0x081fe20000000025 */
[----:B------:R-:W-:Y:S01]  /*6b00*/  SHF.R.U32.HI R14, RZ, 0xa, R14 ;  /* 0x0000000aff0e7819 */ /* 0x000fe2000001160e */
[----:B------:R-:W-:Y:S01]  /*6b10*/  HFMA2 R26, R9, R19, R26 ;  /* 0x00000013091a7231 */ /* 0x000fe2000000001a */
[----:B------:R-:W-:Y:S01]  /*6b20*/  LOP3.LUT R12, R12, 0x64006400, RZ, 0xfc, !PT ;  /* 0x640064000c0c7812 */ /* 0x000fe200078efcff */
[----:B------:R-:W-:Y:S01]  /*6b30*/  HADD2 R41, R41, -1040, -1040 ;  /* 0xe410e41029297430 */ /* 0x000fe20000000000 */
[----:B------:R-:W-:Y:S01]  /*6b40*/  LOP3.LUT R15, R15, 0x64006400, RZ, 0xfc, !PT ;  /* 0x640064000f0f7812 */ /* 0x000fe200078efcff */
[-C--:B------:R-:W-:Y:S01]  /*6b50*/  HFMA2 R21, R44, R4.reuse, R17 ;  /* 0x000000042c157231 */ /* 0x080fe20000000011 */
[----:B------:R-:W-:Y:S01]  /*6b60*/  SHF.R.U32.HI R13, RZ, 0xa, R13 ;  /* 0x0000000aff0d7819 */ /* 0x000fe2000001160d */
[----:B------:R-:W-:Y:S01]  /*6b70*/  HFMA2 R26, R41, R4, R26 ;  /* 0x00000004291a7231 */ /* 0x000fe2000000001a */
[----:B------:R-:W-:Y:S01]  /*6b80*/  LOP3.LUT R14, R14, 0x1f001f, RZ, 0xc0, !PT ;  /* 0x001f001f0e0e7812 */ /* 0x000fe200078ec0ff */
[----:B------:R-:W-:Y:S01]  /*6b90*/  HFMA2.MMA R11, R11, R4, R16 ;  /* 0x000000040b0b7235 */ /* 0x000fe20000000010 */
[----:B------:R-:W-:Y:S01]  /*6ba0*/  HADD2 R12, R12, -1040, -1040 ;  /* 0xe410e4100c0c7430 */ /* 0x000fe20000000000 */
        /* <DEDUP_REMOVED lines=8> */
[-C--:B------:R-:W-:Y:S01]  /*6c30*/  HFMA2 R21, R4, R6.reuse, R21 ;  /* 0x0000000604157231 */ /* 0x080fe20000000015 */
[----:B------:R-:W-:Y:S01]  /*6c40*/  HFMA2.MMA R11, R22, R5, R11 ;  /* 0x00000005160b7235 */ /* 0x000fe2000000000b */
[----:B------:R-:W-:Y:S01]  /*6c50*/  HADD2 R4, R35, -1040, -1040 ;  /* 0xe410e41023047430 */ /* 0x000fe20000000000 */
[----:B------:R-:W-:Y:S01]  /*6c60*/  LOP3.LUT R38, R38, 0x64006400, RZ, 0xfc, !PT ;  /* 0x6400640026267812 */ /* 0x000fe200078efcff */
[----:B------:R-:W-:Y:S01]  /*6c70*/  HADD2 R14, R14, -1040, -1040 ;  /* 0xe410e4100e0e7430 */ /* 0x000fe20000000000 */
[----:B------:R-:W-:Y:S01]  /*6c80*/  LOP3.LUT R36, R36, 0x64006400, RZ, 0xfc, !PT ;  /* 0x6400640024247812 */ /* 0x000fe200078efcff */
[----:B------:R-:W-:Y:S01]  /*6c90*/  HFMA2 R26, R24, R5, R26 ;  /* 0x00000005181a7231 */ /* 0x000fe2000000001a */
[----:B------:R-:W-:Y:S01]  /*6ca0*/  LOP3.LUT R20, R20, 0x100010, R45, 0xf8, !PT ;  /* 0x0010001014147812 */ /* 0x000fe200078ef82d */
[----:B------:R-:W-:Y:S01]  /*6cb0*/  HADD2 R13, R13, -1040, -1040 ;  /* 0xe410e4100d0d7430 */ /* 0x000fe20000000000 */
[----:B------:R-:W-:Y:S01]  /*6cc0*/  HFMA2.MMA R37, R4, R7, R37 ;  /* 0x0000000704257235 */ /* 0x000fe20000000025 */
[----:B------:R-:W-:Y:S01]  /*6cd0*/  HADD2 R38, R38, -1040, -1040 ;  /* 0xe410e41026267430 */ /* 0x000fe20000000000 */
[----:B------:R-:W-:Y:S01]  /*6ce0*/  HFMA2.MMA R11, R14, R6, R11 ;  /* 0x000000060e0b7235 */ /* 0x000fe2000000000b */
[----:B------:R-:W-:Y:S01]  /*6cf0*/  HFMA2 R26, R13, R6, R26 ;  /* 0x000000060d1a7231 */ /* 0x000fe2000000001a */
[----:B------:R-:W-:Y:S01]  /*6d00*/  LOP3.LUT R20, R20, 0x64006400, RZ, 0xfc, !PT ;  /* 0x6400640014147812 */ /* 0x000fe200078efcff */
[----:B------:R-:W-:Y:S01]  /*6d10*/  HADD2 R5, R36, -1040, -1040 ;  /* 0xe410e41024057430 */ /* 0x000fe20000000000 */
[----:B------:R-:W-:-:S02]  /*6d20*/  PRMT R4, R2, 0x7610, R0 ;  /* 0x0000761002047816 */ /* 0x000fc40000000000 */
[----:B------:R-:W-:Y:S01]  /*6d30*/  HFMA2.MMA R11, R38, R7, R11 ;  /* 0x00000007260b7235 */ /* 0x000fe2000000000b */
[-C--:B------:R-:W-:Y:S02]  /*6d40*/  HFMA2 R26, R5, R7.reuse, R26 ;  /* 0x00000007051a7231 */ /* 0x080fe4000000001a */
[----:B------:R-:W-:Y:S02]  /*6d50*/  HADD2 R20, R20, -1040, -1040 ;  /* 0xe410e41014147430 */ /* 0x000fe40000000000 */
[----:B------:R-:W-:Y:S02]  /*6d60*/  HADD2 R37, R37.H0_H0, R37.H1_H1 ;  /* 0x3000002525257230 */ /* 0x000fe40000000800 */
[----:B------:R-:W-:Y:S02]  /*6d70*/  HADD2 R26, R26.H0_H0, R26.H1_H1 ;  /* 0x3000001a1a1a7230 */ /* 0x000fe40000000800 */
[----:B------:R-:W-:Y:S02]  /*6d80*/  HFMA2 R21, R20, R7, R21 ;  /* 0x0000000714157231 */ /* 0x000fe40000000015 */
[----:B------:R-:W-:Y:S01]  /*6d90*/  HADD2 R11, R11.H0_H0, R11.H1_H1 ;  /* 0x3000000b0b0b7230 */ /* 0x000fe20000000800 */
[----:B------:R-:W-:Y:S01]  /*6da0*/  PRMT R37, R37, 0x5410, R26 ;  /* 0x0000541025257816 */ /* 0x000fe2000000001a */
[----:B------:R-:W-:-:S05]  /*6db0*/  HADD2 R21, R21.H0_H0, R21.H1_H1 ;  /* 0x3000001515157230 */ /* 0x000fca0000000800 */
[----:B------:R-:W-:Y:S01]  /*6dc0*/  HFMA2.MMA R29, R37, R4, R29 ;  /* 0x00000004251d7235 */ /* 0x000fe2000000001d */
[----:B------:R-:W-:Y:S02]  /*6dd0*/  PRMT R11, R11, 0x5410, R21 ;  /* 0x000054100b0b7816 */ /* 0x000fe40000000015 */
[----:B------:R-:W-:-:S05]  /*6de0*/  PRMT R4, R0, 0x7610, R2 ;  /* 0x0000761000047816 */ /* 0x000fca0000000002 */
[----:B------:R-:W-:Y:S02]  /*6df0*/  HFMA2 R28, R11, R4, R28 ;  /* 0x000000040b1c7231 */ /* 0x000fe4000000001c */
.L_x_4387:
[C---:B-1----:R-:W-:Y:S01]  /*6e00*/  ISETP.GE.AND P0, PT, R34.reuse, c[0x0][0x1b0], PT ;  /* 0x00006c0022007a0c */ /* 0x042fe20003f06270 */
[----:B------:R-:W-:Y:S01]  /*6e10*/  UIADD3 UR4, UR4, 0x40, URZ ;  /* 0x0000004004047890 */ /* 0x000fe2000fffe03f */
[----:B------:R-:W-:Y:S01]  /*6e20*/  ISETP.LT.AND P2, PT, R34, R31, PT ;  /* 0x0000001f2200720c */ /* 0x000fe20003f41270 */
[----:B------:R-:W-:Y:S02]  /*6e30*/  IMAD.MOV.U32 R22, RZ, RZ, R32 ;  /* 0x000000ffff167224 */ /* 0x000fe400078e0020 */
[----:B------:R-:W-:Y:S02]  /*6e40*/  IMAD.MOV.U32 R23, RZ, RZ, R33 ;  /* 0x000000ffff177224 */ /* 0x000fe400078e0021 */
[----:B------:R-:W-:-:S08]  /*6e50*/  IMAD.MOV.U32 R20, RZ, RZ, R34 ;  /* 0x000000ffff147224 */ /* 0x000fd000078e0022 */
[----:B------:R-:W-:Y:S05]  /*6e60*/  @!P0 BRA P2, `(.L_x_4388) ;  /* 0xffffe95000008947 */ /* 0x000fea000103ffff */
.L_x_4386:
[----:B------:R-:W-:Y:S05]  /*6e70*/  @P1 EXIT ;  /* 0x000000000000194d */ /* 0x000fea0003800000 */
[----:B------:R-:W1:Y:S04]  /*6e80*/  S2R R0, SR_CTAID.X ;  /* 0x0000000000007919 */ /* 0x000e680000002500 */
[----:B------:R-:W1:Y:S04]  /*6e90*/  S2R R3, SR_TID.X ;  /* 0x0000000000037919 */ /* 0x000e680000002100 */
[----:B-----5:R-:W2:Y:S01]  /*6ea0*/  S2R R5, SR_CTAID.Y ;  /* 0x0000000000057919 */ /* 0x020ea20000002600 */
[----:B-1----:R-:W-:Y:S02]  /*6eb0*/  IMAD R0, R0, 0x40, R3 ;  /* 0x0000004000007824 */ /* 0x002fe400078e0203 */
[----:B------:R-:W-:-:S02]  /*6ec0*/  IMAD.MOV.U32 R3, RZ, RZ, 0x2 ;  /* 0x00000002ff037424 */ /* 0x000fc400078e00ff */
        /* <DEDUP_REMOVED lines=9> */
.L_x_4392:
[----:B------:R-:W1:Y:S02]  /*6f60*/  LDS R4, [R0] ;  /* 0x0000000000047984 */ /* 0x000e640000000800 */
[----:B-1----:R-:W-:-:S06]  /*6f70*/  HADD2 R5, R4, R29 ;  /* 0x0000001d04057230 */ /* 0x002fcc0000000000 */
[----:B------:R-:W1:Y:S02]  /*6f80*/  ATOMS.CAST.SPIN R5, [R0], R4, R5 ;  /* 0x000000040005738d */ /* 0x000e640001800005 */
[----:B-1----:R-:W-:-:S13]  /*6f90*/  ISETP.EQ.U32.AND P0, PT, R5, 0x1, PT ;  /* 0x000000010500780c */ /* 0x002fda0003f02070 */
[----:B------:R-:W-:Y:S05]  /*6fa0*/  @!P0 BRA `(.L_x_4392) ;  /* 0xffffffb000008947 */ /* 0x000fea000383ffff */
[----:B------:R-:W-:Y:S05]  /*6fb0*/  BRA `(.L_x_4390) ;  /* 0x0000003000007947 */ /* 0x000fea0003800000 */
.L_x_4391:
[----:B------:R-:W2:Y:S02]  /*6fc0*/  LD.E R0, [R2.64] ;  /* 0x0000000602007980 */ /* 0x000ea4000c101900 */
[----:B--2---:R-:W-:-:S05]  /*6fd0*/  IMAD.IADD R5, R29, 0x1, R0 ;  /* 0x000000011d057824 */ /* 0x004fca00078e0200 */
[----:B------:R1:W-:Y:S02]  /*6fe0*/  ST.E [R2.64], R5 ;  /* 0x0000000502007985 */ /* 0x0003e4000c101906 */
.L_x_4390:
[----:B------:R-:W-:Y:S05]  /*6ff0*/  BSYNC B0 ;  /* 0x0000000000007941 */ /* 0x000fea0003800000 */
.L_x_4389:
[----:B------:R-:W2:Y:S02]  /*7000*/  ATOM.E.ADD.F16x2.RN.STRONG.GPU P0, RZ, [R2.64+0x4], R28 ;  /* 0x0000041c02ff798a */ /* 0x000ea4000810e9c6 */
[----:B--2---:R-:W-:Y:S05]  /*7010*/  @P0 EXIT ;  /* 0x000000000000094d */ /* 0x004fea0003800000 */
[----:B------:R-:W2:Y:S02]  /*7020*/  QSPC.E.S P0, RZ, [R2+0x4] ;  /* 0x0000040002ff73aa */ /* 0x000ea40000000500 */
[----:B--2---:R-:W-:Y:S05]  /*7030*/  @!P0 BRA `(.L_x_4393) ;  /* 0x0000008000008947 */ /* 0x004fea0003800000 */
[----:B-1----:R-:W-:-:S04]  /*7040*/  IADD3 R2, R2, 0x4, RZ ;  /* 0x0000000402027810 */ /* 0x002fc80007ffe0ff */
[----:B------:R-:W-:-:S05]  /*7050*/  LOP3.LUT R2, R2, 0xffffff, RZ, 0xc0, !PT ;  /* 0x00ffffff02027812 */ /* 0x000fca00078ec0ff */
.L_x_4394:
[----:B------:R-:W1:Y:S02]  /*7060*/  LDS R4, [R2] ;  /* 0x0000000002047984 */ /* 0x000e640000000800 */
[----:B-1----:R-:W-:-:S10]  /*7070*/  HFMA2.MMA R5, R4, 1, 1, R28 ;  /* 0x3c003c0004057835 */ /* 0x002fd4000000001c */
[----:B------:R-:W1:Y:S02]  /*7080*/  ATOMS.CAST.SPIN R5, [R2], R4, R5 ;  /* 0x000000040205738d */ /* 0x000e640001800005 */
[----:B-1----:R-:W-:-:S13]  /*7090*/  ISETP.EQ.U32.AND P0, PT, R5, 0x1, PT ;  /* 0x000000010500780c */ /* 0x002fda0003f02070 */
[----:B------:R-:W-:Y:S05]  /*70a0*/  @!P0 BRA `(.L_x_4394) ;  /* 0xffffffb000008947 */ /* 0x000fea000383ffff */
[----:B------:R-:W-:Y:S05]  /*70b0*/  EXIT ;  /* 0x000000000000794d */ /* 0x000fea0003800000 */
.L_x_4393:
[----:B------:R-:W2:Y:S02]  /*70c0*/  LD.E R0, [R2.64+0x4] ;  /* 0x0000040602007980 */ /* 0x000ea4000c101900 */
[----:B-12---:R-:W-:-:S05]  /*70d0*/  IMAD.IADD R5, R28, 0x1, R0 ;  /* 0x000000011c057824 */ /* 0x006fca00078e0200 */
[----:B------:R-:W-:Y:S01]  /*70e0*/  ST.E [R2.64+0x4], R5 ;  /* 0x0000040502007985 */ /* 0x000fe2000c101906 */
[----:B------:R-:W-:Y:S05]  /*70f0*/  EXIT ;  /* 0x000000000000794d */ /* 0x000fea0003800000 */
.L_x_4395:
        /* <DEDUP_REMOVED lines=16> */
.L_x_4815:


//--------------------- .text._Z23gemm_half_q_half_kernelILi1ELi152ELb1ELb0ELi64EEvPK6__halfPKjS4_S2_PS0_iiiiPKtS7_iiiiiibS2_i --------------------------
	.section	.text._Z23gemm_half_q_half_kernelILi1ELi152ELb1ELb0ELi64EEvPK6__halfPKjS4_S2_PS0_iiiiPKtS7_iiiiiibS2_i,"ax",@progbits
	.sectioninfo	@"SHI_REGISTERS=55"
	.align	128
        .global         _Z23gemm_half_q_half_kernelILi1ELi152ELb1ELb0ELi64EEvPK6__halfPKjS4_S2_PS0_iiiiPKtS7_iiiiiibS2_i
        .type           _Z23gemm_half_q_half_kernelILi1ELi152ELb1ELb0ELi64EEvPK6__halfPKjS4_S2_PS0_iiiiPKtS7_iiiiiibS2_i,@function
        .size           _Z23gemm_half_q_half_kernelILi1ELi152ELb1ELb0ELi64EEvPK6__halfPKjS4_S2_PS0_iiiiPKtS7_iiiiiibS2_i,(.L_x_4816 - _Z23gemm_half_q_half_kernelILi1ELi152ELb1ELb0ELi64EEvPK6__halfPKjS4_S2_PS0_iiiiPKtS7_iiiiiibS2_i)
        .other          _Z23gemm_half_q_half_kernelILi1ELi152ELb1ELb0ELi64EEvPK6__halfPKjS4_S2_PS0_iiiiPKtS7_iiiiiibS2_i,@"STO_CUDA_ENTRY STV_DEFAULT"
_Z23gemm_half_q_half_kernelILi1ELi152ELb1ELb0ELi64EEvPK6__halfPKjS4_S2_PS0_iiiiPKtS7_iiiiiibS2_i:
.text._Z23gemm_half_q_half_kernelILi1ELi152ELb1ELb0ELi64EEvPK6__halfPKjS4_S2_PS0_iiiiPKtS7_iiiiiibS2_i:
        /* <DEDUP_REMOVED lines=46> */
.L_x_4397:
[----:B------:R-:W-:Y:S05]  /*02e0*/  BSYNC B0 ;  /* 0x0000000000007941 */ /* 0x000fea0003800000 */
.L_x_4396:
        /* <DEDUP_REMOVED lines=22> */
.L_x_4399:
        /* <DEDUP_REMOVED lines=43> */
.L_x_4398:
[----:B0-----:R-:W2:Y:S04]  /*0700*/  LDL.64 R30, [R1] ;  /* 0x00000000011e7983 */ /* 0x001ea80000100a00 */
[----:B------:R0:W3:Y:S01]  /*0710*/  LDG.E.U16.CONSTANT R29, [R6.64+0x2] ;  /* 0x00000206061d7981 */ /* 0x0000e2000c1e9500 */
[C---:B------:R-:W-:Y:S01]  /*0720*/  ISETP.GT.AND P1, PT, R20.reuse, c[0x0][0x1a8], PT ;  /* 0x00006a0014007a0c */ /* 0x040fe20003f24270 */
[----:B------:R-:W-:Y:S01]  /*0730*/  UMOV UR4, URZ ;  /* 0x0000003f00047c82 */ /* 0x000fe20008000000 */
[C---:B------:R-:W-:Y:S01]  /*0740*/  ISETP.GT.AND P3, PT, R20.reuse, c[0x0][0x1ac], PT ;  /* 0x00006b0014007a0c */ /* 0x040fe20003f64270 */
[----:B------:R-:W-:Y:S01]  /*0750*/  IMAD.MOV.U32 R28, RZ, RZ, RZ ;  /* 0x000000ffff1c7224 */ /* 0x000fe200078e00ff */
[----:B------:R-:W-:-:S02]  /*0760*/  IMNMX R3, R20, c[0x0][0x1a8], PT ;  /* 0x00006a0014037a17 */ /* 0x000fc40003800200 */
[C---:B------:R-:W-:Y:S02]  /*0770*/  ISETP.GT.AND P4, PT, R20.reuse, c[0x0][0x1b0], PT ;  /* 0x00006c0014007a0c */ /* 0x040fe40003f84270 */
[----:B------:R-:W-:Y:S02]  /*0780*/  SHF.R.S32.HI R4, RZ, 0x1f, R3 ;  /* 0x0000001fff047819 */ /* 0x000fe40000011403 */
[C---:B------:R-:W-:Y:S02]  /*0790*/  ISETP.GT.AND P5, PT, R20.reuse, c[0x0][0x1b4], PT ;  /* 0x00006d0014007a0c */ /* 0x040fe40003fa4270 */
[C---:B------:R-:W-:Y:S02]  /*07a0*/  ISETP.GT.AND P6, PT, R20.reuse, c[0x0][0x1b8], PT ;  /* 0x00006e0014007a0c */ /* 0x040fe40003fc4270 */
[----:B------:R-:W-:Y:S02]  /*07b0*/  @P1 IMNMX R0, R20, c[0x0][0x1ac], PT ;  /* 0x00006b0014001a17 */ /* 0x000fe40003800200 */
[----:B-1----:R-:W-:-:S02]  /*07c0*/  LEA.HI R13, R4, R3, RZ, 0x5 ;  /* 0x00000003040d7211 */ /* 0x002fc400078f28ff */
[----:B------:R-:W-:Y:S02]  /*07d0*/  @P1 IADD3 R0, R0, -c[0x0][0x1a8], RZ ;  /* 0x80006a0000001a10 */ /* 0x000fe40007ffe0ff */
[----:B------:R-:W-:Y:S02]  /*07e0*/  @P3 IMNMX R4, R20, c[0x0][0x1b0], PT ;  /* 0x00006c0014043a17 */ /* 0x000fe40003800200 */
[----:B------:R-:W-:Y:S02]  /*07f0*/  @P1 SHF.R.S32.HI R3, RZ, 0x1f, R0 ;  /* 0x0000001fff031819 */ /* 0x000fe40000011400 */
[----:B0-----:R-:W-:Y:S02]  /*0800*/  @P3 IADD3 R6, R4, -c[0x0][0x1ac], RZ ;  /* 0x80006b0004063a10 */ /* 0x001fe40007ffe0ff */
[----:B------:R-:W-:Y:S02]  /*0810*/  @P4 IMNMX R7, R20, c[0x0][0x1b4], PT ;  /* 0x00006d0014074a17 */ /* 0x000fe40003800200 */
[----:B------:R-:W-:-:S02]  /*0820*/  @P1 LEA.HI R4, R3, R0, RZ, 0x5 ;  /* 0x0000000003041211 */ /* 0x000fc400078f28ff */
[----:B------:R-:W-:Y:S02]  /*0830*/  @P3 SHF.R.S32.HI R3, RZ, 0x1f, R6 ;  /* 0x0000001fff033819 */ /* 0x000fe40000011406 */
[C---:B------:R-:W-:Y:S02]  /*0840*/  @P5 IMNMX R8, R20.reuse, c[0x0][0x1b8], PT ;  /* 0x00006e0014085a17 */ /* 0x040fe40003800200 */
[----:B------:R-:W-:Y:S02]  /*0850*/  @P4 IADD3 R7, R7, -c[0x0][0x1b0], RZ ;  /* 0x80006c0007074a10 */ /* 0x000fe40007ffe0ff */
[----:B------:R-:W-:Y:S02]  /*0860*/  @P6 IMNMX R11, R20, c[0x0][0x1bc], PT ;  /* 0x00006f00140b6a17 */ /* 0x000fe40003800200 */
[----:B------:R-:W-:Y:S01]  /*0870*/  @P3 LEA.HI R6, R3, R6, RZ, 0x5 ;  /* 0x0000000603063211 */ /* 0x000fe200078f28ff */
[----:B------:R-:W-:Y:S01]  /*0880*/  IMAD.MOV.U32 R3, RZ, RZ, RZ ;  /* 0x000000ffff037224 */ /* 0x000fe200078e00ff */
[----:B------:R-:W-:-:S02]  /*0890*/  @P5 IADD3 R9, R8, -c[0x0][0x1b4], RZ ;  /* 0x80006d0008095a10 */ /* 0x000fc40007ffe0ff */
[----:B------:R-:W-:Y:S02]  /*08a0*/  @P4 SHF.R.S32.HI R0, RZ, 0x1f, R7 ;  /* 0x0000001fff004819 */ /* 0x000fe40000011407 */
[----:B------:R-:W-:Y:S02]  /*08b0*/  @P6 IADD3 R11, R11, -c[0x0][0x1b8], RZ ;  /* 0x80006e000b0b6a10 */ /* 0x000fe40007ffe0ff */
[----:B------:R-:W-:Y:S02]  /*08c0*/  @P3 SHF.R.S32.HI R6, RZ, 0x5, R6 ;  /* 0x00000005ff063819 */ /* 0x000fe40000011406 */
        /* <DEDUP_REMOVED lines=18> */
[----:B------:R-:W-:Y:S01]  /*09f0*/  ISETP.GE.OR P0, PT, R20, c[0x0][0x1a8], P0 ;  /* 0x00006a0014007a0c */ /* 0x000fe20000706670 */
[----:B------:R-:W-:Y:S02]  /*0a00*/  @P5 IMAD R4, R10, 0x3, RZ ;  /* 0x000000030a045824 */ /* 0x000fe400078e02ff */
[----:B------:R-:W-:Y:S01]  /*0a10*/  @P6 IMAD.SHL.U32 R9, R12, 0x2, RZ ;  /* 0x000000020c096824 */ /* 0x000fe200078e00ff */
[----:B------:R-:W-:Y:S02]  /*0a20*/  IADD3 R0, R7, R3, R0 ;  /* 0x0000000307007210 */ /* 0x000fe40007ffe000 */
[----:B------:R-:W-:Y:S02]  /*0a30*/  PRMT R3, RZ, 0x5410, RZ ;  /* 0x00005410ff037816 */ /* 0x000fe400000000ff */
[----:B------:R-:W-:-:S02]  /*0a40*/  IADD3 R0, R9, R0, R4 ;  /* 0x0000000009007210 */ /* 0x000fc40007ffe004 */
[----:B------:R-:W-:-:S03]  /*0a50*/  SHF.R.S32.HI R4, RZ, 0x1f, R5 ;  /* 0x0000001fff047819 */ /* 0x000fc60000011405 */
[----:B------:R-:W-:-:S05]  /*0a60*/  IMAD R6, R0, c[0x0][0x18c], RZ ;  /* 0x0000630000067a24 */ /* 0x000fca00078e02ff */
[----:B------:R-:W-:Y:S02]  /*0a70*/  SHF.R.S32.HI R7, RZ, 0x1f, R6 ;  /* 0x0000001fff077819 */ /* 0x000fe40000011406 */
[----:B------:R-:W-:-:S05]  /*0a80*/  IADD3 R33, P1, R5, R6, RZ ;  /* 0x0000000605217210 */ /* 0x000fca0007f3e0ff */
[----:B------:R-:W-:Y:S01]  /*0a90*/  IMAD.X R0, R7, 0x1, R4, P1 ;  /* 0x0000000107007824 */ /* 0x000fe200008e0604 */
[----:B------:R-:W-:-:S04]  /*0aa0*/  LEA R32, P1, R33, c[0x0][0x168], 0x2 ;  /* 0x00005a0021207a11 */ /* 0x000fc800078210ff */
[----:B------:R-:W-:Y:S02]  /*0ab0*/  LEA.HI.X R33, R33, c[0x0][0x16c], R0, 0x2, P1 ;  /* 0x00005b0021217a11 */ /* 0x000fe400008f1400 */
[----:B--2---:R-:W-:Y:S02]  /*0ac0*/  PRMT R0, R30, 0x7610, R30 ;  /* 0x000076101e007816 */ /* 0x004fe4000000001e */
[----:B------:R-:W-:Y:S01]  /*0ad0*/  PRMT R30, RZ, 0x5410, RZ ;  /* 0x00005410ff1e7816 */ /* 0x000fe200000000ff */
[----:B---3--:R-:W-:Y:S01]  /*0ae0*/  IMAD.IADD R29, R20, 0x1, R29 ;  /* 0x00000001141d7824 */ /* 0x008fe200078e021d */
[----:B------:R-:W-:Y:S05]  /*0af0*/  @P0 BRA `(.L_x_4400) ;  /* 0x000033e000000947 */ /* 0x000fea0003800000 */
[----:B------:R-:W-:Y:S01]  /*0b00*/  ULDC UR4, c[0x0][0x18c] ;  /* 0x0000630000047ab9 */ /* 0x000fe20000000800 */
[----:B------:R-:W-:Y:S01]  /*0b10*/  IADD3 R5, P0, P1, R5, c[0x0][0x18c], R6 ;  /* 0x0000630005057a10 */ /* 0x000fe2000791e006 */
[----:B------:R-:W-:Y:S01]  /*0b20*/  USHF.R.S32.HI UR4, URZ, 0x1f, UR4 ;  /* 0x0000001f3f047899 */ /* 0x000fe20008011404 */
[----:B------:R-:W-:Y:S01]  /*0b30*/  IMAD.MOV.U32 R28, RZ, RZ, RZ ;  /* 0x000000ffff1c7224 */ /* 0x000fe200078e00ff */
[----:B------:R-:W-:Y:S01]  /*0b40*/  PRMT R3, RZ, 0x5410, RZ ;  /* 0x00005410ff037816 */ /* 0x000fe200000000ff */
[----:B------:R-:W-:Y:S01]  /*0b50*/  UMOV UR5, URZ ;  /* 0x0000003f00057c82 */ /* 0x000fe20008000000 */
[----:B------:R-:W-:-:S02]  /*0b60*/  LEA R16, P3, R5, c[0x0][0x168], 0x2 ;  /* 0x00005a0005107a11 */ /* 0x000fc400078610ff */
[----:B------:R-:W-:Y:S02]  /*0b70*/  IADD3.X R4, R4, UR4, R7, P0, P1 ;  /* 0x0000000404047c10 */ /* 0x000fe400087e2407 */
[----:B------:R-:W-:Y:S02]  /*0b80*/  PRMT R30, RZ, 0x5410, RZ ;  /* 0x00005410ff1e7816 */ /* 0x000fe400000000ff */
[----:B------:R-:W-:Y:S02]  /*0b90*/  LEA.HI.X R17, R5, c[0x0][0x16c], R4, 0x2, P3 ;  /* 0x00005b0005117a11 */ /* 0x000fe400018f1404 */
.L_x_4405:
[----:B------:R-:W-:Y:S01]  /*0ba0*/  ISETP.NE.AND P0, PT, R20, R29, PT ;  /* 0x0000001d1400720c */ /* 0x000fe20003f05270 */
[----:B------:R-:W2:Y:S04]  /*0bb0*/  LDG.E.128.CONSTANT R4, [R32.64] ;  /* 0x0000000620047981 */ /* 0x000ea8000c1e9d00 */
[----:B------:R-:W3:Y:S08]  /*0bc0*/  LDG.E.128.CONSTANT R8, [R16.64] ;  /* 0x0000000610087981 */ /* 0x000ef0000c1e9d00 */
[----:B------:R-:W-:-:S05]  /*0bd0*/  @!P0 IADD3 R28, R28, 0x1, RZ ;  /* 0x000000011c1c8810 */ /* 0x000fca0007ffe0ff */
[----:B------:R-:W-:-:S06]  /*0be0*/  @!P0 IMAD R14, R28, 0x8, R1 ;  /* 0x000000081c0e8824 */ /* 0x000fcc00078e0201 */
[----:B------:R-:W4:Y:S01]  /*0bf0*/  @!P0 LDL.64 R14, [R14] ;  /* 0x000000000e0e8983 */ /* 0x000f220000100a00 */
[----:B------:R-:W-:Y:S02]  /*0c00*/  IMAD.MOV.U32 R25, RZ, RZ, c[0x0][0x18c] ;  /* 0x00006300ff197624 */ /* 0x000fe400078e00ff */
[----:B------:R-:W-:Y:S02]  /*0c10*/  @!P0 IMAD.SHL.U32 R22, R20, 0x2, RZ ;  /* 0x0000000214168824 */ /* 0x000fe400078e00ff */
[----:B------:R-:W-:-:S04]  /*0c20*/  IMAD.WIDE R12, R25, 0x8, R32 ;  /* 0x00000008190c7825 */ /* 0x000fc800078e0220 */
[----:B------:R-:W-:Y:S02]  /*0c30*/  @!P0 IMAD.MOV.U32 R23, RZ, RZ, 0x2 ;  /* 0x00000002ff178424 */ /* 0x000fe400078e00ff */
[----:B------:R-:W-:-:S04]  /*0c40*/  IMAD.WIDE R18, R25, 0x8, R12 ;  /* 0x0000000819127825 */ /* 0x000fc800078e020c */
[----:B------:R-:W-:-:S05]  /*0c50*/  @!P0 IMAD.WIDE R22, R22, R23, c[0x0][0x198] ;  /* 0x0000660016168625 */ /* 0x000fca00078e0217 */
[----:B------:R0:W5:Y:S02]  /*0c60*/  @!P0 LDG.E.U16.CONSTANT R27, [R22.64+0x2] ;  /* 0x00000206161b8981 */ /* 0x000164000c1e9500 */
[----:B0-----:R-:W-:Y:S01]  /*0c70*/  IMAD.WIDE R22, R25, 0x8, R18 ;  /* 0x0000000819167825 */ /* 0x001fe200078e0212 */
[----:B--2---:R-:W-:Y:S02]  /*0c80*/  LEA.HI R37, R4, 0xffffff80, RZ, 0x8 ;  /* 0xffffff8004257811 */ /* 0x004fe400078f40ff */
[----:B------:R-:W-:Y:S02]  /*0c90*/  LEA.HI R26, R5, 0xffffff80, RZ, 0x8 ;  /* 0xffffff80051a7811 */ /* 0x000fe400078f40ff */
[----:B------:R-:W-:Y:S02]  /*0ca0*/  LEA.HI R36, R6, 0xffffff80, RZ, 0x8 ;  /* 0xffffff8006247811 */ /* 0x000fe400078f40ff */
[----:B------:R-:W-:Y:S02]  /*0cb0*/  LEA.HI R34, R7, 0xffffff80, RZ, 0x8 ;  /* 0xffffff8007227811 */ /* 0x000fe400078f40ff */
[----:B---3--:R-:W-:-:S02]  /*0cc0*/  LEA.HI R35, R8, 0xffffff80, RZ, 0x8 ;  /* 0xffffff8008237811 */ /* 0x008fc400078f40ff */
[----:B------:R-:W-:Y:S02]  /*0cd0*/  LEA.HI R33, R9, 0xffffff80, RZ, 0x8 ;  /* 0xffffff8009217811 */ /* 0x000fe400078f40ff */
[----:B------:R-:W-:Y:S02]  /*0ce0*/  LEA.HI R32, R10, 0xffffff80, RZ, 0x8 ;  /* 0xffffff800a207811 */ /* 0x000fe400078f40ff */
[----:B------:R-:W-:Y:S02]  /*0cf0*/  LEA.HI R24, R11, 0xffffff80, RZ, 0x8 ;  /* 0xffffff800b187811 */ /* 0x000fe400078f40ff */
[----:B----4-:R-:W-:Y:S02]  /*0d00*/  @!P0 PRMT R0, R14, 0x7610, R0 ;  /* 0x000076100e008816 */ /* 0x010fe40000000000 */
[----:B------:R-:W-:Y:S02]  /*0d10*/  @!P0 PRMT R31, R15, 0x7610, R31 ;  /* 0x000076100f1f8816 */ /* 0x000fe4000000001f */
[----:B------:R-:W-:-:S02]  /*0d20*/  @!P0 PRMT R0, R0, 0x7610, R14 ;  /* 0x0000761000008816 */ /* 0x000fc4000000000e */
[----:B------:R-:W-:Y:S01]  /*0d30*/  @!P0 PRMT R31, R31, 0x7610, R15 ;  /* 0x000076101f1f8816 */ /* 0x000fe2000000000f */
[----:B------:R-:W-:Y:S05]  /*0d40*/  @P2 BRA `(.L_x_4401) ;  /* 0x00000ba000002947 */ /* 0x000fea0003800000 */
[----:B------:R-:W0:Y:S01]  /*0d50*/  LDS.64 R14, [UR5] ;  /* 0x00000005ff0e7984 */ /* 0x000e220008000a00 */
[----:B------:R-:W-:Y:S01]  /*0d60*/  LOP3.LUT R39, R6, 0xff, RZ, 0xc0, !PT ;  /* 0x000000ff06277812 */ /* 0x000fe200078ec0ff */
[----:B------:R-:W1:Y:S01]  /*0d70*/  I2F.F16 R26, R26 ;  /* 0x0000001a001a7306 */ /* 0x000e620000200c00 */
[----:B------:R-:W-:Y:S02]  /*0d80*/  LOP3.LUT R38, R5, 0xff, RZ, 0xc0, !PT ;  /* 0x000000ff05267812 */ /* 0x000fe400078ec0ff */
[----:B------:R-:W-:Y:S02]  /*0d90*/  IADD3 R43, R39, -0x80, RZ ;  /* 0xffffff80272b7810 */ /* 0x000fe40007ffe0ff */
[----:B------:R-:W-:Y:S02]  /*0da0*/  IADD3 R40, R38, -0x80, RZ ;  /* 0xffffff8026287810 */ /* 0x000fe40007ffe0ff */
[----:B------:R-:W-:Y:S01]  /*0db0*/  SHF.R.U32.HI R39, RZ, 0x8, R5 ;  /* 0x00000008ff277819 */ /* 0x000fe20000011605 */
[----:B------:R-:W-:Y:S01]  /*0dc0*/  I2F.F16 R36, R36 ;  /* 0x0000002400247306 */ /* 0x000fe20000200c00 */
[----:B------:R-:W-:-:S02]  /*0dd0*/  LOP3.LUT R38, R4, 0xff, RZ, 0xc0, !PT ;  /* 0x000000ff04267812 */ /* 0x000fc400078ec0ff */
[----:B------:R-:W-:Y:S02]  /*0de0*/  LOP3.LUT R39, R39, 0xff, RZ, 0xc0, !PT ;  /* 0x000000ff27277812 */ /* 0x000fe400078ec0ff */
[----:B------:R-:W-:Y:S02]  /*0df0*/  IADD3 R38, R38, -0x80, RZ ;  /* 0xffffff8026267810 */ /* 0x000fe40007ffe0ff */
[----:B------:R-:W-:Y:S01]  /*0e00*/  IADD3 R42, R39, -0x80, RZ ;  /* 0xffffff80272a7810 */ /* 0x000fe20007ffe0ff */
[----:B------:R-:W2:Y:S01]  /*0e10*/  I2F.F16 R43, R43 ;  /* 0x0000002b002b7306 */ /* 0x000ea20000200c00 */
[----:B------:R-:W-:Y:S01]  /*0e20*/  LOP3.LUT R39, R8, 0xff, RZ, 0xc0, !PT ;  /* 0x000000ff08277812 */ /* 0x000fe200078ec0ff */
[----:B-1----:R-:W-:Y:S01]  /*0e30*/  HADD2.F32 R26, -RZ, R26.H0_H0 ;  /* 0x2000001aff1a7230 */ /* 0x002fe20000004100 */
[----:B------:R-:W-:Y:S02]  /*0e40*/  LOP3.LUT R41, R7, 0xff, RZ, 0xc0, !PT ;  /* 0x000000ff07297812 */ /* 0x000fe400078ec0ff */
[----:B------:R-:W-:-:S02]  /*0e50*/  IADD3 R47, R39, -0x80, RZ ;  /* 0xffffff80272f7810 */ /* 0x000fc40007ffe0ff */
[----:B------:R-:W-:Y:S01]  /*0e60*/  IADD3 R44, R41, -0x80, RZ ;  /* 0xffffff80292c7810 */ /* 0x000fe20007ffe0ff */
[----:B------:R1:W3:Y:S01]  /*0e70*/  I2F.F16 R45, R38 ;  /* 0x00000026002d7306 */ /* 0x0002e20000200c00 */
[----:B------:R-:W-:Y:S02]  /*0e80*/  SHF.R.U32.HI R48, RZ, 0x8, R7 ;  /* 0x00000008ff307819 */ /* 0x000fe40000011607 */
[----:B------:R-:W-:Y:S02]  /*0e90*/  SHF.R.U32.HI R5, RZ, 0x10, R5 ;  /* 0x00000010ff057819 */ /* 0x000fe40000011605 */
[----:B------:R-:W-:Y:S02]  /*0ea0*/  LOP3.LUT R48, R48, 0xff, RZ, 0xc0, !PT ;  /* 0x000000ff30307812 */ /* 0x000fe400078ec0ff */
[----:B------:R-:W-:Y:S01]  /*0eb0*/  LOP3.LUT R5, R5, 0xff, RZ, 0xc0, !PT ;  /* 0x000000ff05057812 */ /* 0x000fe200078ec0ff */
[----:B------:R-:W4:Y:S01]  /*0ec0*/  I2F.F16 R40, R40 ;  /* 0x0000002800287306 */ /* 0x000f220000200c00 */
[--C-:B-1----:R-:W-:Y:S01]  /*0ed0*/  SHF.R.U32.HI R38, RZ, 0x8, R4.reuse ;  /* 0x00000008ff267819 */ /* 0x102fe20000011604 */
[----:B--2---:R-:W-:Y:S01]  /*0ee0*/  HADD2.F32 R43, -RZ, R43.H0_H0 ;  /* 0x2000002bff2b7230 */ /* 0x004fe20000004100 */
[----:B------:R-:W-:-:S02]  /*0ef0*/  SHF.R.U32.HI R4, RZ, 0x10, R4 ;  /* 0x00000010ff047819 */ /* 0x000fc40000011604 */
[----:B------:R-:W-:Y:S01]  /*0f00*/  LOP3.LUT R39, R38, 0xff, RZ, 0xc0, !PT ;  /* 0x000000ff26277812 */ /* 0x000fe200078ec0ff */
[--C-:B0-----:R-:W-:Y:S01]  /*0f10*/  HADD2.F32 R46, -RZ, R14.reuse.H0_H0 ;  /* 0x2000000eff2e7230 */ /* 0x101fe20000004100 */
[----:B------:R-:W-:Y:S01]  /*0f20*/  LOP3.LUT R4, R4, 0xff, RZ, 0xc0, !PT ;  /* 0x000000ff04047812 */ /* 0x000fe200078ec0ff */
[----:B------:R-:W0:Y:S01]  /*0f30*/  I2F.F16 R44, R44 ;  /* 0x0000002c002c7306 */ /* 0x000e220000200c00 */
[----:B------:R-:W-:Y:S01]  /*0f40*/  IADD3 R39, R39, -0x80, RZ ;  /* 0xffffff8027277810 */ /* 0x000fe20007ffe0ff */
[----:B---3--:R-:W-:Y:S01]  /*0f50*/  HADD2.F32 R45, -RZ, R45.H0_H0 ;  /* 0x2000002dff2d7230 */ /* 0x008fe20000004100 */
[----:B------:R-:W-:Y:S01]  /*0f60*/  IADD3 R5, R5, -0x80, RZ ;  /* 0xffffff8005057810 */ /* 0x000fe20007ffe0ff */
[----:B------:R-:W-:Y:S01]  /*0f70*/  HADD2.F32 R41, -RZ, R14.H1_H1 ;  /* 0x3000000eff297230 */ /* 0x000fe20000004100 */
[----:B------:R-:W-:Y:S02]  /*0f80*/  IADD3 R4, R4, -0x80, RZ ;  /* 0xffffff8004047810 */ /* 0x000fe40007ffe0ff */
[----:B------:R-:W-:Y:S01]  /*0f90*/  SHF.R.U32.HI R7, RZ, 0x10, R7 ;  /* 0x00000010ff077819 */ /* 0x000fe20000011607 */
[----:B------:R-:W1:Y:S01]  /*0fa0*/  I2F.F16 R39, R39 ;  /* 0x0000002700277306 */ /* 0x000e620000200c00 */
[----:B----4-:R-:W-:Y:S01]  /*0fb0*/  HADD2.F32 R49, -RZ, R40.H0_H0 ;  /* 0x20000028ff317230 */ /* 0x010fe20000004100 */
[----:B------:R-:W-:Y:S01]  /*0fc0*/  FFMA.FTZ R40, R45, R46, RZ ;  /* 0x0000002e2d287223 */ /* 0x000fe200000100ff */
[----:B------:R-:W-:-:S03]  /*0fd0*/  LOP3.LUT R14, R9, 0xff, RZ, 0xc0, !PT ;  /* 0x000000ff090e7812 */ /* 0x000fc600078ec0ff */
[----:B------:R-:W-:Y:S01]  /*0fe0*/  FFMA.FTZ R49, R46, R49, RZ ;  /* 0x000000312e317223 */ /* 0x000fe200000100ff */
[----:B------:R-:W-:Y:S01]  /*0ff0*/  IADD3 R14, R14, -0x80, RZ ;  /* 0xffffff800e0e7810 */ /* 0x000fe20007ffe0ff */
[----:B0-----:R-:W-:Y:S01]  /*1000*/  HADD2.F32 R51, -RZ, R44.H0_H0 ;  /* 0x2000002cff337230 */ /* 0x001fe20000004100 */
[----:B------:R-:W-:Y:S01]  /*1010*/  FFMA.FTZ R44, R46, R43, RZ ;  /* 0x0000002b2e2c7223 */ /* 0x000fe200000100ff */
[----:B------:R-:W-:Y:S01]  /*1020*/  LOP3.LUT R43, R10, 0xff, RZ, 0xc0, !PT ;  /* 0x000000ff0a2b7812 */ /* 0x000fe200078ec0ff */
[----:B------:R0:W2:Y:S02]  /*1030*/  I2F.F16 R38, R47 ;  /* 0x0000002f00267306 */ /* 0x0000a40000200c00 */
[----:B------:R-:W-:Y:S01]  /*1040*/  FFMA.FTZ R46, R46, R51, RZ ;  /* 0x000000332e2e7223 */ /* 0x000fe200000100ff */
[----:B-1----:R-:W-:Y:S01]  /*1050*/  HADD2.F32 R45, -RZ, R39.H0_H0 ;  /* 0x20000027ff2d7230 */ /* 0x002fe20000004100 */
[--C-:B------:R-:W-:Y:S02]  /*1060*/  SHF.R.U32.HI R39, RZ, 0x8, R6.reuse ;  /* 0x00000008ff277819 */ /* 0x100fe40000011606 */
[----:B------:R-:W-:-:S02]  /*1070*/  SHF.R.U32.HI R6, RZ, 0x10, R6 ;  /* 0x00000010ff067819 */ /* 0x000fc40000011606 */
[----:B------:R-:W1:Y:S01]  /*1080*/  I2F.F16 R42, R42 ;  /* 0x0000002a002a7306 */ /* 0x000e620000200c00 */
[----:B0-----:R-:W-:Y:S01]  /*1090*/  IADD3 R47, R43, -0x80, RZ ;  /* 0xffffff802b2f7810 */ /* 0x001fe20007ffe0ff */
[----:B------:R-:W-:Y:S01]  /*10a0*/  FFMA.FTZ R40, R45, R41, R40 ;  /* 0x000000292d287223 */ /* 0x000fe20000010028 */
[----:B------:R-:W-:Y:S02]  /*10b0*/  LOP3.LUT R43, R39, 0xff, RZ, 0xc0, !PT ;  /* 0x000000ff272b7812 */ /* 0x000fe400078ec0ff */
[----:B------:R-:W-:Y:S02]  /*10c0*/  LOP3.LUT R6, R6, 0xff, RZ, 0xc0, !PT ;  /* 0x000000ff06067812 */ /* 0x000fe400078ec0ff */
[----:B------:R-:W-:Y:S01]  /*10d0*/  IADD3 R45, R43, -0x80, RZ ;  /* 0xffffff802b2d7810 */ /* 0x000fe20007ffe0ff */
[----:B------:R-:W0:Y:S01]  /*10e0*/  I2F.F16 R5, R5 ;  /* 0x0000000500057306 */ /* 0x000e220000200c00 */
[----:B------:R-:W-:Y:S01]  /*10f0*/  IADD3 R43, R48, -0x80, RZ ;  /* 0xffffff80302b7810 */ /* 0x000fe20007ffe0ff */
[----:B--2---:R-:W-:-:S06]  /*1100*/  HADD2.F32 R38, -RZ, R38.H0_H0 ;  /* 0x20000026ff267230 */ /* 0x004fcc0000004100 */
[----:B------:R-:W2:Y:S01]  /*1110*/  I2F.F16 R45, R45 ;  /* 0x0000002d002d7306 */ /* 0x000ea20000200c00 */
[----:B-1----:R-:W-:-:S05]  /*1120*/  HADD2.F32 R42, -RZ, R42.H0_H0 ;  /* 0x2000002aff2a7230 */ /* 0x002fca0000004100 */
[----:B------:R-:W-:Y:S02]  /*1130*/  FFMA.FTZ R42, R41, R42, R49 ;  /* 0x0000002a292a7223 */ /* 0x000fe40000010031 */
[----:B------:R-:W1:Y:S01]  /*1140*/  I2F.F16 R43, R43 ;  /* 0x0000002b002b7306 */ /* 0x000e620000200c00 */
[----:B0-----:R-:W-:Y:S01]  /*1150*/  HADD2.F32 R49, -RZ, R5.H0_H0 ;  /* 0x20000005ff317230 */ /* 0x001fe20000004100 */
[----:B------:R-:W-:-:S04]  /*1160*/  SHF.R.U32.HI R5, RZ, 0x8, R8 ;  /* 0x00000008ff057819 */ /* 0x000fc80000011608 */
[----:B------:R-:W-:Y:S01]  /*1170*/  LOP3.LUT R5, R5, 0xff, RZ, 0xc0, !PT ;  /* 0x000000ff05057812 */ /* 0x000fe200078ec0ff */
[----:B--2---:R-:W-:Y:S01]  /*1180*/  HADD2.F32 R45, -RZ, R45.H0_H0 ;  /* 0x2000002dff2d7230 */ /* 0x004fe20000004100 */
[----:B------:R-:W0:Y:S04]  /*1190*/  I2F.F16 R4, R4 ;  /* 0x0000000400047306 */ /* 0x000e280000200c00 */
[C---:B------:R-:W-:Y:S01]  /*11a0*/  FFMA.FTZ R44, R41.reuse, R45, R44 ;  /* 0x0000002d292c7223 */ /* 0x040fe2000001002c */
[----:B------:R-:W-:Y:S01]  /*11b0*/  IADD3 R45, R6, -0x80, RZ ;  /* 0xffffff80062d7810 */ /* 0x000fe20007ffe0ff */
[----:B-1----:R-:W-:Y:S02]  /*11c0*/  HADD2.F32 R6, -RZ, R43.H0_H0 ;  /* 0x2000002bff067230 */ /* 0x002fe40000004100 */
[----:B------:R1:W2:Y:S03]  /*11d0*/  I2F.F16 R39, R47 ;  /* 0x0000002f00277306 */ /* 0x0002a60000200c00 */
[----:B------:R-:W-:Y:S01]  /*11e0*/  FFMA.FTZ R6, R41, R6, R46 ;  /* 0x0000000629067223 */ /* 0x000fe2000001002e */
[----:B------:R-:W-:Y:S01]  /*11f0*/  LOP3.LUT R46, R7, 0xff, RZ, 0xc0, !PT ;  /* 0x000000ff072e7812 */ /* 0x000fe200078ec0ff */
[----:B------:R-:W-:-:S03]  /*1200*/  HADD2.F32 R41, -RZ, R15.H0_H0 ;  /* 0x2000000fff297230 */ /* 0x000fc60000004100 */
[----:B------:R-:W3:Y:S01]  /*1210*/  I2F.F16 R43, R45 ;  /* 0x0000002d002b7306 */ /* 0x000ee20000200c00 */
[----:B-1----:R-:W-:Y:S01]  /*1220*/  LOP3.LUT R47, R11, 0xff, RZ, 0xc0, !PT ;  /* 0x000000ff0b2f7812 */ /* 0x002fe200078ec0ff */
[----:B------:R-:W-:-:S03]  /*1230*/  FFMA.FTZ R42, R41, R49, R42 ;  /* 0x00000031292a7223 */ /* 0x000fc6000001002a */
[----:B------:R-:W-:Y:S02]  /*1240*/  IADD3 R48, R47, -0x80, RZ ;  /* 0xffffff802f307810 */ /* 0x000fe40007ffe0ff */
[----:B------:R-:W-:Y:S01]  /*1250*/  IADD3 R47, R46, -0x80, RZ ;  /* 0xffffff802e2f7810 */ /* 0x000fe20007ffe0ff */
[----:B0-----:R-:W-:Y:S01]  /*1260*/  HADD2.F32 R46, -RZ, R4.H0_H0 ;  /* 0x20000004ff2e7230 */ /* 0x001fe20000004100 */
[----:B------:R-:W-:Y:S01]  /*1270*/  SHF.R.U32.HI R4, RZ, 0x10, R8 ;  /* 0x00000010ff047819 */ /* 0x000fe20000011608 */
[----:B------:R-:W0:Y:S01]  /*1280*/  I2F.F16 R37, R37 ;  /* 0x0000002500257306 */ /* 0x000e220000200c00 */
[----:B------:R-:W-:Y:S01]  /*1290*/  IADD3 R8, R5, -0x80, RZ ;  /* 0xffffff8005087810 */ /* 0x000fe20007ffe0ff */
[----:B--2---:R-:W-:Y:S01]  /*12a0*/  HADD2.F32 R39, -RZ, R39.H0_H0 ;  /* 0x20000027ff277230 */ /* 0x004fe20000004100 */
[----:B------:R-:W-:Y:S01]  /*12b0*/  LOP3.LUT R4, R4, 0xff, RZ, 0xc0, !PT ;  /* 0x000000ff04047812 */ /* 0x000fe200078ec0ff */
[----:B------:R-:W-:Y:S01]  /*12c0*/  FFMA.FTZ R40, R46, R41, R40 ;  /* 0x000000292e287223 */ /* 0x000fe20000010028 */
[----:B------:R-:W-:Y:S01]  /*12d0*/  SHF.R.U32.HI R46, RZ, 0x8, R9 ;  /* 0x00000008ff2e7819 */ /* 0x000fe20000011609 */
[----:B---3--:R-:W-:-:S02]  /*12e0*/  HADD2.F32 R43, -RZ, R43.H0_H0 ;  /* 0x2000002bff2b7230 */ /* 0x008fc40000004100 */
[----:B------:R1:W2:Y:S01]  /*12f0*/  I2F.F16 R45, R47 ;  /* 0x0000002f002d7306 */ /* 0x0002a20000200c00 */
[----:B------:R-:W-:Y:S02]  /*1300*/  LOP3.LUT R46, R46, 0xff, RZ, 0xc0, !PT ;  /* 0x000000ff2e2e7812 */ /* 0x000fe400078ec0ff */
[----:B------:R-:W-:Y:S01]  /*1310*/  FFMA.FTZ R44, R41, R43, R44 ;  /* 0x0000002b292c7223 */ /* 0x000fe2000001002c */
[----:B------:R-:W-:Y:S02]  /*1320*/  IADD3 R43, R4, -0x80, RZ ;  /* 0xffffff80042b7810 */ /* 0x000fe40007ffe0ff */
[----:B------:R-:W3:Y:S02]  /*1330*/  LDS.64 R4, [UR5+0x8] ;  /* 0x00000805ff047984 */ /* 0x000ee40008000a00 */
[----:B------:R-:W4:Y:S01]  /*1340*/  I2F.F16 R34, R34 ;  /* 0x0000002200227306 */ /* 0x000f220000200c00 */
[----:B-1----:R-:W-:Y:S01]  /*1350*/  SHF.R.U32.HI R47, RZ, 0x10, R9 ;  /* 0x00000010ff2f7819 */ /* 0x002fe20000011609 */
[----:B0-----:R-:W-:Y:S01]  /*1360*/  HADD2.F32 R37, -RZ, R37.H0_H0 ;  /* 0x20000025ff257230 */ /* 0x001fe20000004100 */
[----:B------:R-:W-:-:S02]  /*1370*/  IADD3 R9, R46, -0x80, RZ ;  /* 0xffffff802e097810 */ /* 0x000fc40007ffe0ff */
[----:B------:R-:W-:Y:S01]  /*1380*/  LOP3.LUT R47, R47, 0xff, RZ, 0xc0, !PT ;  /* 0x000000ff2f2f7812 */ /* 0x000fe200078ec0ff */
[----:B--2---:R-:W-:Y:S02]  /*1390*/  HADD2.F32 R45, -RZ, R45.H0_H0 ;  /* 0x2000002dff2d7230 */ /* 0x004fe40000004100 */
[----:B------:R-:W0:Y:S03]  /*13a0*/  I2F.F16 R14, R14 ;  /* 0x0000000e000e7306 */ /* 0x000e260000200c00 */
[----:B------:R-:W-:Y:S01]  /*13b0*/  FFMA.FTZ R41, R41, R45, R6 ;  /* 0x0000002d29297223 */ /* 0x000fe20000010006 */
[--C-:B------:R-:W-:Y:S02]  /*13c0*/  SHF.R.U32.HI R45, RZ, 0x8, R10.reuse ;  /* 0x00000008ff2d7819 */ /* 0x100fe4000001160a */
[----:B------:R-:W-:Y:S02]  /*13d0*/  IADD3 R6, R47, -0x80, RZ ;  /* 0xffffff802f067810 */ /* 0x000fe40007ffe0ff */
[----:B------:R-:W1:Y:S01]  /*13e0*/  I2F.F16 R9, R9 ;  /* 0x0000000900097306 */ /* 0x000e620000200c00 */
[----:B------:R-:W-:Y:S01]  /*13f0*/  LOP3.LUT R46, R45, 0xff, RZ, 0xc0, !PT ;  /* 0x000000ff2d2e7812 */ /* 0x000fe200078ec0ff */
[----:B------:R-:W-:Y:S01]  /*1400*/  HADD2.F32 R45, -RZ, R15.H1_H1 ;  /* 0x3000000fff2d7230 */ /* 0x000fe20000004100 */
[----:B------:R-:W-:Y:S01]  /*1410*/  SHF.R.U32.HI R15, RZ, 0x10, R10 ;  /* 0x00000010ff0f7819 */ /* 0x000fe2000001160a */
[----:B----4-:R-:W-:Y:S01]  /*1420*/  HADD2.F32 R34, -RZ, R34.H0_H0 ;  /* 0x20000022ff227230 */ /* 0x010fe20000004100 */
[----:B------:R-:W-:Y:S01]  /*1430*/  IADD3 R10, R46, -0x80, RZ ;  /* 0xffffff802e0a7810 */ /* 0x000fe20007ffe0ff */
[----:B------:R-:W-:Y:S01]  /*1440*/  HADD2.F32 R46, -RZ, R36.H0_H0 ;  /* 0x20000024ff2e7230 */ /* 0x000fe20000004100 */
[----:B------:R-:W-:Y:S01]  /*1450*/  FFMA.FTZ R42, R45, R26, R42 ;  /* 0x0000001a2d2a7223 */ /* 0x000fe2000001002a */
[--C-:B------:R-:W-:Y:S01]  /*1460*/  SHF.R.U32.HI R26, RZ, 0x8, R11.reuse ;  /* 0x00000008ff1a7819 */ /* 0x100fe2000001160b */
[----:B------:R-:W2:Y:S01]  /*1470*/  I2F.F16 R7, R48 ;  /* 0x0000003000077306 */ /* 0x000ea20000200c00 */
[----:B------:R-:W-:Y:S01]  /*1480*/  SHF.R.U32.HI R36, RZ, 0x10, R11 ;  /* 0x00000010ff247819 */ /* 0x000fe2000001160b */
[----:B------:R-:W-:Y:S01]  /*1490*/  FFMA.FTZ R40, R37, R45, R40 ;  /* 0x0000002d25287223 */ /* 0x000fe20000010028 */
[----:B------:R-:W-:Y:S01]  /*14a0*/  LOP3.LUT R26, R26, 0xff, RZ, 0xc0, !PT ;  /* 0x000000ff1a1a7812 */ /* 0x000fe200078ec0ff */
[----:B0-----:R-:W-:Y:S01]  /*14b0*/  HADD2.F32 R37, -RZ, R14.H0_H0 ;  /* 0x2000000eff257230 */ /* 0x001fe20000004100 */
[----:B------:R-:W-:Y:S01]  /*14c0*/  LOP3.LUT R15, R15, 0xff, RZ, 0xc0, !PT ;  /* 0x000000ff0f0f7812 */ /* 0x000fe200078ec0ff */
[C---:B------:R-:W-:Y:S01]  /*14d0*/  FFMA.FTZ R41, R45.reuse, R34, R41 ;  /* 0x000000222d297223 */ /* 0x040fe20000010029 */
[----:B------:R-:W-:Y:S01]  /*14e0*/  IADD3 R26, R26, -0x80, RZ ;  /* 0xffffff801a1a7810 */ /* 0x000fe20007ffe0ff */
[----:B------:R-:W0:Y:S01]  /*14f0*/  I2F.F16 R8, R8 ;  /* 0x0000000800087306 */ /* 0x000e220000200c00 */
[----:B------:R-:W-:Y:S01]  /*1500*/  LOP3.LUT R36, R36, 0xff, RZ, 0xc0, !PT ;  /* 0x000000ff24247812 */ /* 0x000fe200078ec0ff */
[----:B------:R-:W-:Y:S01]  /*1510*/  FFMA.FTZ R44, R45, R46, R44 ;  /* 0x0000002e2d2c7223 */ /* 0x000fe2000001002c */
[----:B------:R-:W-:Y:S01]  /*1520*/  IADD3 R15, R15, -0x80, RZ ;  /* 0xffffff800f0f7810 */ /* 0x000fe20007ffe0ff */
[--C-:B---3--:R-:W-:Y:S01]  /*1530*/  HADD2.F32 R11, -RZ, R4.reuse.H0_H0 ;  /* 0x20000004ff0b7230 */ /* 0x108fe20000004100 */
[----:B------:R-:W-:Y:S01]  /*1540*/  IADD3 R36, R36, -0x80, RZ ;  /* 0xffffff8024247810 */ /* 0x000fe20007ffe0ff */
[----:B------:R-:W-:-:S02]  /*1550*/  HADD2.F32 R34, -RZ, R4.H1_H1 ;  /* 0x30000004ff227230 */ /* 0x000fc40000004100 */
[----:B------:R-:W3:Y:S01]  /*1560*/  I2F.F16 R6, R6 ;  /* 0x0000000600067306 */ /* 0x000ee20000200c00 */
[----:B-1----:R-:W-:Y:S01]  /*1570*/  HADD2.F32 R9, -RZ, R9.H0_H0 ;  /* 0x20000009ff097230 */ /* 0x002fe20000004100 */
[C---:B------:R-:W-:Y:S01]  /*1580*/  FFMA.FTZ R37, R11.reuse, R37, R42 ;  /* 0x000000250b257223 */ /* 0x040fe2000001002a */
[----:B--2---:R-:W-:Y:S01]  /*1590*/  HADD2.F32 R46, -RZ, R7.H0_H0 ;  /* 0x20000007ff2e7230 */ /* 0x004fe20000004100 */
[----:B------:R-:W-:Y:S01]  /*15a0*/  FFMA.FTZ R38, R38, R11, R40 ;  /* 0x0000000b26267223 */ /* 0x000fe20000010028 */
[--C-:B------:R-:W-:Y:S01]  /*15b0*/  HADD2.F32 R4, -RZ, R5.reuse.H0_H0 ;  /* 0x20000005ff047230 */ /* 0x100fe20000004100 */
[----:B------:R-:W-:Y:S01]  /*15c0*/  FFMA.FTZ R9, R34, R9, R37 ;  /* 0x0000000922097223 */ /* 0x000fe20000010025 */
[----:B------:R-:W-:Y:S01]  /*15d0*/  HADD2.F32 R5, -RZ, R5.H1_H1 ;  /* 0x30000005ff057230 */ /* 0x000fe20000004100 */
[----:B------:R-:W1:Y:S01]  /*15e0*/  I2F.F16 R43, R43 ;  /* 0x0000002b002b7306 */ /* 0x000e620000200c00 */
[----:B0-----:R-:W-:Y:S01]  /*15f0*/  HADD2.F32 R7, -RZ, R8.H0_H0 ;  /* 0x20000008ff077230 */ /* 0x001fe20000004100 */
[----:B------:R-:W-:-:S02]  /*1600*/  FFMA.FTZ R39, R11, R39, R44 ;  /* 0x000000270b277223 */ /* 0x000fc4000001002c */
[----:B------:R-:W-:Y:S02]  /*1610*/  FFMA.FTZ R46, R11, R46, R41 ;  /* 0x0000002e0b2e7223 */ /* 0x000fe40000010029 */
[----:B------:R-:W-:Y:S02]  /*1620*/  FFMA.FTZ R7, R7, R34, R38 ;  /* 0x0000002207077223 */ /* 0x000fe40000010026 */
[----:B------:R-:W0:Y:S01]  /*1630*/  I2F.F16 R10, R10 ;  /* 0x0000000a000a7306 */ /* 0x000e220000200c00 */
[----:B---3--:R-:W-:-:S05]  /*1640*/  HADD2.F32 R6, -RZ, R6.H0_H0 ;  /* 0x20000006ff067230 */ /* 0x008fca0000004100 */
        /* <DEDUP_REMOVED lines=15> */
[----:B0-----:R-:W-:-:S03]  /*1740*/  HADD2.F32 R8, -RZ, R33.H0_H0 ;  /* 0x20000021ff087230 */ /* 0x001fc60000004100 */
[----:B------:R-:W-:Y:S02]  /*1750*/  FMUL.FTZ R6, R6, R7 ;  /* 0x0000000706067220 */ /* 0x000fe40000410000 */
[----:B------:R-:W-:Y:S01]  /*1760*/  FFMA.FTZ R8, R5, R8, R9 ;  /* 0x0000000805087223 */ /* 0x000fe20000010009 */
[----:B------:R-:W-:Y:S01]  /*1770*/  HADD2.F32 R9, -RZ, R0.H1_H1 ;  /* 0x30000000ff097230 */ /* 0x000fe20000004100 */
[----:B------:R-:W0:Y:S01]  /*1780*/  I2F.F16 R32, R32 ;  /* 0x0000002000207306 */ /* 0x000e220000200c00 */
[----:B--2---:R-:W-:Y:S01]  /*1790*/  HADD2.F32 R15, -RZ, R15.H0_H0 ;  /* 0x2000000fff0f7230 */ /* 0x004fe20000004100 */
[----:B------:R-:W-:Y:S02]  /*17a0*/  F2FP.PACK_AB R6, RZ, R6 ;  /* 0x00000006ff06723e */ /* 0x000fe400000000ff */
[----:B------:R-:W-:Y:S02]  /*17b0*/  FMUL.FTZ R8, R8, R9 ;  /* 0x0000000908087220 */ /* 0x000fe40000410000 */
[----:B------:R-:W-:Y:S01]  /*17c0*/  FFMA.FTZ R11, R4, R15, R11 ;  /* 0x0000000f040b7223 */ /* 0x000fe2000001000b */
[----:B------:R-:W-:Y:S01]  /*17d0*/  HADD2.F32 R15, -RZ, R31.H1_H1 ;  /* 0x3000001fff0f7230 */ /* 0x000fe20000004100 */
[----:B------:R-:W2:Y:S01]  /*17e0*/  I2F.F16 R24, R24 ;  /* 0x0000001800187306 */ /* 0x000ea20000200c00 */
[----:B-1----:R-:W-:Y:S01]  /*17f0*/  HADD2.F32 R14, -RZ, R14.H0_H0 ;  /* 0x2000000eff0e7230 */ /* 0x002fe20000004100 */
[----:B------:R-:W-:-:S04]  /*1800*/  F2FP.PACK_AB R8, RZ, R8 ;  /* 0x00000008ff08723e */ /* 0x000fc800000000ff */
[----:B------:R-:W-:Y:S01]  /*1810*/  FFMA.FTZ R14, R4, R14, R41 ;  /* 0x0000000e040e7223 */ /* 0x000fe20000010029 */
[----:B------:R-:W-:Y:S01]  /*1820*/  HADD2.F32 R4, -RZ, R31.H0_H0 ;  /* 0x2000001fff047230 */ /* 0x000fe20000004100 */
[----:B------:R-:W-:Y:S01]  /*1830*/  PRMT R6, R6, 0x5410, R8 ;  /* 0x0000541006067816 */ /* 0x000fe20000000008 */
[----:B0-----:R-:W-:-:S05]  /*1840*/  HADD2.F32 R32, -RZ, R32.H0_H0 ;  /* 0x20000020ff207230 */ /* 0x001fca0000004100 */
[----:B------:R-:W-:Y:S01]  /*1850*/  FFMA.FTZ R11, R5, R32, R11 ;  /* 0x00000020050b7223 */ /* 0x000fe2000001000b */
[----:B------:R-:W-:Y:S01]  /*1860*/  HFMA2.MMA R30, R6, 1, 1, R30 ;  /* 0x3c003c00061e7835 */ /* 0x000fe2000000001e */
[----:B--2---:R-:W-:Y:S02]  /*1870*/  HADD2.F32 R24, -RZ, R24.H0_H0 ;  /* 0x20000018ff187230 */ /* 0x004fe40000004100 */
[----:B------:R-:W-:-:S03]  /*1880*/  FMUL.FTZ R4, R11, R4 ;  /* 0x000000040b047220 */ /* 0x000fc60000410000 */
[----:B------:R-:W-:Y:S02]  /*1890*/  FFMA.FTZ R14, R5, R24, R14 ;  /* 0x00000018050e7223 */ /* 0x000fe4000001000e */
[----:B------:R-:W-:Y:S02]  /*18a0*/  F2FP.PACK_AB R4, RZ, R4 ;  /* 0x00000004ff04723e */ /* 0x000fe400000000ff */
[----:B------:R-:W-:-:S05]  /*18b0*/  FMUL.FTZ R14, R14, R15 ;  /* 0x0000000f0e0e7220 */ /* 0x000fca0000410000 */
[----:B------:R-:W-:-:S04]  /*18c0*/  F2FP.PACK_AB R14, RZ, R14 ;  /* 0x0000000eff0e723e */ /* 0x000fc800000000ff */
[----:B------:R-:W-:-:S05]  /*18d0*/  PRMT R4, R4, 0x5410, R14 ;  /* 0x0000541004047816 */ /* 0x000fca000000000e */
[----:B------:R-:W-:Y:S02]  /*18e0*/  HADD2 R3, R4, R3 ;  /* 0x0000000304037230 */ /* 0x000fe40000000000 */
.L_x_4401:
[----:B------:R0:W5:Y:S04]  /*18f0*/  LDG.E.128.CONSTANT R4, [R18.64] ;  /* 0x0000000612047981 */ /* 0x000168000c1e9d00 */
[----:B------:R0:W5:Y:S04]  /*1900*/  LDG.E.128.CONSTANT R8, [R22.64] ;  /* 0x0000000616087981 */ /* 0x000168000c1e9d00 */
[----:B------:R-:W5:Y:S01]  /*1910*/  LDG.E.128.CONSTANT R12, [R12.64] ;  /* 0x000000060c0c7981 */ /* 0x000f62000c1e9d00 */
[----:B------:R-:W-:Y:S01]  /*1920*/  UIADD3 UR4, UR5, 0x40, URZ ;  /* 0x0000004005047890 */ /* 0x000fe2000fffe03f */
[----:B------:R-:W-:Y:S01]  /*1930*/  IMAD.WIDE R32, R25, 0x8, R16 ;  /* 0x0000000819207825 */ /* 0x000fe200078e0210 */
[----:B------:R-:W-:Y:S05]  /*1940*/  @P2 BRA `(.L_x_4402) ;  /* 0x00000c3000002947 */ /* 0x000fea0003800000 */
[----:B0-----:R-:W2:Y:S01]  /*1950*/  LDG.E.128.CONSTANT R16, [R32.64] ;  /* 0x0000000620107981 */ /* 0x001ea2000c1e9d00 */
[----:B-----5:R-:W-:-:S02]  /*1960*/  LOP3.LUT R36, R13, 0xff, RZ, 0xc0, !PT ;  /* 0x000000ff0d247812 */ /* 0x020fc400078ec0ff */
[----:B------:R-:W-:Y:S01]  /*1970*/  LOP3.LUT R26, R12, 0xff, RZ, 0xc0, !PT ;  /* 0x000000ff0c1a7812 */ /* 0x000fe200078ec0ff */
[----:B------:R-:W0:Y:S01]  /*1980*/  LDS.64 R34, [UR5+0x10] ;  /* 0x00001005ff227984 */ /* 0x000e220008000a00 */
[----:B------:R-:W-:Y:S02]  /*1990*/  IADD3 R44, R36, -0x80, RZ ;  /* 0xffffff80242c7810 */ /* 0x000fe40007ffe0ff */
[----:B------:R-:W-:Y:S02]  /*19a0*/  LOP3.LUT R36, R14, 0xff, RZ, 0xc0, !PT ;  /* 0x000000ff0e247812 */ /* 0x000fe400078ec0ff */
[----:B------:R-:W-:Y:S02]  /*19b0*/  IADD3 R26, R26, -0x80, RZ ;  /* 0xffffff801a1a7810 */ /* 0x000fe40007ffe0ff */
[----:B------:R-:W-:Y:S01]  /*19c0*/  IADD3 R42, R36, -0x80, RZ ;  /* 0xffffff80242a7810 */ /* 0x000fe20007ffe0ff */
[----:B------:R-:W1:Y:S01]  /*19d0*/  I2F.F16 R44, R44 ;  /* 0x0000002c002c7306 */ /* 0x000e620000200c00 */
[----:B------:R-:W-:-:S02]  /*19e0*/  LOP3.LUT R36, R15, 0xff, RZ, 0xc0, !PT ;  /* 0x000000ff0f247812 */ /* 0x000fc400078ec0ff */
[----:B------:R-:W-:Y:S02]  /*19f0*/  SHF.R.U32.HI R45, RZ, 0x8, R13 ;  /* 0x00000008ff2d7819 */ /* 0x000fe4000001160d */
[----:B------:R-:W-:Y:S02]  /*1a00*/  IADD3 R43, R36, -0x80, RZ ;  /* 0xffffff80242b7810 */ /* 0x000fe40007ffe0ff */
[----:B------:R-:W-:Y:S01]  /*1a10*/  LOP3.LUT R45, R45, 0xff, RZ, 0xc0, !PT ;  /* 0x000000ff2d2d7812 */ /* 0x000fe200078ec0ff */
[----:B------:R3:W4:Y:S01]  /*1a20*/  I2F.F16 R39, R26 ;  /* 0x0000001a00277306 */ /* 0x0007220000200c00 */
[----:B------:R-:W-:Y:S02]  /*1a30*/  LEA.HI R40, R12, 0xffffff80, RZ, 0x8 ;  /* 0xffffff800c287811 */ /* 0x000fe400078f40ff */
[----:B------:R-:W-:Y:S02]  /*1a40*/  IADD3 R48, R45, -0x80, RZ ;  /* 0xffffff802d307810 */ /* 0x000fe40007ffe0ff */
[----:B------:R-:W-:-:S02]  /*1a50*/  LEA.HI R37, R13, 0xffffff80, RZ, 0x8 ;  /* 0xffffff800d257811 */ /* 0x000fc400078f40ff */
[----:B------:R-:W-:Y:S01]  /*1a60*/  LEA.HI R38, R14, 0xffffff80, RZ, 0x8 ;  /* 0xffffff800e267811 */ /* 0x000fe200078f40ff */
[----:B------:R-:W0:Y:S01]  /*1a70*/  I2F.F16 R42, R42 ;  /* 0x0000002a002a7306 */ /* 0x000e220000200c00 */
[----:B---3--:R-:W-:Y:S01]  /*1a80*/  SHF.R.U32.HI R26, RZ, 0x8, R12 ;  /* 0x00000008ff1a7819 */ /* 0x008fe2000001160c */
[----:B-1----:R-:W-:Y:S01]  /*1a90*/  HADD2.F32 R44, -RZ, R44.H0_H0 ;  /* 0x2000002cff2c7230 */ /* 0x002fe20000004100 */
[----:B------:R-:W-:Y:S02]  /*1aa0*/  LEA.HI R24, R15, 0xffffff80, RZ, 0x8 ;  /* 0xffffff800f187811 */ /* 0x000fe400078f40ff */
[----:B------:R-:W-:-:S03]  /*1ab0*/  LOP3.LUT R41, R26, 0xff, RZ, 0xc0, !PT ;  /* 0x000000ff1a297812 */ /* 0x000fc600078ec0ff */
[----:B------:R-:W1:Y:S01]  /*1ac0*/  I2F.F16 R43, R43 ;  /* 0x0000002b002b7306 */ /* 0x000e620000200c00 */
[----:B------:R-:W-:Y:S01]  /*1ad0*/  IADD3 R41, R41, -0x80, RZ ;  /* 0xffffff8029297810 */ /* 0x000fe20007ffe0ff */
[----:B----4-:R-:W-:-:S06]  /*1ae0*/  HADD2.F32 R50, -RZ, R39.H0_H0 ;  /* 0x20000027ff327230 */ /* 0x010fcc0000004100 */
[----:B------:R-:W3:Y:S01]  /*1af0*/  I2F.F16 R41, R41 ;  /* 0x0000002900297306 */ /* 0x000ee20000200c00 */
[----:B0-----:R-:W-:Y:S02]  /*1b00*/  HADD2.F32 R39, -RZ, R34.H0_H0 ;  /* 0x20000022ff277230 */ /* 0x001fe40000004100 */
[----:B------:R-:W-:-:S03]  /*1b10*/  HADD2.F32 R42, -RZ, R42.H0_H0 ;  /* 0x2000002aff2a7230 */ /* 0x000fc60000004100 */
[C---:B------:R-:W-:Y:S01]  /*1b20*/  FFMA.FTZ R44, R39.reuse, R44, RZ ;  /* 0x0000002c272c7223 */ /* 0x040fe200000100ff */
[----:B-1----:R-:W-:Y:S01]  /*1b30*/  HADD2.F32 R52, -RZ, R43.H0_H0 ;  /* 0x2000002bff347230 */ /* 0x002fe20000004100 */
[C---:B------:R-:W-:Y:S01]  /*1b40*/  FFMA.FTZ R45, R39.reuse, R42, RZ ;  /* 0x0000002a272d7223 */ /* 0x040fe200000100ff */
[----:B------:R-:W-:Y:S03]  /*1b50*/  I2F.F16 R43, R48 ;  /* 0x00000030002b7306 */ /* 0x000fe60000200c00 */
[----:B------:R-:W-:Y:S01]  /*1b60*/  FFMA.FTZ R42, R39, R52, RZ ;  /* 0x00000034272a7223 */ /* 0x000fe200000100ff */
[----:B---3--:R-:W-:-:S04]  /*1b70*/  HADD2.F32 R41, -RZ, R41.H0_H0 ;  /* 0x20000029ff297230 */ /* 0x008fc80000004100 */
[----:B------:R-:W-:Y:S08]  /*1b80*/  I2F.F16 R40, R40 ;  /* 0x0000002800287306 */ /* 0x000ff00000200c00 */
[----:B------:R-:W-:Y:S08]  /*1b90*/  I2F.F16 R37, R37 ;  /* 0x0000002500257306 */ /* 0x000ff00000200c00 */
[----:B------:R-:W-:Y:S08]  /*1ba0*/  I2F.F16 R38, R38 ;  /* 0x0000002600267306 */ /* 0x000ff00000200c00 */
[----:B------:R-:W0:Y:S02]  /*1bb0*/  I2F.F16 R24, R24 ;  /* 0x0000001800187306 */ /* 0x000e240000200c00 */
[----:B0-----:R-:W-:Y:S01]  /*1bc0*/  HADD2.F32 R24, -RZ, R24.H0_H0 ;  /* 0x20000018ff187230 */ /* 0x001fe20000004100 */
[----:B--2---:R-:W-:-:S02]  /*1bd0*/  LEA.HI R46, R17, 0xffffff80, RZ, 0x8 ;  /* 0xffffff80112e7811 */ /* 0x004fc400078f40ff */
[----:B------:R-:W-:-:S03]  /*1be0*/  LEA.HI R49, R18, 0xffffff80, RZ, 0x8 ;  /* 0xffffff8012317811 */ /* 0x000fc600078f40ff */
[----:B------:R0:W1:Y:S01]  /*1bf0*/  I2F.F16 R26, R46 ;  /* 0x0000002e001a7306 */ /* 0x0000620000200c00 */
[----:B------:R-:W-:-:S07]  /*1c00*/  LEA.HI R36, R16, 0xffffff80, RZ, 0x8 ;  /* 0xffffff8010247811 */ /* 0x000fce00078f40ff */
[----:B------:R-:W2:Y:S01]  /*1c10*/  I2F.F16 R36, R36 ;  /* 0x0000002400247306 */ /* 0x000ea20000200c00 */
[----:B0-----:R-:W-:Y:S01]  /*1c20*/  FFMA.FTZ R46, R50, R39, RZ ;  /* 0x00000027322e7223 */ /* 0x001fe200000100ff */
[----:B------:R-:W-:Y:S02]  /*1c30*/  SHF.R.U32.HI R39, RZ, 0x10, R12 ;  /* 0x00000010ff277819 */ /* 0x000fe4000001160c */
[----:B------:R-:W-:Y:S01]  /*1c40*/  SHF.R.U32.HI R12, RZ, 0x10, R13 ;  /* 0x00000010ff0c7819 */ /* 0x000fe2000001160d */
[----:B------:R-:W-:Y:S01]  /*1c50*/  HADD2.F32 R13, -RZ, R34.H1_H1 ;  /* 0x30000022ff0d7230 */ /* 0x000fe20000004100 */
[----:B------:R-:W-:Y:S02]  /*1c60*/  LOP3.LUT R47, R39, 0xff, RZ, 0xc0, !PT ;  /* 0x000000ff272f7812 */ /* 0x000fe400078ec0ff */
[----:B------:R-:W-:Y:S01]  /*1c70*/  LOP3.LUT R12, R12, 0xff, RZ, 0xc0, !PT ;  /* 0x000000ff0c0c7812 */ /* 0x000fe200078ec0ff */
[----:B------:R-:W-:Y:S01]  /*1c80*/  I2F.F16 R39, R49 ;  /* 0x0000003100277306 */ /* 0x000fe20000200c00 */
[----:B------:R-:W-:Y:S01]  /*1c90*/  IADD3 R34, R47, -0x80, RZ ;  /* 0xffffff802f227810 */ /* 0x000fe20007ffe0ff */
[----:B------:R-:W-:Y:S01]  /*1ca0*/  FFMA.FTZ R47, R41, R13, R46 ;  /* 0x0000000d292f7223 */ /* 0x000fe2000001002e */
[----:B------:R-:W-:Y:S01]  /*1cb0*/  IADD3 R46, R12, -0x80, RZ ;  /* 0xffffff800c2e7810 */ /* 0x000fe20007ffe0ff */
[----:B------:R-:W-:Y:S01]  /*1cc0*/  HADD2.F32 R41, -RZ, R43.H0_H0 ;  /* 0x2000002bff297230 */ /* 0x000fe20000004100 */
[--C-:B------:R-:W-:Y:S01]  /*1cd0*/  SHF.R.U32.HI R12, RZ, 0x8, R14.reuse ;  /* 0x00000008ff0c7819 */ /* 0x100fe2000001160e */
[----:B-1----:R-:W-:Y:S01]  /*1ce0*/  HADD2.F32 R26, -RZ, R26.H0_H0 ;  /* 0x2000001aff1a7230 */ /* 0x002fe20000004100 */
[----:B------:R-:W-:Y:S01]  /*1cf0*/  SHF.R.U32.HI R14, RZ, 0x10, R14 ;  /* 0x00000010ff0e7819 */ /* 0x000fe2000001160e */
[----:B------:R0:W-:Y:S01]  /*1d00*/  I2F.F16 R43, R46 ;  /* 0x0000002e002b7306 */ /* 0x0001e20000200c00 */
[----:B------:R-:W-:Y:S01]  /*1d10*/  LOP3.LUT R12, R12, 0xff, RZ, 0xc0, !PT ;  /* 0x000000ff0c0c7812 */ /* 0x000fe200078ec0ff */
[----:B------:R-:W-:Y:S01]  /*1d20*/  FFMA.FTZ R41, R13, R41, R44 ;  /* 0x000000290d297223 */ /* 0x000fe2000001002c */
[----:B------:R-:W-:Y:S01]  /*1d30*/  SHF.R.U32.HI R44, RZ, 0x8, R15 ;  /* 0x00000008ff2c7819 */ /* 0x000fe2000001160f */
[----:B--2---:R-:W-:Y:S01]  /*1d40*/  HADD2.F32 R36, -RZ, R36.H0_H0 ;  /* 0x20000024ff247230 */ /* 0x004fe20000004100 */
[----:B------:R-:W-:-:S02]  /*1d50*/  IADD3 R12, R12, -0x80, RZ ;  /* 0xffffff800c0c7810 */ /* 0x000fc40007ffe0ff */
[----:B------:R-:W-:Y:S01]  /*1d60*/  LOP3.LUT R44, R44, 0xff, RZ, 0xc0, !PT ;  /* 0x000000ff2c2c7812 */ /* 0x000fe200078ec0ff */
[----:B------:R-:W-:Y:S01]  /*1d70*/  I2F.F16 R34, R34 ;  /* 0x0000002200227306 */ /* 0x000fe20000200c00 */
[----:B------:R-:W-:Y:S02]  /*1d80*/  SHF.R.U32.HI R15, RZ, 0x10, R15 ;  /* 0x00000010ff0f7819 */ /* 0x000fe4000001160f */
[----:B------:R-:W-:Y:S02]  /*1d90*/  IADD3 R48, R44, -0x80, RZ ;  /* 0xffffff802c307810 */ /* 0x000fe40007ffe0ff */
[----:B------:R-:W-:Y:S02]  /*1da0*/  LOP3.LUT R44, R14, 0xff, RZ, 0xc0, !PT ;  /* 0x000000ff0e2c7812 */ /* 0x000fe400078ec0ff */
[----:B------:R-:W-:Y:S01]  /*1db0*/  LOP3.LUT R15, R15, 0xff, RZ, 0xc0, !PT ;  /* 0x000000ff0f0f7812 */ /* 0x000fe200078ec0ff */
[----:B------:R-:W1:Y:S01]  /*1dc0*/  I2F.F16 R12, R12 ;  /* 0x0000000c000c7306 */ /* 0x000e620000200c00 */
[----:B------:R-:W-:-:S02]  /*1dd0*/  IADD3 R44, R44, -0x80, RZ ;  /* 0xffffff802c2c7810 */ /* 0x000fc40007ffe0ff */
[----:B0-----:R-:W-:Y:S02]  /*1de0*/  IADD3 R46, R15, -0x80, RZ ;  /* 0xffffff800f2e7810 */ /* 0x001fe40007ffe0ff */
[----:B------:R-:W-:-:S03]  /*1df0*/  LOP3.LUT R15, R16, 0xff, RZ, 0xc0, !PT ;  /* 0x000000ff100f7812 */ /* 0x000fc600078ec0ff */
[----:B------:R0:W2:Y:S01]  /*1e00*/  I2F.F16 R14, R48 ;  /* 0x00000030000e7306 */ /* 0x0000a20000200c00 */
[----:B-1----:R-:W-:-:S07]  /*1e10*/  HADD2.F32 R50, -RZ, R12.H0_H0 ;  /* 0x2000000cff327230 */ /* 0x002fce0000004100 */
[----:B------:R-:W1:Y:S01]  /*1e20*/  I2F.F16 R44, R44 ;  /* 0x0000002c002c7306 */ /* 0x000e620000200c00 */
[----:B0-----:R-:W-:Y:S01]  /*1e30*/  HADD2.F32 R48, -RZ, R40.H0_H0 ;  /* 0x20000028ff307230 */ /* 0x001fe20000004100 */
[----:B------:R-:W-:Y:S01]  /*1e40*/  FFMA.FTZ R45, R13, R50, R45 ;  /* 0x000000320d2d7223 */ /* 0x000fe2000001002d */
[----:B--2---:R-:W-:-:S05]  /*1e50*/  HADD2.F32 R49, -RZ, R14.H0_H0 ;  /* 0x2000000eff317230 */ /* 0x004fca0000004100 */
[----:B------:R0:W2:Y:S01]  /*1e60*/  I2F.F16 R12, R46 ;  /* 0x0000002e000c7306 */ /* 0x0000a20000200c00 */
[----:B------:R-:W-:Y:S02]  /*1e70*/  IADD3 R14, R15, -0x80, RZ ;  /* 0xffffff800f0e7810 */ /* 0x000fe40007ffe0ff */
[----:B------:R-:W-:Y:S01]  /*1e80*/  LOP3.LUT R15, R17, 0xff, RZ, 0xc0, !PT ;  /* 0x000000ff110f7812 */ /* 0x000fe200078ec0ff */
[----:B------:R-:W-:Y:S01]  /*1e90*/  FFMA.FTZ R13, R13, R49, R42 ;  /* 0x000000310d0d7223 */ /* 0x000fe2000001002a */
[----:B------:R-:W-:Y:S02]  /*1ea0*/  HADD2.F32 R42, -RZ, R34.H0_H0 ;  /* 0x20000022ff2a7230 */ /* 0x000fe40000004100 */
[----:B------:R-:W-:Y:S01]  /*1eb0*/  HADD2.F32 R34, -RZ, R35.H0_H0 ;  /* 0x20000023ff227230 */ /* 0x000fe20000004100 */
[----:B------:R-:W-:Y:S01]  /*1ec0*/  IADD3 R15, R15, -0x80, RZ ;  /* 0xffffff800f0f7810 */ /* 0x000fe20007ffe0ff */
[----:B0-----:R-:W-:Y:S01]  /*1ed0*/  HADD2.F32 R46, -RZ, R43.H0_H0 ;  /* 0x2000002bff2e7230 */ /* 0x001fe20000004100 */
[----:B------:R-:W-:Y:S01]  /*1ee0*/  I2F.F16 R14, R14 ;  /* 0x0000000e000e7306 */ /* 0x000fe20000200c00 */
[----:B-1----:R-:W-:Y:S01]  /*1ef0*/  HADD2.F32 R44, -RZ, R44.H0_H0 ;  /* 0x2000002cff2c7230 */ /* 0x002fe20000004100 */
[----:B------:R-:W-:Y:S01]  /*1f00*/  FFMA.FTZ R42, R42, R34, R47 ;  /* 0x000000222a2a7223 */ /* 0x000fe2000001002f */
[----:B------:R-:W-:Y:S01]  /*1f10*/  LOP3.LUT R47, R19, 0xff, RZ, 0xc0, !PT ;  /* 0x000000ff132f7812 */ /* 0x000fe200078ec0ff */
[C---:B------:R-:W-:Y:S01]  /*1f20*/  FFMA.FTZ R41, R34.reuse, R46, R41 ;  /* 0x0000002e22297223 */ /* 0x040fe20000010029 */
[--C-:B------:R-:W-:Y:S01]  /*1f30*/  SHF.R.U32.HI R46, RZ, 0x8, R16.reuse ;  /* 0x00000008ff2e7819 */ /* 0x100fe20000011610 */
[----:B--2---:R-:W-:Y:S01]  /*1f40*/  HADD2.F32 R49, -RZ, R12.H0_H0 ;  /* 0x2000000cff317230 */ /* 0x004fe20000004100 */
[----:B------:R-:W-:Y:S01]  /*1f50*/  SHF.R.U32.HI R12, RZ, 0x10, R16 ;  /* 0x00000010ff0c7819 */ /* 0x000fe20000011610 */
[----:B------:R-:W-:Y:S01]  /*1f60*/  FFMA.FTZ R44, R34, R44, R45 ;  /* 0x0000002c222c7223 */ /* 0x000fe2000001002d */
[----:B------:R-:W-:Y:S01]  /*1f70*/  LOP3.LUT R46, R46, 0xff, RZ, 0xc0, !PT ;  /* 0x000000ff2e2e7812 */ /* 0x000fe200078ec0ff */
[----:B------:R-:W-:Y:S01]  /*1f80*/  HADD2.F32 R45, -RZ, R35.H1_H1 ;  /* 0x30000023ff2d7230 */ /* 0x000fe20000004100 */
[----:B------:R-:W-:Y:S01]  /*1f90*/  FFMA.FTZ R34, R34, R49, R13 ;  /* 0x0000003122227223 */ /* 0x000fe2000001000d */
[----:B------:R-:W-:Y:S01]  /*1fa0*/  LOP3.LUT R40, R12, 0xff, RZ, 0xc0, !PT ;  /* 0x000000ff0c287812 */ /* 0x000fe200078ec0ff */
[----:B------:R-:W0:Y:S01]  /*1fb0*/  I2F.F16 R15, R15 ;  /* 0x0000000f000f7306 */ /* 0x000e220000200c00 */
[----:B------:R-:W1:Y:S01]  /*1fc0*/  LDS.64 R12, [UR5+0x18] ;  /* 0x00001805ff0c7984 */ /* 0x000e620008000a00 */
[----:B------:R-:W-:Y:S01]  /*1fd0*/  IADD3 R47, R47, -0x80, RZ ;  /* 0xffffff802f2f7810 */ /* 0x000fe20007ffe0ff */
[----:B------:R-:W-:Y:S01]  /*1fe0*/  FFMA.FTZ R42, R48, R45, R42 ;  /* 0x0000002d302a7223 */ /* 0x000fe2000001002a */
[----:B------:R-:W-:Y:S01]  /*1ff0*/  IADD3 R16, R46, -0x80, RZ ;  /* 0xffffff802e107810 */ /* 0x000fe20007ffe0ff */
[----:B------:R-:W-:Y:S01]  /*2000*/  HADD2.F32 R48, -RZ, R37.H0_H0 ;  /* 0x20000025ff307230 */ /* 0x000fe20000004100 */
[----:B------:R-:W-:Y:S01]  /*2010*/  SHF.R.U32.HI R46, RZ, 0x8, R17 ;  /* 0x00000008ff2e7819 */ /* 0x000fe20000011611 */
[C---:B------:R-:W-:Y:S01]  /*2020*/  FFMA.FTZ R34, R45.reuse, R24, R34 ;  /* 0x000000182d227223 */ /* 0x040fe20000010022 */
[----:B------:R2:W-:Y:S01]  /*2030*/  I2F.F16 R35, R47 ;  /* 0x0000002f00237306 */ /* 0x0005e20000200c00 */
[----:B------:R-:W-:Y:S01]  /*2040*/  LOP3.LUT R43, R18, 0xff, RZ, 0xc0, !PT ;  /* 0x000000ff122b7812 */ /* 0x000fe200078ec0ff */
[----:B------:R-:W-:Y:S01]  /*2050*/  FFMA.FTZ R41, R45, R48, R41 ;  /* 0x000000302d297223 */ /* 0x000fe20000010029 */
[----:B------:R-:W-:-:S02]  /*2060*/  LOP3.LUT R46, R46, 0xff, RZ, 0xc0, !PT ;  /* 0x000000ff2e2e7812 */ /* 0x000fc400078ec0ff */
[----:B------:R-:W-:Y:S02]  /*2070*/  IADD3 R43, R43, -0x80, RZ ;  /* 0xffffff802b2b7810 */ /* 0x000fe40007ffe0ff */
[----:B------:R-:W-:Y:S01]  /*2080*/  IADD3 R40, R40, -0x80, RZ ;  /* 0xffffff8028287810 */ /* 0x000fe20007ffe0ff */
[----:B0-----:R-:W-:Y:S01]  /*2090*/  HADD2.F32 R48, -RZ, R15.H0_H0 ;  /* 0x2000000fff307230 */ /* 0x001fe20000004100 */
[----:B--2---:R-:W-:Y:S01]  /*20a0*/  SHF.R.U32.HI R47, RZ, 0x10, R17 ;  /* 0x00000010ff2f7819 */ /* 0x004fe20000011611 */
[----:B------:R-:W-:Y:S01]  /*20b0*/  I2F.F16 R16, R16 ;  /* 0x0000001000107306 */ /* 0x000fe20000200c00 */
[----:B------:R-:W-:Y:S02]  /*20c0*/  IADD3 R17, R46, -0x80, RZ ;  /* 0xffffff802e117810 */ /* 0x000fe40007ffe0ff */
[----:B------:R-:W-:Y:S02]  /*20d0*/  LOP3.LUT R47, R47, 0xff, RZ, 0xc0, !PT ;  /* 0x000000ff2f2f7812 */ /* 0x000fe400078ec0ff */
[----:B------:R-:W-:-:S02]  /*20e0*/  SHF.R.U32.HI R46, RZ, 0x8, R18 ;  /* 0x00000008ff2e7819 */ /* 0x000fc40000011612 */
[----:B------:R-:W-:Y:S01]  /*20f0*/  IADD3 R37, R47, -0x80, RZ ;  /* 0xffffff802f257810 */ /* 0x000fe20007ffe0ff */
[----:B------:R-:W-:Y:S01]  /*2100*/  HADD2.F32 R47, -RZ, R38.H0_H0 ;  /* 0x20000026ff2f7230 */ /* 0x000fe20000004100 */
[----:B------:R-:W-:Y:S01]  /*2110*/  LOP3.LUT R46, R46, 0xff, RZ, 0xc0, !PT ;  /* 0x000000ff2e2e7812 */ /* 0x000fe200078ec0ff */
[----:B------:R-:W0:Y:S01]  /*2120*/  I2F.F16 R43, R43 ;  /* 0x0000002b002b7306 */ /* 0x000e220000200c00 */
[----:B------:R-:W-:Y:S02]  /*2130*/  SHF.R.U32.HI R38, RZ, 0x10, R18 ;  /* 0x00000010ff267819 */ /* 0x000fe40000011612 */
[----:B------:R-:W-:Y:S01]  /*2140*/  FFMA.FTZ R44, R45, R47, R44 ;  /* 0x0000002f2d2c7223 */ /* 0x000fe2000001002c */
[--C-:B------:R-:W-:Y:S01]  /*2150*/  SHF.R.U32.HI R45, RZ, 0x8, R19.reuse ;  /* 0x00000008ff2d7819 */ /* 0x100fe20000011613 */
[----:B------:R-:W-:Y:S01]  /*2160*/  HADD2.F32 R47, -RZ, R14.H0_H0 ;  /* 0x2000000eff2f7230 */ /* 0x000fe20000004100 */
[----:B------:R-:W-:Y:S02]  /*2170*/  IADD3 R18, R46, -0x80, RZ ;  /* 0xffffff802e127810 */ /* 0x000fe40007ffe0ff */
[----:B------:R-:W-:Y:S01]  /*2180*/  SHF.R.U32.HI R46, RZ, 0x10, R19 ;  /* 0x00000010ff2e7819 */ /* 0x000fe20000011613 */
[----:B------:R-:W2:Y:S01]  /*2190*/  I2F.F16 R17, R17 ;  /* 0x0000001100117306 */ /* 0x000ea20000200c00 */
[----:B------:R-:W-:-:S02]  /*21a0*/  LOP3.LUT R38, R38, 0xff, RZ, 0xc0, !PT ;  /* 0x000000ff26267812 */ /* 0x000fc400078ec0ff */
[----:B------:R-:W-:Y:S02]  /*21b0*/  LOP3.LUT R45, R45, 0xff, RZ, 0xc0, !PT ;  /* 0x000000ff2d2d7812 */ /* 0x000fe400078ec0ff */
[----:B------:R-:W-:Y:S02]  /*21c0*/  LOP3.LUT R46, R46, 0xff, RZ, 0xc0, !PT ;  /* 0x000000ff2e2e7812 */ /* 0x000fe400078ec0ff */
[----:B------:R-:W-:Y:S01]  /*21d0*/  IADD3 R24, R38, -0x80, RZ ;  /* 0xffffff8026187810 */ /* 0x000fe20007ffe0ff */
[----:B------:R-:W3:Y:S01]  /*21e0*/  I2F.F16 R18, R18 ;  /* 0x0000001200127306 */ /* 0x000ee20000200c00 */
[----:B------:R-:W-:Y:S01]  /*21f0*/  IADD3 R38, R45, -0x80, RZ ;  /* 0xffffff802d267810 */ /* 0x000fe20007ffe0ff */
[--C-:B-1----:R-:W-:Y:S01]  /*2200*/  HADD2.F32 R45, -RZ, R12.reuse.H0_H0 ;  /* 0x2000000cff2d7230 */ /* 0x102fe20000004100 */
[----:B------:R-:W-:Y:S01]  /*2210*/  IADD3 R15, R46, -0x80, RZ ;  /* 0xffffff802e0f7810 */ /* 0x000fe20007ffe0ff */
[----:B0-----:R-:W-:Y:S01]  /*2220*/  HADD2.F32 R46, -RZ, R43.H0_H0 ;  /* 0x2000002bff2e7230 */ /* 0x001fe20000004100 */
[----:B------:R-:W-:Y:S01]  /*2230*/  LEA.HI R19, R19, 0xffffff80, RZ, 0x8 ;  /* 0xffffff8013137811 */ /* 0x000fe200078f40ff */
[----:B------:R-:W-:Y:S01]  /*2240*/  HADD2.F32 R12, -RZ, R12.H1_H1 ;  /* 0x3000000cff0c7230 */ /* 0x000fe20000004100 */
[----:B------:R-:W-:Y:S01]  /*2250*/  FFMA.FTZ R42, R47, R45, R42 ;  /* 0x0000002d2f2a7223 */ /* 0x000fe2000001002a */
[----:B------:R-:W0:Y:S01]  /*2260*/  I2F.F16 R14, R38 ;  /* 0x00000026000e7306 */ /* 0x000e220000200c00 */
[----:B------:R-:W-:Y:S01]  /*2270*/  HADD2.F32 R47, -RZ, R35.H0_H0 ;  /* 0x20000023ff2f7230 */ /* 0x000fe20000004100 */
[C---:B------:R-:W-:Y:S01]  /*2280*/  FFMA.FTZ R41, R45.reuse, R48, R41 ;  /* 0x000000302d297223 */ /* 0x040fe20000010029 */
[----:B------:R-:W-:Y:S01]  /*2290*/  HADD2.F32 R43, -RZ, R16.H0_H0 ;  /* 0x20000010ff2b7230 */ /* 0x000fe20000004100 */
[C---:B------:R-:W-:Y:S01]  /*22a0*/  FFMA.FTZ R35, R45.reuse, R46, R44 ;  /* 0x0000002e2d237223 */ /* 0x040fe2000001002c */
[----:B--2---:R-:W-:Y:S01]  /*22b0*/  HADD2.F32 R17, -RZ, R17.H0_H0 ;  /* 0x20000011ff117230 */ /* 0x004fe20000004100 */
[----:B------:R-:W-:Y:S01]  /*22c0*/  FFMA.FTZ R45, R45, R47, R34 ;  /* 0x0000002f2d2d7223 */ /* 0x000fe20000010022 */
[--C-:B------:R-:W-:Y:S01]  /*22d0*/  HADD2.F32 R16, -RZ, R13.reuse.H0_H0 ;  /* 0x2000000dff107230 */ /* 0x100fe20000004100 */
[----:B------:R-:W1:Y:S01]  /*22e0*/  I2F.F16 R40, R40 ;  /* 0x0000002800287306 */ /* 0x000e620000200c00 */
[----:B---3--:R-:W-:Y:S01]  /*22f0*/  HADD2.F32 R18, -RZ, R18.H0_H0 ;  /* 0x20000012ff127230 */ /* 0x008fe20000004100 */
[----:B------:R-:W-:Y:S01]  /*2300*/  FFMA.FTZ R43, R43, R12, R42 ;  /* 0x0000000c2b2b7223 */ /* 0x000fe2000001002a */
[----:B------:R-:W-:Y:S01]  /*2310*/  HADD2.F32 R13, -RZ, R13.H1_H1 ;  /* 0x3000000dff0d7230 */ /* 0x000fe20000004100 */
[----:B------:R-:W-:-:S02]  /*2320*/  FFMA.FTZ R17, R12, R17, R41 ;  /* 0x000000110c117223 */ /* 0x000fc40000010029 */
        /* <DEDUP_REMOVED lines=9> */
[----:B--2---:R-:W-:Y:S01]  /*23c0*/  HADD2.F32 R37, -RZ, R37.H0_H0 ;  /* 0x20000025ff257230 */ /* 0x004fe20000004100 */
[----:B------:R-:W-:-:S04]  /*23d0*/  FFMA.FTZ R36, R36, R13, R40 ;  /* 0x0000000d24247223 */ /* 0x000fc80000010028 */
[----:B------:R-:W-:Y:S01]  /*23e0*/  FFMA.FTZ R17, R16, R37, R17 ;  /* 0x0000002510117223 */ /* 0x000fe20000010011 */
[----:B------:R-:W-:Y:S01]  /*23f0*/  HADD2.F32 R37, -RZ, R31.H1_H1 ;  /* 0x3000001fff257230 */ /* 0x000fe20000004100 */
[----:B------:R-:W2:Y:S01]  /*2400*/  I2F.F16 R19, R19 ;  /* 0x0000001300137306 */ /* 0x000ea20000200c00 */
[----:B0-----:R-:W-:Y:S01]  /*2410*/  HADD2.F32 R24, -RZ, R24.H0_H0 ;  /* 0x20000018ff187230 */ /* 0x001fe20000004100 */
[----:B------:R-:W-:-:S04]  /*2420*/  FFMA.FTZ R17, R13, R26, R17 ;  /* 0x0000001a0d117223 */ /* 0x000fc80000010011 */
[----:B------:R-:W-:Y:S01]  /*2430*/  FFMA.FTZ R24, R16, R24, R35 ;  /* 0x0000001810187223 */ /* 0x000fe20000010023 */
[----:B------:R-:W-:Y:S02]  /*2440*/  HADD2.F32 R35, -RZ, R31.H0_H0 ;  /* 0x2000001fff237230 */ /* 0x000fe40000004100 */
[----:B-1----:R-:W-:Y:S01]  /*2450*/  HADD2.F32 R15, -RZ, R15.H0_H0 ;  /* 0x2000000fff0f7230 */ /* 0x002fe20000004100 */
[----:B------:R-:W-:-:S04]  /*2460*/  FFMA.FTZ R12, R13, R12, R24 ;  /* 0x0000000c0d0c7223 */ /* 0x000fc80000010018 */
[----:B------:R-:W-:Y:S01]  /*2470*/  FFMA.FTZ R15, R16, R15, R45 ;  /* 0x0000000f100f7223 */ /* 0x000fe2000001002d */
[--C-:B------:R-:W-:Y:S01]  /*2480*/  HADD2.F32 R16, -RZ, R0.reuse.H1_H1 ;  /* 0x30000000ff107230 */ /* 0x100fe20000004100 */
[----:B------:R-:W-:Y:S01]  /*2490*/  FMUL.FTZ R12, R35, R12 ;  /* 0x0000000c230c7220 */ /* 0x000fe20000410000 */
[----:B--2---:R-:W-:Y:S02]  /*24a0*/  HADD2.F32 R14, -RZ, R19.H0_H0 ;  /* 0x20000013ff0e7230 */ /* 0x004fe40000004100 */
[----:B------:R-:W-:Y:S01]  /*24b0*/  HADD2.F32 R19, -RZ, R0.H0_H0 ;  /* 0x20000000ff137230 */ /* 0x000fe20000004100 */
[----:B------:R-:W-:Y:S01]  /*24c0*/  FMUL.FTZ R17, R16, R17 ;  /* 0x0000001110117220 */ /* 0x000fe20000410000 */
[----:B------:R-:W-:Y:S01]  /*24d0*/  F2FP.PACK_AB R12, RZ, R12 ;  /* 0x0000000cff0c723e */ /* 0x000fe200000000ff */
        /* <DEDUP_REMOVED lines=10> */
.L_x_4402:
        /* <DEDUP_REMOVED lines=8> */
[----:B0-----:R-:W-:-:S02]  /*2600*/  LOP3.LUT R19, R6, 0xff, RZ, 0xc0, !PT ;  /* 0x000000ff06137812 */ /* 0x001fc400078ec0ff */
[----:B------:R-:W-:Y:S02]  /*2610*/  SHF.R.U32.HI R38, RZ, 0x8, R5 ;  /* 0x00000008ff267819 */ /* 0x000fe40000011605 */
[----:B------:R-:W-:Y:S02]  /*2620*/  IADD3 R43, R19, -0x80, RZ ;  /* 0xffffff80132b7810 */ /* 0x000fe40007ffe0ff */
[----:B------:R-:W-:Y:S01]  /*2630*/  LOP3.LUT R19, R7, 0xff, RZ, 0xc0, !PT ;  /* 0x000000ff07137812 */ /* 0x000fe200078ec0ff */
[----:B------:R0:W4:Y:S01]  /*2640*/  I2F.F16 R44, R17 ;  /* 0x00000011002c7306 */ /* 0x0001220000200c00 */
[----:B-1----:R-:W-:Y:S02]  /*2650*/  SHF.R.U32.HI R16, RZ, 0x8, R4 ;  /* 0x00000008ff107819 */ /* 0x002fe40000011604 */
[----:B------:R-:W-:Y:S02]  /*2660*/  IADD3 R41, R19, -0x80, RZ ;  /* 0xffffff8013297810 */ /* 0x000fe40007ffe0ff */
[----:B------:R-:W-:-:S02]  /*2670*/  LOP3.LUT R16, R16, 0xff, RZ, 0xc0, !PT ;  /* 0x000000ff10107812 */ /* 0x000fc400078ec0ff */
[----:B------:R-:W-:Y:S01]  /*2680*/  SHF.R.U32.HI R39, RZ, 0x8, R6 ;  /* 0x00000008ff277819 */ /* 0x000fe20000011606 */
[----:B------:R-:W1:Y:S01]  /*2690*/  I2F.F16 R43, R43 ;  /* 0x0000002b002b7306 */ /* 0x000e620000200c00 */
[----:B------:R-:W-:Y:S01]  /*26a0*/  IADD3 R37, R16, -0x80, RZ ;  /* 0xffffff8010257810 */ /* 0x000fe20007ffe0ff */
[----:B---3--:R-:W-:Y:S01]  /*26b0*/  HADD2.F32 R47, -RZ, R45.H0_H0 ;  /* 0x2000002dff2f7230 */ /* 0x008fe20000004100 */
[----:B0-----:R-:W0:Y:S01]  /*26c0*/  LDS.64 R16, [UR5+0x20] ;  /* 0x00002005ff107984 */ /* 0x001e220008000a00 */
[----:B------:R-:W-:Y:S02]  /*26d0*/  LOP3.LUT R38, R38, 0xff, RZ, 0xc0, !PT ;  /* 0x000000ff26267812 */ /* 0x000fe400078ec0ff */
[----:B------:R-:W-:Y:S02]  /*26e0*/  LOP3.LUT R39, R39, 0xff, RZ, 0xc0, !PT ;  /* 0x000000ff27277812 */ /* 0x000fe400078ec0ff */
[----:B------:R-:W3:Y:S01]  /*26f0*/  I2F.F16 R41, R41 ;  /* 0x0000002900297306 */ /* 0x000ee20000200c00 */
[----:B------:R-:W-:Y:S01]  /*2700*/  SHF.R.U32.HI R40, RZ, 0x8, R7 ;  /* 0x00000008ff287819 */ /* 0x000fe20000011607 */
[----:B----4-:R-:W-:Y:S01]  /*2710*/  HADD2.F32 R45, -RZ, R44.H0_H0 ;  /* 0x2000002cff2d7230 */ /* 0x010fe20000004100 */
[----:B------:R-:W-:-:S02]  /*2720*/  IADD3 R38, R38, -0x80, RZ ;  /* 0xffffff8026267810 */ /* 0x000fc40007ffe0ff */
[----:B------:R-:W-:Y:S02]  /*2730*/  IADD3 R39, R39, -0x80, RZ ;  /* 0xffffff8027277810 */ /* 0x000fe40007ffe0ff */
[----:B------:R-:W-:Y:S01]  /*2740*/  LOP3.LUT R40, R40, 0xff, RZ, 0xc0, !PT ;  /* 0x000000ff28287812 */ /* 0x000fe200078ec0ff */
[----:B------:R-:W4:Y:S01]  /*2750*/  I2F.F16 R37, R37 ;  /* 0x0000002500257306 */ /* 0x000f220000200c00 */
[----:B------:R-:W-:Y:S01]  /*2760*/  LEA.HI R34, R4, 0xffffff80, RZ, 0x8 ;  /* 0xffffff8004227811 */ /* 0x000fe200078f40ff */
[----:B-1----:R-:W-:Y:S01]  /*2770*/  HADD2.F32 R49, -RZ, R43.H0_H0 ;  /* 0x2000002bff317230 */ /* 0x002fe20000004100 */
[----:B------:R-:W-:Y:S02]  /*2780*/  IADD3 R40, R40, -0x80, RZ ;  /* 0xffffff8028287810 */ /* 0x000fe40007ffe0ff */
[----:B------:R-:W-:Y:S02]  /*2790*/  LEA.HI R35, R5, 0xffffff80, RZ, 0x8 ;  /* 0xffffff8005237811 */ /* 0x000fe400078f40ff */
[----:B------:R-:W-:Y:S01]  /*27a0*/  SHF.R.U32.HI R4, RZ, 0x10, R4 ;  /* 0x00000010ff047819 */ /* 0x000fe20000011604 */
[----:B------:R-:W-:Y:S01]  /*27b0*/  I2F.F16 R38, R38 ;  /* 0x0000002600267306 */ /* 0x000fe20000200c00 */
[----:B---3--:R-:W-:Y:S01]  /*27c0*/  HADD2.F32 R41, -RZ, R41.H0_H0 ;  /* 0x20000029ff297230 */ /* 0x008fe20000004100 */
[----:B------:R-:W-:-:S02]  /*27d0*/  SHF.R.U32.HI R5, RZ, 0x10, R5 ;  /* 0x00000010ff057819 */ /* 0x000fc40000011605 */
[----:B------:R-:W-:Y:S02]  /*27e0*/  LOP3.LUT R4, R4, 0xff, RZ, 0xc0, !PT ;  /* 0x000000ff04047812 */ /* 0x000fe400078ec0ff */
[----:B------:R-:W-:Y:S02]  /*27f0*/  LOP3.LUT R5, R5, 0xff, RZ, 0xc0, !PT ;  /* 0x000000ff05057812 */ /* 0x000fe400078ec0ff */
[----:B------:R-:W-:Y:S01]  /*2800*/  I2F.F16 R39, R39 ;  /* 0x0000002700277306 */ /* 0x000fe20000200c00 */
[----:B------:R-:W-:Y:S02]  /*2810*/  IADD3 R4, R4, -0x80, RZ ;  /* 0xffffff8004047810 */ /* 0x000fe40007ffe0ff */
[----:B------:R-:W-:Y:S02]  /*2820*/  IADD3 R5, R5, -0x80, RZ ;  /* 0xffffff8005057810 */ /* 0x000fe40007ffe0ff */
[----:B------:R-:W-:Y:S02]  /*2830*/  LEA.HI R18, R6, 0xffffff80, RZ, 0x8 ;  /* 0xffffff8006127811 */ /* 0x000fe400078f40ff */
[----:B------:R-:W-:Y:S01]  /*2840*/  LEA.HI R36, R7, 0xffffff80, RZ, 0x8 ;  /* 0xffffff8007247811 */ /* 0x000fe200078f40ff */
[----:B------:R-:W-:Y:S01]  /*2850*/  I2F.F16 R40, R40 ;  /* 0x0000002800287306 */ /* 0x000fe20000200c00 */
[----:B------:R-:W-:Y:S01]  /*2860*/  SHF.R.U32.HI R6, RZ, 0x10, R6 ;  /* 0x00000010ff067819 */ /* 0x000fe20000011606 */
[----:B0-----:R-:W-:Y:S01]  /*2870*/  HADD2.F32 R42, -RZ, R16.H0_H0 ;  /* 0x20000010ff2a7230 */ /* 0x001fe20000004100 */
[----:B------:R-:W-:-:S02]  /*2880*/  SHF.R.U32.HI R7, RZ, 0x10, R7 ;  /* 0x00000010ff077819 */ /* 0x000fc40000011607 */
[----:B------:R-:W-:Y:S02]  /*2890*/  LOP3.LUT R6, R6, 0xff, RZ, 0xc0, !PT ;  /* 0x000000ff06067812 */ /* 0x000fe400078ec0ff */
[----:B------:R-:W-:Y:S01]  /*28a0*/  FFMA.FTZ R46, R47, R42, RZ ;  /* 0x0000002a2f2e7223 */ /* 0x000fe200000100ff */
[----:B----4-:R-:W-:Y:S01]  /*28b0*/  HADD2.F32 R47, -RZ, R37.H0_H0 ;  /* 0x20000025ff2f7230 */ /* 0x010fe20000004100 */
[C---:B------:R-:W-:Y:S01]  /*28c0*/  FFMA.FTZ R43, R42.reuse, R45, RZ ;  /* 0x0000002d2a2b7223 */ /* 0x040fe200000100ff */
[----:B------:R-:W-:Y:S01]  /*28d0*/  HADD2.F32 R45, -RZ, R16.H1_H1 ;  /* 0x30000010ff2d7230 */ /* 0x000fe20000004100 */
[C---:B------:R-:W-:Y:S01]  /*28e0*/  FFMA.FTZ R44, R42.reuse, R49, RZ ;  /* 0x000000312a2c7223 */ /* 0x040fe200000100ff */
[----:B------:R-:W-:Y:S01]  /*28f0*/  I2F.F16 R4, R4 ;  /* 0x0000000400047306 */ /* 0x000fe20000200c00 */
[----:B------:R-:W-:Y:S01]  /*2900*/  FFMA.FTZ R42, R42, R41, RZ ;  /* 0x000000292a2a7223 */ /* 0x000fe200000100ff */
[----:B------:R-:W-:Y:S02]  /*2910*/  LOP3.LUT R7, R7, 0xff, RZ, 0xc0, !PT ;  /* 0x000000ff07077812 */ /* 0x000fe400078ec0ff */
[----:B------:R-:W-:-:S02]  /*2920*/  IADD3 R6, R6, -0x80, RZ ;  /* 0xffffff8006067810 */ /* 0x000fc40007ffe0ff */
[----:B------:R-:W-:Y:S02]  /*2930*/  IADD3 R7, R7, -0x80, RZ ;  /* 0xffffff8007077810 */ /* 0x000fe40007ffe0ff */
[----:B------:R-:W0:Y:S08]  /*2940*/  I2F.F16 R5, R5 ;  /* 0x0000000500057306 */ /* 0x000e300000200c00 */
[----:B------:R-:W-:Y:S08]  /*2950*/  I2F.F16 R6, R6 ;  /* 0x0000000600067306 */ /* 0x000ff00000200c00 */
[----:B------:R-:W1:Y:S01]  /*2960*/  I2F.F16 R7, R7 ;  /* 0x0000000700077306 */ /* 0x000e620000200c00 */
[----:B0-----:R-:W-:-:S07]  /*2970*/  HADD2.F32 R5, -RZ, R5.H0_H0 ;  /* 0x20000005ff057230 */ /* 0x001fce0000004100 */
[----:B------:R-:W0:Y:S08]  /*2980*/  I2F.F16 R34, R34 ;  /* 0x0000002200227306 */ /* 0x000e300000200c00 */
[----:B------:R-:W3:Y:S01]  /*2990*/  I2F.F16 R35, R35 ;  /* 0x0000002300237306 */ /* 0x000ee20000200c00 */
[----:B-1----:R-:W-:-:S07]  /*29a0*/  HADD2.F32 R7, -RZ, R7.H0_H0 ;  /* 0x20000007ff077230 */ /* 0x002fce0000004100 */
[----:B------:R-:W1:Y:S01]  /*29b0*/  I2F.F16 R18, R18 ;  /* 0x0000001200127306 */ /* 0x000e620000200c00 */
[----:B0-----:R-:W-:-:S07]  /*29c0*/  HADD2.F32 R34, -RZ, R34.H0_H0 ;  /* 0x20000022ff227230 */ /* 0x001fce0000004100 */
[----:B------:R-:W0:Y:S01]  /*29d0*/  I2F.F16 R36, R36 ;  /* 0x0000002400247306 */ /* 0x000e220000200c00 */
[----:B---3--:R-:W-:Y:S02]  /*29e0*/  HADD2.F32 R35, -RZ, R35.H0_H0 ;  /* 0x20000023ff237230 */ /* 0x008fe40000004100 */
[----:B-1----:R-:W-:Y:S02]  /*29f0*/  HADD2.F32 R18, -RZ, R18.H0_H0 ;  /* 0x20000012ff127230 */ /* 0x002fe40000004100 */
[----:B0-----:R-:W-:Y:S01]  /*2a00*/  HADD2.F32 R36, -RZ, R36.H0_H0 ;  /* 0x20000024ff247230 */ /* 0x001fe20000004100 */
[----:B--2---:R-:W-:Y:S02]  /*2a10*/  LOP3.LUT R41, R13, 0xff, RZ, 0xc0, !PT ;  /* 0x000000ff0d297812 */ /* 0x004fe400078ec0ff */
[----:B------:R-:W-:Y:S02]  /*2a20*/  LEA.HI R26, R12, 0xffffff80, RZ, 0x8 ;  /* 0xffffff800c1a7811 */ /* 0x000fe400078f40ff */
[----:B------:R-:W-:Y:S01]  /*2a30*/  IADD3 R37, R41, -0x80, RZ ;  /* 0xffffff8029257810 */ /* 0x000fe20007ffe0ff */
[----:B------:R-:W-:Y:S01]  /*2a40*/  FFMA.FTZ R41, R47, R45, R46 ;  /* 0x0000002d2f297223 */ /* 0x000fe2000001002e */
[----:B------:R-:W-:Y:S01]  /*2a50*/  HADD2.F32 R46, -RZ, R38.H0_H0 ;  /* 0x20000026ff2e7230 */ /* 0x000fe20000004100 */
[----:B------:R-:W-:Y:S01]  /*2a60*/  LOP3.LUT R38, R14, 0xff, RZ, 0xc0, !PT ;  /* 0x000000ff0e267812 */ /* 0x000fe200078ec0ff */
[----:B------:R-:W-:Y:S01]  /*2a70*/  HADD2.F32 R47, -RZ, R39.H0_H0 ;  /* 0x20000027ff2f7230 */ /* 0x000fe20000004100 */
[----:B------:R-:W-:Y:S01]  /*2a80*/  LOP3.LUT R48, R12, 0xff, RZ, 0xc0, !PT ;  /* 0x000000ff0c307812 */ /* 0x000fe200078ec0ff */
[----:B------:R-:W-:Y:S01]  /*2a90*/  I2F.F16 R37, R37 ;  /* 0x0000002500257306 */ /* 0x000fe20000200c00 */
[----:B------:R-:W-:Y:S01]  /*2aa0*/  IADD3 R39, R38, -0x80, RZ ;  /* 0xffffff8026277810 */ /* 0x000fe20007ffe0ff */
[----:B------:R-:W-:Y:S01]  /*2ab0*/  FFMA.FTZ R46, R45, R46, R43 ;  /* 0x0000002e2d2e7223 */ /* 0x000fe2000001002b */
[----:B------:R-:W-:Y:S01]  /*2ac0*/  LOP3.LUT R43, R15, 0xff, RZ, 0xc0, !PT ;  /* 0x000000ff0f2b7812 */ /* 0x000fe200078ec0ff */
[----:B------:R-:W-:Y:S01]  /*2ad0*/  FFMA.FTZ R38, R45, R47, R44 ;  /* 0x0000002f2d267223 */ /* 0x000fe2000001002c */
[----:B------:R-:W-:Y:S01]  /*2ae0*/  HADD2.F32 R44, -RZ, R40.H0_H0 ;  /* 0x20000028ff2c7230 */ /* 0x000fe20000004100 */
[----:B------:R-:W-:-:S02]  /*2af0*/  SHF.R.U32.HI R40, RZ, 0x8, R12 ;  /* 0x00000008ff287819 */ /* 0x000fc4000001160c */
[----:B------:R-:W-:Y:S01]  /*2b00*/  IADD3 R47, R43, -0x80, RZ ;  /* 0xffffff802b2f7810 */ /* 0x000fe20007ffe0ff */
[--C-:B------:R-:W-:Y:S01]  /*2b10*/  HADD2.F32 R43, -RZ, R17.reuse.H0_H0 ;  /* 0x20000011ff2b7230 */ /* 0x100fe20000004100 */
[----:B------:R-:W-:Y:S01]  /*2b20*/  FFMA.FTZ R42, R45, R44, R42 ;  /* 0x0000002c2d2a7223 */ /* 0x000fe2000001002a */
[----:B------:R-:W-:Y:S01]  /*2b30*/  LOP3.LUT R44, R40, 0xff, RZ, 0xc0, !PT ;  /* 0x000000ff282c7812 */ /* 0x000fe200078ec0ff */
[----:B------:R-:W-:Y:S01]  /*2b40*/  HADD2.F32 R17, -RZ, R17.H1_H1 ;  /* 0x30000011ff117230 */ /* 0x000fe20000004100 */
[----:B------:R-:W-:Y:S01]  /*2b50*/  SHF.R.U32.HI R45, RZ, 0x10, R12 ;  /* 0x00000010ff2d7819 */ /* 0x000fe2000001160c */
[----:B------:R0:W1:Y:S01]  /*2b60*/  I2F.F16 R40, R47 ;  /* 0x0000002f00287306 */ /* 0x0000620000200c00 */
[----:B------:R-:W-:Y:S01]  /*2b70*/  IADD3 R12, R44, -0x80, RZ ;  /* 0xffffff802c0c7810 */ /* 0x000fe20007ffe0ff */
[----:B------:R-:W-:Y:S01]  /*2b80*/  HADD2.F32 R44, -RZ, R4.H0_H0 ;  /* 0x20000004ff2c7230 */ /* 0x000fe20000004100 */
[----:B------:R-:W-:Y:S01]  /*2b90*/  LOP3.LUT R4, R45, 0xff, RZ, 0xc0, !PT ;  /* 0x000000ff2d047812 */ /* 0x000fe200078ec0ff */
[----:B------:R-:W-:Y:S01]  /*2ba0*/  FFMA.FTZ R42, R43, R7, R42 ;  /* 0x000000072b2a7223 */ /* 0x000fe2000001002a */
[----:B------:R-:W-:-:S02]  /*2bb0*/  LEA.HI R24, R13, 0xffffff80, RZ, 0x8 ;  /* 0xffffff800d187811 */ /* 0x000fc400078f40ff */
[----:B------:R-:W-:Y:S01]  /*2bc0*/  FFMA.FTZ R45, R44, R43, R41 ;  /* 0x0000002b2c2d7223 */ /* 0x000fe20000010029 */
[----:B------:R-:W-:Y:S01]  /*2bd0*/  IADD3 R41, R4, -0x80, RZ ;  /* 0xffffff8004297810 */ /* 0x000fe20007ffe0ff */
[C---:B------:R-:W-:Y:S01]  /*2be0*/  FFMA.FTZ R44, R43.reuse, R5, R46 ;  /* 0x000000052b2c7223 */ /* 0x040fe2000001002e */
[----:B0-----:R-:W-:Y:S01]  /*2bf0*/  HADD2.F32 R47, -RZ, R6.H0_H0 ;  /* 0x20000006ff2f7230 */ /* 0x001fe20000004100 */
[----:B------:R-:W0:Y:S01]  /*2c00*/  LDS.64 R4, [UR5+0x28] ;  /* 0x00002805ff047984 */ /* 0x000e220008000a00 */
[----:B------:R-:W-:Y:S01]  /*2c10*/  SHF.R.U32.HI R46, RZ, 0x8, R13 ;  /* 0x00000008ff2e7819 */ /* 0x000fe2000001160d */
[----:B------:R-:W-:Y:S01]  /*2c20*/  FFMA.FTZ R45, R34, R17, R45 ;  /* 0x00000011222d7223 */ /* 0x000fe2000001002d */
[----:B------:R-:W-:Y:S01]  /*2c30*/  SHF.R.U32.HI R13, RZ, 0x10, R13 ;  /* 0x00000010ff0d7819 */ /* 0x000fe2000001160d */
[----:B------:R-:W-:Y:S01]  /*2c40*/  FFMA.FTZ R38, R43, R47, R38 ;  /* 0x0000002f2b267223 */ /* 0x000fe20000010026 */
[----:B------:R-:W-:Y:S01]  /*2c50*/  IADD3 R48, R48, -0x80, RZ ;  /* 0xffffff8030307810 */ /* 0x000fe20007ffe0ff */
[C---:B------:R-:W-:Y:S01]  /*2c60*/  FFMA.FTZ R44, R17.reuse, R35, R44 ;  /* 0x00000023112c7223 */ /* 0x040fe2000001002c */
[----:B------:R-:W-:Y:S01]  /*2c70*/  SHF.R.U32.HI R43, RZ, 0x8, R14 ;  /* 0x00000008ff2b7819 */ /* 0x000fe2000001160e */
[----:B------:R-:W2:Y:S01]  /*2c80*/  I2F.F16 R39, R39 ;  /* 0x0000002700277306 */ /* 0x000ea20000200c00 */
[----:B------:R-:W-:Y:S01]  /*2c90*/  LEA.HI R19, R14, 0xffffff80, RZ, 0x8 ;  /* 0xffffff800e137811 */ /* 0x000fe200078f40ff */
[----:B------:R-:W-:Y:S01]  /*2ca0*/  FFMA.FTZ R38, R17, R18, R38 ;  /* 0x0000001211267223 */ /* 0x000fe20000010026 */
[----:B------:R-:W-:Y:S01]  /*2cb0*/  LOP3.LUT R13, R13, 0xff, RZ, 0xc0, !PT ;  /* 0x000000ff0d0d7812 */ /* 0x000fe200078ec0ff */
[----:B------:R-:W-:Y:S01]  /*2cc0*/  FFMA.FTZ R42, R17, R36, R42 ;  /* 0x00000024112a7223 */ /* 0x000fe2000001002a */
[----:B------:R-:W-:Y:S01]  /*2cd0*/  SHF.R.U32.HI R34, RZ, 0x8, R15 ;  /* 0x00000008ff227819 */ /* 0x000fe2000001160f */
[----:B-1----:R-:W-:Y:S01]  /*2ce0*/  HADD2.F32 R40, -RZ, R40.H0_H0 ;  /* 0x20000028ff287230 */ /* 0x002fe20000004100 */
[----:B------:R-:W-:Y:S01]  /*2cf0*/  LOP3.LUT R43, R43, 0xff, RZ, 0xc0, !PT ;  /* 0x000000ff2b2b7812 */ /* 0x000fe200078ec0ff */
[----:B------:R-:W1:Y:S01]  /*2d00*/  I2F.F16 R16, R48 ;  /* 0x0000003000107306 */ /* 0x000e620000200c00 */
[----:B------:R-:W-:-:S02]  /*2d10*/  SHF.R.U32.HI R14, RZ, 0x10, R14 ;  /* 0x00000010ff0e7819 */ /* 0x000fc4000001160e */
[----:B------:R-:W-:Y:S02]  /*2d20*/  LOP3.LUT R46, R46, 0xff, RZ, 0xc0, !PT ;  /* 0x000000ff2e2e7812 */ /* 0x000fe400078ec0ff */
[----:B------:R-:W-:Y:S02]  /*2d30*/  IADD3 R7, R13, -0x80, RZ ;  /* 0xffffff800d077810 */ /* 0x000fe40007ffe0ff */
[----:B------:R-:W-:Y:S01]  /*2d40*/  LOP3.LUT R34, R34, 0xff, RZ, 0xc0, !PT ;  /* 0x000000ff22227812 */ /* 0x000fe200078ec0ff */
[----:B------:R-:W3:Y:S01]  /*2d50*/  I2F.F16 R12, R12 ;  /* 0x0000000c000c7306 */ /* 0x000ee20000200c00 */
[----:B------:R-:W-:Y:S01]  /*2d60*/  IADD3 R13, R43, -0x80, RZ ;  /* 0xffffff802b0d7810 */ /* 0x000fe20007ffe0ff */
[----:B------:R-:W-:Y:S01]  /*2d70*/  HADD2.F32 R43, -RZ, R37.H0_H0 ;  /* 0x20000025ff2b7230 */ /* 0x000fe20000004100 */
[----:B------:R-:W-:Y:S01]  /*2d80*/  LOP3.LUT R14, R14, 0xff, RZ, 0xc0, !PT ;  /* 0x000000ff0e0e7812 */ /* 0x000fe200078ec0ff */
[----:B--2---:R-:W-:Y:S01]  /*2d90*/  HADD2.F32 R39, -RZ, R39.H0_H0 ;  /* 0x20000027ff277230 */ /* 0x004fe20000004100 */
[----:B------:R-:W-:-:S02]  /*2da0*/  SHF.R.U32.HI R35, RZ, 0x10, R15 ;  /* 0x00000010ff237819 */ /* 0x000fc4000001160f */
[----:B------:R-:W-:Y:S01]  /*2db0*/  IADD3 R6, R46, -0x80, RZ ;  /* 0xffffff802e067810 */ /* 0x000fe20007ffe0ff */
[----:B------:R-:W2:Y:S01]  /*2dc0*/  I2F.F16 R13, R13 ;  /* 0x0000000d000d7306 */ /* 0x000ea20000200c00 */
[----:B------:R-:W-:Y:S01]  /*2dd0*/  IADD3 R18, R34, -0x80, RZ ;  /* 0xffffff8022127810 */ /* 0x000fe20007ffe0ff */
[----:B-1----:R-:W-:Y:S01]  /*2de0*/  HADD2.F32 R36, -RZ, R16.H0_H0 ;  /* 0x20000010ff247230 */ /* 0x002fe20000004100 */
[----:B------:R-:W-:Y:S02]  /*2df0*/  IADD3 R14, R14, -0x80, RZ ;  /* 0xffffff800e0e7810 */ /* 0x000fe40007ffe0ff */
[----:B------:R-:W-:Y:S02]  /*2e00*/  LOP3.LUT R35, R35, 0xff, RZ, 0xc0, !PT ;  /* 0x000000ff23237812 */ /* 0x000fe400078ec0ff */
[----:B------:R-:W-:Y:S01]  /*2e10*/  LEA.HI R15, R15, 0xffffff80, RZ, 0x8 ;  /* 0xffffff800f0f7811 */ /* 0x000fe200078f40ff */
[----:B------:R-:W1:Y:S01]  /*2e20*/  I2F.F16 R6, R6 ;  /* 0x0000000600067306 */ /* 0x000e620000200c00 */
[----:B------:R-:W-:Y:S01]  /*2e30*/  IADD3 R35, R35, -0x80, RZ ;  /* 0xffffff8023237810 */ /* 0x000fe20007ffe0ff */
[----:B0-----:R-:W-:-:S02]  /*2e40*/  HADD2.F32 R17, -RZ, R4.H0_H0 ;  /* 0x20000004ff117230 */ /* 0x001fc40000004100 */
[----:B------:R-:W-:Y:S02]  /*2e50*/  HADD2.F32 R34, -RZ, R4.H1_H1 ;  /* 0x30000004ff227230 */ /* 0x000fe40000004100 */
[----:B---3--:R-:W-:Y:S01]  /*2e60*/  HADD2.F32 R37, -RZ, R12.H0_H0 ;  /* 0x2000000cff257230 */ /* 0x008fe20000004100 */
[----:B------:R-:W-:Y:S01]  /*2e70*/  FFMA.FTZ R36, R36, R17, R45 ;  /* 0x0000001124247223 */ /* 0x000fe2000001002d */
[----:B------:R-:W-:Y:S01]  /*2e80*/  I2F.F16 R18, R18 ;  /* 0x0000001200127306 */ /* 0x000fe20000200c00 */
[----:B--2---:R-:W-:Y:S01]  /*2e90*/  HADD2.F32 R13, -RZ, R13.H0_H0 ;  /* 0x2000000dff0d7230 */ /* 0x004fe20000004100 */
[C---:B------:R-:W-:Y:S01]  /*2ea0*/  FFMA.FTZ R43, R17.reuse, R43, R44 ;  /* 0x0000002b112b7223 */ /* 0x040fe2000001002c */
[--C-:B------:R-:W-:Y:S01]  /*2eb0*/  HADD2.F32 R4, -RZ, R5.reuse.H0_H0 ;  /* 0x20000005ff047230 */ /* 0x100fe20000004100 */
[C---:B------:R-:W-:Y:S01]  /*2ec0*/  FFMA.FTZ R38, R17.reuse, R39, R38 ;  /* 0x0000002711267223 */ /* 0x040fe20000010026 */
[----:B------:R-:W-:Y:S01]  /*2ed0*/  HADD2.F32 R5, -RZ, R5.H1_H1 ;  /* 0x30000005ff057230 */ /* 0x000fe20000004100 */
[----:B------:R-:W-:Y:S01]  /*2ee0*/  FFMA.FTZ R40, R17, R40, R42 ;  /* 0x0000002811287223 */ /* 0x000fe2000001002a */
[----:B------:R-:W-:Y:S01]  /*2ef0*/  HADD2.F32 R12, -RZ, R0.H1_H1 ;  /* 0x30000000ff0c7230 */ /* 0x000fe20000004100 */
[----:B------:R-:W0:Y:S01]  /*2f00*/  I2F.F16 R14, R14 ;  /* 0x0000000e000e7306 */ /* 0x000e220000200c00 */
[----:B-1----:R-:W-:Y:S01]  /*2f10*/  HADD2.F32 R17, -RZ, R6.H0_H0 ;  /* 0x20000006ff117230 */ /* 0x002fe20000004100 */
[----:B------:R-:W-:-:S02]  /*2f20*/  FFMA.FTZ R13, R34, R13, R38 ;  /* 0x0000000d220d7223 */ /* 0x000fc40000010026 */
[----:B------:R-:W-:Y:S02]  /*2f30*/  FFMA.FTZ R37, R37, R34, R36 ;  /* 0x0000002225257223 */ /* 0x000fe40000010024 */
[----:B------:R-:W-:Y:S02]  /*2f40*/  FFMA.FTZ R17, R34, R17, R43 ;  /* 0x0000001122117223 */ /* 0x000fe4000001002b */
[----:B------:R-:W1:Y:S08]  /*2f50*/  I2F.F16 R41, R41 ;  /* 0x0000002900297306 */ /* 0x000e700000200c00 */
[----:B------:R-:W2:Y:S01]  /*2f60*/  I2F.F16 R7, R7 ;  /* 0x0000000700077306 */ /* 0x000ea20000200c00 */
[----:B0-----:R-:W-:-:S05]  /*2f70*/  HADD2.F32 R14, -RZ, R14.H0_H0 ;  /* 0x2000000eff0e7230 */ /* 0x001fca0000004100 */
[----:B------:R-:W-:Y:S02]  /*2f80*/  FFMA.FTZ R13, R4, R14, R13 ;  /* 0x0000000e040d7223 */ /* 0x000fe4000001000d */
[----:B------:R0:W3:Y:S01]  /*2f90*/  I2F.F16 R16, R35 ;  /* 0x0000002300107306 */ /* 0x0000e20000200c00 */
[----:B-1----:R-:W-:-:S05]  /*2fa0*/  HADD2.F32 R41, -RZ, R41.H0_H0 ;  /* 0x20000029ff297230 */ /* 0x002fca0000004100 */
[----:B------:R-:W-:Y:S02]  /*2fb0*/  FFMA.FTZ R37, R41, R4, R37 ;  /* 0x0000000429257223 */ /* 0x000fe40000010025 */
[----:B------:R-:W1:Y:S01]  /*2fc0*/  I2F.F16 R19, R19 ;  /* 0x0000001300137306 */ /* 0x000e620000200c00 */
[----:B0-----:R-:W-:Y:S02]  /*2fd0*/  HADD2.F32 R35, -RZ, R18.H0_H0 ;  /* 0x20000012ff237230 */ /* 0x001fe40000004100 */
[----:B--2---:R-:W-:-:S03]  /*2fe0*/  HADD2.F32 R7, -RZ, R7.H0_H0 ;  /* 0x20000007ff077230 */ /* 0x004fc60000004100 */
[----:B------:R-:W-:Y:S02]  /*2ff0*/  FFMA.FTZ R35, R34, R35, R40 ;  /* 0x0000002322237223 */ /* 0x000fe40000010028 */
[----:B------:R-:W0:Y:S01]  /*3000*/  I2F.F16 R26, R26 ;  /* 0x0000001a001a7306 */ /* 0x000e220000200c00 */
[----:B---3--:R-:W-:Y:S01]  /*3010*/  HADD2.F32 R16, -RZ, R16.H0_H0 ;  /* 0x20000010ff107230 */ /* 0x008fe20000004100 */
[----:B------:R-:W-:Y:S01]  /*3020*/  FFMA.FTZ R7, R4, R7, R17 ;  /* 0x0000000704077223 */ /* 0x000fe20000010011 */
[----:B------:R-:W-:-:S03]  /*3030*/  HADD2.F32 R17, -RZ, R31.H1_H1 ;  /* 0x3000001fff117230 */ /* 0x000fc60000004100 */
[----:B------:R-:W-:Y:S02]  /*3040*/  FFMA.FTZ R16, R4, R16, R35 ;  /* 0x0000001004107223 */ /* 0x000fe40000010023 */
[----:B------:R-:W2:Y:S01]  /*3050*/  I2F.F16 R24, R24 ;  /* 0x0000001800187306 */ /* 0x000ea20000200c00 */
[----:B-1----:R-:W-:-:S05]  /*3060*/  HADD2.F32 R6, -RZ, R19.H0_H0 ;  /* 0x20000013ff067230 */ /* 0x002fca0000004100 */
[----:B------:R-:W-:Y:S01]  /*3070*/  FFMA.FTZ R6, R5, R6, R13 ;  /* 0x0000000605067223 */ /* 0x000fe2000001000d */
[----:B------:R-:W-:Y:S01]  /*3080*/  HADD2.F32 R13, -RZ, R0.H0_H0 ;  /* 0x20000000ff0d7230 */ /* 0x000fe20000004100 */
[----:B------:R-:W1:Y:S01]  /*3090*/  I2F.F16 R15, R15 ;  /* 0x0000000f000f7306 */ /* 0x000e620000200c00 */
[----:B0-----:R-:W-:-:S05]  /*30a0*/  HADD2.F32 R26, -RZ, R26.H0_H0 ;  /* 0x2000001aff1a7230 */ /* 0x001fca0000004100 */
[----:B------:R-:W-:Y:S01]  /*30b0*/  FFMA.FTZ R26, R26, R5, R37 ;  /* 0x000000051a1a7223 */ /* 0x000fe20000010025 */
[----:B--2---:R-:W-:-:S03]  /*30c0*/  HADD2.F32 R24, -RZ, R24.H0_H0 ;  /* 0x20000018ff187230 */ /* 0x004fc60000004100 */
[----:B------:R-:W-:Y:S02]  /*30d0*/  FMUL.FTZ R26, R13, R26 ;  /* 0x0000001a0d1a7220 */ /* 0x000fe40000410000 */
[----:B------:R-:W-:-:S03]  /*30e0*/  FFMA.FTZ R7, R5, R24, R7 ;  /* 0x0000001805077223 */ /* 0x000fc60000010007 */
[----:B------:R-:W-:Y:S01]  /*30f0*/  F2FP.PACK_AB R26, RZ, R26 ;  /* 0x0000001aff1a723e */ /* 0x000fe200000000ff */
[----:B-1----:R-:W-:Y:S01]  /*3100*/  HADD2.F32 R4, -RZ, R15.H0_H0 ;  /* 0x2000000fff047230 */ /* 0x002fe20000004100 */
        /* <DEDUP_REMOVED lines=12> */
.L_x_4403:
        /* <DEDUP_REMOVED lines=16> */
[----:B0-----:R-:W-:Y:S02]  /*32d0*/  LOP3.LUT R19, R13, 0xff, RZ, 0xc0, !PT ;  /* 0x000000ff0d137812 */ /* 0x001fe400078ec0ff */
[----:B------:R-:W-:Y:S01]  /*32e0*/  LOP3.LUT R8, R8, 0xff, RZ, 0xc0, !PT ;  /* 0x000000ff08087812 */ /* 0x000fe200078ec0ff */
[----:B---3--:R-:W-:Y:S01]  /*32f0*/  HADD2.F32 R47, -RZ, R40.H0_H0 ;  /* 0x20000028ff2f7230 */ /* 0x008fe20000004100 */
[----:B------:R-:W-:Y:S01]  /*3300*/  IADD3 R38, R19, -0x80, RZ ;  /* 0xffffff8013267810 */ /* 0x000fe20007ffe0ff */
[----:B------:R-:W-:Y:S01]  /*3310*/  I2F.F16 R17, R17 ;  /* 0x0000001100117306 */ /* 0x000fe20000200c00 */
[----:B------:R-:W-:Y:S02]  /*3320*/  IADD3 R41, R24, -0x80, RZ ;  /* 0xffffff8018297810 */ /* 0x000fe40007ffe0ff */
[----:B------:R-:W-:Y:S02]  /*3330*/  IADD3 R19, R8, -0x80, RZ ;  /* 0xffffff8008137810 */ /* 0x000fe40007ffe0ff */
[----:B------:R-:W-:-:S02]  /*3340*/  LOP3.LUT R24, R9, 0xff, RZ, 0xc0, !PT ;  /* 0x000000ff09187812 */ /* 0x000fc400078ec0ff */
[----:B------:R-:W0:Y:S01]  /*3350*/  LDS.64 R8, [UR5+0x30] ;  /* 0x00003005ff087984 */ /* 0x000e220008000a00 */
[----:B------:R-:W-:Y:S01]  /*3360*/  IADD3 R42, R14, -0x80, RZ ;  /* 0xffffff800e2a7810 */ /* 0x000fe20007ffe0ff */
[----:B------:R-:W-:Y:S01]  /*3370*/  I2F.F16 R38, R38 ;  /* 0x0000002600267306 */ /* 0x000fe20000200c00 */
[----:B------:R-:W-:Y:S02]  /*3380*/  LOP3.LUT R14, R10, 0xff, RZ, 0xc0, !PT ;  /* 0x000000ff0a0e7812 */ /* 0x000fe400078ec0ff */
[C---:B------:R-:W-:Y:S02]  /*3390*/  LEA.HI R18, R11.reuse, 0xffffff80, RZ, 0x8 ;  /* 0xffffff800b127811 */ /* 0x040fe400078f40ff */
[----:B------:R-:W-:Y:S02]  /*33a0*/  IADD3 R39, R14, -0x80, RZ ;  /* 0xffffff800e277810 */ /* 0x000fe40007ffe0ff */
[----:B------:R-:W-:Y:S01]  /*33b0*/  LOP3.LUT R14, R11, 0xff, RZ, 0xc0, !PT ;  /* 0x000000ff0b0e7812 */ /* 0x000fe200078ec0ff */
[----:B------:R-:W-:Y:S01]  /*33c0*/  I2F.F16 R42, R42 ;  /* 0x0000002a002a7306 */ /* 0x000fe20000200c00 */
[----:B------:R-:W-:-:S02]  /*33d0*/  SHF.R.U32.HI R34, RZ, 0x8, R11 ;  /* 0x00000008ff227819 */ /* 0x000fc4000001160b */
[----:B------:R-:W-:Y:S02]  /*33e0*/  IADD3 R37, R14, -0x80, RZ ;  /* 0xffffff800e257810 */ /* 0x000fe40007ffe0ff */
[----:B------:R-:W-:Y:S02]  /*33f0*/  LEA.HI R12, R10, 0xffffff80, RZ, 0x8 ;  /* 0xffffff800a0c7811 */ /* 0x000fe400078f40ff */
[----:B------:R-:W-:Y:S01]  /*3400*/  SHF.R.U32.HI R27, RZ, 0x10, R10 ;  /* 0x00000010ff1b7819 */ /* 0x000fe2000001160a */
[----:B------:R-:W1:Y:S01]  /*3410*/  I2F.F16 R39, R39 ;  /* 0x0000002700277306 */ /* 0x000e620000200c00 */
[----:B------:R-:W-:Y:S02]  /*3420*/  SHF.R.U32.HI R11, RZ, 0x10, R11 ;  /* 0x00000010ff0b7819 */ /* 0x000fe4000001160b */
[----:B------:R-:W-:Y:S02]  /*3430*/  LOP3.LUT R27, R27, 0xff, RZ, 0xc0, !PT ;  /* 0x000000ff1b1b7812 */ /* 0x000fe400078ec0ff */
[----:B------:R-:W-:-:S02]  /*3440*/  LOP3.LUT R11, R11, 0xff, RZ, 0xc0, !PT ;  /* 0x000000ff0b0b7812 */ /* 0x000fc400078ec0ff */
[----:B------:R-:W-:Y:S01]  /*3450*/  LOP3.LUT R34, R34, 0xff, RZ, 0xc0, !PT ;  /* 0x000000ff22227812 */ /* 0x000fe200078ec0ff */
[----:B------:R-:W3:Y:S01]  /*3460*/  I2F.F16 R37, R37 ;  /* 0x0000002500257306 */ /* 0x000ee20000200c00 */
[----:B------:R-:W-:Y:S02]  /*3470*/  IADD3 R35, R11, -0x80, RZ ;  /* 0xffffff800b237810 */ /* 0x000fe40007ffe0ff */
[----:B------:R-:W-:Y:S02]  /*3480*/  IADD3 R36, R34, -0x80, RZ ;  /* 0xffffff8022247810 */ /* 0x000fe40007ffe0ff */
[----:B------:R-:W-:-:S03]  /*3490*/  IADD3 R24, R24, -0x80, RZ ;  /* 0xffffff8018187810 */ /* 0x000fc60007ffe0ff */
[----:B------:R-:W4:Y:S01]  /*34a0*/  I2F.F16 R41, R41 ;  /* 0x0000002900297306 */ /* 0x000f220000200c00 */
[----:B-1----:R-:W-:Y:S02]  /*34b0*/  HADD2.F32 R39, -RZ, R39.H0_H0 ;  /* 0x20000027ff277230 */ /* 0x002fe40000004100 */
[----:B0-----:R-:W-:-:S05]  /*34c0*/  HADD2.F32 R44, -RZ, R8.H0_H0 ;  /* 0x20000008ff2c7230 */ /* 0x001fca0000004100 */
[----:B------:R-:W-:Y:S01]  /*34d0*/  I2F.F16 R36, R36 ;  /* 0x0000002400247306 */ /* 0x000fe20000200c00 */
[----:B---3--:R-:W-:Y:S02]  /*34e0*/  HADD2.F32 R49, -RZ, R37.H0_H0 ;  /* 0x20000025ff317230 */ /* 0x008fe40000004100 */
[----:B------:R-:W-:Y:S01]  /*34f0*/  HADD2.F32 R40, -RZ, R8.H1_H1 ;  /* 0x30000008ff287230 */ /* 0x000fe20000004100 */
[----:B------:R-:W-:-:S04]  /*3500*/  FFMA.FTZ R47, R47, R44, RZ ;  /* 0x0000002c2f2f7223 */ /* 0x000fc800000100ff */
[----:B------:R-:W0:Y:S01]  /*3510*/  I2F.F16 R19, R19 ;  /* 0x0000001300137306 */ /* 0x000e220000200c00 */
[----:B----4-:R-:W-:-:S07]  /*3520*/  HADD2.F32 R48, -RZ, R41.H0_H0 ;  /* 0x20000029ff307230 */ /* 0x010fce0000004100 */
[----:B------:R-:W1:Y:S08]  /*3530*/  I2F.F16 R24, R24 ;  /* 0x0000001800187306 */ /* 0x000e700000200c00 */
[----:B------:R-:W-:Y:S01]  /*3540*/  I2F.F16 R35, R35 ;  /* 0x0000002300237306 */ /* 0x000fe20000200c00 */
[----:B0-----:R-:W-:-:S07]  /*3550*/  HADD2.F32 R19, -RZ, R19.H0_H0 ;  /* 0x20000013ff137230 */ /* 0x001fce0000004100 */
[----:B------:R-:W-:Y:S01]  /*3560*/  I2F.F16 R12, R12 ;  /* 0x0000000c000c7306 */ /* 0x000fe20000200c00 */
[----:B-1----:R-:W-:-:S07]  /*3570*/  HADD2.F32 R24, -RZ, R24.H0_H0 ;  /* 0x20000018ff187230 */ /* 0x002fce0000004100 */
[----:B------:R-:W0:Y:S02]  /*3580*/  I2F.F16 R18, R18 ;  /* 0x0000001200127306 */ /* 0x000e240000200c00 */
[----:B0-----:R-:W-:Y:S01]  /*3590*/  HADD2.F32 R18, -RZ, R18.H0_H0 ;  /* 0x20000012ff127230 */ /* 0x001fe20000004100 */
[----:B--2---:R-:W-:Y:S02]  /*35a0*/  LEA.HI R26, R6, 0xffffff80, RZ, 0x8 ;  /* 0xffffff80061a7811 */ /* 0x004fe400078f40ff */
[----:B------:R-:W-:-:S03]  /*35b0*/  LOP3.LUT R11, R4, 0xff, RZ, 0xc0, !PT ;  /* 0x000000ff040b7812 */ /* 0x000fc600078ec0ff */
[----:B------:R0:W-:Y:S01]  /*35c0*/  I2F.F16 R13, R26 ;  /* 0x0000001a000d7306 */ /* 0x0001e20000200c00 */
[----:B------:R-:W-:Y:S02]  /*35d0*/  LOP3.LUT R45, R6, 0xff, RZ, 0xc0, !PT ;  /* 0x000000ff062d7812 */ /* 0x000fe400078ec0ff */
[----:B------:R-:W-:Y:S02]  /*35e0*/  LOP3.LUT R43, R7, 0xff, RZ, 0xc0, !PT ;  /* 0x000000ff072b7812 */ /* 0x000fe400078ec0ff */
[----:B------:R-:W-:Y:S01]  /*35f0*/  IADD3 R46, R45, -0x80, RZ ;  /* 0xffffff802d2e7810 */ /* 0x000fe20007ffe0ff */
[----:B------:R-:W-:Y:S01]  /*3600*/  HADD2.F32 R45, -RZ, R42.H0_H0 ;  /* 0x2000002aff2d7230 */ /* 0x000fe20000004100 */
[----:B------:R-:W-:Y:S01]  /*3610*/  IADD3 R42, R43, -0x80, RZ ;  /* 0xffffff802b2a7810 */ /* 0x000fe20007ffe0ff */
[C---:B------:R-:W-:Y:S01]  /*3620*/  FFMA.FTZ R43, R44.reuse, R39, RZ ;  /* 0x000000272c2b7223 */ /* 0x040fe200000100ff */
[----:B0-----:R-:W-:Y:S01]  /*3630*/  SHF.R.U32.HI R26, RZ, 0x8, R10 ;  /* 0x00000008ff1a7819 */ /* 0x001fe2000001160a */
[----:B------:R-:W-:Y:S01]  /*3640*/  FFMA.FTZ R39, R44, R49, RZ ;  /* 0x000000312c277223 */ /* 0x000fe200000100ff */
[----:B------:R-:W-:Y:S01]  /*3650*/  LEA.HI R15, R4, 0xffffff80, RZ, 0x8 ;  /* 0xffffff80040f7811 */ /* 0x000fe200078f40ff */
[----:B------:R-:W-:Y:S01]  /*3660*/  FFMA.FTZ R45, R44, R45, RZ ;  /* 0x0000002d2c2d7223 */ /* 0x000fe200000100ff */
[----:B------:R-:W-:Y:S01]  /*3670*/  LOP3.LUT R26, R26, 0xff, RZ, 0xc0, !PT ;  /* 0x000000ff1a1a7812 */ /* 0x000fe200078ec0ff */
[----:B------:R-:W-:Y:S01]  /*3680*/  HADD2.F32 R44, -RZ, R38.H0_H0 ;  /* 0x20000026ff2c7230 */ /* 0x000fe20000004100 */
[----:B------:R-:W-:Y:S01]  /*3690*/  SHF.R.U32.HI R38, RZ, 0x10, R4 ;  /* 0x00000010ff267819 */ /* 0x000fe20000011604 */
[----:B------:R-:W0:Y:S01]  /*36a0*/  I2F.F16 R8, R42 ;  /* 0x0000002a00087306 */ /* 0x000e220000200c00 */
[----:B------:R-:W-:Y:S01]  /*36b0*/  IADD3 R10, R26, -0x80, RZ ;  /* 0xffffff801a0a7810 */ /* 0x000fe20007ffe0ff */
[----:B------:R-:W-:Y:S01]  /*36c0*/  FFMA.FTZ R45, R40, R48, R45 ;  /* 0x00000030282d7223 */ /* 0x000fe2000001002d */
[----:B------:R-:W-:Y:S01]  /*36d0*/  IADD3 R26, R27, -0x80, RZ ;  /* 0xffffff801b1a7810 */ /* 0x000fe20007ffe0ff */
[----:B------:R-:W-:Y:S01]  /*36e0*/  FFMA.FTZ R41, R44, R40, R47 ;  /* 0x000000282c297223 */ /* 0x000fe2000001002f */
[----:B------:R-:W-:Y:S01]  /*36f0*/  IADD3 R27, R11, -0x80, RZ ;  /* 0xffffff800b1b7810 */ /* 0x000fe20007ffe0ff */
[----:B------:R-:W-:Y:S01]  /*3700*/  HADD2.F32 R47, -RZ, R36.H0_H0 ;  /* 0x20000024ff2f7230 */ /* 0x000fe20000004100 */
[----:B------:R-:W-:Y:S01]  /*3710*/  LOP3.LUT R11, R5, 0xff, RZ, 0xc0, !PT ;  /* 0x000000ff050b7812 */ /* 0x000fe200078ec0ff */
[----:B------:R-:W1:Y:S01]  /*3720*/  I2F.F16 R10, R10 ;  /* 0x0000000a000a7306 */ /* 0x000e620000200c00 */
[----:B------:R-:W-:-:S02]  /*3730*/  LOP3.LUT R38, R38, 0xff, RZ, 0xc0, !PT ;  /* 0x000000ff26267812 */ /* 0x000fc400078ec0ff */
[----:B------:R-:W-:Y:S01]  /*3740*/  IADD3 R34, R11, -0x80, RZ ;  /* 0xffffff800b227810 */ /* 0x000fe20007ffe0ff */
[----:B------:R-:W-:Y:S01]  /*3750*/  FFMA.FTZ R39, R40, R47, R39 ;  /* 0x0000002f28277223 */ /* 0x000fe20000010027 */
[----:B------:R-:W-:Y:S02]  /*3760*/  SHF.R.U32.HI R11, RZ, 0x8, R4 ;  /* 0x00000008ff0b7819 */ /* 0x000fe40000011604 */
[----:B------:R-:W-:Y:S01]  /*3770*/  SHF.R.U32.HI R44, RZ, 0x8, R5 ;  /* 0x00000008ff2c7819 */ /* 0x000fe20000011605 */
[----:B------:R-:W2:Y:S01]  /*3780*/  I2F.F16 R26, R26 ;  /* 0x0000001a001a7306 */ /* 0x000ea20000200c00 */
[----:B------:R-:W-:Y:S01]  /*3790*/  LOP3.LUT R11, R11, 0xff, RZ, 0xc0, !PT ;  /* 0x000000ff0b0b7812 */ /* 0x000fe200078ec0ff */
[----:B0-----:R-:W-:Y:S01]  /*37a0*/  HADD2.F32 R8, -RZ, R8.H0_H0 ;  /* 0x20000008ff087230 */ /* 0x001fe20000004100 */
[----:B------:R-:W-:Y:S01]  /*37b0*/  IADD3 R42, R38, -0x80, RZ ;  /* 0xffffff80262a7810 */ /* 0x000fe20007ffe0ff */
[--C-:B------:R-:W-:Y:S01]  /*37c0*/  HADD2.F32 R38, -RZ, R9.reuse.H0_H0 ;  /* 0x20000009ff267230 */ /* 0x100fe20000004100 */
[----:B------:R-:W-:Y:S01]  /*37d0*/  IADD3 R4, R11, -0x80, RZ ;  /* 0xffffff800b047810 */ /* 0x000fe20007ffe0ff */
[----:B------:R-:W-:Y:S01]  /*37e0*/  HADD2.F32 R9, -RZ, R9.H1_H1 ;  /* 0x30000009ff097230 */ /* 0x000fe20000004100 */
[----:B------:R-:W-:Y:S01]  /*37f0*/  LOP3.LUT R44, R44, 0xff, RZ, 0xc0, !PT ;  /* 0x000000ff2c2c7812 */ /* 0x000fe200078ec0ff */
[----:B-1----:R-:W-:Y:S01]  /*3800*/  HADD2.F32 R10, -RZ, R10.H0_H0 ;  /* 0x2000000aff0a7230 */ /* 0x002fe20000004100 */
[----:B------:R0:W-:Y:S01]  /*3810*/  I2F.F16 R37, R46 ;  /* 0x0000002e00257306 */ /* 0x0001e20000200c00 */
[----:B------:R-:W-:Y:S01]  /*3820*/  LEA.HI R14, R5, 0xffffff80, RZ, 0x8 ;  /* 0xffffff80050e7811 */ /* 0x000fe200078f40ff */
[----:B------:R-:W-:-:S02]  /*3830*/  FFMA.FTZ R24, R38, R24, R45 ;  /* 0x0000001826187223 */ /* 0x000fc4000001002d */
[----:B------:R-:W-:Y:S02]  /*3840*/  FFMA.FTZ R43, R40, R10, R43 ;  /* 0x0000000a282b7223 */ /* 0x000fe4000001002b */
[----:B------:R-:W1:Y:S01]  /*3850*/  LDS.64 R10, [UR5+0x38] ;  /* 0x00003805ff0a7984 */ /* 0x000e620008000a00 */
[----:B--2---:R-:W-:Y:S01]  /*3860*/  HADD2.F32 R26, -RZ, R26.H0_H0 ;  /* 0x2000001aff1a7230 */ /* 0x004fe20000004100 */
[----:B------:R2:W-:Y:S01]  /*3870*/  I2F.F16 R36, R42 ;  /* 0x0000002a00247306 */ /* 0x0005e20000200c00 */
[----:B0-----:R-:W-:Y:S01]  /*3880*/  SHF.R.U32.HI R46, RZ, 0x10, R5 ;  /* 0x00000010ff2e7819 */ /* 0x001fe20000011605 */
[----:B------:R-:W-:Y:S01]  /*3890*/  FFMA.FTZ R40, R19, R38, R41 ;  /* 0x0000002613287223 */ /* 0x000fe20000010029 */
[----:B------:R-:W-:Y:S01]  /*38a0*/  IADD3 R5, R44, -0x80, RZ ;  /* 0xffffff802c057810 */ /* 0x000fe20007ffe0ff */
[----:B------:R-:W-:Y:S01]  /*38b0*/  HADD2.F32 R44, -RZ, R35.H0_H0 ;  /* 0x20000023ff2c7230 */ /* 0x000fe20000004100 */
[--C-:B------:R-:W-:Y:S01]  /*38c0*/  SHF.R.U32.HI R41, RZ, 0x8, R6.reuse ;  /* 0x00000008ff297819 */ /* 0x100fe20000011606 */
[C---:B------:R-:W-:Y:S01]  /*38d0*/  FFMA.FTZ R26, R38.reuse, R26, R43 ;  /* 0x0000001a261a7223 */ /* 0x040fe2000001002b */
[----:B------:R-:W-:Y:S01]  /*38e0*/  SHF.R.U32.HI R35, RZ, 0x10, R6 ;  /* 0x00000010ff237819 */ /* 0x000fe20000011606 */
[----:B------:R-:W0:Y:S01]  /*38f0*/  I2F.F16 R27, R27 ;  /* 0x0000001b001b7306 */ /* 0x000e220000200c00 */
[----:B--2---:R-:W-:Y:S01]  /*3900*/  HADD2.F32 R42, -RZ, R16.H0_H0 ;  /* 0x20000010ff2a7230 */ /* 0x004fe20000004100 */
[----:B------:R-:W-:Y:S01]  /*3910*/  FFMA.FTZ R38, R38, R44, R39 ;  /* 0x0000002c26267223 */ /* 0x000fe20000010027 */
[----:B------:R-:W-:Y:S01]  /*3920*/  HADD2.F32 R39, -RZ, R17.H0_H0 ;  /* 0x20000011ff277230 */ /* 0x000fe20000004100 */
[----:B------:R-:W-:-:S02]  /*3930*/  SHF.R.U32.HI R17, RZ, 0x8, R7 ;  /* 0x00000008ff117819 */ /* 0x000fc40000011607 */
[----:B------:R-:W-:Y:S01]  /*3940*/  FFMA.FTZ R6, R42, R9, R40 ;  /* 0x000000092a067223 */ /* 0x000fe20000010028 */
[----:B------:R-:W-:Y:S01]  /*3950*/  HADD2.F32 R40, -RZ, R12.H0_H0 ;  /* 0x2000000cff287230 */ /* 0x000fe20000004100 */
[----:B------:R-:W-:Y:S01]  /*3960*/  LOP3.LUT R41, R41, 0xff, RZ, 0xc0, !PT ;  /* 0x000000ff29297812 */ /* 0x000fe200078ec0ff */
[----:B------:R-:W-:Y:S01]  /*3970*/  FFMA.FTZ R24, R9, R39, R24 ;  /* 0x0000002709187223 */ /* 0x000fe20000010018 */
[----:B------:R-:W-:Y:S01]  /*3980*/  LOP3.LUT R17, R17, 0xff, RZ, 0xc0, !PT ;  /* 0x000000ff11117812 */ /* 0x000fe200078ec0ff */
[----:B------:R-:W2:Y:S01]  /*3990*/  I2F.F16 R34, R34 ;  /* 0x0000002200227306 */ /* 0x000ea20000200c00 */
[C---:B------:R-:W-:Y:S01]  /*39a0*/  FFMA.FTZ R26, R9.reuse, R40, R26 ;  /* 0x00000028091a7223 */ /* 0x040fe2000001001a */
[----:B------:R-:W-:Y:S01]  /*39b0*/  LOP3.LUT R46, R46, 0xff, RZ, 0xc0, !PT ;  /* 0x000000ff2e2e7812 */ /* 0x000fe200078ec0ff */
[----:B------:R-:W-:Y:S01]  /*39c0*/  FFMA.FTZ R9, R9, R18, R38 ;  /* 0x0000001209097223 */ /* 0x000fe20000010026 */
[----:B------:R-:W-:Y:S01]  /*39d0*/  SHF.R.U32.HI R38, RZ, 0x10, R7 ;  /* 0x00000010ff267819 */ /* 0x000fe20000011607 */
[----:B0-----:R-:W-:Y:S01]  /*39e0*/  HADD2.F32 R39, -RZ, R27.H0_H0 ;  /* 0x2000001bff277230 */ /* 0x001fe20000004100 */
[----:B------:R-:W-:Y:S01]  /*39f0*/  IADD3 R16, R41, -0x80, RZ ;  /* 0xffffff8029107810 */ /* 0x000fe20007ffe0ff */
[----:B------:R-:W-:Y:S01]  /*3a00*/  HADD2.F32 R40, -RZ, R37.H0_H0 ;  /* 0x20000025ff287230 */ /* 0x000fe20000004100 */
[----:B------:R-:W-:Y:S01]  /*3a10*/  LOP3.LUT R35, R35, 0xff, RZ, 0xc0, !PT ;  /* 0x000000ff23237812 */ /* 0x000fe200078ec0ff */
[----:B------:R-:W0:Y:S01]  /*3a20*/  I2F.F16 R4, R4 ;  /* 0x0000000400047306 */ /* 0x000e220000200c00 */
[----:B------:R-:W-:Y:S01]  /*3a30*/  IADD3 R18, R17, -0x80, RZ ;  /* 0xffffff8011127810 */ /* 0x000fe20007ffe0ff */
[----:B------:R-:W-:Y:S01]  /*3a40*/  HADD2.F32 R36, -RZ, R36.H0_H0 ;  /* 0x20000024ff247230 */ /* 0x000fe20000004100 */
[----:B------:R-:W-:-:S02]  /*3a50*/  IADD3 R19, R46, -0x80, RZ ;  /* 0xffffff802e137810 */ /* 0x000fc40007ffe0ff */
[----:B------:R-:W-:Y:S02]  /*3a60*/  LOP3.LUT R38, R38, 0xff, RZ, 0xc0, !PT ;  /* 0x000000ff26267812 */ /* 0x000fe400078ec0ff */
[----:B------:R-:W-:Y:S01]  /*3a70*/  IADD3 R12, R35, -0x80, RZ ;  /* 0xffffff80230c7810 */ /* 0x000fe20007ffe0ff */
[----:B------:R-:W3:Y:S01]  /*3a80*/  I2F.F16 R5, R5 ;  /* 0x0000000500057306 */ /* 0x000ee20000200c00 */
[----:B------:R-:W-:Y:S01]  /*3a90*/  IADD3 R38, R38, -0x80, RZ ;  /* 0xffffff8026267810 */ /* 0x000fe20007ffe0ff */
[----:B-1----:R-:W-:Y:S01]  /*3aa0*/  HADD2.F32 R35, -RZ, R10.H0_H0 ;  /* 0x2000000aff237230 */ /* 0x002fe20000004100 */
[----:B------:R-:W-:Y:S01]  /*3ab0*/  LEA.HI R17, R7, 0xffffff80, RZ, 0x8 ;  /* 0xffffff8007117811 */ /* 0x000fe200078f40ff */
[----:B--2---:R-:W-:Y:S02]  /*3ac0*/  HADD2.F32 R34, -RZ, R34.H0_H0 ;  /* 0x20000022ff227230 */ /* 0x004fe40000004100 */
[----:B------:R-:W-:Y:S01]  /*3ad0*/  HADD2.F32 R10, -RZ, R10.H1_H1 ;  /* 0x3000000aff0a7230 */ /* 0x000fe20000004100 */
[----:B------:R-:W-:Y:S01]  /*3ae0*/  FFMA.FTZ R6, R39, R35, R6 ;  /* 0x0000002327067223 */ /* 0x000fe20000010006 */
[----:B------:R-:W1:Y:S01]  /*3af0*/  I2F.F16 R16, R16 ;  /* 0x0000001000107306 */ /* 0x000e620000200c00 */
[----:B0-----:R-:W-:Y:S01]  /*3b00*/  HADD2.F32 R37, -RZ, R4.H0_H0 ;  /* 0x20000004ff257230 */ /* 0x001fe20000004100 */
[C---:B------:R-:W-:Y:S01]  /*3b10*/  FFMA.FTZ R8, R35.reuse, R8, R9 ;  /* 0x0000000823087223 */ /* 0x040fe20000010009 */
[--C-:B------:R-:W-:Y:S01]  /*3b20*/  HADD2.F32 R7, -RZ, R11.reuse.H0_H0 ;  /* 0x2000000bff077230 */ /* 0x100fe20000004100 */
[C---:B------:R-:W-:Y:S01]  /*3b30*/  FFMA.FTZ R24, R35.reuse, R34, R24 ;  /* 0x0000002223187223 */ /* 0x040fe20000010018 */
[----:B------:R-:W-:Y:S01]  /*3b40*/  HADD2.F32 R11, -RZ, R11.H1_H1 ;  /* 0x3000000bff0b7230 */ /* 0x000fe20000004100 */
[----:B------:R-:W-:-:S02]  /*3b50*/  FFMA.FTZ R26, R35, R40, R26 ;  /* 0x00000028231a7223 */ /* 0x000fc4000001001a */
[----:B------:R-:W0:Y:S01]  /*3b60*/  I2F.F16 R18, R18 ;  /* 0x0000001200127306 */ /* 0x000e220000200c00 */
[----:B---3--:R-:W-:Y:S01]  /*3b70*/  HADD2.F32 R5, -RZ, R5.H0_H0 ;  /* 0x20000005ff057230 */ /* 0x008fe20000004100 */
[----:B------:R-:W-:-:S04]  /*3b80*/  FFMA.FTZ R6, R37, R10, R6 ;  /* 0x0000000a25067223 */ /* 0x000fc80000010006 */
[----:B------:R-:W-:Y:S01]  /*3b90*/  FFMA.FTZ R24, R10, R5, R24 ;  /* 0x000000050a187223 */ /* 0x000fe20000010018 */
[----:B------:R-:W-:Y:S01]  /*3ba0*/  HADD2.F32 R5, -RZ, R0.H0_H0 ;  /* 0x20000000ff057230 */ /* 0x000fe20000004100 */
[----:B------:R-:W2:Y:S01]  /*3bb0*/  I2F.F16 R19, R19 ;  /* 0x0000001300137306 */ /* 0x000ea20000200c00 */
[----:B-1----:R-:W-:Y:S01]  /*3bc0*/  HADD2.F32 R9, -RZ, R16.H0_H0 ;  /* 0x20000010ff097230 */ /* 0x002fe20000004100 */
[----:B------:R-:W-:-:S04]  /*3bd0*/  FFMA.FTZ R6, R36, R7, R6 ;  /* 0x0000000724067223 */ /* 0x000fc80000010006 */
[----:B------:R-:W-:Y:S01]  /*3be0*/  FFMA.FTZ R26, R10, R9, R26 ;  /* 0x000000090a1a7223 */ /* 0x000fe2000001001a */
[----:B------:R-:W-:Y:S01]  /*3bf0*/  HADD2.F32 R9, -RZ, R31.H0_H0 ;  /* 0x2000001fff097230 */ /* 0x000fe20000004100 */
[----:B------:R-:W1:Y:S01]  /*3c00*/  I2F.F16 R15, R15 ;  /* 0x0000000f000f7306 */ /* 0x000e620000200c00 */
[----:B0-----:R-:W-:-:S05]  /*3c10*/  HADD2.F32 R35, -RZ, R18.H0_H0 ;  /* 0x20000012ff237230 */ /* 0x001fca0000004100 */
[----:B------:R-:W-:Y:S01]  /*3c20*/  FFMA.FTZ R10, R10, R35, R8 ;  /* 0x000000230a0a7223 */ /* 0x000fe20000010008 */
[----:B------:R-:W-:Y:S01]  /*3c30*/  HADD2.F32 R8, -RZ, R13.H0_H0 ;  /* 0x2000000dff087230 */ /* 0x000fe20000004100 */
[----:B------:R-:W0:Y:S01]  /*3c40*/  I2F.F16 R12, R12 ;  /* 0x0000000c000c7306 */ /* 0x000e220000200c00 */
[----:B--2---:R-:W-:Y:S02]  /*3c50*/  HADD2.F32 R19, -RZ, R19.H0_H0 ;  /* 0x20000013ff137230 */ /* 0x004fe40000004100 */
[----:B------:R-:W-:-:S03]  /*3c60*/  HADD2.F32 R13, -RZ, R31.H1_H1 ;  /* 0x3000001fff0d7230 */ /* 0x000fc60000004100 */
[----:B------:R-:W-:Y:S02]  /*3c70*/  FFMA.FTZ R19, R7, R19, R24 ;  /* 0x0000001307137223 */ /* 0x000fe40000010018 */
[----:B------:R-:W2:Y:S01]  /*3c80*/  I2F.F16 R27, R38 ;  /* 0x00000026001b7306 */ /* 0x000ea20000200c00 */
[----:B-1----:R-:W-:-:S05]  /*3c90*/  HADD2.F32 R4, -RZ, R15.H0_H0 ;  /* 0x2000000fff047230 */ /* 0x002fca0000004100 */
[----:B------:R-:W-:Y:S02]  /*3ca0*/  FFMA.FTZ R4, R4, R11, R6 ;  /* 0x0000000b04047223 */ /* 0x000fe40000010006 */
[----:B------:R-:W1:Y:S01]  /*3cb0*/  I2F.F16 R14, R14 ;  /* 0x0000000e000e7306 */ /* 0x000e620000200c00 */
[----:B0-----:R-:W-:Y:S01]  /*3cc0*/  HADD2.F32 R12, -RZ, R12.H0_H0 ;  /* 0x2000000cff0c7230 */ /* 0x001fe20000004100 */
[----:B------:R-:W-:-:S04]  /*3cd0*/  FMUL.FTZ R4, R5, R4 ;  /* 0x0000000405047220 */ /* 0x000fc80000410000 */
[----:B------:R-:W-:Y:S01]  /*3ce0*/  FFMA.FTZ R12, R7, R12, R26 ;  /* 0x0000000c070c7223 */ /* 0x000fe2000001001a */
[----:B------:R-:W-:Y:S01]  /*3cf0*/  F2FP.PACK_AB R4, RZ, R4 ;  /* 0x00000004ff04723e */ /* 0x000fe200000000ff */
[----:B------:R-:W0:Y:S01]  /*3d00*/  I2F.F16 R17, R17 ;  /* 0x0000001100117306 */ /* 0x000e220000200c00 */
[----:B--2---:R-:W-:Y:S01]  /*3d10*/  HADD2.F32 R27, -RZ, R27.H0_H0 ;  /* 0x2000001bff1b7230 */ /* 0x004fe20000004100 */
[----:B------:R-:W-:-:S04]  /*3d20*/  FFMA.FTZ R8, R11, R8, R12 ;  /* 0x000000080b087223 */ /* 0x000fc8000001000c */
[----:B------:R-:W-:Y:S01]  /*3d30*/  FFMA.FTZ R10, R7, R27, R10 ;  /* 0x0000001b070a7223 */ /* 0x000fe2000001000a */
[----:B------:R-:W-:Y:S01]  /*3d40*/  HADD2.F32 R7, -RZ, R0.H1_H1 ;  /* 0x30000000ff077230 */ /* 0x000fe20000004100 */
[----:B------:R-:W-:Y:S01]  /*3d50*/  FMUL.FTZ R8, R9, R8 ;  /* 0x0000000809087220 */ /* 0x000fe20000410000 */
[----:B-1----:R-:W-:-:S04]  /*3d60*/  HADD2.F32 R14, -RZ, R14.H0_H0 ;  /* 0x2000000eff0e7230 */ /* 0x002fc80000004100 */
[----:B------:R-:W-:Y:S01]  /*3d70*/  F2FP.PACK_AB R8, RZ, R8 ;  /* 0x00000008ff08723e */ /* 0x000fe200000000ff */
[----:B------:R-:W-:Y:S01]  /*3d80*/  FFMA.FTZ R14, R11, R14, R19 ;  /* 0x0000000e0b0e7223 */ /* 0x000fe20000010013 */
[----:B0-----:R-:W-:-:S03]  /*3d90*/  HADD2.F32 R6, -RZ, R17.H0_H0 ;  /* 0x20000011ff067230 */ /* 0x001fc60000004100 */
[----:B------:R-:W-:Y:S02]  /*3da0*/  FMUL.FTZ R14, R7, R14 ;  /* 0x0000000e070e7220 */ /* 0x000fe40000410000 */
[----:B------:R-:W-:-:S03]  /*3db0*/  FFMA.FTZ R6, R11, R6, R10 ;  /* 0x000000060b067223 */ /* 0x000fc6000001000a */
[----:B------:R-:W-:Y:S01]  /*3dc0*/  F2FP.PACK_AB R14, RZ, R14 ;  /* 0x0000000eff0e723e */ /* 0x000fe200000000ff */
[----:B------:R-:W-:-:S03]  /*3dd0*/  FMUL.FTZ R6, R13, R6 ;  /* 0x000000060d067220 */ /* 0x000fc60000410000 */
[----:B------:R-:W-:Y:S02]  /*3de0*/  PRMT R4, R4, 0x5410, R14 ;  /* 0x0000541004047816 */ /* 0x000fe4000000000e */
[----:B------:R-:W-:-:S04]  /*3df0*/  F2FP.PACK_AB R6, RZ, R6 ;  /* 0x00000006ff06723e */ /* 0x000fc800000000ff */
[----:B------:R-:W-:Y:S01]  /*3e00*/  HFMA2.MMA R30, R4, 1, 1, R30 ;  /* 0x3c003c00041e7835 */ /* 0x000fe2000000001e */
[----:B------:R-:W-:-:S05]  /*3e10*/  PRMT R8, R8, 0x5410, R6 ;  /* 0x0000541008087816 */ /* 0x000fca0000000006 */
[----:B------:R-:W-:Y:S02]  /*3e20*/  HADD2 R3, R8, R3 ;  /* 0x0000000308037230 */ /* 0x000fe40000000000 */
.L_x_4404:
[----:B------:R-:W-:Y:S01]  /*3e30*/  IADD3 R20, R20, 0x20, RZ ;  /* 0x0000002014147810 */ /* 0x000fe20007ffe0ff */
[C---:B------:R-:W-:Y:S01]  /*3e40*/  IMAD.WIDE R32, R25.reuse, 0x8, R32 ;  /* 0x0000000819207825 */ /* 0x040fe200078e0220 */
[----:B------:R-:W-:Y:S02]  /*3e50*/  UMOV UR5, UR4 ;  /* 0x0000000400057c82 */ /* 0x000fe40008000000 */
        /* <DEDUP_REMOVED lines=8> */
.L_x_4400:
[----:B------:R-:W-:-:S04]  /*3ee0*/  ISETP.GE.AND P0, PT, R20, R21, PT ;  /* 0x000000151400720c */ /* 0x000fc80003f06270 */
[----:B------:R-:W-:-:S13]  /*3ef0*/  ISETP.GE.OR P0, PT, R20, c[0x0][0x1b0], P0 ;  /* 0x00006c0014007a0c */ /* 0x000fda0000706670 */
[----:B------:R-:W-:Y:S05]  /*3f00*/  @P0 BRA `(.L_x_4406) ;  /* 0x0000167000000947 */ /* 0x000fea0003800000 */
.L_x_4408:
[----:B------:R-:W-:Y:S01]  /*3f10*/  ISETP.NE.AND P0, PT, R20, R29, PT ;  /* 0x0000001d1400720c */ /* 0x000fe20003f05270 */
[----:B------:R-:W-:Y:S01]  /*3f20*/  IMAD.MOV.U32 R35, RZ, RZ, c[0x0][0x18c] ;  /* 0x00006300ff237624 */ /* 0x000fe200078e00ff */
[----:B-----5:R0:W5:Y:S03]  /*3f30*/  LDG.E.128.CONSTANT R24, [R32.64] ;  /* 0x0000000620187981 */ /* 0x020166000c1e9d00 */
[----:B------:R-:W-:-:S08]  /*3f40*/  IMAD.WIDE R16, R35, 0x4, R32 ;  /* 0x0000000423107825 */ /* 0x000fd000078e0220 */
        /* <DEDUP_REMOVED lines=9> */
[----:B------:R-:W3:Y:S04]  /*3fe0*/  @!P0 LDG.E.U16.CONSTANT R23, [R22.64] ;  /* 0x0000000616178981 */ /* 0x000ee8000c1e9500 */
[----:B------:R-:W5:Y:S04]  /*3ff0*/  LDG.E.128.CONSTANT R4, [R4.64] ;  /* 0x0000000604047981 */ /* 0x000f68000c1e9d00 */
[----:B------:R1:W5:Y:S01]  /*4000*/  LDG.E.128.CONSTANT R8, [R14.64] ;  /* 0x000000060e087981 */ /* 0x000362000c1e9d00 */
[----:B------:R-:W-:Y:S01]  /*4010*/  LEA R21, R2, 0x40, 0x6 ;  /* 0x0000004002157811 */ /* 0x000fe200078e30ff */
[----:B------:R-:W-:Y:S01]  /*4020*/  IMAD.WIDE R36, R35, 0x4, R14 ;  /* 0x0000000423247825 */ /* 0x000fe200078e020e */
[----:B------:R-:W-:-:S02]  /*4030*/  IADD3 R34, R20, 0x20, RZ ;  /* 0x0000002014227810 */ /* 0x000fc40007ffe0ff */
[----:B------:R-:W-:-:S03]  /*4040*/  IMNMX R21, R21, c[0x0][0x190], PT ;  /* 0x0000640015157a17 */ /* 0x000fc60003800200 */
[----:B0-----:R-:W-:Y:S01]  /*4050*/  IMAD.WIDE R32, R35, 0x4, R36 ;  /* 0x0000000423207825 */ /* 0x001fe200078e0224 */
[----:B------:R-:W-:Y:S02]  /*4060*/  ISETP.LT.AND P1, PT, R34, R21, PT ;  /* 0x000000152200720c */ /* 0x000fe40003f21270 */
[----:B--2---:R-:W-:Y:S02]  /*4070*/  @!P0 PRMT R0, R12, 0x7610, R0 ;  /* 0x000076100c008816 */ /* 0x004fe40000000000 */
[----:B------:R-:W-:Y:S01]  /*4080*/  @!P0 PRMT R31, R13, 0x7610, R31 ;  /* 0x000076100d1f8816 */ /* 0x000fe2000000001f */
[----:B---3--:R-:W-:Y:S01]  /*4090*/  @!P0 IMAD.IADD R29, R23, 0x1, R20 ;  /* 0x00000001171d8824 */ /* 0x008fe200078e0214 */
[----:B------:R-:W-:Y:S02]  /*40a0*/  @!P0 PRMT R0, R0, 0x7610, R12 ;  /* 0x0000761000008816 */ /* 0x000fe4000000000c */
[----:B------:R-:W-:Y:S01]  /*40b0*/  @!P0 PRMT R31, R31, 0x7610, R13 ;  /* 0x000076101f1f8816 */ /* 0x000fe2000000000d */
[----:B------:R-:W-:Y:S05]  /*40c0*/  @P2 BRA `(.L_x_4407) ;  /* 0x0000147000002947 */ /* 0x000fea0003800000 */
[----:B-1----:R0:W2:Y:S01]  /*40d0*/  LDG.E.128.CONSTANT R12, [R36.64] ;  /* 0x00000006240c7981 */ /* 0x0020a2000c1e9d00 */
[----:B-----5:R-:W-:Y:S01]  /*40e0*/  SHF.R.U32.HI R35, RZ, 0xf, R24 ;  /* 0x0000000fff237819 */ /* 0x020fe20000011618 */
[----:B------:R-:W-:Y:S01]  /*40f0*/  IMAD.MOV.U32 R42, RZ, RZ, 0x2800 ;  /* 0x00002800ff2a7424 */ /* 0x000fe200078e00ff */
[----:B------:R-:W-:Y:S01]  /*4100*/  SHF.R.U32.HI R39, RZ, 0xf, R25 ;  /* 0x0000000fff277819 */ /* 0x000fe20000011619 */
[----:B------:R-:W1:Y:S01]  /*4110*/  LDS.128 R20, [UR4] ;  /* 0x00000004ff147984 */ /* 0x000e620008000c00 */
[----:B------:R-:W-:-:S02]  /*4120*/  SHF.R.U32.HI R38, RZ, 0xe, R16 ;  /* 0x0000000eff267819 */ /* 0x000fc40000011610 */
[----:B------:R-:W-:Y:S02]  /*4130*/  SHF.R.U32.HI R41, RZ, 0xf, R26 ;  /* 0x0000000fff297819 */ /* 0x000fe4000001161a */
[----:B------:R-:W-:Y:S02]  /*4140*/  LOP3.LUT R35, R35, 0x10001, RZ, 0xc0, !PT ;  /* 0x0001000123237812 */ /* 0x000fe400078ec0ff */
[----:B------:R-:W-:Y:S02]  /*4150*/  SHF.R.U32.HI R40, RZ, 0xe, R17 ;  /* 0x0000000eff287819 */ /* 0x000fe40000011611 */
[----:B------:R-:W-:Y:S02]  /*4160*/  LOP3.LUT R39, R39, 0x10001, RZ, 0xc0, !PT ;  /* 0x0001000127277812 */ /* 0x000fe400078ec0ff */
[----:B0-----:R-:W-:Y:S02]  /*4170*/  LOP3.LUT R36, R41, 0x10001, RZ, 0xc0, !PT ;  /* 0x0001000129247812 */ /* 0x001fe400078ec0ff */
[----:B------:R-:W-:-:S02]  /*4180*/  LOP3.LUT R38, R35, 0x20002, R38, 0xf8, !PT ;  /* 0x0002000223267812 */ /* 0x000fc400078ef826 */
[----:B------:R-:W-:Y:S02]  /*4190*/  LOP3.LUT R35, R39, 0x20002, R40, 0xf8, !PT ;  /* 0x0002000227237812 */ /* 0x000fe400078ef828 */
[C---:B------:R-:W-:Y:S02]  /*41a0*/  LOP3.LUT R41, R24.reuse, 0x3e003e0, RZ, 0xc0, !PT ;  /* 0x03e003e018297812 */ /* 0x040fe400078ec0ff */
[----:B------:R-:W-:Y:S02]  /*41b0*/  LOP3.LUT R40, R24, 0x1f001f, RZ, 0xc0, !PT ;  /* 0x001f001f18287812 */ /* 0x000fe400078ec0ff */
[----:B------:R-:W-:Y:S02]  /*41c0*/  PRMT R37, R42, 0x7610, R37 ;  /* 0x000076102a257816 */ /* 0x000fe40000000025 */
[----:B------:R-:W-:Y:S02]  /*41d0*/  SHF.R.U32.HI R43, RZ, 0xe, R18 ;  /* 0x0000000eff2b7819 */ /* 0x000fe40000011612 */
[----:B------:R-:W-:-:S02]  /*41e0*/  LOP3.LUT R42, R41, 0x64006400, RZ, 0xfc, !PT ;  /* 0x64006400292a7812 */ /* 0x000fc400078efcff */
[----:B------:R-:W-:Y:S02]  /*41f0*/  LOP3.LUT R41, R40, 0x64006400, RZ, 0xfc, !PT ;  /* 0x6400640028297812 */ /* 0x000fe400078efcff */
[----:B------:R-:W-:Y:S01]  /*4200*/  LOP3.LUT R44, R26, 0x1f001f, RZ, 0xc0, !PT ;  /* 0x001f001f1a2c7812 */ /* 0x000fe200078ec0ff */
[----:B------:R-:W-:Y:S01]  /*4210*/  HFMA2 R40, R42, R37.H0_H0, -48, -48 ;  /* 0xd200d2002a287431 */ /* 0x000fe20000040025 */
[----:B------:R-:W-:Y:S01]  /*4220*/  LOP3.LUT R36, R36, 0x20002, R43, 0xf8, !PT ;  /* 0x0002000224247812 */ /* 0x000fe200078ef82b */
[----:B------:R-:W-:Y:S01]  /*4230*/  HADD2 R41, R41, -1040, -1040 ;  /* 0xe410e41029297430 */ /* 0x000fe20000000000 */
[----:B------:R-:W-:Y:S02]  /*4240*/  LOP3.LUT R43, R25, 0x1f001f, RZ, 0xc0, !PT ;  /* 0x001f001f192b7812 */ /* 0x000fe400078ec0ff */
[----:B------:R-:W-:Y:S02]  /*4250*/  LOP3.LUT R45, R27, 0x1f001f, RZ, 0xc0, !PT ;  /* 0x001f001f1b2d7812 */ /* 0x000fe400078ec0ff */
[----:B------:R-:W-:-:S02]  /*4260*/  LOP3.LUT R44, R44, 0x64006400, RZ, 0xfc, !PT ;  /* 0x640064002c2c7812 */ /* 0x000fc400078efcff */
[----:B------:R-:W-:Y:S02]  /*4270*/  LOP3.LUT R43, R43, 0x64006400, RZ, 0xfc, !PT ;  /* 0x640064002b2b7812 */ /* 0x000fe400078efcff */
[----:B------:R-:W-:Y:S01]  /*4280*/  LOP3.LUT R45, R45, 0x64006400, RZ, 0xfc, !PT ;  /* 0x640064002d2d7812 */ /* 0x000fe200078efcff */
[----:B------:R-:W-:Y:S01]  /*4290*/  HADD2 R47, R44, -1040, -1040 ;  /* 0xe410e4102c2f7430 */ /* 0x000fe20000000000 */
[-C--:B-1----:R-:W-:Y:S01]  /*42a0*/  HFMA2.MMA R44, R41, R20.reuse, RZ ;  /* 0x00000014292c7235 */ /* 0x082fe200000000ff */
        /* <DEDUP_REMOVED lines=213> */
[----:B------:R-:W-:Y:S01]  /*5000*/  SHF.R.U32.HI R10, RZ, 0xa, R10 ;  /* 0x0000000aff0a7819 */ /* 0x000fe2000001160a */
[----:B------:R-:W-:Y:S01]  /*5010*/  HFMA2.MMA R37, R21, R18, R37 ;  /* 0x0000001215257235 */ /* 0x000fe20000000025 */
[----:B------:R-:W-:Y:S01]  /*5020*/  LOP3.LUT R11, R11, 0x1f001f, RZ, 0xc0, !PT ;  /* 0x001f001f0b0b7812 */ /* 0x000fe200078ec0ff */
[----:B------:R-:W-:Y:S01]  /*5030*/  HADD2 R8, R8, -1040, -1040 ;  /* 0xe410e41008087430 */ /* 0x000fe20000000000 */
[----:B------:R-:W-:Y:S01]  /*5040*/  LOP3.LUT R10, R10, 0x1f001f, RZ, 0xc0, !PT ;  /* 0x001f001f0a0a7812 */ /* 0x000fe200078ec0ff */
[-C--:B------:R-:W-:Y:S01]  /*5050*/  HFMA2 R26, R26, R17.reuse, R41 ;  /* 0x000000111a1a7231 */ /* 0x080fe20000000029 */
[----:B------:R-:W-:Y:S01]  /*5060*/  LOP3.LUT R11, R11, 0x64006400, RZ, 0xfc, !PT ;  /* 0x640064000b0b7812 */ /* 0x000fe200078efcff */
[----:B------:R-:W-:Y:S01]  /*5070*/  HFMA2 R17, R44, R17, R27 ;  /* 0x000000112c117231 */ /* 0x000fe2000000001b */
[----:B------:R-:W-:Y:S01]  /*5080*/  SHF.R.U32.HI R9, RZ, 0xa, R9 ;  /* 0x0000000aff097819 */ /* 0x000fe20000011609 */
        /* <DEDUP_REMOVED lines=8> */
[----:B------:R-:W-:Y:S01]  /*5110*/  HADD2 R21, R10, -1040, -1040 ;  /* 0xe410e4100a157430 */ /* 0x000fe20000000000 */
[----:B------:R-:W-:Y:S01]  /*5120*/  LOP3.LUT R27, R27, 0x64006400, RZ, 0xfc, !PT ;  /* 0x640064001b1b7812 */ /* 0x000fe200078efcff */
[----:B------:R-:W-:Y:S01]  /*5130*/  HFMA2 R17, R8, R19, R17 ;  /* 0x0000001308117231 */ /* 0x000fe20000000011 */
[----:B------:R-:W-:Y:S01]  /*5140*/  LOP3.LUT R44, R15, 0x1f001f, RZ, 0xc0, !PT ;  /* 0x001f001f0f2c7812 */ /* 0x000fe200078ec0ff */
[----:B------:R-:W-:Y:S01]  /*5150*/  HFMA2 R26, R39, R18, R26 ;  /* 0x00000012271a7231 */ /* 0x000fe2000000001a */
[----:B------:R-:W-:Y:S01]  /*5160*/  LOP3.LUT R43, R43, 0x64006400, RZ, 0xfc, !PT ;  /* 0x640064002b2b7812 */ /* 0x000fe200078efcff */
[----:B------:R-:W-:Y:S01]  /*5170*/  HADD2 R8, R27, -1040, -1040 ;  /* 0xe410e4101b087430 */ /* 0x000fe20000000000 */
[----:B------:R-:W-:Y:S01]  /*5180*/  SHF.R.U32.HI R12, RZ, 0xa, R12 ;  /* 0x0000000aff0c7819 */ /* 0x000fe2000001160c */
[----:B------:R-:W-:Y:S01]  /*5190*/  HFMA2.MMA R16, R21, R19, R16 ;  /* 0x0000001315107235 */ /* 0x000fe20000000010 */
[----:B------:R-:W-:Y:S01]  /*51a0*/  LOP3.LUT R41, R13, 0x1f001f, RZ, 0xc0, !PT ;  /* 0x001f001f0d297812 */ /* 0x000fe200078ec0ff */
[----:B------:R-:W-:Y:S01]  /*51b0*/  HADD2 R11, R43, -1040, -1040 ;  /* 0xe410e4102b0b7430 */ /* 0x000fe20000000000 */
[----:B------:R-:W-:-:S02]  /*51c0*/  SHF.R.U32.HI R45, RZ, 0xb, R15 ;  /* 0x0000000bff2d7819 */ /* 0x000fc4000001160f */
[----:B------:R-:W-:Y:S02]  /*51d0*/  LOP3.LUT R9, R9, 0x64006400, RZ, 0xfc, !PT ;  /* 0x6400640009097812 */ /* 0x000fe400078efcff */
[----:B------:R-:W-:Y:S02]  /*51e0*/  SHF.R.U32.HI R15, RZ, 0xa, R15 ;  /* 0x0000000aff0f7819 */ /* 0x000fe4000001160f */
[----:B------:R-:W-:Y:S01]  /*51f0*/  LOP3.LUT R44, R44, 0x64006400, RZ, 0xfc, !PT ;  /* 0x640064002c2c7812 */ /* 0x000fe200078efcff */
[----:B------:R-:W-:Y:S01]  /*5200*/  HADD2 R9, R9, -1040, -1040 ;  /* 0xe410e41009097430 */ /* 0x000fe20000000000 */
[----:B------:R-:W-:Y:S02]  /*5210*/  SHF.R.U32.HI R14, RZ, 0xa, R14 ;  /* 0x0000000aff0e7819 */ /* 0x000fe4000001160e */
[----:B------:R-:W-:Y:S01]  /*5220*/  LOP3.LUT R41, R41, 0x64006400, RZ, 0xfc, !PT ;  /* 0x6400640029297812 */ /* 0x000fe200078efcff */
[----:B------:R-:W-:Y:S01]  /*5230*/  HADD2 R44, R44, -1040, -1040 ;  /* 0xe410e4102c2c7430 */ /* 0x000fe20000000000 */
[----:B------:R-:W-:Y:S01]  /*5240*/  LOP3.LUT R12, R12, 0x1f001f, RZ, 0xc0, !PT ;  /* 0x001f001f0c0c7812 */ /* 0x000fe200078ec0ff */
[-C--:B0-----:R-:W-:Y:S01]  /*5250*/  HFMA2.MMA R37, R8, R4.reuse, R37 ;  /* 0x0000000408257235 */ /* 0x081fe20000000025 */
[----:B------:R-:W-:Y:S01]  /*5260*/  LOP3.LUT R15, R15, 0x1f001f, RZ, 0xc0, !PT ;  /* 0x001f001f0f0f7812 */ /* 0x000fe200078ec0ff */
[----:B------:R-:W-:Y:S01]  /*5270*/  HFMA2 R26, R9, R19, R26 ;  /* 0x00000013091a7231 */ /* 0x000fe2000000001a */
[----:B------:R-:W-:Y:S01]  /*5280*/  LOP3.LUT R14, R14, 0x1f001f, RZ, 0xc0, !PT ;  /* 0x001f001f0e0e7812 */ /* 0x000fe200078ec0ff */
[----:B------:R-:W-:Y:S01]  /*5290*/  HADD2 R41, R41, -1040, -1040 ;  /* 0xe410e41029297430 */ /* 0x000fe20000000000 */
[----:B------:R-:W-:Y:S01]  /*52a0*/  LOP3.LUT R12, R12, 0x64006400, RZ, 0xfc, !PT ;  /* 0x640064000c0c7812 */ /* 0x000fe200078efcff */
[----:B------:R-:W-:Y:S01]  /*52b0*/  HFMA2.MMA R11, R11, R4, R16 ;  /* 0x000000040b0b7235 */ /* 0x000fe20000000010 */
[----:B------:R-:W-:Y:S01]  /*52c0*/  LOP3.LUT R15, R15, 0x64006400, RZ, 0xfc, !PT ;  /* 0x640064000f0f7812 */ /* 0x000fe200078efcff */
[-C--:B------:R-:W-:Y:S01]  /*52d0*/  HFMA2 R21, R44, R4.reuse, R17 ;  /* 0x000000042c157231 */ /* 0x080fe20000000011 */
[----:B------:R-:W-:Y:S01]  /*52e0*/  SHF.R.U32.HI R13, RZ, 0xa, R13 ;  /* 0x0000000aff0d7819 */ /* 0x000fe2000001160d */
[----:B------:R-:W-:Y:S01]  /*52f0*/  HFMA2 R26, R41, R4, R26 ;  /* 0x00000004291a7231 */ /* 0x000fe2000000001a */
[----:B------:R-:W-:Y:S01]  /*5300*/  LOP3.LUT R14, R14, 0x64006400, RZ, 0xfc, !PT ;  /* 0x640064000e0e7812 */ /* 0x000fe200078efcff */
[-C--:B------:R-:W-:Y:S01]  /*5310*/  HFMA2.MMA R37, R40, R5.reuse, R37 ;  /* 0x0000000528257235 */ /* 0x080fe20000000025 */
[----:B------:R-:W-:Y:S01]  /*5320*/  HADD2 R12, R12, -1040, -1040 ;  /* 0xe410e4100c0c7430 */ /* 0x000fe20000000000 */
[----:B------:R-:W-:Y:S01]  /*5330*/  LOP3.LUT R13, R13, 0x1f001f, RZ, 0xc0, !PT ;  /* 0x001f001f0d0d7812 */ /* 0x000fe200078ec0ff */
[-C--:B------:R-:W-:Y:S01]  /*5340*/  HFMA2 R21, R42, R5.reuse, R21 ;  /* 0x000000052a157231 */ /* 0x080fe20000000015 */
[----:B------:R-:W-:Y:S01]  /*5350*/  LOP3.LUT R35, R35, 0x64006400, RZ, 0xfc, !PT ;  /* 0x6400640023237812 */ /* 0x000fe200078efcff */
[----:B------:R-:W-:Y:S01]  /*5360*/  HADD2 R4, R15, -1040, -1040 ;  /* 0xe410e4100f047430 */ /* 0x000fe20000000000 */
[----:B------:R-:W-:Y:S01]  /*5370*/  HFMA2.MMA R11, R22, R5, R11 ;  /* 0x00000005160b7235 */ /* 0x000fe2000000000b */
[----:B------:R-:W-:Y:S01]  /*5380*/  HADD2 R14, R14, -1040, -1040 ;  /* 0xe410e4100e0e7430 */ /* 0x000fe20000000000 */
[----:B------:R-:W-:Y:S01]  /*5390*/  LOP3.LUT R38, R38, 0x64006400, RZ, 0xfc, !PT ;  /* 0x6400640026267812 */ /* 0x000fe200078efcff */
[----:B------:R-:W-:Y:S01]  /*53a0*/  HFMA2 R21, R4, R6, R21 ;  /* 0x0000000604157231 */ /* 0x000fe20000000015 */
        /* <DEDUP_REMOVED lines=8> */
[----:B------:R-:W-:Y:S01]  /*5430*/  HFMA2 R26, R24, R5, R26 ;  /* 0x00000005181a7231 */ /* 0x000fe2000000001a */
[----:B------:R-:W-:Y:S01]  /*5440*/  HFMA2.MMA R37, R4, R7, R37 ;  /* 0x0000000704257235 */ /* 0x000fe20000000025 */
[----:B------:R-:W-:-:S02]  /*5450*/  HADD2 R13, R13, -1040, -1040 ;  /* 0xe410e4100d0d7430 */ /* 0x000fc40000000000 */
        /* <DEDUP_REMOVED lines=14> */
.L_x_4407:
[----:B-1----:R-:W-:Y:S01]  /*5540*/  ISETP.GE.AND P0, PT, R34, c[0x0][0x1b0], PT ;  /* 0x00006c0022007a0c */ /* 0x002fe20003f06270 */
[----:B------:R-:W-:Y:S01]  /*5550*/  UIADD3 UR4, UR4, 0x40, URZ ;  /* 0x0000004004047890 */ /* 0x000fe2000fffe03f */
[----:B------:R-:W-:-:S11]  /*5560*/  IMAD.MOV.U32 R20, RZ, RZ, R34 ;  /* 0x000000ffff147224 */ /* 0x000fd600078e0022 */
[----:B------:R-:W-:Y:S05]  /*5570*/  @!P0 BRA P1, `(.L_x_4408) ;  /* 0xffffe99000008947 */ /* 0x000fea000083ffff */
.L_x_4406:
[----:B-----5:R-:W-:-:S04]  /*5580*/  LEA R17, R2, 0x40, 0x6 ;  /* 0x0000004002117811 */ /* 0x020fc800078e30ff */
[----:B------:R-:W-:-:S04]  /*5590*/  IMNMX R17, R17, c[0x0][0x190], PT ;  /* 0x0000640011117a17 */ /* 0x000fc80003800200 */
[----:B------:R-:W-:-:S04]  /*55a0*/  ISETP.GE.AND P0, PT, R20, R17, PT ;  /* 0x000000111400720c */ /* 0x000fc80003f06270 */
[----:B------:R-:W-:-:S13]  /*55b0*/  ISETP.GE.OR P0, PT, R20, c[0x0][0x1b4], P0 ;  /* 0x00006d0014007a0c */ /* 0x000fda0000706670 */
[----:B------:R-:W-:Y:S05]  /*55c0*/  @P0 BRA `(.L_x_4409) ;  /* 0x000024e000000947 */ /* 0x000fea0003800000 */
[----:B------:R-:W-:-:S05]  /*55d0*/  IMAD.MOV.U32 R16, RZ, RZ, c[0x0][0x18c] ;  /* 0x00006300ff107624 */ /* 0x000fca00078e00ff */
[----:B------:R-:W-:Y:S02]  /*55e0*/  SHF.R.S32.HI R16, RZ, 0x1f, R16 ;  /* 0x0000001fff107819 */ /* 0x000fe40000011410 */
.L_x_4411:
        /* <DEDUP_REMOVED lines=21> */
[----:B------:R-:W-:-:S05]  /*5740*/  IMAD.WIDE R36, R19, 0x4, R24 ;  /* 0x0000000413247825 */ /* 0x000fca00078e0218 */
[----:B------:R4:W5:Y:S01]  /*5750*/  LDG.E.128.CONSTANT R4, [R36.64] ;  /* 0x0000000624047981 */ /* 0x000962000c1e9d00 */
[----:B------:R-:W-:-:S04]  /*5760*/  IMAD.WIDE R18, R19, 0x4, R36 ;  /* 0x0000000413127825 */ /* 0x000fc800078e0224 */
[----:B------:R-:W-:Y:S01]  /*5770*/  IMAD.MOV.U32 R2, RZ, RZ, 0x2c00 ;  /* 0x00002c00ff027424 */ /* 0x000fe200078e00ff */
[--C-:B0-----:R-:W-:Y:S02]  /*5780*/  HADD2.F32 R39, -RZ, R22.reuse.H0_H0 ;  /* 0x20000016ff277230 */ /* 0x101fe40000004100 */
[----:B------:R-:W-:Y:S01]  /*5790*/  HADD2.F32 R22, -RZ, R22.H1_H1 ;  /* 0x30000016ff167230 */ /* 0x000fe20000004100 */
[C---:B--2---:R-:W-:Y:S02]  /*57a0*/  LOP3.LUT R26, R12.reuse, 0xf000f, RZ, 0xc0, !PT ;  /* 0x000f000f0c1a7812 */ /* 0x044fe400078ec0ff */
[----:B------:R-:W-:Y:S02]  /*57b0*/  LOP3.LUT R38, R13, 0xf000f, RZ, 0xc0, !PT ;  /* 0x000f000f0d267812 */ /* 0x000fe400078ec0ff */
[----:B------:R-:W-:Y:S02]  /*57c0*/  LOP3.LUT R34, R12, 0xf000f0, RZ, 0xc0, !PT ;  /* 0x00f000f00c227812 */ /* 0x000fe400078ec0ff */
[----:B------:R-:W-:-:S02]  /*57d0*/  SHF.R.U32.HI R21, RZ, 0x8, R12 ;  /* 0x00000008ff157819 */ /* 0x000fc4000001160c */
[----:B------:R-:W-:Y:S02]  /*57e0*/  LOP3.LUT R27, R13, 0xf000f0, RZ, 0xc0, !PT ;  /* 0x00f000f00d1b7812 */ /* 0x000fe400078ec0ff */
[----:B-1----:R-:W-:Y:S02]  /*57f0*/  SHF.R.U32.HI R24, RZ, 0x8, R13 ;  /* 0x00000008ff187819 */ /* 0x002fe4000001160d */
[----:B------:R-:W-:Y:S01]  /*5800*/  LOP3.LUT R12, R26, 0x64006400, RZ, 0xfc, !PT ;  /* 0x640064001a0c7812 */ /* 0x000fe200078efcff */
[--C-:B------:R-:W-:Y:S01]  /*5810*/  HADD2.F32 R26, -RZ, R23.reuse.H0_H0 ;  /* 0x20000017ff1a7230 */ /* 0x100fe20000004100 */
[----:B------:R-:W-:Y:S01]  /*5820*/  LOP3.LUT R38, R38, 0x64006400, RZ, 0xfc, !PT ;  /* 0x6400640026267812 */ /* 0x000fe200078efcff */
[----:B------:R-:W-:Y:S01]  /*5830*/  HADD2.F32 R23, -RZ, R23.H1_H1 ;  /* 0x30000017ff177230 */ /* 0x000fe20000004100 */
[----:B------:R-:W-:Y:S01]  /*5840*/  LOP3.LUT R13, R14, 0xf000f, RZ, 0xc0, !PT ;  /* 0x000f000f0e0d7812 */ /* 0x000fe200078ec0ff */
[----:B------:R-:W-:Y:S01]  /*5850*/  HADD2 R12, R12, -1032, -1032 ;  /* 0xe408e4080c0c7430 */ /* 0x000fe20000000000 */
[----:B----4-:R-:W-:Y:S01]  /*5860*/  LOP3.LUT R36, R15, 0xf000f, RZ, 0xc0, !PT ;  /* 0x000f000f0f247812 */ /* 0x010fe200078ec0ff */
[----:B------:R-:W-:Y:S01]  /*5870*/  HADD2 R41, R38, -1032, -1032 ;  /* 0xe408e40826297430 */ /* 0x000fe20000000000 */
        /* <DEDUP_REMOVED lines=8> */
[--C-:B------:R-:W-:Y:S01]  /*5900*/  HADD2.F32 R42, -RZ, R41.reuse.H0_H0 ;  /* 0x20000029ff2a7230 */ /* 0x100fe20000004100 */
[----:B------:R-:W0:Y:S01]  /*5910*/  LDS.64 R12, [UR4+0x8] ;  /* 0x00000804ff0c7984 */ /* 0x000e220008000a00 */
[----:B------:R-:W-:Y:S01]  /*5920*/  HADD2 R36, R36, -1032, -1032 ;  /* 0xe408e40824247430 */ /* 0x000fe20000000000 */
[----:B------:R-:W-:Y:S01]  /*5930*/  LOP3.LUT R47, R27, 0x64006400, RZ, 0xfc, !PT ;  /* 0x640064001b2f7812 */ /* 0x000fe200078efcff */
[----:B------:R-:W-:Y:S01]  /*5940*/  HADD2.F32 R41, -RZ, R41.H1_H1 ;  /* 0x30000029ff297230 */ /* 0x000fe20000004100 */
[----:B------:R-:W-:Y:S01]  /*5950*/  FFMA.FTZ R42, R39, R42, RZ ;  /* 0x0000002a272a7223 */ /* 0x000fe200000100ff */
[----:B------:R-:W-:Y:S01]  /*5960*/  HADD2.F32 R44, -RZ, R38.H0_H0 ;  /* 0x20000026ff2c7230 */ /* 0x000fe20000004100 */
[----:B------:R-:W-:Y:S01]  /*5970*/  LOP3.LUT R35, R35, 0x64006400, RZ, 0xfc, !PT ;  /* 0x6400640023237812 */ /* 0x000fe200078efcff */
[-C--:B------:R-:W-:Y:S01]  /*5980*/  HFMA2 R27, R45, R2.reuse.H0_H0, -72, -72 ;  /* 0xd480d4802d1b7431 */ /* 0x080fe20000040002 */
[----:B------:R-:W-:Y:S01]  /*5990*/  LOP3.LUT R45, R25, 0x64006400, RZ, 0xfc, !PT ;  /* 0x64006400192d7812 */ /* 0x000fe200078efcff */
[----:B------:R-:W-:Y:S01]  /*59a0*/  HADD2.F32 R46, -RZ, R36.H0_H0 ;  /* 0x20000024ff2e7230 */ /* 0x000fe20000004100 */
[----:B------:R-:W-:Y:S01]  /*59b0*/  FFMA.FTZ R41, R22, R41, R42 ;  /* 0x0000002916297223 */ /* 0x000fe2000001002a */
[----:B------:R-:W-:Y:S01]  /*59c0*/  HADD2.F32 R38, -RZ, R38.H1_H1 ;  /* 0x30000026ff267230 */ /* 0x000fe20000004100 */
[----:B------:R-:W-:Y:S01]  /*59d0*/  FFMA.FTZ R40, R40, R39, RZ ;  /* 0x0000002728287223 */ /* 0x000fe200000100ff */
[-C--:B------:R-:W-:Y:S01]  /*59e0*/  HFMA2 R25, R35, R2.reuse.H0_H0, -72, -72 ;  /* 0xd480d48023197431 */ /* 0x080fe20000040002 */
[C---:B------:R-:W-:Y:S01]  /*59f0*/  FFMA.FTZ R43, R39.reuse, R44, RZ ;  /* 0x0000002c272b7223 */ /* 0x040fe200000100ff */
[----:B------:R-:W-:Y:S01]  /*5a00*/  HADD2.F32 R42, -RZ, R36.H1_H1 ;  /* 0x30000024ff2a7230 */ /* 0x000fe20000004100 */
[----:B------:R-:W-:Y:S01]  /*5a10*/  FFMA.FTZ R39, R39, R46, RZ ;  /* 0x0000002e27277223 */ /* 0x000fe200000100ff */
[-C--:B------:R-:W-:Y:S01]  /*5a20*/  HFMA2 R35, R45, R2.reuse.H0_H0, -72, -72 ;  /* 0xd480d4802d237431 */ /* 0x080fe20000040002 */
[----:B------:R-:W-:Y:S01]  /*5a30*/  FFMA.FTZ R37, R37, R22, R40 ;  /* 0x0000001625257223 */ /* 0x000fe20000010028 */
[----:B------:R-:W-:Y:S01]  /*5a40*/  HFMA2 R34, R47, R2.H0_H0, -72, -72 ;  /* 0xd480d4802f227431 */ /* 0x000fe20000040002 */
[C---:B------:R-:W-:Y:S01]  /*5a50*/  FFMA.FTZ R43, R22.reuse, R38, R43 ;  /* 0x00000026162b7223 */ /* 0x040fe2000001002b */
[----:B------:R-:W-:Y:S01]  /*5a60*/  HADD2.F32 R36, -RZ, R27.H0_H0 ;  /* 0x2000001bff247230 */ /* 0x000fe20000004100 */
[----:B------:R-:W-:Y:S01]  /*5a70*/  FFMA.FTZ R39, R22, R42, R39 ;  /* 0x0000002a16277223 */ /* 0x000fe20000010027 */
[----:B------:R-:W-:Y:S01]  /*5a80*/  HADD2.F32 R22, -RZ, R35.H0_H0 ;  /* 0x20000023ff167230 */ /* 0x000fe20000004100 */
[----:B------:R-:W-:Y:S01]  /*5a90*/  SHF.R.U32.HI R14, RZ, 0x8, R14 ;  /* 0x00000008ff0e7819 */ /* 0x000fe2000001160e */
        /* <DEDUP_REMOVED lines=11> */
[----:B------:R-:W-:Y:S01]  /*5b50*/  SHF.R.U32.HI R15, RZ, 0x8, R15 ;  /* 0x00000008ff0f7819 */ /* 0x000fe2000001160f */
[----:B------:R-:W-:Y:S01]  /*5b60*/  FFMA.FTZ R36, R36, R23, R37 ;  /* 0x0000001724247223 */ /* 0x000fe20000010025 */
[----:B------:R-:W-:Y:S01]  /*5b70*/  LOP3.LUT R25, R25, 0x64006400, RZ, 0xfc, !PT ;  /* 0x6400640019197812 */ /* 0x000fe200078efcff */
[C---:B------:R-:W-:Y:S01]  /*5b80*/  FFMA.FTZ R34, R23.reuse, R34, R38 ;  /* 0x0000002217227223 */ /* 0x040fe20000010026 */
[----:B------:R-:W-:Y:S01]  /*5b90*/  LOP3.LUT R27, R14, 0xf000f, RZ, 0xc0, !PT ;  /* 0x000f000f0e1b7812 */ /* 0x000fe200078ec0ff */
[----:B------:R-:W-:Y:S01]  /*5ba0*/  FFMA.FTZ R22, R23, R22, R40 ;  /* 0x0000001617167223 */ /* 0x000fe20000010028 */
[----:B------:R-:W-:Y:S01]  /*5bb0*/  LOP3.LUT R37, R15, 0xf000f, RZ, 0xc0, !PT ;  /* 0x000f000f0f257812 */ /* 0x000fe200078ec0ff */
[----:B------:R-:W-:Y:S01]  /*5bc0*/  FFMA.FTZ R23, R23, R26, R39 ;  /* 0x0000001a17177223 */ /* 0x000fe20000010027 */
[----:B------:R-:W-:Y:S01]  /*5bd0*/  LOP3.LUT R26, R24, 0xf000f, RZ, 0xc0, !PT ;  /* 0x000f000f181a7812 */ /* 0x000fe200078ec0ff */
[----:B------:R-:W-:Y:S01]  /*5be0*/  HADD2 R41, R25, -1032, -1032 ;  /* 0xe408e40819297430 */ /* 0x000fe20000000000 */
[----:B------:R-:W-:Y:S01]  /*5bf0*/  LOP3.LUT R27, R27, 0x64006400, RZ, 0xfc, !PT ;  /* 0x640064001b1b7812 */ /* 0x000fe200078efcff */
[----:B0-----:R-:W-:Y:S01]  /*5c00*/  HADD2.F32 R35, -RZ, R12.H0_H0 ;  /* 0x2000000cff237230 */ /* 0x001fe20000004100 */
[----:B------:R-:W-:Y:S01]  /*5c10*/  LOP3.LUT R25, R26, 0x64006400, RZ, 0xfc, !PT ;  /* 0x640064001a197812 */ /* 0x000fe200078efcff */
[----:B------:R-:W-:Y:S01]  /*5c20*/  HADD2.F32 R26, -RZ, R13.H0_H0 ;  /* 0x2000000dff1a7230 */ /* 0x000fe20000004100 */
        /* <DEDUP_REMOVED lines=9> */
[----:B------:R-:W-:-:S02]  /*5cc0*/  HADD2.F32 R25, -RZ, R13.H1_H1 ;  /* 0x3000000dff197230 */ /* 0x000fc40000004100 */
        /* <DEDUP_REMOVED lines=17> */
[----:B------:R-:W-:Y:S01]  /*5de0*/  FFMA.FTZ R21, R12, R43, R40 ;  /* 0x0000002b0c157223 */ /* 0x000fe20000010028 */
[----:B------:R-:W-:Y:S01]  /*5df0*/  LOP3.LUT R43, R14, 0x64006400, RZ, 0xfc, !PT ;  /* 0x640064000e2b7812 */ /* 0x000fe200078efcff */
[-C--:B------:R-:W-:Y:S01]  /*5e00*/  HFMA2 R40, R15, R2.reuse.H0_H0, -72, -72 ;  /* 0xd480d4800f287431 */ /* 0x080fe20000040002 */
[----:B------:R-:W0:Y:S01]  /*5e10*/  LDS.64 R22, [UR4+0x10] ;  /* 0x00001004ff167984 */ /* 0x000e220008000a00 */
[-C--:B------:R-:W-:Y:S01]  /*5e20*/  HFMA2 R24, R39, R2.reuse.H0_H0, -72, -72 ;  /* 0xd480d48027187431 */ /* 0x080fe20000040002 */
[----:B------:R-:W-:Y:S01]  /*5e30*/  FFMA.FTZ R39, R12, R38, R13 ;  /* 0x000000260c277223 */ /* 0x000fe2000001000d */
[----:B------:R-:W-:-:S02]  /*5e40*/  HFMA2 R34, R41, R2.H0_H0, -72, -72 ;  /* 0xd480d48029227431 */ /* 0x000fc40000040002 */
[----:B------:R-:W-:Y:S02]  /*5e50*/  HFMA2 R27, R43, R2.H0_H0, -72, -72 ;  /* 0xd480d4802b1b7431 */ /* 0x000fe40000040002 */
[----:B------:R-:W-:Y:S02]  /*5e60*/  HADD2.F32 R14, -RZ, R24.H0_H0 ;  /* 0x20000018ff0e7230 */ /* 0x000fe40000004100 */
[----:B------:R-:W-:Y:S02]  /*5e70*/  HADD2.F32 R36, -RZ, R34.H0_H0 ;  /* 0x20000022ff247230 */ /* 0x000fe40000004100 */
[----:B------:R-:W-:Y:S01]  /*5e80*/  HADD2.F32 R38, -RZ, R27.H0_H0 ;  /* 0x2000001bff267230 */ /* 0x000fe20000004100 */
[----:B------:R-:W-:Y:S02]  /*5e90*/  FFMA.FTZ R35, R14, R26, R35 ;  /* 0x0000001a0e237223 */ /* 0x000fe40000010023 */
[----:B------:R1:W2:Y:S01]  /*5ea0*/  LDG.E.128.CONSTANT R12, [R18.64] ;  /* 0x00000006120c7981 */ /* 0x0002a2000c1e9d00 */
[----:B------:R-:W-:Y:S01]  /*5eb0*/  FFMA.FTZ R36, R26, R36, R37 ;  /* 0x000000241a247223 */ /* 0x000fe20000010025 */
[----:B------:R-:W-:-:S02]  /*5ec0*/  HADD2.F32 R37, -RZ, R40.H0_H0 ;  /* 0x20000028ff257230 */ /* 0x000fc40000004100 */
[----:B------:R-:W-:Y:S01]  /*5ed0*/  HADD2.F32 R34, -RZ, R34.H1_H1 ;  /* 0x30000022ff227230 */ /* 0x000fe20000004100 */
[C---:B------:R-:W-:Y:S01]  /*5ee0*/  FFMA.FTZ R21, R26.reuse, R38, R21 ;  /* 0x000000261a157223 */ /* 0x040fe20000010015 */
[----:B------:R-:W-:Y:S01]  /*5ef0*/  HADD2.F32 R40, -RZ, R40.H1_H1 ;  /* 0x30000028ff287230 */ /* 0x000fe20000004100 */
[----:B------:R-:W-:Y:S01]  /*5f00*/  FFMA.FTZ R37, R26, R37, R39 ;  /* 0x000000251a257223 */ /* 0x000fe20000010027 */
[----:B------:R-:W-:Y:S02]  /*5f10*/  HADD2.F32 R24, -RZ, R24.H1_H1 ;  /* 0x30000018ff187230 */ /* 0x000fe40000004100 */
[----:B------:R-:W-:Y:S01]  /*5f20*/  HADD2.F32 R38, -RZ, R27.H1_H1 ;  /* 0x3000001bff267230 */ /* 0x000fe20000004100 */
[C---:B------:R-:W-:Y:S01]  /*5f30*/  FFMA.FTZ R27, R25.reuse, R34, R36 ;  /* 0x00000022191b7223 */ /* 0x040fe20000010024 */
[C---:B---3--:R-:W-:Y:S01]  /*5f40*/  LOP3.LUT R34, R8.reuse, 0xf000f, RZ, 0xc0, !PT ;  /* 0x000f000f08227812 */ /* 0x048fe200078ec0ff */
[C---:B-1----:R-:W-:Y:S01]  /*5f50*/  FFMA.FTZ R18, R25.reuse, R40, R37 ;  /* 0x0000002819127223 */ /* 0x042fe20000010025 */
[----:B------:R-:W-:Y:S01]  /*5f60*/  LOP3.LUT R36, R8, 0xf000f0, RZ, 0xc0, !PT ;  /* 0x00f000f008247812 */ /* 0x000fe200078ec0ff */
[----:B------:R-:W-:Y:S01]  /*5f70*/  FFMA.FTZ R24, R24, R25, R35 ;  /* 0x0000001918187223 */ /* 0x000fe20000010023 */
[----:B------:R-:W-:Y:S01]  /*5f80*/  SHF.R.U32.HI R19, RZ, 0x8, R8 ;  /* 0x00000008ff137819 */ /* 0x000fe20000011608 */
[----:B------:R-:W-:Y:S01]  /*5f90*/  FFMA.FTZ R21, R25, R38, R21 ;  /* 0x0000002619157223 */ /* 0x000fe20000010015 */
[----:B------:R-:W-:-:S02]  /*5fa0*/  LOP3.LUT R37, R9, 0xf000f, RZ, 0xc0, !PT ;  /* 0x000f000f09257812 */ /* 0x000fc400078ec0ff */
[----:B------:R-:W-:Y:S02]  /*5fb0*/  LOP3.LUT R35, R9, 0xf000f0, RZ, 0xc0, !PT ;  /* 0x00f000f009237812 */ /* 0x000fe400078ec0ff */
[----:B------:R-:W-:Y:S02]  /*5fc0*/  SHF.R.U32.HI R25, RZ, 0x8, R9 ;  /* 0x00000008ff197819 */ /* 0x000fe40000011609 */
        /* <DEDUP_REMOVED lines=10> */
[----:B0-----:R-:W-:Y:S02]  /*6070*/  HADD2.F32 R39, -RZ, R22.H0_H0 ;  /* 0x20000016ff277230 */ /* 0x001fe40000004100 */
[----:B------:R-:W-:Y:S02]  /*6080*/  HADD2 R40, R9, -1032, -1032 ;  /* 0xe408e40809287430 */ /* 0x000fe40000000000 */
[--C-:B------:R-:W-:Y:S02]  /*6090*/  HADD2.F32 R44, -RZ, R8.reuse.H0_H0 ;  /* 0x20000008ff2c7230 */ /* 0x100fe40000004100 */
[----:B------:R-:W-:Y:S01]  /*60a0*/  HADD2.F32 R41, -RZ, R8.H1_H1 ;  /* 0x30000008ff297230 */ /* 0x000fe20000004100 */
[----:B------:R-:W-:Y:S01]  /*60b0*/  LOP3.LUT R38, R10, 0xf000f0, RZ, 0xc0, !PT ;  /* 0x00f000f00a267812 */ /* 0x000fe200078ec0ff */
[----:B------:R-:W0:Y:S01]  /*60c0*/  LDS.64 R8, [UR4+0x18] ;  /* 0x00001804ff087984 */ /* 0x000e220008000a00 */
[----:B------:R-:W-:Y:S01]  /*60d0*/  LOP3.LUT R26, R11, 0xf000f0, RZ, 0xc0, !PT ;  /* 0x00f000f00b1a7812 */ /* 0x000fe200078ec0ff */
[----:B------:R-:W-:Y:S01]  /*60e0*/  HADD2.F32 R22, -RZ, R22.H1_H1 ;  /* 0x30000016ff167230 */ /* 0x000fe20000004100 */
[----:B------:R-:W-:Y:S01]  /*60f0*/  LOP3.LUT R49, R35, 0x64006400, RZ, 0xfc, !PT ;  /* 0x6400640023317812 */ /* 0x000fe200078efcff */
[----:B------:R-:W-:Y:S01]  /*6100*/  HADD2.F32 R46, -RZ, R42.H0_H0 ;  /* 0x2000002aff2e7230 */ /* 0x000fe20000004100 */
[----:B------:R-:W-:Y:S01]  /*6110*/  FFMA.FTZ R44, R44, R39, RZ ;  /* 0x000000272c2c7223 */ /* 0x000fe200000100ff */
[----:B------:R-:W-:Y:S01]  /*6120*/  HADD2.F32 R48, -RZ, R40.H0_H0 ;  /* 0x20000028ff307230 */ /* 0x000fe20000004100 */
[----:B------:R-:W-:Y:S01]  /*6130*/  LOP3.LUT R51, R38, 0x64006400, RZ, 0xfc, !PT ;  /* 0x6400640026337812 */ /* 0x000fe200078efcff */
[----:B------:R-:W-:Y:S01]  /*6140*/  HFMA2 R35, R47, R2.H0_H0, -72, -72 ;  /* 0xd480d4802f237431 */ /* 0x000fe20000040002 */
[----:B------:R-:W-:Y:S01]  /*6150*/  LOP3.LUT R47, R26, 0x64006400, RZ, 0xfc, !PT ;  /* 0x640064001a2f7812 */ /* 0x000fe200078efcff */
[----:B------:R-:W-:Y:S01]  /*6160*/  HADD2.F32 R50, -RZ, R37.H0_H0 ;  /* 0x20000025ff327230 */ /* 0x000fe20000004100 */
[----:B------:R-:W-:Y:S01]  /*6170*/  FFMA.FTZ R41, R41, R22, R44 ;  /* 0x0000001629297223 */ /* 0x000fe2000001002c */
[----:B------:R-:W-:Y:S01]  /*6180*/  HADD2.F32 R45, -RZ, R42.H1_H1 ;  /* 0x3000002aff2d7230 */ /* 0x000fe20000004100 */
[C---:B------:R-:W-:Y:S01]  /*6190*/  FFMA.FTZ R42, R39.reuse, R46, RZ ;  /* 0x0000002e272a7223 */ /* 0x040fe200000100ff */
[----:B------:R-:W-:Y:S01]  /*61a0*/  HADD2.F32 R34, -RZ, R23.H0_H0 ;  /* 0x20000017ff227230 */ /* 0x000fe20000004100 */
[C---:B------:R-:W-:Y:S01]  /*61b0*/  FFMA.FTZ R43, R39.reuse, R48, RZ ;  /* 0x00000030272b7223 */ /* 0x040fe200000100ff */
[----:B------:R-:W-:Y:S01]  /*61c0*/  HADD2.F32 R40, -RZ, R40.H1_H1 ;  /* 0x30000028ff287230 */ /* 0x000fe20000004100 */
[----:B------:R-:W-:Y:S01]  /*61d0*/  FFMA.FTZ R39, R39, R50, RZ ;  /* 0x0000003227277223 */ /* 0x000fe200000100ff */
[----:B------:R-:W-:-:S02]  /*61e0*/  HADD2.F32 R44, -RZ, R37.H1_H1 ;  /* 0x30000025ff2c7230 */ /* 0x000fc40000004100 */
[----:B------:R-:W-:Y:S02]  /*61f0*/  HADD2.F32 R38, -RZ, R35.H0_H0 ;  /* 0x20000023ff267230 */ /* 0x000fe40000004100 */
[-C--:B------:R-:W-:Y:S02]  /*6200*/  HFMA2 R36, R49, R2.reuse.H0_H0, -72, -72 ;  /* 0xd480d48031247431 */ /* 0x080fe40000040002 */
[-C--:B------:R-:W-:Y:S02]  /*6210*/  HFMA2 R26, R51, R2.reuse.H0_H0, -72, -72 ;  /* 0xd480d480331a7431 */ /* 0x080fe40000040002 */
[----:B------:R-:W-:Y:S01]  /*6220*/  HFMA2 R37, R47, R2.H0_H0, -72, -72 ;  /* 0xd480d4802f257431 */ /* 0x000fe20000040002 */
[C---:B------:R-:W-:Y:S01]  /*6230*/  FFMA.FTZ R45, R22.reuse, R45, R42 ;  /* 0x0000002d162d7223 */ /* 0x040fe2000001002a */
[----:B------:R-:W-:Y:S01]  /*6240*/  HADD2.F32 R23, -RZ, R23.H1_H1 ;  /* 0x30000017ff177230 */ /* 0x000fe20000004100 */
[C---:B------:R-:W-:Y:S01]  /*6250*/  FFMA.FTZ R43, R22.reuse, R40, R43 ;  /* 0x00000028162b7223 */ /* 0x040fe2000001002b */
[----:B------:R-:W-:Y:S01]  /*6260*/  HADD2.F32 R40, -RZ, R36.H0_H0 ;  /* 0x20000024ff287230 */ /* 0x000fe20000004100 */
[----:B------:R-:W-:Y:S01]  /*6270*/  FFMA.FTZ R39, R22, R44, R39 ;  /* 0x0000002c16277223 */ /* 0x000fe20000010027 */
        /* <DEDUP_REMOVED lines=12> */
[C---:B------:R-:W-:Y:S01]  /*6340*/  FFMA.FTZ R37, R23.reuse, R36, R40 ;  /* 0x0000002417257223 */ /* 0x040fe20000010028 */
[----:B------:R-:W-:Y:S01]  /*6350*/  SHF.R.U32.HI R10, RZ, 0x8, R10 ;  /* 0x00000008ff0a7819 */ /* 0x000fe2000001160a */
[C---:B------:R-:W-:Y:S01]  /*6360*/  FFMA.FTZ R36, R23.reuse, R26, R42 ;  /* 0x0000001a17247223 */ /* 0x040fe2000001002a */
[----:B------:R-:W-:Y:S01]  /*6370*/  LOP3.LUT R22, R22, 0x64006400, RZ, 0xfc, !PT ;  /* 0x6400640016167812 */ /* 0x000fe200078efcff */
[----:B------:R-:W-:Y:S01]  /*6380*/  FFMA.FTZ R34, R23, R34, R39 ;  /* 0x0000002217227223 */ /* 0x000fe20000010027 */
[----:B------:R-:W-:-:S02]  /*6390*/  SHF.R.U32.HI R11, RZ, 0x8, R11 ;  /* 0x00000008ff0b7819 */ /* 0x000fc4000001160b */
[----:B------:R-:W-:Y:S01]  /*63a0*/  LOP3.LUT R23, R25, 0xf000f, RZ, 0xc0, !PT ;  /* 0x000f000f19177812 */ /* 0x000fe200078ec0ff */
[----:B------:R-:W-:Y:S01]  /*63b0*/  HADD2 R40, R22, -1032, -1032 ;  /* 0xe408e40816287430 */ /* 0x000fe20000000000 */
        /* <DEDUP_REMOVED lines=8> */
[--C-:B0-----:R-:W-:Y:S02]  /*6440*/  HADD2.F32 R23, -RZ, R9.reuse.H0_H0 ;  /* 0x20000009ff177230 */ /* 0x101fe40000004100 */
[----:B------:R-:W-:Y:S02]  /*6450*/  HADD2.F32 R22, -RZ, R9.H1_H1 ;  /* 0x30000009ff167230 */ /* 0x000fe40000004100 */
[----:B------:R-:W-:Y:S02]  /*6460*/  HADD2.F32 R38, -RZ, R8.H0_H0 ;  /* 0x20000008ff267230 */ /* 0x000fe40000004100 */
[----:B------:R-:W-:-:S02]  /*6470*/  HADD2.F32 R9, -RZ, R41.H0_H0 ;  /* 0x20000029ff097230 */ /* 0x000fc40000004100 */
[----:B------:R-:W-:Y:S01]  /*6480*/  HADD2.F32 R43, -RZ, R40.H0_H0 ;  /* 0x20000028ff2b7230 */ /* 0x000fe20000004100 */
[----:B------:R-:W-:Y:S01]  /*6490*/  LOP3.LUT R25, R25, 0xf000f0, RZ, 0xc0, !PT ;  /* 0x00f000f019197812 */ /* 0x000fe200078ec0ff */
[----:B------:R-:W-:Y:S01]  /*64a0*/  HADD2.F32 R45, -RZ, R26.H0_H0 ;  /* 0x2000001aff2d7230 */ /* 0x000fe20000004100 */
[C---:B------:R-:W-:Y:S01]  /*64b0*/  FFMA.FTZ R37, R38.reuse, R9, R37 ;  /* 0x0000000926257223 */ /* 0x040fe20000010025 */
[----:B------:R-:W-:Y:S02]  /*64c0*/  HADD2.F32 R8, -RZ, R8.H1_H1 ;  /* 0x30000008ff087230 */ /* 0x000fe40000004100 */
[----:B------:R-:W-:Y:S01]  /*64d0*/  HADD2.F32 R41, -RZ, R41.H1_H1 ;  /* 0x30000029ff297230 */ /* 0x000fe20000004100 */
[----:B------:R-:W-:Y:S01]  /*64e0*/  LOP3.LUT R19, R19, 0xf000f0, RZ, 0xc0, !PT ;  /* 0x00f000f013137812 */ /* 0x000fe200078ec0ff */
[----:B------:R-:W-:Y:S01]  /*64f0*/  FFMA.FTZ R42, R43, R38, R35 ;  /* 0x000000262b2a7223 */ /* 0x000fe20000010023 */
[----:B------:R-:W-:Y:S01]  /*6500*/  HADD2.F32 R35, -RZ, R39.H0_H0 ;  /* 0x20000027ff237230 */ /* 0x000fe20000004100 */
[----:B------:R-:W-:Y:S01]  /*6510*/  FFMA.FTZ R9, R38, R45, R34 ;  /* 0x0000002d26097223 */ /* 0x000fe20000010022 */
[----:B------:R-:W-:Y:S01]  /*6520*/  LOP3.LUT R25, R25, 0x64006400, RZ, 0xfc, !PT ;  /* 0x6400640019197812 */ /* 0x000fe200078efcff */
[----:B------:R-:W-:Y:S01]  /*6530*/  FFMA.FTZ R34, R8, R41, R37 ;  /* 0x0000002908227223 */ /* 0x000fe20000010025 */
[----:B------:R-:W-:-:S02]  /*6540*/  LOP3.LUT R10, R10, 0xf000f0, RZ, 0xc0, !PT ;  /* 0x00f000f00a0a7812 */ /* 0x000fc400078ec0ff */
[----:B------:R-:W-:Y:S02]  /*6550*/  LOP3.LUT R37, R11, 0xf000f0, RZ, 0xc0, !PT ;  /* 0x00f000f00b257812 */ /* 0x000fe400078ec0ff */
[----:B------:R-:W-:Y:S01]  /*6560*/  LOP3.LUT R19, R19, 0x64006400, RZ, 0xfc, !PT ;  /* 0x6400640013137812 */ /* 0x000fe200078efcff */
[----:B------:R-:W-:Y:S01]  /*6570*/  HADD2.F32 R39, -RZ, R39.H1_H1 ;  /* 0x30000027ff277230 */ /* 0x000fe20000004100 */
[----:B------:R-:W-:Y:S01]  /*6580*/  FFMA.FTZ R35, R38, R35, R36 ;  /* 0x0000002326237223 */ /* 0x000fe20000010024 */
[----:B------:R-:W-:Y:S01]  /*6590*/  LOP3.LUT R11, R10, 0x64006400, RZ, 0xfc, !PT ;  /* 0x640064000a0b7812 */ /* 0x000fe200078efcff */
[-C--:B------:R-:W-:Y:S01]  /*65a0*/  HFMA2 R25, R25, R2.reuse.H0_H0, -72, -72 ;  /* 0xd480d48019197431 */ /* 0x080fe20000040002 */
[----:B------:R-:W-:Y:S01]  /*65b0*/  LOP3.LUT R37, R37, 0x64006400, RZ, 0xfc, !PT ;  /* 0x6400640025257812 */ /* 0x000fe200078efcff */
[----:B------:R-:W-:Y:S01]  /*65c0*/  HFMA2 R10, R19, R2.H0_H0, -72, -72 ;  /* 0xd480d480130a7431 */ /* 0x000fe20000040002 */
[----:B------:R-:W-:Y:S01]  /*65d0*/  FFMA.FTZ R38, R8, R39, R35 ;  /* 0x0000002708267223 */ /* 0x000fe20000010023 */
[----:B------:R-:W-:-:S02]  /*65e0*/  HADD2.F32 R43, -RZ, R40.H1_H1 ;  /* 0x30000028ff2b7230 */ /* 0x000fc40000004100 */
[-C--:B------:R-:W-:Y:S02]  /*65f0*/  HFMA2 R11, R11, R2.reuse.H0_H0, -72, -72 ;  /* 0xd480d4800b0b7431 */ /* 0x080fe40000040002 */
[----:B------:R-:W-:Y:S02]  /*6600*/  HADD2.F32 R39, -RZ, R26.H1_H1 ;  /* 0x3000001aff277230 */ /* 0x000fe40000004100 */
[----:B------:R-:W-:Y:S02]  /*6610*/  HADD2.F32 R35, -RZ, R25.H0_H0 ;  /* 0x20000019ff237230 */ /* 0x000fe40000004100 */
[----:B------:R-:W-:Y:S01]  /*6620*/  HFMA2 R19, R37, R2.H0_H0, -72, -72 ;  /* 0xd480d48025137431 */ /* 0x000fe20000040002 */
[----:B------:R-:W-:Y:S01]  /*6630*/  FFMA.FTZ R36, R43, R8, R42 ;  /* 0x000000082b247223 */ /* 0x000fe2000001002a */
[--C-:B------:R-:W-:Y:S01]  /*6640*/  HADD2.F32 R26, -RZ, R10.reuse.H0_H0 ;  /* 0x2000000aff1a7230 */ /* 0x100fe20000004100 */
[----:B------:R-:W-:Y:S01]  /*6650*/  FFMA.FTZ R8, R8, R39, R9 ;  /* 0x0000002708087223 */ /* 0x000fe20000010009 */
[----:B------:R-:W-:Y:S01]  /*6660*/  HADD2.F32 R37, -RZ, R11.H0_H0 ;  /* 0x2000000bff257230 */ /* 0x000fe20000004100 */
[----:B------:R-:W-:Y:S01]  /*6670*/  FFMA.FTZ R34, R23, R35, R34 ;  /* 0x0000002317227223 */ /* 0x000fe20000010022 */
[----:B------:R-:W-:Y:S01]  /*6680*/  HADD2.F32 R40, -RZ, R19.H0_H0 ;  /* 0x20000013ff287230 */ /* 0x000fe20000004100 */
[----:B------:R-:W-:Y:S01]  /*6690*/  FFMA.FTZ R26, R26, R23, R36 ;  /* 0x000000171a1a7223 */ /* 0x000fe20000010024 */
[----:B------:R-:W-:-:S02]  /*66a0*/  HADD2.F32 R9, -RZ, R10.H1_H1 ;  /* 0x3000000aff097230 */ /* 0x000fc40000004100 */
[----:B------:R-:W-:Y:S02]  /*66b0*/  HADD2.F32 R35, -RZ, R11.H1_H1 ;  /* 0x3000000bff237230 */ /* 0x000fe40000004100 */
[--C-:B------:R-:W-:Y:S02]  /*66c0*/  HADD2.F32 R11, -RZ, R0.reuse.H0_H0 ;  /* 0x20000000ff0b7230 */ /* 0x100fe40000004100 */
[----:B------:R-:W-:Y:S01]  /*66d0*/  HADD2.F32 R10, -RZ, R0.H1_H1 ;  /* 0x30000000ff0a7230 */ /* 0x000fe20000004100 */
[C---:B------:R-:W-:Y:S01]  /*66e0*/  FFMA.FTZ R37, R23.reuse, R37, R38 ;  /* 0x0000002517257223 */ /* 0x040fe20000010026 */
[----:B------:R-:W-:Y:S01]  /*66f0*/  HADD2.F32 R25, -RZ, R25.H1_H1 ;  /* 0x30000019ff197230 */ /* 0x000fe20000004100 */
[----:B------:R-:W-:Y:S02]  /*6700*/  FFMA.FTZ R23, R23, R40, R8 ;  /* 0x0000002817177223 */ /* 0x000fe40000010008 */
[----:B------:R-:W-:Y:S02]  /*6710*/  FFMA.FTZ R26, R9, R22, R26 ;  /* 0x00000016091a7223 */ /* 0x000fe4000001001a */
[----:B------:R-:W-:-:S02]  /*6720*/  FMUL.FTZ R8, R11, R24 ;  /* 0x000000180b087220 */ /* 0x000fc40000410000 */
[----:B------:R-:W-:Y:S02]  /*6730*/  FMUL.FTZ R9, R10, R27 ;  /* 0x0000001b0a097220 */ /* 0x000fe40000410000 */
[----:B------:R-:W-:Y:S01]  /*6740*/  FFMA.FTZ R25, R22, R25, R34 ;  /* 0x0000001916197223 */ /* 0x000fe20000010022 */
[----:B------:R-:W-:Y:S02]  /*6750*/  F2FP.PACK_AB R27, RZ, R8 ;  /* 0x00000008ff1b723e */ /* 0x000fe400000000ff */
[----:B------:R-:W-:Y:S02]  /*6760*/  F2FP.PACK_AB R34, RZ, R9 ;  /* 0x00000009ff22723e */ /* 0x000fe400000000ff */
[----:B------:R-:W0:Y:S01]  /*6770*/  LDS.64 R8, [UR4+0x20] ;  /* 0x00002004ff087984 */ /* 0x000e220008000a00 */
[----:B------:R-:W-:Y:S02]  /*6780*/  HADD2.F32 R36, -RZ, R19.H1_H1 ;  /* 0x30000013ff247230 */ /* 0x000fe40000004100 */
[----:B------:R-:W-:-:S02]  /*6790*/  HADD2.F32 R24, -RZ, R31.H0_H0 ;  /* 0x2000001fff187230 */ /* 0x000fc40000004100 */
[----:B------:R-:W-:Y:S01]  /*67a0*/  HADD2.F32 R19, -RZ, R31.H1_H1 ;  /* 0x3000001fff137230 */ /* 0x000fe20000004100 */
[----:B------:R-:W-:Y:S02]  /*67b0*/  FFMA.FTZ R35, R22, R35, R37 ;  /* 0x0000002316237223 */ /* 0x000fe40000010025 */
[----:B------:R-:W-:Y:S02]  /*67c0*/  FMUL.FTZ R21, R24, R21 ;  /* 0x0000001518157220 */ /* 0x000fe40000410000 */
[----:B------:R-:W-:Y:S02]  /*67d0*/  FMUL.FTZ R18, R19, R18 ;  /* 0x0000001213127220 */ /* 0x000fe40000410000 */
[----:B------:R-:W-:Y:S01]  /*67e0*/  FFMA.FTZ R36, R22, R36, R23 ;  /* 0x0000002416247223 */ /* 0x000fe20000010017 */
[----:B------:R-:W-:Y:S01]  /*67f0*/  PRMT R27, R27, 0x5410, R34 ;  /* 0x000054101b1b7816 */ /* 0x000fe20000000022 */
[----:B------:R-:W-:Y:S01]  /*6800*/  FMUL.FTZ R26, R11, R26 ;  /* 0x0000001a0b1a7220 */ /* 0x000fe20000410000 */
[----:B------:R-:W-:Y:S01]  /*6810*/  F2FP.PACK_AB R21, RZ, R21 ;  /* 0x00000015ff15723e */ /* 0x000fe200000000ff */
[----:B------:R-:W-:Y:S01]  /*6820*/  FMUL.FTZ R25, R10, R25 ;  /* 0x000000190a197220 */ /* 0x000fe20000410000 */
[----:B------:R-:W-:Y:S01]  /*6830*/  F2FP.PACK_AB R22, RZ, R18 ;  /* 0x00000012ff16723e */ /* 0x000fe200000000ff */
[----:B------:R-:W-:-:S02]  /*6840*/  FMUL.FTZ R35, R24, R35 ;  /* 0x0000002318237220 */ /* 0x000fc40000410000 */
[----:B------:R-:W-:Y:S01]  /*6850*/  FMUL.FTZ R36, R19, R36 ;  /* 0x0000002413247220 */ /* 0x000fe20000410000 */
[----:B------:R-:W-:Y:S01]  /*6860*/  PRMT R21, R21, 0x5410, R22 ;  /* 0x0000541015157816 */ /* 0x000fe20000000016 */
[----:B------:R-:W-:Y:S01]  /*6870*/  HFMA2.MMA R18, R27, 1, 1, R30 ;  /* 0x3c003c001b127835 */ /* 0x000fe2000000001e */
[----:B------:R-:W-:Y:S02]  /*6880*/  F2FP.PACK_AB R26, RZ, R26 ;  /* 0x0000001aff1a723e */ /* 0x000fe400000000ff */
[----:B------:R-:W-:Y:S02]  /*6890*/  F2FP.PACK_AB R25, RZ, R25 ;  /* 0x00000019ff19723e */ /* 0x000fe400000000ff */
[----:B------:R-:W-:Y:S02]  /*68a0*/  F2FP.PACK_AB R35, RZ, R35 ;  /* 0x00000023ff23723e */ /* 0x000fe400000000ff */
[----:B------:R-:W-:Y:S02]  /*68b0*/  F2FP.PACK_AB R36, RZ, R36 ;  /* 0x00000024ff24723e */ /* 0x000fe400000000ff */
[----:B-----5:R-:W-:Y:S01]  /*68c0*/  LOP3.LUT R27, R4, 0xf000f, RZ, 0xc0, !PT ;  /* 0x000f000f041b7812 */ /* 0x020fe200078ec0ff */
[----:B------:R-:W-:Y:S01]  /*68d0*/  HADD2 R3, R21, R3 ;  /* 0x0000000315037230 */ /* 0x000fe20000000000 */
[----:B------:R-:W-:-:S02]  /*68e0*/  PRMT R26, R26, 0x5410, R25 ;  /* 0x000054101a1a7816 */ /* 0x000fc40000000019 */
[----:B------:R-:W-:Y:S02]  /*68f0*/  PRMT R35, R35, 0x5410, R36 ;  /* 0x0000541023237816 */ /* 0x000fe40000000024 */
        /* <DEDUP_REMOVED lines=11> */
[----:B------:R-:W-:Y:S01]  /*69b0*/  LOP3.LUT R5, R5, 0x64006400, RZ, 0xfc, !PT ;  /* 0x6400640005057812 */ /* 0x000fe200078efcff */
[----:B------:R-:W-:-:S02]  /*69c0*/  HADD2 R36, R34, -1032, -1032 ;  /* 0xe408e40822247430 */ /* 0x000fc40000000000 */
[----:B------:R-:W-:Y:S02]  /*69d0*/  HADD2 R34, R38, -1032, -1032 ;  /* 0xe408e40826227430 */ /* 0x000fe40000000000 */
[----:B------:R-:W-:Y:S02]  /*69e0*/  HADD2 R37, R5, -1032, -1032 ;  /* 0xe408e40805257430 */ /* 0x000fe40000000000 */
[--C-:B------:R-:W-:Y:S02]  /*69f0*/  HADD2.F32 R38, -RZ, R4.reuse.H0_H0 ;  /* 0x20000004ff267230 */ /* 0x100fe40000004100 */
[----:B------:R-:W-:Y:S02]  /*6a00*/  HADD2.F32 R39, -RZ, R4.H1_H1 ;  /* 0x30000004ff277230 */ /* 0x000fe40000004100 */
[----:B------:R-:W1:Y:S01]  /*6a10*/  LDS.64 R4, [UR4+0x28] ;  /* 0x00002804ff047984 */ /* 0x000e620008000a00 */
[----:B------:R-:W-:Y:S02]  /*6a20*/  HADD2 R3, R35, R3 ;  /* 0x0000000323037230 */ /* 0x000fe40000000000 */
[----:B0-----:R-:W-:-:S02]  /*6a30*/  HADD2.F32 R35, -RZ, R8.H0_H0 ;  /* 0x20000008ff237230 */ /* 0x001fc40000004100 */
[----:B------:R-:W-:Y:S02]  /*6a40*/  HADD2.F32 R40, -RZ, R36.H0_H0 ;  /* 0x20000024ff287230 */ /* 0x000fe40000004100 */
[----:B------:R-:W-:Y:S02]  /*6a50*/  HADD2.F32 R8, -RZ, R8.H1_H1 ;  /* 0x30000008ff087230 */ /* 0x000fe40000004100 */
[----:B------:R-:W-:Y:S01]  /*6a60*/  HADD2.F32 R41, -RZ, R36.H1_H1 ;  /* 0x30000024ff297230 */ /* 0x000fe20000004100 */
[----:B------:R-:W-:Y:S01]  /*6a70*/  FFMA.FTZ R36, R38, R35, RZ ;  /* 0x0000002326247223 */ /* 0x000fe200000100ff */
[----:B------:R-:W-:Y:S01]  /*6a80*/  HFMA2.MMA R18, R26, 1, 1, R18 ;  /* 0x3c003c001a127835 */ /* 0x000fe20000000012 */
[--C-:B------:R-:W-:Y:S01]  /*6a90*/  HADD2.F32 R42, -RZ, R37.reuse.H0_H0 ;  /* 0x20000025ff2a7230 */ /* 0x100fe20000004100 */
[----:B------:R-:W-:Y:S01]  /*6aa0*/  FFMA.FTZ R40, R35, R40, RZ ;  /* 0x0000002823287223 */ /* 0x000fe200000100ff */
[----:B------:R-:W-:Y:S01]  /*6ab0*/  HADD2.F32 R43, -RZ, R37.H1_H1 ;  /* 0x30000025ff2b7230 */ /* 0x000fe20000004100 */
[----:B------:R-:W-:-:S02]  /*6ac0*/  LOP3.LUT R26, R6, 0xf000f0, RZ, 0xc0, !PT ;  /* 0x00f000f0061a7812 */ /* 0x000fc400078ec0ff */
[----:B------:R-:W-:Y:S01]  /*6ad0*/  LOP3.LUT R37, R30, 0x64006400, RZ, 0xfc, !PT ;  /* 0x640064001e257812 */ /* 0x000fe200078efcff */
[----:B------:R-:W-:Y:S01]  /*6ae0*/  FFMA.FTZ R36, R39, R8, R36 ;  /* 0x0000000827247223 */ /* 0x000fe20000010024 */
[----:B------:R-:W-:Y:S01]  /*6af0*/  LOP3.LUT R23, R7, 0xf000f0, RZ, 0xc0, !PT ;  /* 0x00f000f007177812 */ /* 0x000fe200078ec0ff */
[----:B------:R-:W-:Y:S01]  /*6b00*/  FFMA.FTZ R30, R8, R41, R40 ;  /* 0x00000029081e7223 */ /* 0x000fe20000010028 */
[----:B------:R-:W-:Y:S01]  /*6b10*/  LOP3.LUT R39, R25, 0x64006400, RZ, 0xfc, !PT ;  /* 0x6400640019277812 */ /* 0x000fe200078efcff */
[-C--:B------:R-:W-:Y:S01]  /*6b20*/  HFMA2 R25, R37, R2.reuse.H0_H0, -72, -72 ;  /* 0xd480d48025197431 */ /* 0x080fe20000040002 */
[----:B------:R-:W-:Y:S01]  /*6b30*/  LOP3.LUT R41, R26, 0x64006400, RZ, 0xfc, !PT ;  /* 0x640064001a297812 */ /* 0x000fe200078efcff */
[--C-:B------:R-:W-:Y:S01]  /*6b40*/  HADD2.F32 R44, -RZ, R34.reuse.H0_H0 ;  /* 0x20000022ff2c7230 */ /* 0x100fe20000004100 */
[----:B------:R-:W-:Y:S01]  /*6b50*/  LOP3.LUT R37, R23, 0x64006400, RZ, 0xfc, !PT ;  /* 0x6400640017257812 */ /* 0x000fe200078efcff */
[-C--:B------:R-:W-:Y:S01]  /*6b60*/  HFMA2 R39, R39, R2.reuse.H0_H0, -72, -72 ;  /* 0xd480d48027277431 */ /* 0x080fe20000040002 */
[C---:B------:R-:W-:Y:S01]  /*6b70*/  FFMA.FTZ R42, R35.reuse, R42, RZ ;  /* 0x0000002a232a7223 */ /* 0x040fe200000100ff */
[----:B------:R-:W-:Y:S01]  /*6b80*/  HFMA2 R23, R41, R2.H0_H0, -72, -72 ;  /* 0xd480d48029177431 */ /* 0x000fe20000040002 */
[----:B------:R-:W-:Y:S01]  /*6b90*/  FFMA.FTZ R35, R35, R44, RZ ;  /* 0x0000002c23237223 */ /* 0x000fe200000100ff */
[----:B------:R-:W-:-:S02]  /*6ba0*/  HADD2.F32 R41, -RZ, R34.H1_H1 ;  /* 0x30000022ff297230 */ /* 0x000fc40000004100 */
[----:B------:R-:W-:Y:S01]  /*6bb0*/  HFMA2 R37, R37, R2.H0_H0, -72, -72 ;  /* 0xd480d48025257431 */ /* 0x000fe20000040002 */
[C---:B------:R-:W-:Y:S01]  /*6bc0*/  FFMA.FTZ R26, R8.reuse, R43, R42 ;  /* 0x0000002b081a7223 */ /* 0x040fe2000001002a */
[----:B------:R-:W-:Y:S02]  /*6bd0*/  HADD2.F32 R27, -RZ, R9.H0_H0 ;  /* 0x20000009ff1b7230 */ /* 0x000fe40000004100 */
[----:B------:R-:W-:Y:S01]  /*6be0*/  HADD2.F32 R38, -RZ, R39.H0_H0 ;  /* 0x20000027ff267230 */ /* 0x000fe20000004100 */
[----:B------:R-:W-:Y:S01]  /*6bf0*/  FFMA.FTZ R42, R8, R41, R35 ;  /* 0x00000029082a7223 */ /* 0x000fe20000010023 */
[----:B------:R-:W-:Y:S02]  /*6c00*/  HADD2.F32 R34, -RZ, R25.H0_H0 ;  /* 0x20000019ff227230 */ /* 0x000fe40000004100 */
[----:B------:R-:W-:Y:S02]  /*6c10*/  HADD2.F32 R40, -RZ, R23.H0_H0 ;  /* 0x20000017ff287230 */ /* 0x000fe40000004100 */
[----:B------:R-:W-:Y:S01]  /*6c20*/  HADD2.F32 R35, -RZ, R37.H0_H0 ;  /* 0x20000025ff237230 */ /* 0x000fe20000004100 */
[----:B------:R-:W-:Y:S01]  /*6c30*/  FFMA.FTZ R30, R27, R38, R30 ;  /* 0x000000261b1e7223 */ /* 0x000fe2000001001e */
[----:B------:R-:W-:-:S02]  /*6c40*/  HADD2.F32 R9, -RZ, R9.H1_H1 ;  /* 0x30000009ff097230 */ /* 0x000fc40000004100 */
[----:B------:R-:W-:Y:S01]  /*6c50*/  HADD2.F32 R8, -RZ, R39.H1_H1 ;  /* 0x30000027ff087230 */ /* 0x000fe20000004100 */
[----:B------:R-:W-:Y:S01]  /*6c60*/  FFMA.FTZ R36, R34, R27, R36 ;  /* 0x0000001b22247223 */ /* 0x000fe20000010024 */
[----:B------:R-:W-:Y:S01]  /*6c70*/  HADD2.F32 R34, -RZ, R25.H1_H1 ;  /* 0x30000019ff227230 */ /* 0x000fe20000004100 */
[C---:B------:R-:W-:Y:S01]  /*6c80*/  FFMA.FTZ R40, R27.reuse, R40, R26 ;  /* 0x000000281b287223 */ /* 0x040fe2000001001a */
[----:B------:R-:W-:Y:S01]  /*6c90*/  HADD2.F32 R26, -RZ, R23.H1_H1 ;  /* 0x30000017ff1a7230 */ /* 0x000fe20000004100 */
[----:B------:R-:W-:Y:S01]  /*6ca0*/  FFMA.FTZ R35, R27, R35, R42 ;  /* 0x000000231b237223 */ /* 0x000fe2000001002a */
[----:B------:R-:W-:Y:S01]  /*6cb0*/  HADD2.F32 R38, -RZ, R37.H1_H1 ;  /* 0x30000025ff267230 */ /* 0x000fe20000004100 */
[----:B------:R-:W-:Y:S01]  /*6cc0*/  SHF.R.U32.HI R6, RZ, 0x8, R6 ;  /* 0x00000008ff067819 */ /* 0x000fe20000011606 */
[----:B------:R-:W-:Y:S01]  /*6cd0*/  FFMA.FTZ R27, R9, R8, R30 ;  /* 0x00000008091b7223 */ /* 0x000fe2000001001e */
[----:B------:R-:W-:Y:S01]  /*6ce0*/  LOP3.LUT R8, R21, 0xf000f, RZ, 0xc0, !PT ;  /* 0x000f000f15087812 */ /* 0x000fe200078ec0ff */
[----:B------:R-:W-:Y:S01]  /*6cf0*/  FFMA.FTZ R34, R34, R9, R36 ;  /* 0x0000000922227223 */ /* 0x000fe20000010024 */
[----:B------:R-:W-:Y:S01]  /*6d00*/  LOP3.LUT R25, R6, 0xf000f, RZ, 0xc0, !PT ;  /* 0x000f000f06197812 */ /* 0x000fe200078ec0ff */
[----:B------:R-:W-:-:S02]  /*6d10*/  FFMA.FTZ R26, R9, R26, R40 ;  /* 0x0000001a091a7223 */ /* 0x000fc40000010028 */
[----:B------:R-:W-:Y:S01]  /*6d20*/  FFMA.FTZ R30, R9, R38, R35 ;  /* 0x00000026091e7223 */ /* 0x000fe20000010023 */
[----:B------:R-:W-:Y:S01]  /*6d30*/  LOP3.LUT R9, R8, 0x64006400, RZ, 0xfc, !PT ;  /* 0x6400640008097812 */ /* 0x000fe200078efcff */
[--C-:B-1----:R-:W-:Y:S01]  /*6d40*/  HADD2.F32 R35, -RZ, R4.reuse.H0_H0 ;  /* 0x20000004ff237230 */ /* 0x102fe20000004100 */
[----:B------:R-:W-:Y:S01]  /*6d50*/  SHF.R.U32.HI R7, RZ, 0x8, R7 ;  /* 0x00000008ff077819 */ /* 0x000fe20000011607 */
[----:B------:R-:W-:Y:S01]  /*6d60*/  HADD2.F32 R8, -RZ, R4.H1_H1 ;  /* 0x30000004ff087230 */ /* 0x000fe20000004100 */
[----:B------:R-:W-:Y:S02]  /*6d70*/  LOP3.LUT R23, R22, 0xf000f, RZ, 0xc0, !PT ;  /* 0x000f000f16177812 */ /* 0x000fe400078ec0ff */
[----:B------:R-:W-:Y:S01]  /*6d80*/  LOP3.LUT R25, R25, 0x64006400, RZ, 0xfc, !PT ;  /* 0x6400640019197812 */ /* 0x000fe200078efcff */
[----:B------:R-:W-:Y:S01]  /*6d90*/  HADD2 R4, R9, -1032, -1032 ;  /* 0xe408e40809047430 */ /* 0x000fe20000000000 */
[----:B------:R-:W-:Y:S02]  /*6da0*/  LOP3.LUT R36, R7, 0xf000f, RZ, 0xc0, !PT ;  /* 0x000f000f07247812 */ /* 0x000fe400078ec0ff */
[----:B------:R-:W-:Y:S01]  /*6db0*/  LOP3.LUT R23, R23, 0x64006400, RZ, 0xfc, !PT ;  /* 0x6400640017177812 */ /* 0x000fe200078efcff */
[----:B------:R-:W-:Y:S01]  /*6dc0*/  HADD2 R37, R25, -1032, -1032 ;  /* 0xe408e40819257430 */ /* 0x000fe20000000000 */
[----:B------:R-:W-:Y:S01]  /*6dd0*/  LOP3.LUT R38, R36, 0x64006400, RZ, 0xfc, !PT ;  /* 0x6400640024267812 */ /* 0x000fe200078efcff */
[----:B------:R-:W-:-:S02]  /*6de0*/  HADD2.F32 R39, -RZ, R4.H0_H0 ;  /* 0x20000004ff277230 */ /* 0x000fc40000004100 */
[----:B------:R-:W-:Y:S02]  /*6df0*/  HADD2 R36, R23, -1032, -1032 ;  /* 0xe408e40817247430 */ /* 0x000fe40000000000 */
[--C-:B------:R-:W-:Y:S02]  /*6e00*/  HADD2.F32 R9, -RZ, R5.reuse.H0_H0 ;  /* 0x20000005ff097230 */ /* 0x100fe40000004100 */
[----:B------:R-:W-:Y:S02]  /*6e10*/  HADD2.F32 R23, -RZ, R5.H1_H1 ;  /* 0x30000005ff177230 */ /* 0x000fe40000004100 */
[----:B------:R-:W-:Y:S01]  /*6e20*/  HADD2.F32 R40, -RZ, R37.H0_H0 ;  /* 0x20000025ff287230 */ /* 0x000fe20000004100 */
[----:B------:R-:W-:Y:S01]  /*6e30*/  FFMA.FTZ R34, R39, R35, R34 ;  /* 0x0000002327227223 */ /* 0x000fe20000010022 */
[----:B------:R-:W-:-:S03]  /*6e40*/  HADD2.F32 R5, -RZ, R4.H1_H1 ;  /* 0x30000004ff057230 */ /* 0x000fc60000004100 */
[----:B------:R-:W-:Y:S02]  /*6e50*/  FFMA.FTZ R40, R35, R40, R26 ;  /* 0x0000002823287223 */ /* 0x000fe4000001001a */
[----:B------:R-:W-:Y:S02]  /*6e60*/  FFMA.FTZ R26, R5, R8, R34 ;  /* 0x00000008051a7223 */ /* 0x000fe40000010022 */
[----:B------:R-:W0:Y:S01]  /*6e70*/  LDS.64 R4, [UR4+0x30] ;  /* 0x00003004ff047984 */ /* 0x000e220008000a00 */
[----:B------:R-:W-:Y:S02]  /*6e80*/  HADD2 R25, R38, -1032, -1032 ;  /* 0xe408e40826197430 */ /* 0x000fe40000000000 */
[--C-:B------:R-:W-:Y:S02]  /*6e90*/  HADD2.F32 R38, -RZ, R36.reuse.H0_H0 ;  /* 0x20000024ff267230 */ /* 0x100fe40000004100 */
[----:B------:R-:W-:Y:S02]  /*6ea0*/  HADD2.F32 R39, -RZ, R36.H1_H1 ;  /* 0x30000024ff277230 */ /* 0x000fe40000004100 */
[----:B------:R-:W-:Y:S01]  /*6eb0*/  HADD2.F32 R41, -RZ, R25.H0_H0 ;  /* 0x20000019ff297230 */ /* 0x000fe20000004100 */
[----:B------:R-:W-:Y:S01]  /*6ec0*/  FFMA.FTZ R27, R35, R38, R27 ;  /* 0x00000026231b7223 */ /* 0x000fe2000001001b */
[----:B------:R-:W-:-:S02]  /*6ed0*/  LOP3.LUT R22, R22, 0xf000f0, RZ, 0xc0, !PT ;  /* 0x00f000f016167812 */ /* 0x000fc400078ec0ff */
[----:B------:R-:W-:Y:S01]  /*6ee0*/  LOP3.LUT R6, R6, 0xf000f0, RZ, 0xc0, !PT ;  /* 0x00f000f006067812 */ /* 0x000fe200078ec0ff */
[----:B------:R-:W-:Y:S01]  /*6ef0*/  FFMA.FTZ R35, R35, R41, R30 ;  /* 0x0000002923237223 */ /* 0x000fe2000001001e */
[----:B------:R-:W-:Y:S01]  /*6f00*/  LOP3.LUT R7, R7, 0xf000f0, RZ, 0xc0, !PT ;  /* 0x00f000f007077812 */ /* 0x000fe200078ec0ff */
[----:B------:R-:W-:Y:S01]  /*6f10*/  FFMA.FTZ R30, R8, R39, R27 ;  /* 0x00000027081e7223 */ /* 0x000fe2000001001b */
[----:B------:R-:W-:Y:S01]  /*6f20*/  LOP3.LUT R27, R22, 0x64006400, RZ, 0xfc, !PT ;  /* 0x64006400161b7812 */ /* 0x000fe200078efcff */
[----:B------:R-:W-:Y:S01]  /*6f30*/  HADD2.F32 R39, -RZ, R37.H1_H1 ;  /* 0x30000025ff277230 */ /* 0x000fe20000004100 */
[----:B------:R-:W-:Y:S02]  /*6f40*/  LOP3.LUT R21, R21, 0xf000f0, RZ, 0xc0, !PT ;  /* 0x00f000f015157812 */ /* 0x000fe400078ec0ff */
[----:B------:R-:W-:Y:S01]  /*6f50*/  LOP3.LUT R37, R6, 0x64006400, RZ, 0xfc, !PT ;  /* 0x6400640006257812 */ /* 0x000fe200078efcff */
[----:B------:R-:W-:Y:S01]  /*6f60*/  HFMA2 R27, R27, R2.H0_H0, -72, -72 ;  /* 0xd480d4801b1b7431 */ /* 0x000fe20000040002 */
[----:B------:R-:W-:-:S02]  /*6f70*/  LOP3.LUT R7, R7, 0x64006400, RZ, 0xfc, !PT ;  /* 0x6400640007077812 */ /* 0x000fc400078efcff */
[----:B------:R-:W-:Y:S01]  /*6f80*/  LOP3.LUT R21, R21, 0x64006400, RZ, 0xfc, !PT ;  /* 0x6400640015157812 */ /* 0x000fe200078efcff */
[-C--:B------:R-:W-:Y:S02]  /*6f90*/  HFMA2 R37, R37, R2.reuse.H0_H0, -72, -72 ;  /* 0xd480d48025257431 */ /* 0x080fe40000040002 */
[----:B------:R-:W-:Y:S02]  /*6fa0*/  HADD2.F32 R34, -RZ, R25.H1_H1 ;  /* 0x30000019ff227230 */ /* 0x000fe40000004100 */
[-C--:B------:R-:W-:Y:S02]  /*6fb0*/  HFMA2 R7, R7, R2.reuse.H0_H0, -72, -72 ;  /* 0xd480d48007077431 */ /* 0x080fe40000040002 */
[----:B------:R-:W-:Y:S02]  /*6fc0*/  HFMA2 R21, R21, R2.H0_H0, -72, -72 ;  /* 0xd480d48015157431 */ /* 0x000fe40000040002 */
        /* <DEDUP_REMOVED lines=13> */
[C---:B------:R-:W-:Y:S01]  /*70a0*/  FFMA.FTZ R9, R23.reuse, R30, R25 ;  /* 0x0000001e17097223 */ /* 0x040fe20000010019 */
[----:B--2---:R-:W-:Y:S01]  /*70b0*/  LOP3.LUT R30, R12, 0xf000f, RZ, 0xc0, !PT ;  /* 0x000f000f0c1e7812 */ /* 0x004fe200078ec0ff */
[C---:B------:R-:W-:Y:S02]  /*70c0*/  FFMA.FTZ R7, R23.reuse, R8, R22 ;  /* 0x0000000817077223 */ /* 0x040fe40000010016 */
        /* <DEDUP_REMOVED lines=8> */
[----:B------:R-:W-:Y:S01]  /*7150*/  HADD2.F32 R6, -RZ, R21.H1_H1 ;  /* 0x30000015ff067230 */ /* 0x000fe20000004100 */
[----:B------:R-:W-:Y:S01]  /*7160*/  LOP3.LUT R38, R36, 0x64006400, RZ, 0xfc, !PT ;  /* 0x6400640024267812 */ /* 0x000fe200078efcff */
[----:B------:R-:W-:Y:S01]  /*7170*/  HADD2 R36, R4, -1032, -1032 ;  /* 0xe408e40804247430 */ /* 0x000fe20000000000 */
[----:B------:R-:W-:Y:S01]  /*7180*/  LOP3.LUT R39, R37, 0x64006400, RZ, 0xfc, !PT ;  /* 0x6400640025277812 */ /* 0x000fe200078efcff */
[----:B------:R-:W-:Y:S01]  /*7190*/  HADD2 R37, R34, -1032, -1032 ;  /* 0xe408e40822257430 */ /* 0x000fe20000000000 */
[----:B------:R-:W-:Y:S01]  /*71a0*/  FFMA.FTZ R6, R6, R23, R26 ;  /* 0x0000001706067223 */ /* 0x000fe2000001001a */
[--C-:B------:R-:W-:Y:S02]  /*71b0*/  HADD2.F32 R23, -RZ, R5.reuse.H0_H0 ;  /* 0x20000005ff177230 */ /* 0x100fe40000004100 */
[----:B------:R-:W-:-:S02]  /*71c0*/  HADD2.F32 R30, -RZ, R5.H1_H1 ;  /* 0x30000005ff1e7230 */ /* 0x000fc40000004100 */
[--C-:B------:R-:W-:Y:S01]  /*71d0*/  HADD2.F32 R40, -RZ, R36.reuse.H0_H0 ;  /* 0x20000024ff287230 */ /* 0x100fe20000004100 */
[----:B------:R-:W0:Y:S01]  /*71e0*/  LDS.64 R4, [UR4+0x38] ;  /* 0x00003804ff047984 */ /* 0x000e220008000a00 */
[--C-:B------:R-:W-:Y:S01]  /*71f0*/  HADD2.F32 R42, -RZ, R37.reuse.H0_H0 ;  /* 0x20000025ff2a7230 */ /* 0x100fe20000004100 */
[----:B------:R-:W-:Y:S01]  /*7200*/  LOP3.LUT R25, R12, 0xf000f0, RZ, 0xc0, !PT ;  /* 0x00f000f00c197812 */ /* 0x000fe200078ec0ff */
[----:B------:R-:W-:Y:S02]  /*7210*/  HADD2 R34, R39, -1032, -1032 ;  /* 0xe408e40827227430 */ /* 0x000fe40000000000 */
[----:B------:R-:W-:Y:S01]  /*7220*/  HADD2.F32 R39, -RZ, R36.H1_H1 ;  /* 0x30000024ff277230 */ /* 0x000fe20000004100 */
[----:B------:R-:W-:Y:S01]  /*7230*/  FFMA.FTZ R36, R40, R35, RZ ;  /* 0x0000002328247223 */ /* 0x000fe200000100ff */
[----:B------:R-:W-:Y:S01]  /*7240*/  LOP3.LUT R26, R13, 0xf000f0, RZ, 0xc0, !PT ;  /* 0x00f000f00d1a7812 */ /* 0x000fe200078ec0ff */
[----:B------:R-:W-:Y:S01]  /*7250*/  HADD2 R38, R38, -1032, -1032 ;  /* 0xe408e40826267430 */ /* 0x000fe20000000000 */
[----:B------:R-:W-:Y:S01]  /*7260*/  LOP3.LUT R27, R14, 0xf000f0, RZ, 0xc0, !PT ;  /* 0x00f000f00e1b7812 */ /* 0x000fe200078ec0ff */
[----:B------:R-:W-:Y:S01]  /*7270*/  HADD2.F32 R37, -RZ, R37.H1_H1 ;  /* 0x30000025ff257230 */ /* 0x000fe20000004100 */
[----:B------:R-:W-:Y:S01]  /*7280*/  FFMA.FTZ R42, R35, R42, RZ ;  /* 0x0000002a232a7223 */ /* 0x000fe200000100ff */
[----:B------:R-:W-:Y:S01]  /*7290*/  LOP3.LUT R25, R25, 0x64006400, RZ, 0xfc, !PT ;  /* 0x6400640019197812 */ /* 0x000fe200078efcff */
[----:B------:R-:W-:Y:S01]  /*72a0*/  FFMA.FTZ R36, R39, R22, R36 ;  /* 0x0000001627247223 */ /* 0x000fe20000010024 */
[----:B------:R-:W-:Y:S01]  /*72b0*/  LOP3.LUT R21, R15, 0xf000f0, RZ, 0xc0, !PT ;  /* 0x00f000f00f157812 */ /* 0x000fe200078ec0ff */
[----:B------:R-:W-:Y:S01]  /*72c0*/  HADD2.F32 R44, -RZ, R38.H0_H0 ;  /* 0x20000026ff2c7230 */ /* 0x000fe20000004100 */
[----:B------:R-:W-:Y:S01]  /*72d0*/  LOP3.LUT R39, R26, 0x64006400, RZ, 0xfc, !PT ;  /* 0x640064001a277812 */ /* 0x000fe200078efcff */
[----:B------:R-:W-:Y:S01]  /*72e0*/  FFMA.FTZ R26, R22, R37, R42 ;  /* 0x00000025161a7223 */ /* 0x000fe2000001002a */
[----:B------:R-:W-:Y:S01]  /*72f0*/  LOP3.LUT R41, R27, 0x64006400, RZ, 0xfc, !PT ;  /* 0x640064001b297812 */ /* 0x000fe200078efcff */
[----:B------:R-:W-:Y:S01]  /*7300*/  HADD2.F32 R46, -RZ, R34.H0_H0 ;  /* 0x20000022ff2e7230 */ /* 0x000fe20000004100 */
[----:B------:R-:W-:Y:S01]  /*7310*/  LOP3.LUT R21, R21, 0x64006400, RZ, 0xfc, !PT ;  /* 0x6400640015157812 */ /* 0x000fe200078efcff */
[-C--:B------:R-:W-:Y:S01]  /*7320*/  HFMA2 R37, R25, R2.reuse.H0_H0, -72, -72 ;  /* 0xd480d48019257431 */ /* 0x080fe20000040002 */
[C---:B------:R-:W-:Y:S01]  /*7330*/  FFMA.FTZ R44, R35.reuse, R44, RZ ;  /* 0x0000002c232c7223 */ /* 0x040fe200000100ff */
[----:B------:R-:W-:Y:S01]  /*7340*/  HFMA2 R27, R39, R2.H0_H0, -72, -72 ;  /* 0xd480d480271b7431 */ /* 0x000fe20000040002 */
[----:B------:R-:W-:Y:S01]  /*7350*/  FFMA.FTZ R35, R35, R46, RZ ;  /* 0x0000002e23237223 */ /* 0x000fe200000100ff */
[----:B------:R-:W-:-:S02]  /*7360*/  HADD2.F32 R43, -RZ, R38.H1_H1 ;  /* 0x30000026ff2b7230 */ /* 0x000fc40000004100 */
[-C--:B------:R-:W-:Y:S02]  /*7370*/  HFMA2 R25, R41, R2.reuse.H0_H0, -72, -72 ;  /* 0xd480d48029197431 */ /* 0x080fe40000040002 */
[----:B------:R-:W-:Y:S02]  /*7380*/  HADD2.F32 R40, -RZ, R34.H1_H1 ;  /* 0x30000022ff287230 */ /* 0x000fe40000004100 */
[----:B------:R-:W-:Y:S02]  /*7390*/  HADD2.F32 R34, -RZ, R37.H0_H0 ;  /* 0x20000025ff227230 */ /* 0x000fe40000004100 */
[----:B------:R-:W-:Y:S01]  /*73a0*/  HFMA2 R21, R21, R2.H0_H0, -72, -72 ;  /* 0xd480d48015157431 */ /* 0x000fe20000040002 */
[C---:B------:R-:W-:Y:S01]  /*73b0*/  FFMA.FTZ R44, R22.reuse, R43, R44 ;  /* 0x0000002b162c7223 */ /* 0x040fe2000001002c */
[----:B------:R-:W-:Y:S01]  /*73c0*/  HADD2.F32 R38, -RZ, R27.H0_H0 ;  /* 0x2000001bff267230 */ /* 0x000fe20000004100 */
[----:B------:R-:W-:Y:S01]  /*73d0*/  FFMA.FTZ R40, R22, R40, R35 ;  /* 0x0000002816287223 */ /* 0x000fe20000010023 */
[----:B------:R-:W-:Y:S01]  /*73e0*/  HADD2.F32 R39, -RZ, R25.H0_H0 ;  /* 0x20000019ff277230 */ /* 0x000fe20000004100 */
[----:B------:R-:W-:Y:S01]  /*73f0*/  FFMA.FTZ R34, R34, R23, R36 ;  /* 0x0000001722227223 */ /* 0x000fe20000010024 */
[----:B------:R-:W-:Y:S01]  /*7400*/  HADD2.F32 R37, -RZ, R37.H1_H1 ;  /* 0x30000025ff257230 */ /* 0x000fe20000004100 */
[----:B------:R-:W-:Y:S01]  /*7410*/  SHF.R.U32.HI R14, RZ, 0x8, R14 ;  /* 0x00000008ff0e7819 */ /* 0x000fe2000001160e */
[----:B------:R-:W-:Y:S01]  /*7420*/  HADD2.F32 R22, -RZ, R21.H0_H0 ;  /* 0x20000015ff167230 */ /* 0x000fe20000004100 */
[C---:B------:R-:W-:Y:S01]  /*7430*/  FFMA.FTZ R38, R23.reuse, R38, R26 ;  /* 0x0000002617267223 */ /* 0x040fe2000001001a */
[----:B------:R-:W-:Y:S01]  /*7440*/  HADD2.F32 R27, -RZ, R27.H1_H1 ;  /* 0x3000001bff1b7230 */ /* 0x000fe20000004100 */
[----:B------:R-:W-:Y:S01]  /*7450*/  FFMA.FTZ R39, R23, R39, R44 ;  /* 0x0000002717277223 */ /* 0x000fe2000001002c */
[----:B------:R-:W-:Y:S01]  /*7460*/  HADD2.F32 R35, -RZ, R25.H1_H1 ;  /* 0x30000019ff237230 */ /* 0x000fe20000004100 */
[----:B------:R-:W-:Y:S01]  /*7470*/  FFMA.FTZ R26, R37, R30, R34 ;  /* 0x0000001e251a7223 */ /* 0x000fe20000010022 */
[----:B------:R-:W-:Y:S01]  /*7480*/  HADD2.F32 R21, -RZ, R21.H1_H1 ;  /* 0x30000015ff157230 */ /* 0x000fe20000004100 */
[----:B------:R-:W-:Y:S01]  /*7490*/  FFMA.FTZ R22, R23, R22, R40 ;  /* 0x0000001617167223 */ /* 0x000fe20000010028 */
[----:B------:R-:W-:-:S02]  /*74a0*/  LOP3.LUT R34, R14, 0xf000f, RZ, 0xc0, !PT ;  /* 0x000f000f0e227812 */ /* 0x000fc400078ec0ff */
[----:B------:R-:W-:Y:S01]  /*74b0*/  SHF.R.U32.HI R13, RZ, 0x8, R13 ;  /* 0x00000008ff0d7819 */ /* 0x000fe2000001160d */
[C---:B------:R-:W-:Y:S01]  /*74c0*/  FFMA.FTZ R25, R30.reuse, R27, R38 ;  /* 0x0000001b1e197223 */ /* 0x040fe20000010026 */
[----:B------:R-:W-:Y:S01]  /*74d0*/  SHF.R.U32.HI R12, RZ, 0x8, R12 ;  /* 0x00000008ff0c7819 */ /* 0x000fe2000001160c */
[C---:B------:R-:W-:Y:S01]  /*74e0*/  FFMA.FTZ R23, R30.reuse, R35, R39 ;  /* 0x000000231e177223 */ /* 0x040fe20000010027 */
[----:B------:R-:W-:Y:S01]  /*74f0*/  SHF.R.U32.HI R15, RZ, 0x8, R15 ;  /* 0x00000008ff0f7819 */ /* 0x000fe2000001160f */
[----:B------:R-:W-:Y:S01]  /*7500*/  FFMA.FTZ R30, R30, R21, R22 ;  /* 0x000000151e1e7223 */ /* 0x000fe20000010016 */
        /* <DEDUP_REMOVED lines=8> */
[----:B0-----:R-:W-:Y:S02]  /*7590*/  HADD2.F32 R27, -RZ, R4.H0_H0 ;  /* 0x20000004ff1b7230 */ /* 0x001fe40000004100 */
[----:B------:R-:W-:Y:S02]  /*75a0*/  HADD2 R35, R22, -1032, -1032 ;  /* 0xe408e40816237430 */ /* 0x000fe40000000000 */
[----:B------:R-:W-:Y:S02]  /*75b0*/  HADD2.F32 R40, -RZ, R36.H0_H0 ;  /* 0x20000024ff287230 */ /* 0x000fe40000004100 */
[----:B------:R-:W-:-:S02]  /*75c0*/  HADD2 R34, R21, -1032, -1032 ;  /* 0xe408e40815227430 */ /* 0x000fc40000000000 */
[----:B------:R-:W-:Y:S01]  /*75d0*/  HADD2 R22, R37, -1032, -1032 ;  /* 0xe408e40825167430 */ /* 0x000fe20000000000 */
[----:B------:R-:W-:Y:S01]  /*75e0*/  FFMA.FTZ R40, R27, R40, R23 ;  /* 0x000000281b287223 */ /* 0x000fe20000010017 */
[--C-:B------:R-:W-:Y:S01]  /*75f0*/  HADD2.F32 R38, -RZ, R35.reuse.H0_H0 ;  /* 0x20000023ff267230 */ /* 0x100fe20000004100 */
[----:B------:R-:W-:Y:S01]  /*7600*/  LOP3.LUT R12, R12, 0xf000f0, RZ, 0xc0, !PT ;  /* 0x00f000f00c0c7812 */ /* 0x000fe200078ec0ff */
[----:B------:R-:W-:Y:S01]  /*7610*/  HADD2.F32 R37, -RZ, R34.H0_H0 ;  /* 0x20000022ff257230 */ /* 0x000fe20000004100 */
[----:B------:R-:W-:Y:S01]  /*7620*/  LOP3.LUT R23, R13, 0xf000f0, RZ, 0xc0, !PT ;  /* 0x00f000f00d177812 */ /* 0x000fe200078ec0ff */
[----:B------:R-:W-:Y:S01]  /*7630*/  HADD2.F32 R39, -RZ, R22.H0_H0 ;  /* 0x20000016ff277230 */ /* 0x000fe20000004100 */
[----:B------:R-:W-:Y:S01]  /*7640*/  LOP3.LUT R14, R14, 0xf000f0, RZ, 0xc0, !PT ;  /* 0x00f000f00e0e7812 */ /* 0x000fe200078ec0ff */
[----:B------:R-:W-:Y:S01]  /*7650*/  HADD2.F32 R4, -RZ, R4.H1_H1 ;  /* 0x30000004ff047230 */ /* 0x000fe20000004100 */
[----:B------:R-:W-:Y:S01]  /*7660*/  FFMA.FTZ R25, R27, R38, R25 ;  /* 0x000000261b197223 */ /* 0x000fe20000010019 */
[----:B------:R-:W-:Y:S01]  /*7670*/  HADD2.F32 R35, -RZ, R35.H1_H1 ;  /* 0x30000023ff237230 */ /* 0x000fe20000004100 */
[----:B------:R-:W-:-:S02]  /*7680*/  LOP3.LUT R13, R12, 0x64006400, RZ, 0xfc, !PT ;  /* 0x640064000c0d7812 */ /* 0x000fc400078efcff */
[----:B------:R-:W-:Y:S01]  /*7690*/  LOP3.LUT R23, R23, 0x64006400, RZ, 0xfc, !PT ;  /* 0x6400640017177812 */ /* 0x000fe200078efcff */
[----:B------:R-:W-:Y:S01]  /*76a0*/  FFMA.FTZ R26, R37, R27, R26 ;  /* 0x0000001b251a7223 */ /* 0x000fe2000001001a */
[----:B------:R-:W-:Y:S01]  /*76b0*/  LOP3.LUT R12, R15, 0xf000f0, RZ, 0xc0, !PT ;  /* 0x00f000f00f0c7812 */ /* 0x000fe200078ec0ff */
[----:B------:R-:W-:Y:S01]  /*76c0*/  HADD2.F32 R37, -RZ, R34.H1_H1 ;  /* 0x30000022ff257230 */ /* 0x000fe20000004100 */
[----:B------:R-:W-:Y:S01]  /*76d0*/  FFMA.FTZ R27, R27, R39, R30 ;  /* 0x000000271b1b7223 */ /* 0x000fe2000001001e */
[----:B------:R-:W-:Y:S01]  /*76e0*/  LOP3.LUT R15, R14, 0x64006400, RZ, 0xfc, !PT ;  /* 0x640064000e0f7812 */ /* 0x000fe200078efcff */
[----:B------:R-:W-:Y:S01]  /*76f0*/  FFMA.FTZ R30, R4, R35, R25 ;  /* 0x00000023041e7223 */ /* 0x000fe20000010019 */
        /* <DEDUP_REMOVED lines=16> */
[----:B------:R-:W-:Y:S01]  /*7800*/  FFMA.FTZ R12, R12, R21, R26 ;  /* 0x000000150c0c7223 */ /* 0x000fe2000001001a */
[----:B------:R-:W-:-:S02]  /*7810*/  HADD2.F32 R5, -RZ, R5.H1_H1 ;  /* 0x30000005ff057230 */ /* 0x000fc40000004100 */
[----:B------:R-:W-:Y:S02]  /*7820*/  HADD2.F32 R4, -RZ, R13.H1_H1 ;  /* 0x3000000dff047230 */ /* 0x000fe40000004100 */
[----:B------:R-:W-:Y:S01]  /*7830*/  HADD2.F32 R14, -RZ, R23.H1_H1 ;  /* 0x30000017ff0e7230 */ /* 0x000fe20000004100 */
[----:B------:R-:W-:Y:S01]  /*7840*/  FFMA.FTZ R40, R21, R22, R40 ;  /* 0x0000001615287223 */ /* 0x000fe20000010028 */
[----:B------:R-:W-:Y:S01]  /*7850*/  HADD2.F32 R22, -RZ, R15.H1_H1 ;  /* 0x3000000fff167230 */ /* 0x000fe20000004100 */
[----:B------:R-:W-:Y:S01]  /*7860*/  FMUL.FTZ R6, R11, R6 ;  /* 0x000000060b067220 */ /* 0x000fe20000410000 */
[----:B------:R-:W-:Y:S01]  /*7870*/  HADD2.F32 R2, -RZ, R2.H1_H1 ;  /* 0x30000002ff027230 */ /* 0x000fe20000004100 */
[----:B------:R-:W-:Y:S02]  /*7880*/  FMUL.FTZ R7, R10, R7 ;  /* 0x000000070a077220 */ /* 0x000fe40000410000 */
[----:B------:R-:W-:Y:S02]  /*7890*/  FFMA.FTZ R25, R21, R25, R34 ;  /* 0x0000001915197223 */ /* 0x000fe40000010022 */
[----:B------:R-:W-:-:S02]  /*78a0*/  FFMA.FTZ R4, R4, R5, R12 ;  /* 0x0000000504047223 */ /* 0x000fc4000001000c */
[C---:B------:R-:W-:Y:S01]  /*78b0*/  FFMA.FTZ R13, R5.reuse, R14, R30 ;  /* 0x0000000e050d7223 */ /* 0x040fe2000001001e */
[----:B------:R-:W-:Y:S01]  /*78c0*/  F2FP.PACK_AB R6, RZ, R6 ;  /* 0x00000006ff06723e */ /* 0x000fe200000000ff */
[C---:B------:R-:W-:Y:S01]  /*78d0*/  FFMA.FTZ R15, R5.reuse, R22, R40 ;  /* 0x00000016050f7223 */ /* 0x040fe20000010028 */
[----:B------:R-:W-:Y:S01]  /*78e0*/  F2FP.PACK_AB R7, RZ, R7 ;  /* 0x00000007ff07723e */ /* 0x000fe200000000ff */
[----:B------:R-:W-:Y:S02]  /*78f0*/  FFMA.FTZ R2, R5, R2, R25 ;  /* 0x0000000205027223 */ /* 0x000fe40000010019 */
[----:B------:R-:W-:Y:S02]  /*7900*/  FMUL.FTZ R9, R24, R9 ;  /* 0x0000000918097220 */ /* 0x000fe40000410000 */
[----:B------:R-:W-:Y:S02]  /*7910*/  FMUL.FTZ R8, R19, R8 ;  /* 0x0000000813087220 */ /* 0x000fe40000410000 */
[----:B------:R-:W-:-:S02]  /*7920*/  FMUL.FTZ R4, R11, R4 ;  /* 0x000000040b047220 */ /* 0x000fc40000410000 */
[----:B------:R-:W-:Y:S01]  /*7930*/  FMUL.FTZ R13, R10, R13 ;  /* 0x0000000d0a0d7220 */ /* 0x000fe20000410000 */
[----:B------:R-:W-:Y:S01]  /*7940*/  PRMT R6, R6, 0x5410, R7 ;  /* 0x0000541006067816 */ /* 0x000fe20000000007 */
[----:B------:R-:W-:Y:S01]  /*7950*/  FMUL.FTZ R15, R24, R15 ;  /* 0x0000000f180f7220 */ /* 0x000fe20000410000 */
[----:B------:R-:W-:Y:S01]  /*7960*/  F2FP.PACK_AB R9, RZ, R9 ;  /* 0x00000009ff09723e */ /* 0x000fe200000000ff */
[----:B------:R-:W-:Y:S01]  /*7970*/  FMUL.FTZ R2, R19, R2 ;  /* 0x0000000213027220 */ /* 0x000fe20000410000 */
[----:B------:R-:W-:Y:S02]  /*7980*/  F2FP.PACK_AB R8, RZ, R8 ;  /* 0x00000008ff08723e */ /* 0x000fe400000000ff */
[----:B------:R-:W-:Y:S02]  /*7990*/  F2FP.PACK_AB R4, RZ, R4 ;  /* 0x00000004ff04723e */ /* 0x000fe400000000ff */
[----:B------:R-:W-:Y:S01]  /*79a0*/  F2FP.PACK_AB R13, RZ, R13 ;  /* 0x0000000dff0d723e */ /* 0x000fe200000000ff */
[----:B------:R-:W-:Y:S01]  /*79b0*/  HFMA2.MMA R18, R6, 1, 1, R18 ;  /* 0x3c003c0006127835 */ /* 0x000fe20000000012 */
[----:B------:R-:W-:-:S02]  /*79c0*/  F2FP.PACK_AB R15, RZ, R15 ;  /* 0x0000000fff0f723e */ /* 0x000fc400000000ff */
[----:B------:R-:W-:Y:S02]  /*79d0*/  F2FP.PACK_AB R2, RZ, R2 ;  /* 0x00000002ff02723e */ /* 0x000fe400000000ff */
[----:B------:R-:W-:Y:S02]  /*79e0*/  PRMT R9, R9, 0x5410, R8 ;  /* 0x0000541009097816 */ /* 0x000fe40000000008 */
[----:B------:R-:W-:Y:S02]  /*79f0*/  PRMT R4, R4, 0x5410, R13 ;  /* 0x0000541004047816 */ /* 0x000fe4000000000d */
[----:B------:R-:W-:Y:S01]  /*7a00*/  PRMT R15, R15, 0x5410, R2 ;  /* 0x000054100f0f7816 */ /* 0x000fe20000000002 */
[----:B------:R-:W-:-:S03]  /*7a10*/  HADD2 R3, R9, R3 ;  /* 0x0000000309037230 */ /* 0x000fc60000000000 */
[----:B------:R-:W-:Y:S01]  /*7a20*/  HFMA2.MMA R30, R4, 1, 1, R18 ;  /* 0x3c003c00041e7835 */ /* 0x000fe20000000012 */
[----:B------:R-:W-:Y:S02]  /*7a30*/  HADD2 R3, R15, R3 ;  /* 0x000000030f037230 */ /* 0x000fe40000000000 */
.L_x_4410:
[C---:B------:R-:W-:Y:S01]  /*7a40*/  ISETP.GE.AND P0, PT, R20.reuse, c[0x0][0x1b4], PT ;  /* 0x00006d0014007a0c */ /* 0x040fe20003f06270 */
[----:B------:R-:W-:Y:S01]  /*7a50*/  IMAD.MOV.U32 R5, RZ, RZ, c[0x0][0x18c] ;  /* 0x00006300ff057624 */ /* 0x000fe200078e00ff */
[----:B------:R-:W-:Y:S01]  /*7a60*/  ISETP.LT.AND P3, PT, R20, R17, PT ;  /* 0x000000111400720c */ /* 0x000fe20003f61270 */
[----:B------:R-:W-:-:S03]  /*7a70*/  UIADD3 UR4, UR4, 0x40, URZ ;  /* 0x0000004004047890 */ /* 0x000fc6000fffe03f */
[----:B------:R-:W-:-:S04]  /*7a80*/  LEA R32, P1, R5, R32, 0x4 ;  /* 0x0000002005207211 */ /* 0x000fc800078220ff */
[----:B------:R-:W-:-:S05]  /*7a90*/  LEA.HI.X R33, R5, R33, R16, 0x4, P1 ;  /* 0x0000002105217211 */ /* 0x000fca00008f2410 */
[----:B------:R-:W-:Y:S05]  /*7aa0*/  @!P0 BRA P3, `(.L_x_4411) ;  /* 0xffffdb4000008947 */ /* 0x000fea000183ffff */
.L_x_4409:
        /* <DEDUP_REMOVED lines=15> */
.L_x_4415:
[----:B------:R-:W0:Y:S02]  /*7ba0*/  LDS R6, [R0] ;  /* 0x0000000000067984 */ /* 0x000e240000000800 */
[----:B0-----:R-:W-:-:S10]  /*7bb0*/  HFMA2.MMA R7, R6, 1, 1, R30 ;  /* 0x3c003c0006077835 */ /* 0x001fd4000000001e */
[----:B------:R-:W0:Y:S02]  /*7bc0*/  ATOMS.CAST.SPIN R7, [R0], R6, R7 ;  /* 0x000000060007738d */ /* 0x000e240001800007 */
[----:B0-----:R-:W-:-:S13]  /*7bd0*/  ISETP.EQ.U32.AND P0, PT, R7, 0x1, PT ;  /* 0x000000010700780c */ /* 0x001fda0003f02070 */
[----:B------:R-:W-:Y:S05]  /*7be0*/  @!P0 BRA `(.L_x_4415) ;  /* 0xffffffb000008947 */ /* 0x000fea000383ffff */
[----:B------:R-:W-:Y:S05]  /*7bf0*/  BRA `(.L_x_4413) ;  /* 0x0000003000007947 */ /* 0x000fea0003800000 */
.L_x_4414:
[----:B------:R-:W2:Y:S02]  /*7c00*/  LD.E R0, [R4.64] ;  /* 0x0000000604007980 */ /* 0x000ea4000c101900 */
[----:B--2---:R-:W-:-:S05]  /*7c10*/  IMAD.IADD R7, R30, 0x1, R0 ;  /* 0x000000011e077824 */ /* 0x004fca00078e0200 */
[----:B------:R0:W-:Y:S02]  /*7c20*/  ST.E [R4.64], R7 ;  /* 0x0000000704007985 */ /* 0x0001e4000c101906 */
.L_x_4413:
[----:B------:R-:W-:Y:S05]  /*7c30*/  BSYNC B0 ;  /* 0x0000000000007941 */ /* 0x000fea0003800000 */
.L_x_4412:
[----:B------:R-:W2:Y:S02]  /*7c40*/  ATOM.E.ADD.F16x2.RN.STRONG.GPU P0, RZ, [R4.64+0x4], R3 ;  /* 0x0000040304ff798a */ /* 0x000ea4000810e9c6 */
[----:B--2---:R-:W-:Y:S05]  /*7c50*/  @P0 EXIT ;  /* 0x000000000000094d */ /* 0x004fea0003800000 */
[----:B------:R-:W1:Y:S02]  /*7c60*/  QSPC.E.S P0, RZ, [R4+0x4] ;  /* 0x0000040004ff73aa */ /* 0x000e640000000500 */
[----:B-1----:R-:W-:Y:S05]  /*7c70*/  @!P0 BRA `(.L_x_4416) ;  /* 0x0000009000008947 */ /* 0x002fea0003800000 */
[----:B0-----:R-:W-:Y:S01]  /*7c80*/  IADD3 R4, R4, 0x4, RZ ;  /* 0x0000000404047810 */ /* 0x001fe20007ffe0ff */
[----:B------:R-:W-:-:S03]  /*7c90*/  IMAD.MOV.U32 R5, RZ, RZ, R3 ;  /* 0x000000ffff057224 */ /* 0x000fc600078e0003 */
[----:B------:R-:W-:-:S05]  /*7ca0*/  LOP3.LUT R4, R4, 0xffffff, RZ, 0xc0, !PT ;  /* 0x00ffffff04047812 */ /* 0x000fca00078ec0ff */
.L_x_4417:
[----:B------:R-:W0:Y:S02]  /*7cb0*/  LDS R2, [R4] ;  /* 0x0000000004027984 */ /* 0x000e240000000800 */
[----:B0-----:R-:W-:-:S06]  /*7cc0*/  HADD2 R3, R2, R5 ;  /* 0x0000000502037230 */ /* 0x001fcc0000000000 */
[----:B------:R-:W0:Y:S02]  /*7cd0*/  ATOMS.CAST.SPIN R3, [R4], R2, R3 ;  /* 0x000000020403738d */ /* 0x000e240001800003 */
[----:B0-----:R-:W-:-:S13]  /*7ce0*/  ISETP.EQ.U32.AND P0, PT, R3, 0x1, PT ;  /* 0x000000010300780c */ /* 0x001fda0003f02070 */
[----:B------:R-:W-:Y:S05]  /*7cf0*/  @!P0 BRA `(.L_x_4417) ;  /* 0xffffffb000008947 */ /* 0x000fea000383ffff */
[----:B------:R-:W-:Y:S05]  /*7d00*/  EXIT ;  /* 0x000000000000794d */ /* 0x000fea0003800000 */
.L_x_4416:
[----:B------:R-:W2:Y:S02]  /*7d10*/  LD.E R0, [R4.64+0x4] ;  /* 0x0000040604007980 */ /* 0x000ea4000c101900 */
[----:B--2---:R-:W-:-:S05]  /*7d20*/  IMAD.IADD R3, R3, 0x1, R0 ;  /* 0x0000000103037824 */ /* 0x004fca00078e0200 */
[----:B------:R-:W-:Y:S01]  /*7d30*/  ST.E [R4.64+0x4], R3 ;  /* 0x0000040304007985 */ /* 0x000fe2000c101906 */
[----:B------:R-:W-:Y:S05]  /*7d40*/  EXIT ;  /* 0x000000000000794d */ /* 0x000fea0003800000 */
.L_x_4418:
        /* <DEDUP_REMOVED lines=11> */
.L_x_4816:


//--------------------- .text._Z23gemm_half_q_half_kernelILi1ELi140ELb1ELb0ELi64EEvPK6__halfPKjS4_S2_PS0_iiiiPKtS7_iiiiiibS2_i --------------------------
	.section	.text._Z23gemm_half_q_half_kernelILi1ELi140ELb1ELb0ELi64EEvPK6__halfPKjS4_S2_PS0_iiiiPKtS7_iiiiiibS2_i,"ax",@progbits
	.sectioninfo	@"SHI_REGISTERS=48"
	.align	128
        .global         _Z23gemm_half_q_half_kernelILi1ELi140ELb1ELb0ELi64EEvPK6__halfPKjS4_S2_PS0_iiiiPKtS7_iiiiiibS2_i
        .type           _Z23gemm_half_q_half_kernelILi1ELi140ELb1ELb0ELi64EEvPK6__halfPKjS4_S2_PS0_iiiiPKtS7_iiiiiibS2_i,@function
        .size           _Z23gemm_half_q_half_kernelILi1ELi140ELb1ELb0ELi64EEvPK6__halfPKjS4_S2_PS0_iiiiPKtS7_iiiiiibS2_i,(.L_x_4817 - _Z23gemm_half_q_half_kernelILi1ELi140ELb1ELb0ELi64EEvPK6__halfPKjS4_S2_PS0_iiiiPKtS7_iiiiiibS2_i)
        .other          _Z23gemm_half_q_half_kernelILi1ELi140ELb1ELb0ELi64EEvPK6__halfPKjS4_S2_PS0_iiiiPKtS7_iiiiiibS2_i,@"STO_CUDA_ENTRY STV_DEFAULT"
_Z23gemm_half_q_half_kernelILi1ELi140ELb1ELb0ELi64EEvPK6__halfPKjS4_S2_PS0_iiiiPKtS7_iiiiiibS2_i:
.text._Z23gemm_half_q_half_kernelILi1ELi140ELb1ELb0ELi64EEvPK6__halfPKjS4_S2_PS0_iiiiPKtS7_iiiiiibS2_i:
        /* <DEDUP_REMOVED lines=36> */
[----:B------:R-:W-:Y:S01]  /*0240*/  @!P0 LEA R10, P4, R9, c[0x0][0x160], 0x1 ;  /* 0x00005800090a8a11 */ /* 0x000fe200078808ff */
[----:B------:R-:W-:Y:S01]  /*0250*/  @P0 IMAD.X R14, RZ, RZ, R8, P3 ;  /* 0x000000ffff0e0224 */ /* 0x000fe200018e0608 */
[----:B------:R-:W-:Y:S02]  /*0260*/  @P0 LEA R8, P3, R13, c[0x0][0x160], 0x1 ;  /* 0x000058000d080a11 */ /* 0x000fe400078608ff */
[----:B------:R-:W-:Y:S02]  /*0270*/  @!P0 LEA.HI.X R11, R9, c[0x0][0x164], R0, 0x1, P4 ;  /* 0x00005900090b8a11 */ /* 0x000fe400020f0c00 */
[----:B------:R-:W-:-:S04]  /*0280*/  @P0 LEA.HI.X R9, R13, c[0x0][0x164], R14, 0x1, P3 ;  /* 0x000059000d090a11 */ /* 0x000fc800018f0c0e */
[----:B------:R-:W2:Y:S04]  /*0290*/  @!P0 LDG.E.U16.CONSTANT R11, [R10.64] ;  /* 0x000000060a0b8981 */ /* 0x000ea8000c1e9500 */
[----:B------:R-:W3:Y:S01]  /*02a0*/  @P0 LDG.E.U16.CONSTANT R9, [R8.64] ;  /* 0x0000000608090981 */ /* 0x000ee2000c1e9500 */
[----:B------:R-:W-:-:S05]  /*02b0*/  IMAD.SHL.U32 R0, R4, 0x2, RZ ;  /* 0x0000000204007824 */ /* 0x000fca00078e00ff */
[----:B---3--:R0:W-:Y:S04]  /*02c0*/  @P0 STS.U16 [R0], R9 ;  /* 0x0000000900000388 */ /* 0x0081e80000000400 */
[----:B--2---:R0:W-:Y:S02]  /*02d0*/  @!P0 STS.U16 [R0], R11 ;  /* 0x0000000b00008388 */ /* 0x0041e40000000400 */
.L_x_4420:
[----:B------:R-:W-:Y:S05]  /*02e0*/  BSYNC B0 ;  /* 0x0000000000007941 */ /* 0x000fea0003800000 */
.L_x_4419:
        /* <DEDUP_REMOVED lines=22> */
.L_x_4422:
        /* <DEDUP_REMOVED lines=11> */
[----:B------:R-:W-:-:S05]  /*0500*/  IMAD.WIDE R16, R17, R0, c[0x0][0x198] ;  /* 0x0000660011107625 */ /* 0x000fca00078e0200 */
        /* <DEDUP_REMOVED lines=31> */
.L_x_4421:
[----:B01----:R-:W2:Y:S04]  /*0700*/  LDL.64 R10, [R1] ;  /* 0x00000000010a7983 */ /* 0x003ea80000100a00 */
        /* <DEDUP_REMOVED lines=18> */
[----:B------:R-:W-:Y:S02]  /*0830*/  @P4 IMNMX R9, R23, c[0x0][0x1b8], PT ;  /* 0x00006e0017094a17 */ /* 0x000fe40003800200 */
        /* <DEDUP_REMOVED lines=26> */
[----:B------:R-:W-:Y:S01]  /*09e0*/  PRMT R22, RZ, 0x5410, RZ ;  /* 0x00005410ff167816 */ /* 0x000fe200000000ff */
[----:B------:R-:W-:-:S02]  /*09f0*/  @P4 IMAD R6, R12, 0x3, RZ ;  /* 0x000000030c064824 */ /* 0x000fc400078e02ff */
[----:B------:R-:W-:Y:S01]  /*0a00*/  @P5 IMAD.SHL.U32 R7, R14, 0x2, RZ ;  /* 0x000000020e075824 */ /* 0x000fe200078e00ff */
[----:B------:R-:W-:Y:S02]  /*0a10*/  IADD3 R0, R9, R3, R0 ;  /* 0x0000000309007210 */ /* 0x000fe40007ffe000 */
[----:B------:R-:W-:Y:S02]  /*0a20*/  PRMT R3, RZ, 0x5410, RZ ;  /* 0x00005410ff037816 */ /* 0x000fe400000000ff */
        /* <DEDUP_REMOVED lines=24> */
.L_x_4428:
        /* <DEDUP_REMOVED lines=208> */
.L_x_4424:
[C---:B------:R-:W-:Y:S01]  /*18b0*/  IMAD.WIDE R30, R16.reuse, 0x8, R12 ;  /* 0x00000008101e7825 */ /* 0x040fe200078e020c */
[----:B------:R0:W5:Y:S03]  /*18c0*/  LDG.E.128.CONSTANT R8, [R12.64] ;  /* 0x000000060c087981 */ /* 0x000166000c1e9d00 */
[----:B------:R-:W-:Y:S02]  /*18d0*/  @!P0 IMAD.MOV.U32 R32, RZ, RZ, 0x2 ;  /* 0x00000002ff208424 */ /* 0x000fe400078e00ff */
[----:B------:R-:W-:-:S04]  /*18e0*/  IMAD.WIDE R18, R16, 0x8, R30 ;  /* 0x0000000810127825 */ /* 0x000fc800078e021e */
[----:B------:R-:W-:Y:S01]  /*18f0*/  @!P0 IMAD.WIDE R32, R17, R32, c[0x0][0x198] ;  /* 0x0000660011208625 */ /* 0x000fe200078e0220 */
[----:B------:R0:W5:Y:S05]  /*1900*/  LDG.E.128.CONSTANT R4, [R18.64] ;  /* 0x0000000612047981 */ /* 0x00016a000c1e9d00 */
        /* <DEDUP_REMOVED lines=104> */
[----:B------:R-:W0:Y:S01]  /*1f90*/  I2F.F16 R17, R17 ;  /* 0x0000001100117306 */ /* 0x000e220000200c00 */
[----:B------:R-:W-:Y:S01]  /*1fa0*/  LOP3.LUT R33, R15, 0xff, RZ, 0xc0, !PT ;  /* 0x000000ff0f217812 */ /* 0x000fe200078ec0ff */
[----:B----4-:R-:W-:Y:S01]  /*1fb0*/  HADD2.F32 R34, -RZ, R34.H0_H0 ;  /* 0x20000022ff227230 */ /* 0x010fe20000004100 */
[----:B------:R-:W-:Y:S01]  /*1fc0*/  FFMA.FTZ R36, R29, R39, R36 ;  /* 0x000000271d247223 */ /* 0x000fe20000010024 */
[--C-:B------:R-:W-:Y:S01]  /*1fd0*/  SHF.R.U32.HI R29, RZ, 0x8, R12.reuse ;  /* 0x00000008ff1d7819 */ /* 0x100fe2000001160c */
[----:B-1----:R-:W-:Y:S01]  /*1fe0*/  HADD2.F32 R42, -RZ, R25.H0_H0 ;  /* 0x20000019ff2a7230 */ /* 0x002fe20000004100 */
[----:B------:R-:W-:Y:S01]  /*1ff0*/  SHF.R.U32.HI R39, RZ, 0x10, R12 ;  /* 0x00000010ff277819 */ /* 0x000fe2000001160c */
[----:B------:R-:W-:Y:S01]  /*2000*/  HADD2.F32 R25, -RZ, R8.H0_H0 ;  /* 0x20000008ff197230 */ /* 0x000fe20000004100 */
[----:B------:R1:W-:Y:S02]  /*2010*/  I2F.F16 R37, R41 ;  /* 0x0000002900257306 */ /* 0x0003e40000200c00 */
[----:B------:R-:W-:-:S02]  /*2020*/  LOP3.LUT R39, R39, 0xff, RZ, 0xc0, !PT ;  /* 0x000000ff27277812 */ /* 0x000fc400078ec0ff */
[----:B------:R-:W-:-:S04]  /*2030*/  FFMA.FTZ R28, R42, R25, R28 ;  /* 0x000000192a1c7223 */ /* 0x000fc8000001001c */
[----:B------:R2:W3:Y:S01]  /*2040*/  I2F.F16 R11, R40 ;  /* 0x00000028000b7306 */ /* 0x0004e20000200c00 */
[----:B-1----:R-:W-:Y:S02]  /*2050*/  IADD3 R41, R33, -0x80, RZ ;  /* 0xffffff8021297810 */ /* 0x002fe40007ffe0ff */
[----:B------:R-:W-:-:S04]  /*2060*/  LOP3.LUT R33, R29, 0xff, RZ, 0xc0, !PT ;  /* 0x000000ff1d217812 */ /* 0x000fc800078ec0ff */
[----:B------:R-:W-:Y:S01]  /*2070*/  IADD3 R12, R33, -0x80, RZ ;  /* 0xffffff80210c7810 */ /* 0x000fe20007ffe0ff */
[----:B------:R-:W1:Y:S01]  /*2080*/  I2F.F16 R29, R41 ;  /* 0x00000029001d7306 */ /* 0x000e620000200c00 */
[--C-:B--2---:R-:W-:Y:S02]  /*2090*/  SHF.R.U32.HI R40, RZ, 0x8, R13.reuse ;  /* 0x00000008ff287819 */ /* 0x104fe4000001160d */
[----:B------:R-:W-:Y:S02]  /*20a0*/  IADD3 R33, R39, -0x80, RZ ;  /* 0xffffff8027217810 */ /* 0x000fe40007ffe0ff */
[----:B------:R-:W-:Y:S02]  /*20b0*/  SHF.R.U32.HI R39, RZ, 0x10, R13 ;  /* 0x00000010ff277819 */ /* 0x000fe4000001160d */
[----:B------:R-:W-:Y:S01]  /*20c0*/  LOP3.LUT R40, R40, 0xff, RZ, 0xc0, !PT ;  /* 0x000000ff28287812 */ /* 0x000fe200078ec0ff */
[----:B------:R-:W2:Y:S01]  /*20d0*/  I2F.F16 R12, R12 ;  /* 0x0000000c000c7306 */ /* 0x000ea20000200c00 */
[----:B------:R-:W-:-:S02]  /*20e0*/  LOP3.LUT R39, R39, 0xff, RZ, 0xc0, !PT ;  /* 0x000000ff27277812 */ /* 0x000fc400078ec0ff */
[----:B------:R-:W-:Y:S01]  /*20f0*/  IADD3 R13, R40, -0x80, RZ ;  /* 0xffffff80280d7810 */ /* 0x000fe20007ffe0ff */
[----:B0-----:R-:W-:Y:S01]  /*2100*/  HADD2.F32 R40, -RZ, R17.H0_H0 ;  /* 0x20000011ff287230 */ /* 0x001fe20000004100 */
[----:B------:R-:W-:Y:S01]  /*2110*/  IADD3 R17, R39, -0x80, RZ ;  /* 0xffffff8027117810 */ /* 0x000fe20007ffe0ff */
[----:B---3--:R-:W-:Y:S02]  /*2120*/  HADD2.F32 R39, -RZ, R11.H0_H0 ;  /* 0x2000000bff277230 */ /* 0x008fe40000004100 */
[----:B------:R-:W0:Y:S01]  /*2130*/  I2F.F16 R33, R33 ;  /* 0x0000002100217306 */ /* 0x000e220000200c00 */
[C---:B------:R-:W-:Y:S01]  /*2140*/  FFMA.FTZ R35, R25.reuse, R40, R35 ;  /* 0x0000002819237223 */ /* 0x040fe20000010023 */
[----:B------:R-:W-:Y:S01]  /*2150*/  SHF.R.U32.HI R40, RZ, 0x8, R14 ;  /* 0x00000008ff287819 */ /* 0x000fe2000001160e */
[----:B------:R-:W-:Y:S01]  /*2160*/  FFMA.FTZ R38, R25, R39, R38 ;  /* 0x0000002719267223 */ /* 0x000fe20000010026 */
[----:B-1----:R-:W-:Y:S01]  /*2170*/  HADD2.F32 R39, -RZ, R29.H0_H0 ;  /* 0x2000001dff277230 */ /* 0x002fe20000004100 */
[----:B------:R-:W-:-:S02]  /*2180*/  SHF.R.U32.HI R29, RZ, 0x8, R15 ;  /* 0x00000008ff1d7819 */ /* 0x000fc4000001160f */
[----:B------:R-:W-:Y:S01]  /*2190*/  LOP3.LUT R40, R40, 0xff, RZ, 0xc0, !PT ;  /* 0x000000ff28287812 */ /* 0x000fe200078ec0ff */
[----:B------:R-:W1:Y:S01]  /*21a0*/  I2F.F16 R13, R13 ;  /* 0x0000000d000d7306 */ /* 0x000e620000200c00 */
[----:B------:R-:W-:Y:S01]  /*21b0*/  SHF.R.U32.HI R14, RZ, 0x10, R14 ;  /* 0x00000010ff0e7819 */ /* 0x000fe2000001160e */
[----:B------:R-:W-:Y:S01]  /*21c0*/  FFMA.FTZ R36, R25, R39, R36 ;  /* 0x0000002719247223 */ /* 0x000fe20000010024 */
[----:B------:R-:W-:Y:S01]  /*21d0*/  LOP3.LUT R29, R29, 0xff, RZ, 0xc0, !PT ;  /* 0x000000ff1d1d7812 */ /* 0x000fe200078ec0ff */
[----:B--2---:R-:W-:Y:S01]  /*21e0*/  HADD2.F32 R12, -RZ, R12.H0_H0 ;  /* 0x2000000cff0c7230 */ /* 0x004fe20000004100 */
[----:B------:R-:W-:Y:S02]  /*21f0*/  IADD3 R11, R40, -0x80, RZ ;  /* 0xffffff80280b7810 */ /* 0x000fe40007ffe0ff */
[----:B------:R-:W-:Y:S01]  /*2200*/  LOP3.LUT R14, R14, 0xff, RZ, 0xc0, !PT ;  /* 0x000000ff0e0e7812 */ /* 0x000fe200078ec0ff */
[----:B------:R-:W2:Y:S01]  /*2210*/  I2F.F16 R17, R17 ;  /* 0x0000001100117306 */ /* 0x000ea20000200c00 */
[----:B------:R-:W-:Y:S01]  /*2220*/  SHF.R.U32.HI R39, RZ, 0x10, R15 ;  /* 0x00000010ff277819 */ /* 0x000fe2000001160f */
[----:B0-----:R-:W-:Y:S01]  /*2230*/  HADD2.F32 R33, -RZ, R33.H0_H0 ;  /* 0x20000021ff217230 */ /* 0x001fe20000004100 */
[----:B------:R-:W-:Y:S01]  /*2240*/  IADD3 R25, R29, -0x80, RZ ;  /* 0xffffff801d197810 */ /* 0x000fe20007ffe0ff */
[----:B------:R-:W-:Y:S01]  /*2250*/  HADD2.F32 R29, -RZ, R8.H1_H1 ;  /* 0x30000008ff1d7230 */ /* 0x000fe20000004100 */
[----:B------:R-:W-:-:S02]  /*2260*/  IADD3 R14, R14, -0x80, RZ ;  /* 0xffffff800e0e7810 */ /* 0x000fc40007ffe0ff */
[----:B------:R-:W-:Y:S01]  /*2270*/  LOP3.LUT R39, R39, 0xff, RZ, 0xc0, !PT ;  /* 0x000000ff27277812 */ /* 0x000fe200078ec0ff */
[----:B------:R-:W0:Y:S01]  /*2280*/  I2F.F16 R11, R11 ;  /* 0x0000000b000b7306 */ /* 0x000e220000200c00 */
[----:B------:R-:W-:Y:S02]  /*2290*/  LEA.HI R15, R15, 0xffffff80, RZ, 0x8 ;  /* 0xffffff800f0f7811 */ /* 0x000fe400078f40ff */
[----:B------:R-:W-:Y:S01]  /*22a0*/  IADD3 R40, R39, -0x80, RZ ;  /* 0xffffff8027287810 */ /* 0x000fe20007ffe0ff */
[----:B------:R-:W-:Y:S01]  /*22b0*/  FFMA.FTZ R39, R12, R29, R28 ;  /* 0x0000001d0c277223 */ /* 0x000fe2000001001c */
[----:B-1----:R-:W-:Y:S02]  /*22c0*/  HADD2.F32 R28, -RZ, R13.H0_H0 ;  /* 0x2000000dff1c7230 */ /* 0x002fe40000004100 */
[----:B------:R-:W-:Y:S01]  /*22d0*/  HADD2.F32 R12, -RZ, R9.H0_H0 ;  /* 0x20000009ff0c7230 */ /* 0x000fe20000004100 */
[----:B------:R-:W1:Y:S01]  /*22e0*/  I2F.F16 R25, R25 ;  /* 0x0000001900197306 */ /* 0x000e620000200c00 */
[----:B--2---:R-:W-:Y:S01]  /*22f0*/  HADD2.F32 R17, -RZ, R17.H0_H0 ;  /* 0x20000011ff117230 */ /* 0x004fe20000004100 */
[----:B------:R-:W-:Y:S01]  /*2300*/  FFMA.FTZ R35, R29, R28, R35 ;  /* 0x0000001c1d237223 */ /* 0x000fe20000010023 */
[----:B------:R-:W-:Y:S01]  /*2310*/  HADD2.F32 R9, -RZ, R9.H1_H1 ;  /* 0x30000009ff097230 */ /* 0x000fe20000004100 */
[----:B------:R-:W-:-:S02]  /*2320*/  FFMA.FTZ R33, R33, R12, R39 ;  /* 0x0000000c21217223 */ /* 0x000fc40000010027 */
[----:B------:R-:W-:Y:S02]  /*2330*/  FFMA.FTZ R17, R12, R17, R35 ;  /* 0x000000110c117223 */ /* 0x000fe40000010023 */
[----:B------:R-:W2:Y:S01]  /*2340*/  I2F.F16 R14, R14 ;  /* 0x0000000e000e7306 */ /* 0x000ea20000200c00 */
[----:B0-----:R-:W-:Y:S01]  /*2350*/  HADD2.F32 R11, -RZ, R11.H0_H0 ;  /* 0x2000000bff0b7230 */ /* 0x001fe20000004100 */
[----:B------:R-:W-:-:S04]  /*2360*/  FFMA.FTZ R17, R9, R34, R17 ;  /* 0x0000002209117223 */ /* 0x000fc80000010011 */
        /* <DEDUP_REMOVED lines=9> */
[----:B0-----:R-:W-:Y:S02]  /*2400*/  HADD2.F32 R13, -RZ, R8.H0_H0 ;  /* 0x20000008ff0d7230 */ /* 0x001fe40000004100 */
[----:B------:R-:W-:Y:S01]  /*2410*/  HADD2.F32 R8, -RZ, R37.H0_H0 ;  /* 0x20000025ff087230 */ /* 0x000fe20000004100 */
[----:B------:R-:W-:Y:S02]  /*2420*/  FMUL.FTZ R17, R14, R17 ;  /* 0x000000110e117220 */ /* 0x000fe40000410000 */
[----:B------:R-:W-:Y:S01]  /*2430*/  FFMA.FTZ R13, R12, R13, R25 ;  /* 0x0000000d0c0d7223 */ /* 0x000fe20000010019 */
[----:B------:R-:W-:Y:S01]  /*2440*/  HADD2.F32 R25, -RZ, R24.H1_H1 ;  /* 0x30000018ff197230 */ /* 0x000fe20000004100 */
[----:B------:R-:W-:Y:S01]  /*2450*/  FFMA.FTZ R8, R9, R8, R11 ;  /* 0x0000000809087223 */ /* 0x000fe2000001000b */
[----:B-1----:R-:W-:Y:S01]  /*2460*/  HADD2.F32 R10, -RZ, R10.H0_H0 ;  /* 0x2000000aff0a7230 */ /* 0x002fe20000004100 */
[----:B------:R-:W-:Y:S01]  /*2470*/  F2FP.PACK_AB R17, RZ, R17 ;  /* 0x00000011ff11723e */ /* 0x000fe200000000ff */
[----:B------:R-:W-:-:S03]  /*2480*/  HADD2.F32 R11, -RZ, R0.H0_H0 ;  /* 0x20000000ff0b7230 */ /* 0x000fc60000004100 */
[----:B------:R-:W-:Y:S01]  /*2490*/  FFMA.FTZ R10, R10, R9, R33 ;  /* 0x000000090a0a7223 */ /* 0x000fe20000010021 */
        /* <DEDUP_REMOVED lines=13> */
.L_x_4425:
[----:B-----5:R1:W5:Y:S01]  /*2570*/  LDG.E.128.CONSTANT R8, [R30.64] ;  /* 0x000000061e087981 */ /* 0x020362000c1e9d00 */
[----:B------:R-:W-:Y:S01]  /*2580*/  IMAD.WIDE R28, R16, 0x8, R26 ;  /* 0x00000008101c7825 */ /* 0x000fe200078e021a */
[----:B------:R-:W-:Y:S06]  /*2590*/  @P1 BRA `(.L_x_4426) ;  /* 0x00000c3000001947 */ /* 0x000fec0003800000 */
[----:B0-----:R-:W2:Y:S01]  /*25a0*/  LDG.E.128.CONSTANT R12, [R28.64] ;  /* 0x000000061c0c7981 */ /* 0x001ea2000c1e9d00 */
[----:B-----5:R-:W-:Y:S02]  /*25b0*/  LOP3.LUT R25, R9, 0xff, RZ, 0xc0, !PT ;  /* 0x000000ff09197812 */ /* 0x020fe400078ec0ff */
[----:B------:R-:W-:Y:S01]  /*25c0*/  LOP3.LUT R17, R8, 0xff, RZ, 0xc0, !PT ;  /* 0x000000ff08117812 */ /* 0x000fe200078ec0ff */
[----:B------:R-:W0:Y:S01]  /*25d0*/  LDS.64 R26, [UR4+0x20] ;  /* 0x00002004ff1a7984 */ /* 0x000e220008000a00 */
[----:B------:R-:W-:Y:S02]  /*25e0*/  IADD3 R34, R25, -0x80, RZ ;  /* 0xffffff8019227810 */ /* 0x000fe40007ffe0ff */
[----:B------:R-:W-:-:S02]  /*25f0*/  LOP3.LUT R25, R10, 0xff, RZ, 0xc0, !PT ;  /* 0x000000ff0a197812 */ /* 0x000fc400078ec0ff */
[----:B------:R-:W-:Y:S02]  /*2600*/  IADD3 R17, R17, -0x80, RZ ;  /* 0xffffff8011117810 */ /* 0x000fe40007ffe0ff */
[----:B-1----:R-:W-:Y:S01]  /*2610*/  IADD3 R31, R25, -0x80, RZ ;  /* 0xffffff80191f7810 */ /* 0x002fe20007ffe0ff */
        /* <DEDUP_REMOVED lines=99> */
[----:B------:R2:W0:Y:S01]  /*2c50*/  I2F.F16 R38, R41 ;  /* 0x0000002900267306 */ /* 0x0004220000200c00 */
[----:B------:R-:W-:Y:S02]  /*2c60*/  IADD3 R12, R39, -0x80, RZ ;  /* 0xffffff80270c7810 */ /* 0x000fe40007ffe0ff */
[----:B------:R-:W-:Y:S02]  /*2c70*/  SHF.R.U32.HI R39, RZ, 0x8, R13 ;  /* 0x00000008ff277819 */ /* 0x000fe4000001160d */
[----:B------:R-:W-:-:S02]  /*2c80*/  IADD3 R11, R40, -0x80, RZ ;  /* 0xffffff80280b7810 */ /* 0x000fc40007ffe0ff */
[----:B------:R-:W-:Y:S01]  /*2c90*/  LOP3.LUT R39, R39, 0xff, RZ, 0xc0, !PT ;  /* 0x000000ff27277812 */ /* 0x000fe200078ec0ff */
[----:B------:R-:W1:Y:S01]  /*2ca0*/  I2F.F16 R27, R42 ;  /* 0x0000002a001b7306 */ /* 0x000e620000200c00 */
[----:B------:R-:W-:Y:S01]  /*2cb0*/  LOP3.LUT R34, R34, 0xff, RZ, 0xc0, !PT ;  /* 0x000000ff22227812 */ /* 0x000fe200078ec0ff */
[----:B--2---:R-:W-:Y:S01]  /*2cc0*/  HADD2.F32 R41, -RZ, R10.H0_H0 ;  /* 0x2000000aff297230 */ /* 0x004fe20000004100 */
[----:B------:R-:W-:Y:S02]  /*2cd0*/  SHF.R.U32.HI R40, RZ, 0x10, R13 ;  /* 0x00000010ff287819 */ /* 0x000fe4000001160d */
[----:B------:R-:W-:Y:S02]  /*2ce0*/  SHF.R.U32.HI R17, RZ, 0x10, R14 ;  /* 0x00000010ff117819 */ /* 0x000fe4000001160e */
[----:B------:R-:W-:Y:S01]  /*2cf0*/  LEA.HI R30, R13, 0xffffff80, RZ, 0x8 ;  /* 0xffffff800d1e7811 */ /* 0x000fe200078f40ff */
[----:B------:R-:W-:Y:S01]  /*2d00*/  I2F.F16 R12, R12 ;  /* 0x0000000c000c7306 */ /* 0x000fe20000200c00 */
[----:B------:R-:W-:Y:S01]  /*2d10*/  IADD3 R13, R39, -0x80, RZ ;  /* 0xffffff80270d7810 */ /* 0x000fe20007ffe0ff */
[----:B0-----:R-:W-:Y:S01]  /*2d20*/  HADD2.F32 R38, -RZ, R38.H0_H0 ;  /* 0x20000026ff267230 */ /* 0x001fe20000004100 */
[----:B------:R-:W-:-:S02]  /*2d30*/  IADD3 R39, R34, -0x80, RZ ;  /* 0xffffff8022277810 */ /* 0x000fc40007ffe0ff */
[----:B------:R-:W-:Y:S01]  /*2d40*/  LOP3.LUT R40, R40, 0xff, RZ, 0xc0, !PT ;  /* 0x000000ff28287812 */ /* 0x000fe200078ec0ff */
[--C-:B---3--:R-:W-:Y:S01]  /*2d50*/  HADD2.F32 R10, -RZ, R8.reuse.H0_H0 ;  /* 0x20000008ff0a7230 */ /* 0x108fe20000004100 */
[----:B------:R-:W-:Y:S01]  /*2d60*/  LOP3.LUT R34, R17, 0xff, RZ, 0xc0, !PT ;  /* 0x000000ff11227812 */ /* 0x000fe200078ec0ff */
[----:B------:R-:W0:Y:S01]  /*2d70*/  I2F.F16 R13, R13 ;  /* 0x0000000d000d7306 */ /* 0x000e220000200c00 */
[----:B------:R-:W-:Y:S01]  /*2d80*/  IADD3 R40, R40, -0x80, RZ ;  /* 0xffffff8028287810 */ /* 0x000fe20007ffe0ff */
[----:B-1----:R-:W-:Y:S01]  /*2d90*/  HADD2.F32 R42, -RZ, R27.H0_H0 ;  /* 0x2000001bff2a7230 */ /* 0x002fe20000004100 */
[----:B------:R-:W-:Y:S01]  /*2da0*/  FFMA.FTZ R36, R41, R10, R36 ;  /* 0x0000000a29247223 */ /* 0x000fe20000010024 */
[----:B------:R-:W-:Y:S01]  /*2db0*/  IADD3 R41, R34, -0x80, RZ ;  /* 0xffffff8022297810 */ /* 0x000fe20007ffe0ff */
[----:B------:R-:W-:Y:S01]  /*2dc0*/  HADD2.F32 R8, -RZ, R8.H1_H1 ;  /* 0x30000008ff087230 */ /* 0x000fe20000004100 */
[----:B------:R-:W-:Y:S01]  /*2dd0*/  SHF.R.U32.HI R34, RZ, 0x8, R15 ;  /* 0x00000008ff227819 */ /* 0x000fe2000001160f */
[----:B------:R-:W-:Y:S01]  /*2de0*/  FFMA.FTZ R37, R10, R42, R37 ;  /* 0x0000002a0a257223 */ /* 0x000fe20000010025 */
[----:B------:R-:W-:Y:S01]  /*2df0*/  LEA.HI R31, R14, 0xffffff80, RZ, 0x8 ;  /* 0xffffff800e1f7811 */ /* 0x000fe200078f40ff */
[----:B------:R1:W2:Y:S01]  /*2e00*/  I2F.F16 R17, R39 ;  /* 0x0000002700117306 */ /* 0x0002a20000200c00 */
[----:B------:R-:W-:Y:S01]  /*2e10*/  LOP3.LUT R34, R34, 0xff, RZ, 0xc0, !PT ;  /* 0x000000ff22227812 */ /* 0x000fe200078ec0ff */
[----:B------:R-:W-:-:S03]  /*2e20*/  FFMA.FTZ R35, R10, R38, R35 ;  /* 0x000000260a237223 */ /* 0x000fc60000010023 */
[----:B------:R-:W-:Y:S01]  /*2e30*/  IADD3 R34, R34, -0x80, RZ ;  /* 0xffffff8022227810 */ /* 0x000fe20007ffe0ff */
[----:B0-----:R-:W-:Y:S02]  /*2e40*/  HADD2.F32 R13, -RZ, R13.H0_H0 ;  /* 0x2000000dff0d7230 */ /* 0x001fe40000004100 */
[----:B------:R0:W3:Y:S01]  /*2e50*/  I2F.F16 R14, R40 ;  /* 0x00000028000e7306 */ /* 0x0000e20000200c00 */
[----:B-1----:R-:W-:Y:S02]  /*2e60*/  HADD2.F32 R39, -RZ, R33.H0_H0 ;  /* 0x20000021ff277230 */ /* 0x002fe40000004100 */
[----:B------:R-:W-:-:S03]  /*2e70*/  FFMA.FTZ R13, R8, R13, R37 ;  /* 0x0000000d080d7223 */ /* 0x000fc60000010025 */
[----:B------:R-:W-:Y:S01]  /*2e80*/  FFMA.FTZ R25, R10, R39, R25 ;  /* 0x000000270a197223 */ /* 0x000fe20000010019 */
[----:B------:R-:W-:Y:S01]  /*2e90*/  HADD2.F32 R39, -RZ, R12.H0_H0 ;  /* 0x2000000cff277230 */ /* 0x000fe20000004100 */
[----:B------:R-:W1:Y:S01]  /*2ea0*/  I2F.F16 R34, R34 ;  /* 0x0000002200227306 */ /* 0x000e620000200c00 */
[----:B0-----:R-:W-:Y:S01]  /*2eb0*/  SHF.R.U32.HI R40, RZ, 0x10, R15 ;  /* 0x00000010ff287819 */ /* 0x001fe2000001160f */
[----:B--2---:R-:W-:Y:S01]  /*2ec0*/  HADD2.F32 R17, -RZ, R17.H0_H0 ;  /* 0x20000011ff117230 */ /* 0x004fe20000004100 */
[----:B------:R-:W-:Y:S01]  /*2ed0*/  LEA.HI R12, R15, 0xffffff80, RZ, 0x8 ;  /* 0xffffff800f0c7811 */ /* 0x000fe200078f40ff */
[--C-:B------:R-:W-:Y:S01]  /*2ee0*/  HADD2.F32 R10, -RZ, R9.reuse.H0_H0 ;  /* 0x20000009ff0a7230 */ /* 0x100fe20000004100 */
[----:B------:R-:W-:Y:S01]  /*2ef0*/  LOP3.LUT R40, R40, 0xff, RZ, 0xc0, !PT ;  /* 0x000000ff28287812 */ /* 0x000fe200078ec0ff */
[----:B------:R-:W-:Y:S01]  /*2f00*/  FFMA.FTZ R15, R39, R8, R36 ;  /* 0x00000008270f7223 */ /* 0x000fe20000010024 */
[----:B------:R-:W-:Y:S01]  /*2f10*/  HADD2.F32 R9, -RZ, R9.H1_H1 ;  /* 0x30000009ff097230 */ /* 0x000fe20000004100 */
[----:B------:R-:W0:Y:S01]  /*2f20*/  I2F.F16 R11, R11 ;  /* 0x0000000b000b7306 */ /* 0x000e220000200c00 */
[----:B------:R-:W-:Y:S01]  /*2f30*/  IADD3 R33, R40, -0x80, RZ ;  /* 0xffffff8028217810 */ /* 0x000fe20007ffe0ff */
[----:B---3--:R-:W-:Y:S01]  /*2f40*/  HADD2.F32 R14, -RZ, R14.H0_H0 ;  /* 0x2000000eff0e7230 */ /* 0x008fe20000004100 */
[----:B------:R-:W-:-:S04]  /*2f50*/  FFMA.FTZ R17, R8, R17, R25 ;  /* 0x0000001108117223 */ /* 0x000fc80000010019 */
[----:B------:R-:W-:Y:S01]  /*2f60*/  FFMA.FTZ R13, R10, R14, R13 ;  /* 0x0000000e0a0d7223 */ /* 0x000fe2000001000d */
[----:B------:R-:W2:Y:S01]  /*2f70*/  I2F.F16 R27, R41 ;  /* 0x00000029001b7306 */ /* 0x000ea20000200c00 */
[----:B-1----:R-:W-:Y:S02]  /*2f80*/  HADD2.F32 R34, -RZ, R34.H0_H0 ;  /* 0x20000022ff227230 */ /* 0x002fe40000004100 */
[----:B------:R-:W-:-:S03]  /*2f90*/  HADD2.F32 R14, -RZ, R0.H1_H1 ;  /* 0x30000000ff0e7230 */ /* 0x000fc60000004100 */
        /* <DEDUP_REMOVED lines=19> */
[----:B------:R-:W-:Y:S01]  /*30d0*/  F2FP.PACK_AB R11, RZ, R11 ;  /* 0x0000000bff0b723e */ /* 0x000fe200000000ff */
[----:B-1----:R-:W-:Y:S02]  /*30e0*/  HADD2.F32 R8, -RZ, R31.H0_H0 ;  /* 0x2000001fff087230 */ /* 0x002fe40000004100 */
[----:B------:R-:W-:-:S03]  /*30f0*/  FMUL.FTZ R13, R14, R13 ;  /* 0x0000000d0e0d7220 */ /* 0x000fc60000410000 */
[----:B------:R-:W-:Y:S01]  /*3100*/  FFMA.FTZ R8, R9, R8, R17 ;  /* 0x0000000809087223 */ /* 0x000fe20000010011 */
[----:B------:R-:W-:Y:S01]  /*3110*/  HADD2.F32 R17, -RZ, R24.H1_H1 ;  /* 0x30000018ff117230 */ /* 0x000fe20000004100 */
        /* <DEDUP_REMOVED lines=11> */
.L_x_4426:
        /* <DEDUP_REMOVED lines=198> */
.L_x_4427:
[----:B------:R-:W-:Y:S01]  /*3e30*/  IADD3 R23, R23, 0x20, RZ ;  /* 0x0000002017177810 */ /* 0x000fe20007ffe0ff */
[C---:B------:R-:W-:Y:S01]  /*3e40*/  IMAD.WIDE R28, R16.reuse, 0x8, R28 ;  /* 0x00000008101c7825 */ /* 0x040fe200078e021c */
[----:B------:R-:W-:Y:S02]  /*3e50*/  UIADD3 UR4, UR4, 0x40, URZ ;  /* 0x0000004004047890 */ /* 0x000fe4000fffe03f */
[C---:B------:R-:W-:Y:S01]  /*3e60*/  ISETP.GE.AND P0, PT, R23.reuse, c[0x0][0x1a8], PT ;  /* 0x00006a0017007a0c */ /* 0x040fe20003f06270 */
[----:B0-----:R-:W-:Y:S01]  /*3e70*/  IMAD.WIDE R18, R16, 0x8, R18 ;  /* 0x0000000810127825 */ /* 0x001fe200078e0212 */
[----:B------:R-:W-:-:S03]  /*3e80*/  ISETP.LT.AND P2, PT, R23, R2, PT ;  /* 0x000000021700720c */ /* 0x000fc60003f41270 */
[----:B------:R-:W-:Y:S02]  /*3e90*/  IMAD.MOV.U32 R26, RZ, RZ, R28 ;  /* 0x000000ffff1a7224 */ /* 0x000fe400078e001c */
[----:B------:R-:W-:-:S08]  /*3ea0*/  IMAD.MOV.U32 R27, RZ, RZ, R29 ;  /* 0x000000ffff1b7224 */ /* 0x000fd000078e001d */
[----:B------:R-:W-:Y:S05]  /*3eb0*/  @!P0 BRA P2, `(.L_x_4428) ;  /* 0xffffccf000008947 */ /* 0x000fea000103ffff */
.L_x_4423:
[----:B------:R-:W-:-:S04]  /*3ec0*/  ISETP.GE.AND P0, PT, R23, R2, PT ;  /* 0x000000021700720c */ /* 0x000fc80003f06270 */
[----:B------:R-:W-:-:S13]  /*3ed0*/  ISETP.GE.OR P0, PT, R23, c[0x0][0x1b4], P0 ;  /* 0x00006d0017007a0c */ /* 0x000fda0000706670 */
[----:B------:R-:W-:Y:S05]  /*3ee0*/  @P0 BRA `(.L_x_4429) ;  /* 0x0000250000000947 */ /* 0x000fea0003800000 */
[----:B-1----:R-:W-:-:S05]  /*3ef0*/  IMAD.MOV.U32 R30, RZ, RZ, c[0x0][0x18c] ;  /* 0x00006300ff1e7624 */ /* 0x002fca00078e00ff */
[----:B------:R-:W-:Y:S02]  /*3f00*/  SHF.R.S32.HI R30, RZ, 0x1f, R30 ;  /* 0x0000001fff1e7819 */ /* 0x000fe4000001141e */
.L_x_4431:
        /* <DEDUP_REMOVED lines=20> */
[----:B-----5:R1:W3:Y:S01]  /*4050*/  LDG.E.128.CONSTANT R8, [R32.64] ;  /* 0x0000000620087981 */ /* 0x0202e2000c1e9d00 */
[----:B------:R-:W-:-:S04]  /*4060*/  IMAD.WIDE R28, R35, 0x4, R32 ;  /* 0x00000004231c7825 */ /* 0x000fc800078e0220 */
[----:B------:R-:W-:Y:S01]  /*4070*/  IMAD.MOV.U32 R31, RZ, RZ, 0x2c00 ;  /* 0x00002c00ff1f7424 */ /* 0x000fe200078e00ff */
[----:B------:R4:W3:Y:S01]  /*4080*/  LDG.E.128.CONSTANT R4, [R28.64] ;  /* 0x000000061c047981 */ /* 0x0008e2000c1e9d00 */
        /* <DEDUP_REMOVED lines=9> */
[----:B------:R-:W-:Y:S01]  /*4120*/  LOP3.LUT R31, R31, 0x64006400, RZ, 0xfc, !PT ;  /* 0x640064001f1f7812 */ /* 0x000fe200078efcff */
[--C-:B------:R-:W-:Y:S01]  /*4130*/  HADD2.F32 R17, -RZ, R32.reuse.H0_H0 ;  /* 0x20000020ff117230 */ /* 0x100fe20000004100 */
[----:B----4-:R-:W-:Y:S01]  /*4140*/  LOP3.LUT R28, R36, 0x64006400, RZ, 0xfc, !PT ;  /* 0x64006400241c7812 */ /* 0x010fe200078efcff */
[----:B------:R-:W-:Y:S01]  /*4150*/  HADD2 R29, R25, -1032, -1032 ;  /* 0xe408e408191d7430 */ /* 0x000fe20000000000 */
[----:B------:R-:W-:Y:S01]  /*4160*/  LOP3.LUT R41, R15, 0xf000f0, RZ, 0xc0, !PT ;  /* 0x00f000f00f297812 */ /* 0x000fe200078ec0ff */
[----:B------:R-:W-:Y:S01]  /*4170*/  HADD2 R31, R31, -1032, -1032 ;  /* 0xe408e4081f1f7430 */ /* 0x000fe20000000000 */
[----:B------:R-:W-:Y:S01]  /*4180*/  SHF.R.U32.HI R15, RZ, 0x8, R15 ;  /* 0x00000008ff0f7819 */ /* 0x000fe2000001160f */
[----:B------:R-:W-:Y:S01]  /*4190*/  HADD2.F32 R25, -RZ, R32.H1_H1 ;  /* 0x30000020ff197230 */ /* 0x000fe20000004100 */
[----:B------:R-:W-:Y:S01]  /*41a0*/  LOP3.LUT R41, R41, 0x64006400, RZ, 0xfc, !PT ;  /* 0x6400640029297812 */ /* 0x000fe200078efcff */
[----:B------:R-:W-:-:S02]  /*41b0*/  HADD2 R28, R28, -1032, -1032 ;  /* 0xe408e4081c1c7430 */ /* 0x000fc40000000000 */
[----:B0-----:R-:W-:Y:S02]  /*41c0*/  HADD2.F32 R32, -RZ, R26.H0_H0 ;  /* 0x2000001aff207230 */ /* 0x001fe40000004100 */
[----:B------:R-:W-:Y:S02]  /*41d0*/  HADD2.F32 R33, -RZ, R29.H0_H0 ;  /* 0x2000001dff217230 */ /* 0x000fe40000004100 */
[--C-:B------:R-:W-:Y:S01]  /*41e0*/  HADD2.F32 R37, -RZ, R31.reuse.H0_H0 ;  /* 0x2000001fff257230 */ /* 0x100fe20000004100 */
        /* <DEDUP_REMOVED lines=9> */
[----:B------:R-:W-:Y:S01]  /*4280*/  HADD2.F32 R28, -RZ, R28.H1_H1 ;  /* 0x3000001cff1c7230 */ /* 0x000fe20000004100 */
[----:B------:R-:W-:Y:S01]  /*4290*/  FFMA.FTZ R32, R26, R31, R33 ;  /* 0x0000001f1a207223 */ /* 0x000fe20000010021 */
[----:B------:R-:W-:Y:S01]  /*42a0*/  LOP3.LUT R33, R14, 0xf000f0, RZ, 0xc0, !PT ;  /* 0x00f000f00e217812 */ /* 0x000fe200078ec0ff */
[C---:B------:R-:W-:Y:S01]  /*42b0*/  FFMA.FTZ R36, R26.reuse, R29, R36 ;  /* 0x0000001d1a247223 */ /* 0x040fe20000010024 */
[----:B------:R-:W-:Y:S01]  /*42c0*/  LOP3.LUT R31, R13, 0xf000f0, RZ, 0xc0, !PT ;  /* 0x00f000f00d1f7812 */ /* 0x000fe200078ec0ff */
[----:B------:R-:W-:Y:S01]  /*42d0*/  FFMA.FTZ R26, R26, R28, R17 ;  /* 0x0000001c1a1a7223 */ /* 0x000fe20000010011 */
[----:B------:R-:W-:Y:S01]  /*42e0*/  LOP3.LUT R17, R33, 0x64006400, RZ, 0xfc, !PT ;  /* 0x6400640021117812 */ /* 0x000fe200078efcff */
[----:B------:R-:W0:Y:S01]  /*42f0*/  LDS.64 R28, [UR4+0x8] ;  /* 0x00000804ff1c7984 */ /* 0x000e220008000a00 */
[----:B------:R-:W-:Y:S01]  /*4300*/  LOP3.LUT R25, R12, 0xf000f0, RZ, 0xc0, !PT ;  /* 0x00f000f00c197812 */ /* 0x000fe200078ec0ff */
[--C-:B------:R-:W-:Y:S01]  /*4310*/  HADD2.F32 R33, -RZ, R27.reuse.H1_H1 ;  /* 0x3000001bff217230 */ /* 0x100fe20000004100 */
[----:B------:R-:W-:Y:S01]  /*4320*/  LOP3.LUT R37, R31, 0x64006400, RZ, 0xfc, !PT ;  /* 0x640064001f257812 */ /* 0x000fe200078efcff */
[-C--:B------:R-:W-:Y:S01]  /*4330*/  HFMA2 R17, R17, R16.reuse.H0_H0, -72, -72 ;  /* 0xd480d48011117431 */ /* 0x080fe20000040010 */
[----:B------:R-:W-:Y:S01]  /*4340*/  LOP3.LUT R25, R25, 0x64006400, RZ, 0xfc, !PT ;  /* 0x6400640019197812 */ /* 0x000fe200078efcff */
[----:B------:R-:W-:Y:S01]  /*4350*/  HADD2.F32 R31, -RZ, R27.H0_H0 ;  /* 0x2000001bff1f7230 */ /* 0x000fe20000004100 */
[----:B------:R-:W-:Y:S01]  /*4360*/  SHF.R.U32.HI R12, RZ, 0x8, R12 ;  /* 0x00000008ff0c7819 */ /* 0x000fe2000001160c */
[-C--:B------:R-:W-:Y:S01]  /*4370*/  HFMA2 R37, R37, R16.reuse.H0_H0, -72, -72 ;  /* 0xd480d48025257431 */ /* 0x080fe20000040010 */
[----:B------:R-:W-:Y:S01]  /*4380*/  SHF.R.U32.HI R13, RZ, 0x8, R13 ;  /* 0x00000008ff0d7819 */ /* 0x000fe2000001160d */
[----:B------:R-:W-:Y:S01]  /*4390*/  HFMA2 R38, R25, R16.H0_H0, -72, -72 ;  /* 0xd480d48019267431 */ /* 0x000fe20000040010 */
[----:B------:R-:W-:Y:S01]  /*43a0*/  SHF.R.U32.HI R14, RZ, 0x8, R14 ;  /* 0x00000008ff0e7819 */ /* 0x000fe2000001160e */
[----:B------:R-:W-:-:S02]  /*43b0*/  HADD2.F32 R39, -RZ, R17.H0_H0 ;  /* 0x20000011ff277230 */ /* 0x000fc40000004100 */
[----:B------:R-:W-:Y:S02]  /*43c0*/  HFMA2 R27, R41, R16.H0_H0, -72, -72 ;  /* 0xd480d480291b7431 */ /* 0x000fe40000040010 */
[----:B------:R-:W-:Y:S01]  /*43d0*/  HADD2.F32 R40, -RZ, R37.H0_H0 ;  /* 0x20000025ff287230 */ /* 0x000fe20000004100 */
[C---:B------:R-:W-:Y:S01]  /*43e0*/  FFMA.FTZ R32, R31.reuse, R39, R32 ;  /* 0x000000271f207223 */ /* 0x040fe20000010020 */
[--C-:B------:R-:W-:Y:S02]  /*43f0*/  HADD2.F32 R25, -RZ, R38.reuse.H0_H0 ;  /* 0x20000026ff197230 */ /* 0x100fe40000004100 */
[----:B------:R-:W-:Y:S01]  /*4400*/  HADD2.F32 R39, -RZ, R27.H0_H0 ;  /* 0x2000001bff277230 */ /* 0x000fe20000004100 */
[----:B------:R-:W-:Y:S01]  /*4410*/  FFMA.FTZ R36, R31, R40, R36 ;  /* 0x000000281f247223 */ /* 0x000fe20000010024 */
[----:B------:R-:W-:Y:S01]  /*4420*/  HADD2.F32 R37, -RZ, R37.H1_H1 ;  /* 0x30000025ff257230 */ /* 0x000fe20000004100 */
[----:B------:R-:W-:Y:S01]  /*4430*/  FFMA.FTZ R25, R25, R31, R42 ;  /* 0x0000001f19197223 */ /* 0x000fe2000001002a */
[----:B------:R-:W-:Y:S01]  /*4440*/  HADD2.F32 R38, -RZ, R38.H1_H1 ;  /* 0x30000026ff267230 */ /* 0x000fe20000004100 */
[----:B------:R-:W-:-:S02]  /*4450*/  FFMA.FTZ R26, R31, R39, R26 ;  /* 0x000000271f1a7223 */ /* 0x000fc4000001001a */
[----:B------:R-:W-:Y:S01]  /*4460*/  FFMA.FTZ R31, R33, R37, R36 ;  /* 0x00000025211f7223 */ /* 0x000fe20000010024 */
[----:B------:R-:W-:Y:S01]  /*4470*/  HADD2.F32 R36, -RZ, R17.H1_H1 ;  /* 0x30000011ff247230 */ /* 0x000fe20000004100 */
[----:B------:R-:W-:Y:S01]  /*4480*/  FFMA.FTZ R38, R38, R33, R25 ;  /* 0x0000002126267223 */ /* 0x000fe20000010019 */
[----:B------:R-:W-:Y:S01]  /*4490*/  LOP3.LUT R17, R12, 0xf000f, RZ, 0xc0, !PT ;  /* 0x000f000f0c117812 */ /* 0x000fe200078ec0ff */
[----:B------:R-:W-:Y:S01]  /*44a0*/  HADD2.F32 R37, -RZ, R27.H1_H1 ;  /* 0x3000001bff257230 */ /* 0x000fe20000004100 */
[----:B------:R-:W-:Y:S01]  /*44b0*/  LOP3.LUT R25, R13, 0xf000f, RZ, 0xc0, !PT ;  /* 0x000f000f0d197812 */ /* 0x000fe200078ec0ff */
[----:B------:R-:W-:Y:S01]  /*44c0*/  FFMA.FTZ R36, R33, R36, R32 ;  /* 0x0000002421247223 */ /* 0x000fe20000010020 */
[----:B------:R-:W-:Y:S02]  /*44d0*/  LOP3.LUT R17, R17, 0x64006400, RZ, 0xfc, !PT ;  /* 0x6400640011117812 */ /* 0x000fe400078efcff */
[----:B------:R-:W-:Y:S01]  /*44e0*/  LOP3.LUT R27, R14, 0xf000f, RZ, 0xc0, !PT ;  /* 0x000f000f0e1b7812 */ /* 0x000fe200078ec0ff */
[----:B------:R-:W-:Y:S01]  /*44f0*/  FFMA.FTZ R32, R33, R37, R26 ;  /* 0x0000002521207223 */ /* 0x000fe2000001001a */
[----:B------:R-:W-:Y:S01]  /*4500*/  LOP3.LUT R25, R25, 0x64006400, RZ, 0xfc, !PT ;  /* 0x6400640019197812 */ /* 0x000fe200078efcff */
[----:B------:R-:W-:Y:S01]  /*4510*/  HADD2 R39, R17, -1032, -1032 ;  /* 0xe408e40811277430 */ /* 0x000fe20000000000 */
[----:B------:R-:W-:Y:S01]  /*4520*/  LOP3.LUT R33, R15, 0xf000f, RZ, 0xc0, !PT ;  /* 0x000f000f0f217812 */ /* 0x000fe200078ec0ff */
[--C-:B0-----:R-:W-:Y:S01]  /*4530*/  HADD2.F32 R37, -RZ, R28.reuse.H0_H0 ;  /* 0x2000001cff257230 */ /* 0x101fe20000004100 */
[----:B------:R-:W-:Y:S01]  /*4540*/  LOP3.LUT R27, R27, 0x64006400, RZ, 0xfc, !PT ;  /* 0x640064001b1b7812 */ /* 0x000fe200078efcff */
[----:B------:R-:W-:Y:S01]  /*4550*/  HADD2 R17, R25, -1032, -1032 ;  /* 0xe408e40819117430 */ /* 0x000fe20000000000 */
[----:B------:R-:W-:Y:S01]  /*4560*/  LOP3.LUT R25, R33, 0x64006400, RZ, 0xfc, !PT ;  /* 0x6400640021197812 */ /* 0x000fe200078efcff */
[----:B------:R-:W-:Y:S01]  /*4570*/  HADD2.F32 R28, -RZ, R28.H1_H1 ;  /* 0x3000001cff1c7230 */ /* 0x000fe20000004100 */
        /* <DEDUP_REMOVED lines=8> */
[--C-:B------:R-:W-:Y:S01]  /*4600*/  HADD2.F32 R33, -RZ, R26.reuse.H0_H0 ;  /* 0x2000001aff217230 */ /* 0x100fe20000004100 */
        /* <DEDUP_REMOVED lines=17> */
[----:B------:R-:W-:Y:S01]  /*4720*/  HADD2.F32 R17, -RZ, R29.H0_H0 ;  /* 0x2000001dff117230 */ /* 0x000fe20000004100 */
[----:B------:R-:W-:Y:S01]  /*4730*/  FFMA.FTZ R28, R28, R40, R37 ;  /* 0x000000281c1c7223 */ /* 0x000fe20000010025 */
[----:B------:R-:W-:Y:S01]  /*4740*/  HFMA2 R33, R33, R16.H0_H0, -72, -72 ;  /* 0xd480d48021217431 */ /* 0x000fe20000040010 */
[----:B------:R-:W0:Y:S01]  /*4750*/  LDS.64 R26, [UR4+0x10] ;  /* 0x00001004ff1a7984 */ /* 0x000e220008000a00 */
[----:B------:R-:W-:-:S02]  /*4760*/  HADD2.F32 R25, -RZ, R12.H0_H0 ;  /* 0x2000000cff197230 */ /* 0x000fc40000004100 */
[-C--:B------:R-:W-:Y:S02]  /*4770*/  HFMA2 R13, R31, R16.reuse.H0_H0, -72, -72 ;  /* 0xd480d4801f0d7431 */ /* 0x080fe40000040010 */
[----:B------:R-:W-:Y:S01]  /*4780*/  HADD2.F32 R14, -RZ, R33.H0_H0 ;  /* 0x20000021ff0e7230 */ /* 0x000fe20000004100 */
[----:B------:R-:W-:Y:S01]  /*4790*/  FFMA.FTZ R32, R25, R17, R32 ;  /* 0x0000001119207223 */ /* 0x000fe20000010020 */
[----:B------:R-:W-:Y:S02]  /*47a0*/  HFMA2 R31, R15, R16.H0_H0, -72, -72 ;  /* 0xd480d4800f1f7431 */ /* 0x000fe40000040010 */
[--C-:B------:R-:W-:Y:S01]  /*47b0*/  HADD2.F32 R39, -RZ, R13.reuse.H0_H0 ;  /* 0x2000000dff277230 */ /* 0x100fe20000004100 */
[C---:B------:R-:W-:Y:S01]  /*47c0*/  FFMA.FTZ R38, R17.reuse, R14, R38 ;  /* 0x0000000e11267223 */ /* 0x040fe20000010026 */
[----:B------:R-:W-:Y:S02]  /*47d0*/  HADD2.F32 R37, -RZ, R12.H1_H1 ;  /* 0x3000000cff257230 */ /* 0x000fe40000004100 */
[----:B------:R-:W-:Y:S01]  /*47e0*/  HADD2.F32 R25, -RZ, R13.H1_H1 ;  /* 0x3000000dff197230 */ /* 0x000fe20000004100 */
[----:B------:R-:W-:Y:S01]  /*47f0*/  FFMA.FTZ R36, R17, R39, R36 ;  /* 0x0000002711247223 */ /* 0x000fe20000010024 */
[----:B------:R1:W2:Y:S01]  /*4800*/  LDG.E.128.CONSTANT R12, [R34.64] ;  /* 0x00000006220c7981 */ /* 0x0002a2000c1e9d00 */
[----:B------:R-:W-:-:S02]  /*4810*/  HADD2.F32 R39, -RZ, R31.H0_H0 ;  /* 0x2000001fff277230 */ /* 0x000fc40000004100 */
        /* <DEDUP_REMOVED lines=99> */
[----:B------:R-:W-:-:S02]  /*4e50*/  LOP3.LUT R10, R10, 0xf000f0, RZ, 0xc0, !PT ;  /* 0x00f000f00a0a7812 */ /* 0x000fc400078ec0ff */
[----:B------:R-:W-:Y:S01]  /*4e60*/  FFMA.FTZ R37, R27, R39, R26 ;  /* 0x000000271b257223 */ /* 0x000fe2000001001a */
[----:B------:R-:W-:Y:S02]  /*4e70*/  LOP3.LUT R26, R9, 0xf000f0, RZ, 0xc0, !PT ;  /* 0x00f000f0091a7812 */ /* 0x000fe400078ec0ff */
[----:B------:R-:W-:Y:S01]  /*4e80*/  LOP3.LUT R9, R8, 0x64006400, RZ, 0xfc, !PT ;  /* 0x6400640008097812 */ /* 0x000fe200078efcff */
[----:B------:R-:W-:Y:S01]  /*4e90*/  FFMA.FTZ R33, R33, R27, R34 ;  /* 0x0000001b21217223 */ /* 0x000fe20000010022 */
[----:B------:R-:W-:Y:S02]  /*4ea0*/  LOP3.LUT R34, R11, 0xf000f0, RZ, 0xc0, !PT ;  /* 0x00f000f00b227812 */ /* 0x000fe400078ec0ff */
[----:B------:R-:W-:Y:S01]  /*4eb0*/  LOP3.LUT R41, R10, 0x64006400, RZ, 0xfc, !PT ;  /* 0x640064000a297812 */ /* 0x000fe200078efcff */
[----:B------:R-:W-:Y:S01]  /*4ec0*/  HFMA2 R10, R9, R16.H0_H0, -72, -72 ;  /* 0xd480d480090a7431 */ /* 0x000fe20000040010 */
[----:B------:R-:W-:Y:S01]  /*4ed0*/  LOP3.LUT R11, R26, 0x64006400, RZ, 0xfc, !PT ;  /* 0x640064001a0b7812 */ /* 0x000fe200078efcff */
[----:B------:R-:W-:Y:S01]  /*4ee0*/  HADD2.F32 R28, -RZ, R29.H0_H0 ;  /* 0x2000001dff1c7230 */ /* 0x000fe20000004100 */
[----:B------:R-:W-:-:S02]  /*4ef0*/  LOP3.LUT R43, R34, 0x64006400, RZ, 0xfc, !PT ;  /* 0x64006400222b7812 */ /* 0x000fc400078efcff */
[--C-:B------:R-:W-:Y:S02]  /*4f00*/  HADD2.F32 R26, -RZ, R10.reuse.H0_H0 ;  /* 0x2000000aff1a7230 */ /* 0x100fe40000004100 */
[----:B------:R-:W-:Y:S02]  /*4f10*/  HFMA2 R8, R11, R16.H0_H0, -72, -72 ;  /* 0xd480d4800b087431 */ /* 0x000fe40000040010 */
[----:B------:R-:W-:Y:S01]  /*4f20*/  HADD2.F32 R29, -RZ, R29.H1_H1 ;  /* 0x3000001dff1d7230 */ /* 0x000fe20000004100 */
[----:B------:R-:W-:Y:S01]  /*4f30*/  FFMA.FTZ R26, R26, R28, R33 ;  /* 0x0000001c1a1a7223 */ /* 0x000fe20000010021 */
[----:B------:R-:W-:Y:S02]  /*4f40*/  HADD2.F32 R10, -RZ, R10.H1_H1 ;  /* 0x3000000aff0a7230 */ /* 0x000fe40000004100 */
[----:B------:R-:W-:Y:S02]  /*4f50*/  HADD2.F32 R35, -RZ, R35.H1_H1 ;  /* 0x30000023ff237230 */ /* 0x000fe40000004100 */
[----:B------:R-:W-:-:S02]  /*4f60*/  HADD2.F32 R34, -RZ, R8.H0_H0 ;  /* 0x20000008ff227230 */ /* 0x000fc40000004100 */
[-C--:B------:R-:W-:Y:S02]  /*4f70*/  HFMA2 R9, R41, R16.reuse.H0_H0, -72, -72 ;  /* 0xd480d48029097431 */ /* 0x080fe40000040010 */
[----:B------:R-:W-:Y:S01]  /*4f80*/  HFMA2 R11, R43, R16.H0_H0, -72, -72 ;  /* 0xd480d4802b0b7431 */ /* 0x000fe20000040010 */
[----:B------:R-:W-:Y:S01]  /*4f90*/  FFMA.FTZ R10, R10, R29, R26 ;  /* 0x0000001d0a0a7223 */ /* 0x000fe2000001001a */
[----:B------:R-:W-:Y:S01]  /*4fa0*/  HADD2.F32 R8, -RZ, R8.H1_H1 ;  /* 0x30000008ff087230 */ /* 0x000fe20000004100 */
[C---:B------:R-:W-:Y:S01]  /*4fb0*/  FFMA.FTZ R39, R27.reuse, R40, R36 ;  /* 0x000000281b277223 */ /* 0x040fe20000010024 */
[----:B------:R-:W-:Y:S01]  /*4fc0*/  HADD2.F32 R26, -RZ, R0.H1_H1 ;  /* 0x30000000ff1a7230 */ /* 0x000fe20000004100 */
[----:B------:R-:W-:Y:S01]  /*4fd0*/  FFMA.FTZ R35, R27, R35, R38 ;  /* 0x000000231b237223 */ /* 0x000fe20000010026 */
[----:B------:R-:W-:Y:S01]  /*4fe0*/  HADD2.F32 R36, -RZ, R9.H0_H0 ;  /* 0x20000009ff247230 */ /* 0x000fe20000004100 */
[----:B------:R-:W-:Y:S01]  /*4ff0*/  FFMA.FTZ R34, R28, R34, R37 ;  /* 0x000000221c227223 */ /* 0x000fe20000010025 */
[----:B------:R-:W-:-:S02]  /*5000*/  HADD2.F32 R27, -RZ, R11.H0_H0 ;  /* 0x2000000bff1b7230 */ /* 0x000fc40000004100 */
[----:B------:R-:W-:Y:S01]  /*5010*/  HADD2.F32 R9, -RZ, R9.H1_H1 ;  /* 0x30000009ff097230 */ /* 0x000fe20000004100 */
[C---:B------:R-:W-:Y:S02]  /*5020*/  FFMA.FTZ R33, R29.reuse, R8, R34 ;  /* 0x000000081d217223 */ /* 0x040fe40000010022 */
[----:B------:R-:W-:Y:S02]  /*5030*/  FMUL.FTZ R8, R26, R25 ;  /* 0x000000191a087220 */ /* 0x000fe40000410000 */
[C---:B------:R-:W-:Y:S02]  /*5040*/  FFMA.FTZ R36, R28.reuse, R36, R39 ;  /* 0x000000241c247223 */ /* 0x040fe40000010027 */
[----:B------:R-:W-:Y:S01]  /*5050*/  FFMA.FTZ R35, R28, R27, R35 ;  /* 0x0000001b1c237223 */ /* 0x000fe20000010023 */
[----:B------:R-:W-:Y:S01]  /*5060*/  HADD2.F32 R27, -RZ, R0.H0_H0 ;  /* 0x20000000ff1b7230 */ /* 0x000fe20000004100 */
[----:B------:R-:W-:Y:S01]  /*5070*/  F2FP.PACK_AB R34, RZ, R8 ;  /* 0x00000008ff22723e */ /* 0x000fe200000000ff */
[----:B------:R-:W-:Y:S01]  /*5080*/  HADD2.F32 R28, -RZ, R11.H1_H1 ;  /* 0x3000000bff1c7230 */ /* 0x000fe20000004100 */
[----:B------:R-:W-:-:S02]  /*5090*/  FFMA.FTZ R11, R29, R9, R36 ;  /* 0x000000091d0b7223 */ /* 0x000fc40000010024 */
[----:B------:R-:W0:Y:S01]  /*50a0*/  LDS.64 R8, [UR4+0x20] ;  /* 0x00002004ff087984 */ /* 0x000e220008000a00 */
[----:B------:R-:W-:Y:S02]  /*50b0*/  FMUL.FTZ R32, R27, R32 ;  /* 0x000000201b207220 */ /* 0x000fe40000410000 */
[----:B------:R-:W-:Y:S01]  /*50c0*/  FFMA.FTZ R29, R29, R28, R35 ;  /* 0x0000001c1d1d7223 */ /* 0x000fe20000010023 */
[--C-:B------:R-:W-:Y:S01]  /*50d0*/  HADD2.F32 R28, -RZ, R24.reuse.H0_H0 ;  /* 0x20000018ff1c7230 */ /* 0x100fe20000004100 */
[----:B------:R-:W-:Y:S01]  /*50e0*/  IMAD.MOV.U32 R25, RZ, RZ, R22 ;  /* 0x000000ffff197224 */ /* 0x000fe200078e0016 */
[----:B------:R-:W-:Y:S01]  /*50f0*/  HADD2.F32 R22, -RZ, R24.H1_H1 ;  /* 0x30000018ff167230 */ /* 0x000fe20000004100 */
[----:B------:R-:W-:Y:S01]  /*5100*/  F2FP.PACK_AB R32, RZ, R32 ;  /* 0x00000020ff20723e */ /* 0x000fe200000000ff */
        /* <DEDUP_REMOVED lines=13> */
[----:B------:R-:W-:-:S02]  /*51e0*/  FMUL.FTZ R29, R22, R29 ;  /* 0x0000001d161d7220 */ /* 0x000fc40000410000 */
[----:B------:R-:W-:Y:S01]  /*51f0*/  HADD2 R3, R10, R3 ;  /* 0x000000030a037230 */ /* 0x000fe20000000000 */
[----:B------:R-:W-:Y:S02]  /*5200*/  LOP3.LUT R10, R4, 0xf000f, RZ, 0xc0, !PT ;  /* 0x000f000f040a7812 */ /* 0x000fe400078ec0ff */
[----:B------:R-:W-:Y:S01]  /*5210*/  F2FP.PACK_AB R11, RZ, R11 ;  /* 0x0000000bff0b723e */ /* 0x000fe200000000ff */
[----:B------:R-:W-:Y:S01]  /*5220*/  HFMA2.MMA R17, R32, 1, 1, R17 ;  /* 0x3c003c0020117835 */ /* 0x000fe20000000011 */
[----:B------:R-:W-:Y:S02]  /*5230*/  F2FP.PACK_AB R29, RZ, R29 ;  /* 0x0000001dff1d723e */ /* 0x000fe400000000ff */
[----:B------:R-:W-:Y:S02]  /*5240*/  LOP3.LUT R25, R5, 0xf000f, RZ, 0xc0, !PT ;  /* 0x000f000f05197812 */ /* 0x000fe400078ec0ff */
[----:B------:R-:W-:Y:S02]  /*5250*/  LOP3.LUT R31, R6, 0xf000f, RZ, 0xc0, !PT ;  /* 0x000f000f061f7812 */ /* 0x000fe400078ec0ff */
[----:B------:R-:W-:-:S02]  /*5260*/  LOP3.LUT R32, R7, 0xf000f, RZ, 0xc0, !PT ;  /* 0x000f000f07207812 */ /* 0x000fc400078ec0ff */
[----:B------:R-:W-:Y:S02]  /*5270*/  LOP3.LUT R10, R10, 0x64006400, RZ, 0xfc, !PT ;  /* 0x640064000a0a7812 */ /* 0x000fe400078efcff */
[----:B------:R-:W-:Y:S02]  /*5280*/  PRMT R33, R11, 0x5410, R29 ;  /* 0x000054100b217816 */ /* 0x000fe4000000001d */
[----:B------:R-:W-:Y:S02]  /*5290*/  LOP3.LUT R25, R25, 0x64006400, RZ, 0xfc, !PT ;  /* 0x6400640019197812 */ /* 0x000fe400078efcff */
[----:B------:R-:W-:Y:S02]  /*52a0*/  LOP3.LUT R31, R31, 0x64006400, RZ, 0xfc, !PT ;  /* 0x640064001f1f7812 */ /* 0x000fe400078efcff */
[----:B------:R-:W-:Y:S01]  /*52b0*/  LOP3.LUT R29, R32, 0x64006400, RZ, 0xfc, !PT ;  /* 0x64006400201d7812 */ /* 0x000fe200078efcff */
[----:B------:R-:W-:Y:S02]  /*52c0*/  HADD2 R11, R10, -1032, -1032 ;  /* 0xe408e4080a0b7430 */ /* 0x000fe40000000000 */
[----:B------:R-:W-:-:S02]  /*52d0*/  HADD2 R10, R25, -1032, -1032 ;  /* 0xe408e408190a7430 */ /* 0x000fc40000000000 */
[----:B------:R-:W-:Y:S02]  /*52e0*/  HADD2 R25, R31, -1032, -1032 ;  /* 0xe408e4081f197430 */ /* 0x000fe40000000000 */
[----:B------:R-:W-:Y:S02]  /*52f0*/  HADD2 R29, R29, -1032, -1032 ;  /* 0xe408e4081d1d7430 */ /* 0x000fe40000000000 */
[--C-:B------:R-:W-:Y:S02]  /*5300*/  HADD2.F32 R31, -RZ, R11.reuse.H0_H0 ;  /* 0x2000000bff1f7230 */ /* 0x100fe40000004100 */
[----:B------:R-:W-:Y:S02]  /*5310*/  HADD2.F32 R34, -RZ, R11.H1_H1 ;  /* 0x3000000bff227230 */ /* 0x000fe40000004100 */
[----:B0-----:R-:W-:Y:S02]  /*5320*/  HADD2.F32 R36, -RZ, R8.H0_H0 ;  /* 0x20000008ff247230 */ /* 0x001fe40000004100 */
[----:B------:R-:W-:-:S02]  /*5330*/  HADD2.F32 R35, -RZ, R10.H0_H0 ;  /* 0x2000000aff237230 */ /* 0x000fc40000004100 */
[----:B------:R-:W-:Y:S02]  /*5340*/  HADD2.F32 R11, -RZ, R25.H0_H0 ;  /* 0x20000019ff0b7230 */ /* 0x000fe40000004100 */
[----:B------:R-:W-:Y:S01]  /*5350*/  HADD2.F32 R37, -RZ, R29.H0_H0 ;  /* 0x2000001dff257230 */ /* 0x000fe20000004100 */
[----:B------:R-:W-:Y:S01]  /*5360*/  HFMA2.MMA R3, R33, 1, 1, R3 ;  /* 0x3c003c0021037835 */ /* 0x000fe20000000003 */
[----:B------:R-:W-:Y:S01]  /*5370*/  HADD2.F32 R33, -RZ, R8.H1_H1 ;  /* 0x30000008ff217230 */ /* 0x000fe20000004100 */
[----:B------:R-:W-:Y:S02]  /*5380*/  FFMA.FTZ R31, R31, R36, RZ ;  /* 0x000000241f1f7223 */ /* 0x000fe400000100ff */
[C---:B------:R-:W-:Y:S02]  /*5390*/  FFMA.FTZ R35, R36.reuse, R35, RZ ;  /* 0x0000002324237223 */ /* 0x040fe400000100ff */
[C---:B------:R-:W-:Y:S02]  /*53a0*/  FFMA.FTZ R32, R36.reuse, R11, RZ ;  /* 0x0000000b24207223 */ /* 0x040fe400000100ff */
[----:B------:R-:W-:Y:S01]  /*53b0*/  FFMA.FTZ R8, R36, R37, RZ ;  /* 0x0000002524087223 */ /* 0x000fe200000100ff */
[----:B------:R-:W-:Y:S01]  /*53c0*/  HADD2.F32 R36, -RZ, R10.H1_H1 ;  /* 0x3000000aff247230 */ /* 0x000fe20000004100 */
[----:B------:R-:W-:Y:S01]  /*53d0*/  FFMA.FTZ R31, R34, R33, R31 ;  /* 0x00000021221f7223 */ /* 0x000fe2000001001f */
[----:B------:R-:W-:-:S02]  /*53e0*/  LOP3.LUT R34, R4, 0xf000f0, RZ, 0xc0, !PT ;  /* 0x00f000f004227812 */ /* 0x000fc400078ec0ff */
[----:B------:R-:W-:Y:S01]  /*53f0*/  LOP3.LUT R39, R6, 0xf000f0, RZ, 0xc0, !PT ;  /* 0x00f000f006277812 */ /* 0x000fe200078ec0ff */
[----:B------:R-:W-:Y:S01]  /*5400*/  FFMA.FTZ R35, R33, R36, R35 ;  /* 0x0000002421237223 */ /* 0x000fe20000010023 */
[----:B------:R-:W-:Y:S01]  /*5410*/  HADD2.F32 R36, -RZ, R25.H1_H1 ;  /* 0x30000019ff247230 */ /* 0x000fe20000004100 */
[----:B------:R-:W0:Y:S01]  /*5420*/  LDS.64 R10, [UR4+0x28] ;  /* 0x00002804ff0a7984 */ /* 0x000e220008000a00 */
        /* <DEDUP_REMOVED lines=8> */
[----:B------:R-:W-:-:S02]  /*54b0*/  HFMA2 R25, R25, R16.H0_H0, -72, -72 ;  /* 0xd480d48019197431 */ /* 0x000fc40000040010 */
[-C--:B------:R-:W-:Y:S01]  /*54c0*/  HFMA2 R33, R39, R16.reuse.H0_H0, -72, -72 ;  /* 0xd480d48027217431 */ /* 0x080fe20000040010 */
[----:B------:R-:W-:Y:S01]  /*54d0*/  LOP3.LUT R39, R38, 0x64006400, RZ, 0xfc, !PT ;  /* 0x6400640026277812 */ /* 0x000fe200078efcff */
[-C--:B------:R-:W-:Y:S02]  /*54e0*/  HFMA2 R29, R29, R16.reuse.H0_H0, -72, -72 ;  /* 0xd480d4801d1d7431 */ /* 0x080fe40000040010 */
[----:B------:R-:W-:Y:S02]  /*54f0*/  HADD2.F32 R34, -RZ, R9.H0_H0 ;  /* 0x20000009ff227230 */ /* 0x000fe40000004100 */
[----:B------:R-:W-:Y:S02]  /*5500*/  HADD2.F32 R38, -RZ, R25.H0_H0 ;  /* 0x20000019ff267230 */ /* 0x000fe40000004100 */
[----:B------:R-:W-:Y:S02]  /*5510*/  HFMA2 R36, R39, R16.H0_H0, -72, -72 ;  /* 0xd480d48027247431 */ /* 0x000fe40000040010 */
[----:B------:R-:W-:Y:S01]  /*5520*/  HADD2.F32 R40, -RZ, R29.H0_H0 ;  /* 0x2000001dff287230 */ /* 0x000fe20000004100 */
[----:B------:R-:W-:Y:S01]  /*5530*/  FFMA.FTZ R38, R38, R34, R31 ;  /* 0x0000002226267223 */ /* 0x000fe2000001001f */
[----:B------:R-:W-:-:S02]  /*5540*/  HADD2.F32 R37, -RZ, R33.H0_H0 ;  /* 0x20000021ff257230 */ /* 0x000fc40000004100 */
[--C-:B------:R-:W-:Y:S01]  /*5550*/  HADD2.F32 R31, -RZ, R36.reuse.H0_H0 ;  /* 0x20000024ff1f7230 */ /* 0x100fe20000004100 */
[C---:B------:R-:W-:Y:S01]  /*5560*/  FFMA.FTZ R40, R34.reuse, R40, R35 ;  /* 0x0000002822287223 */ /* 0x040fe20000010023 */
[----:B------:R-:W-:Y:S02]  /*5570*/  HADD2.F32 R9, -RZ, R9.H1_H1 ;  /* 0x30000009ff097230 */ /* 0x000fe40000004100 */
        /* <DEDUP_REMOVED lines=28> */
[----:B------:R-:W-:Y:S02]  /*5740*/  HADD2.F32 R40, -RZ, R31.H0_H0 ;  /* 0x2000001fff287230 */ /* 0x000fe40000004100 */
[--C-:B------:R-:W-:Y:S02]  /*5750*/  HADD2.F32 R8, -RZ, R11.reuse.H0_H0 ;  /* 0x2000000bff087230 */ /* 0x100fe40000004100 */
[----:B------:R-:W-:Y:S02]  /*5760*/  HADD2.F32 R25, -RZ, R11.H1_H1 ;  /* 0x3000000bff197230 */ /* 0x000fe40000004100 */
[----:B------:R-:W-:Y:S02]  /*5770*/  HADD2.F32 R38, -RZ, R32.H0_H0 ;  /* 0x20000020ff267230 */ /* 0x000fe40000004100 */
[----:B------:R-:W-:Y:S01]  /*5780*/  HADD2.F32 R11, -RZ, R9.H0_H0 ;  /* 0x20000009ff0b7230 */ /* 0x000fe20000004100 */
[----:B------:R-:W-:Y:S01]  /*5790*/  FFMA.FTZ R35, R39, R34, R35 ;  /* 0x0000002227237223 */ /* 0x000fe20000010023 */
[----:B------:R-:W-:Y:S01]  /*57a0*/  HADD2.F32 R10, -RZ, R10.H1_H1 ;  /* 0x3000000aff0a7230 */ /* 0x000fe20000004100 */
[----:B------:R-:W-:Y:S01]  /*57b0*/  FFMA.FTZ R37, R34, R40, R37 ;  /* 0x0000002822257223 */ /* 0x000fe20000010025 */
[----:B------:R-:W-:Y:S01]  /*57c0*/  HADD2.F32 R36, -RZ, R36.H1_H1 ;  /* 0x30000024ff247230 */ /* 0x000fe20000004100 */
[----:B------:R-:W-:Y:S01]  /*57d0*/  LOP3.LUT R4, R4, 0xf000f0, RZ, 0xc0, !PT ;  /* 0x00f000f004047812 */ /* 0x000fe200078ec0ff */
[----:B------:R-:W-:Y:S01]  /*57e0*/  HADD2.F32 R31, -RZ, R31.H1_H1 ;  /* 0x3000001fff1f7230 */ /* 0x000fe20000004100 */
[----:B------:R-:W-:Y:S01]  /*57f0*/  LOP3.LUT R5, R5, 0xf000f0, RZ, 0xc0, !PT ;  /* 0x00f000f005057812 */ /* 0x000fe200078ec0ff */
[----:B------:R-:W-:Y:S01]  /*5800*/  HADD2.F32 R32, -RZ, R32.H1_H1 ;  /* 0x30000020ff207230 */ /* 0x000fe20000004100 */
[----:B------:R-:W-:-:S02]  /*5810*/  FFMA.FTZ R29, R34, R38, R29 ;  /* 0x00000026221d7223 */ /* 0x000fc4000001001d */
[----:B------:R-:W-:Y:S02]  /*5820*/  FFMA.FTZ R33, R34, R11, R33 ;  /* 0x0000000b22217223 */ /* 0x000fe40000010021 */
[----:B------:R-:W-:Y:S01]  /*5830*/  FFMA.FTZ R11, R36, R10, R35 ;  /* 0x0000000a240b7223 */ /* 0x000fe20000010023 */
[----:B------:R-:W-:Y:S01]  /*5840*/  LOP3.LUT R35, R5, 0x64006400, RZ, 0xfc, !PT ;  /* 0x6400640005237812 */ /* 0x000fe200078efcff */
[----:B------:R-:W-:Y:S01]  /*5850*/  FFMA.FTZ R37, R10, R31, R37 ;  /* 0x0000001f0a257223 */ /* 0x000fe20000010025 */
[----:B------:R-:W-:Y:S01]  /*5860*/  LOP3.LUT R31, R4, 0x64006400, RZ, 0xfc, !PT ;  /* 0x64006400041f7812 */ /* 0x000fe200078efcff */
[----:B------:R-:W-:Y:S01]  /*5870*/  FFMA.FTZ R29, R10, R32, R29 ;  /* 0x000000200a1d7223 */ /* 0x000fe2000001001d */
[----:B------:R-:W0:Y:S01]  /*5880*/  LDS.64 R4, [UR4+0x30] ;  /* 0x00003004ff047984 */ /* 0x000e220008000a00 */
[----:B------:R-:W-:Y:S02]  /*5890*/  LOP3.LUT R32, R6, 0xf000f0, RZ, 0xc0, !PT ;  /* 0x00f000f006207812 */ /* 0x000fe400078ec0ff */
[----:B------:R-:W-:Y:S01]  /*58a0*/  LOP3.LUT R34, R7, 0xf000f0, RZ, 0xc0, !PT ;  /* 0x00f000f007227812 */ /* 0x000fe200078ec0ff */
[-C--:B------:R-:W-:Y:S01]  /*58b0*/  HFMA2 R7, R31, R16.reuse.H0_H0, -72, -72 ;  /* 0xd480d4801f077431 */ /* 0x080fe20000040010 */
[----:B------:R-:W-:Y:S01]  /*58c0*/  LOP3.LUT R31, R32, 0x64006400, RZ, 0xfc, !PT ;  /* 0x64006400201f7812 */ /* 0x000fe200078efcff */
[----:B------:R-:W-:Y:S01]  /*58d0*/  HFMA2 R6, R35, R16.H0_H0, -72, -72 ;  /* 0xd480d48023067431 */ /* 0x000fe20000040010 */
[----:B------:R-:W-:Y:S01]  /*58e0*/  LOP3.LUT R35, R34, 0x64006400, RZ, 0xfc, !PT ;  /* 0x6400640022237812 */ /* 0x000fe200078efcff */
[----:B------:R-:W-:-:S02]  /*58f0*/  HADD2.F32 R36, -RZ, R9.H1_H1 ;  /* 0x30000009ff247230 */ /* 0x000fc40000004100 */
[-C--:B------:R-:W-:Y:S02]  /*5900*/  HFMA2 R9, R31, R16.reuse.H0_H0, -72, -72 ;  /* 0xd480d4801f097431 */ /* 0x080fe40000040010 */
[----:B------:R-:W-:Y:S02]  /*5910*/  HADD2.F32 R34, -RZ, R6.H0_H0 ;  /* 0x20000006ff227230 */ /* 0x000fe40000004100 */
[----:B------:R-:W-:Y:S01]  /*5920*/  HFMA2 R31, R35, R16.H0_H0, -72, -72 ;  /* 0xd480d480231f7431 */ /* 0x000fe20000040010 */
[----:B------:R-:W-:Y:S01]  /*5930*/  FFMA.FTZ R35, R10, R36, R33 ;  /* 0x000000240a237223 */ /* 0x000fe20000010021 */
[----:B------:R-:W-:Y:S01]  /*5940*/  HADD2.F32 R32, -RZ, R7.H0_H0 ;  /* 0x20000007ff207230 */ /* 0x000fe20000004100 */
[----:B------:R-:W-:Y:S01]  /*5950*/  FFMA.FTZ R34, R8, R34, R37 ;  /* 0x0000002208227223 */ /* 0x000fe20000010025 */
[----:B------:R-:W-:Y:S02]  /*5960*/  HADD2.F32 R33, -RZ, R9.H0_H0 ;  /* 0x20000009ff217230 */ /* 0x000fe40000004100 */
[----:B------:R-:W-:Y:S01]  /*5970*/  HADD2.F32 R37, -RZ, R31.H0_H0 ;  /* 0x2000001fff257230 */ /* 0x000fe20000004100 */
[----:B------:R-:W-:Y:S01]  /*5980*/  FFMA.FTZ R11, R32, R8, R11 ;  /* 0x00000008200b7223 */ /* 0x000fe2000001000b */
[----:B------:R-:W-:Y:S01]  /*5990*/  HADD2.F32 R10, -RZ, R7.H1_H1 ;  /* 0x30000007ff0a7230 */ /* 0x000fe20000004100 */
[----:B------:R-:W-:Y:S01]  /*59a0*/  FFMA.FTZ R29, R8, R33, R29 ;  /* 0x00000021081d7223 */ /* 0x000fe2000001001d */
[----:B------:R-:W-:-:S02]  /*59b0*/  HADD2.F32 R36, -RZ, R9.H1_H1 ;  /* 0x30000009ff247230 */ /* 0x000fc40000004100 */
[----:B------:R-:W-:Y:S01]  /*59c0*/  HADD2.F32 R32, -RZ, R6.H1_H1 ;  /* 0x30000006ff207230 */ /* 0x000fe20000004100 */
[----:B------:R-:W-:Y:S02]  /*59d0*/  FFMA.FTZ R6, R8, R37, R35 ;  /* 0x0000002508067223 */ /* 0x000fe40000010023 */
[----:B------:R-:W-:Y:S01]  /*59e0*/  FFMA.FTZ R8, R10, R25, R11 ;  /* 0x000000190a087223 */ /* 0x000fe2000001000b */
[----:B--2---:R-:W-:Y:S01]  /*59f0*/  LOP3.LUT R10, R13, 0xf000f, RZ, 0xc0, !PT ;  /* 0x000f000f0d0a7812 */ /* 0x004fe200078ec0ff */
[C---:B------:R-:W-:Y:S01]  /*5a00*/  FFMA.FTZ R11, R25.reuse, R36, R29 ;  /* 0x00000024190b7223 */ /* 0x040fe2000001001d */
[----:B------:R-:W-:Y:S01]  /*5a10*/  LOP3.LUT R7, R12, 0xf000f, RZ, 0xc0, !PT ;  /* 0x000f000f0c077812 */ /* 0x000fe200078ec0ff */
[----:B------:R-:W-:Y:S01]  /*5a20*/  FFMA.FTZ R9, R25, R32, R34 ;  /* 0x0000002019097223 */ /* 0x000fe20000010022 */
[----:B------:R-:W-:Y:S01]  /*5a30*/  LOP3.LUT R29, R14, 0xf000f, RZ, 0xc0, !PT ;  /* 0x000f000f0e1d7812 */ /* 0x000fe200078ec0ff */
[----:B------:R-:W-:Y:S01]  /*5a40*/  HADD2.F32 R31, -RZ, R31.H1_H1 ;  /* 0x3000001fff1f7230 */ /* 0x000fe20000004100 */
[----:B------:R-:W-:-:S02]  /*5a50*/  LOP3.LUT R32, R15, 0xf000f, RZ, 0xc0, !PT ;  /* 0x000f000f0f207812 */ /* 0x000fc400078ec0ff */
[----:B------:R-:W-:Y:S02]  /*5a60*/  LOP3.LUT R10, R10, 0x64006400, RZ, 0xfc, !PT ;  /* 0x640064000a0a7812 */ /* 0x000fe400078efcff */
[----:B------:R-:W-:Y:S02]  /*5a70*/  LOP3.LUT R7, R7, 0x64006400, RZ, 0xfc, !PT ;  /* 0x6400640007077812 */ /* 0x000fe400078efcff */
[----:B------:R-:W-:Y:S02]  /*5a80*/  LOP3.LUT R29, R29, 0x64006400, RZ, 0xfc, !PT ;  /* 0x640064001d1d7812 */ /* 0x000fe400078efcff */
[----:B------:R-:W-:Y:S01]  /*5a90*/  LOP3.LUT R32, R32, 0x64006400, RZ, 0xfc, !PT ;  /* 0x6400640020207812 */ /* 0x000fe200078efcff */
[----:B------:R-:W-:Y:S01]  /*5aa0*/  FFMA.FTZ R25, R25, R31, R6 ;  /* 0x0000001f19197223 */ /* 0x000fe20000010006 */
        /* <DEDUP_REMOVED lines=10> */
[----:B------:R-:W-:Y:S01]  /*5b50*/  FFMA.FTZ R31, R31, R36, RZ ;  /* 0x000000241f1f7223 */ /* 0x000fe200000100ff */
[----:B------:R-:W-:Y:S01]  /*5b60*/  HADD2.F32 R33, -RZ, R4.H1_H1 ;  /* 0x30000004ff217230 */ /* 0x000fe20000004100 */
        /* <DEDUP_REMOVED lines=35> */
[----:B------:R-:W-:Y:S01]  /*5da0*/  HADD2.F32 R42, -RZ, R36.H1_H1 ;  /* 0x30000024ff2a7230 */ /* 0x000fe20000004100 */
[----:B------:R-:W-:Y:S01]  /*5db0*/  SHF.R.U32.HI R12, RZ, 0x8, R12 ;  /* 0x00000008ff0c7819 */ /* 0x000fe2000001160c */
[C---:B------:R-:W-:Y:S01]  /*5dc0*/  FFMA.FTZ R34, R5.reuse, R29, R40 ;  /* 0x0000001d05227223 */ /* 0x040fe20000010028 */
[----:B------:R-:W-:Y:S01]  /*5dd0*/  HADD2.F32 R10, -RZ, R10.H1_H1 ;  /* 0x3000000aff0a7230 */ /* 0x000fe20000004100 */
[C---:B------:R-:W-:Y:S01]  /*5de0*/  FFMA.FTZ R29, R5.reuse, R33, R32 ;  /* 0x00000021051d7223 */ /* 0x040fe20000010020 */
[----:B------:R-:W-:Y:S01]  /*5df0*/  SHF.R.U32.HI R13, RZ, 0x8, R13 ;  /* 0x00000008ff0d7819 */ /* 0x000fe2000001160d */
[----:B------:R-:W-:Y:S01]  /*5e00*/  FFMA.FTZ R32, R5, R42, R4 ;  /* 0x0000002a05207223 */ /* 0x000fe20000010004 */
[----:B------:R-:W-:-:S02]  /*5e10*/  SHF.R.U32.HI R14, RZ, 0x8, R14 ;  /* 0x00000008ff0e7819 */ /* 0x000fc4000001160e */
[----:B------:R-:W-:Y:S02]  /*5e20*/  SHF.R.U32.HI R15, RZ, 0x8, R15 ;  /* 0x00000008ff0f7819 */ /* 0x000fe4000001160f */
[----:B------:R-:W-:Y:S01]  /*5e30*/  LOP3.LUT R4, R12, 0xf000f, RZ, 0xc0, !PT ;  /* 0x000f000f0c047812 */ /* 0x000fe200078ec0ff */
[----:B------:R-:W-:Y:S01]  /*5e40*/  FFMA.FTZ R36, R10, R5, R38 ;  /* 0x000000050a247223 */ /* 0x000fe20000010026 */
        /* <DEDUP_REMOVED lines=10> */
[----:B0-----:R-:W-:-:S02]  /*5ef0*/  HADD2.F32 R33, -RZ, R6.H0_H0 ;  /* 0x20000006ff217230 */ /* 0x001fc40000004100 */
[----:B------:R-:W-:Y:S02]  /*5f00*/  HADD2 R4, R37, -1032, -1032 ;  /* 0xe408e40825047430 */ /* 0x000fe40000000000 */
[----:B------:R-:W-:Y:S02]  /*5f10*/  HADD2.F32 R39, -RZ, R35.H0_H0 ;  /* 0x20000023ff277230 */ /* 0x000fe40000004100 */
[----:B------:R-:W-:Y:S02]  /*5f20*/  HADD2.F32 R40, -RZ, R31.H0_H0 ;  /* 0x2000001fff287230 */ /* 0x000fe40000004100 */
[----:B------:R-:W-:Y:S01]  /*5f30*/  HADD2.F32 R38, -RZ, R10.H0_H0 ;  /* 0x2000000aff267230 */ /* 0x000fe20000004100 */
[----:B------:R-:W-:Y:S01]  /*5f40*/  FFMA.FTZ R39, R39, R33, R36 ;  /* 0x0000002127277223 */ /* 0x000fe20000010024 */
[----:B------:R-:W-:Y:S02]  /*5f50*/  HADD2.F32 R37, -RZ, R4.H0_H0 ;  /* 0x20000004ff257230 */ /* 0x000fe40000004100 */
[----:B------:R-:W-:-:S02]  /*5f60*/  HADD2.F32 R6, -RZ, R6.H1_H1 ;  /* 0x30000006ff067230 */ /* 0x000fc40000004100 */
        /* <DEDUP_REMOVED lines=65> */
.L_x_4430:
[C---:B------:R-:W-:Y:S01]  /*6380*/  ISETP.GE.AND P0, PT, R23.reuse, c[0x0][0x1b4], PT ;  /* 0x00006d0017007a0c */ /* 0x040fe20003f06270 */
[----:B------:R-:W-:Y:S01]  /*6390*/  IMAD.MOV.U32 R5, RZ, RZ, c[0x0][0x18c] ;  /* 0x00006300ff057624 */ /* 0x000fe200078e00ff */
[----:B------:R-:W-:Y:S01]  /*63a0*/  ISETP.LT.AND P3, PT, R23, R2, PT ;  /* 0x000000021700720c */ /* 0x000fe20003f61270 */
[----:B------:R-:W-:-:S03]  /*63b0*/  UIADD3 UR4, UR4, 0x40, URZ ;  /* 0x0000004004047890 */ /* 0x000fc6000fffe03f */
[----:B------:R-:W-:-:S04]  /*63c0*/  LEA R18, P2, R5, R18, 0x4 ;  /* 0x0000001205127211 */ /* 0x000fc800078420ff */
[----:B------:R-:W-:-:S05]  /*63d0*/  LEA.HI.X R19, R5, R19, R30, 0x4, P2 ;  /* 0x0000001305137211 */ /* 0x000fca00010f241e */
[----:B------:R-:W-:Y:S05]  /*63e0*/  @!P0 BRA P3, `(.L_x_4431) ;  /* 0xffffdb2000008947 */ /* 0x000fea000183ffff */
.L_x_4429:
[----:B------:R-:W-:-:S04]  /*63f0*/  ISETP.GE.AND P0, PT, R23, R2, PT ;  /* 0x000000021700720c */ /* 0x000fc80003f06270 */
[----:B------:R-:W-:-:S13]  /*6400*/  ISETP.GE.OR P0, PT, R23, c[0x0][0x1b8], P0 ;  /* 0x00006e0017007a0c */ /* 0x000fda0000706670 */
[----:B------:R-:W-:Y:S05]  /*6410*/  @P0 BRA `(.L_x_4432) ;  /* 0x000014b000000947 */ /* 0x000fea0003800000 */
.L_x_4434:
        /* <DEDUP_REMOVED lines=325> */
.L_x_4433:
[C---:B0-----:R-:W-:Y:S01]  /*7870*/  ISETP.GE.AND P0, PT, R23.reuse, c[0x0][0x1b8], PT ;  /* 0x00006e0017007a0c */ /* 0x041fe20003f06270 */
[----:B------:R-:W-:Y:S01]  /*7880*/  UIADD3 UR4, UR4, 0x40, URZ ;  /* 0x0000004004047890 */ /* 0x000fe2000fffe03f */
[----:B------:R-:W-:Y:S01]  /*7890*/  ISETP.LT.AND P2, PT, R23, R2, PT ;  /* 0x000000021700720c */ /* 0x000fe20003f41270 */
[----:B-----5:R-:W-:Y:S02]  /*78a0*/  IMAD.MOV.U32 R18, RZ, RZ, R26 ;  /* 0x000000ffff127224 */ /* 0x020fe400078e001a */
[----:B------:R-:W-:-:S10]  /*78b0*/  IMAD.MOV.U32 R19, RZ, RZ, R27 ;  /* 0x000000ffff137224 */ /* 0x000fd400078e001b */
[----:B------:R-:W-:Y:S05]  /*78c0*/  @!P0 BRA P2, `(.L_x_4434) ;  /* 0xffffeb5000008947 */ /* 0x000fea000103ffff */
.L_x_4432:
[----:B------:R-:W-:Y:S05]  /*78d0*/  @P1 EXIT ;  /* 0x000000000000194d */ /* 0x000fea0003800000 */
[----:B------:R-:W0:Y:S04]  /*78e0*/  S2R R0, SR_CTAID.X ;  /* 0x0000000000007919 */ /* 0x000e280000002500 */
[----:B------:R-:W0:Y:S04]  /*78f0*/  S2R R5, SR_TID.X ;  /* 0x0000000000057919 */ /* 0x000e280000002100 */
[----:B------:R-:W2:Y:S01]  /*7900*/  S2R R7, SR_CTAID.Y ;  /* 0x0000000000077919 */ /* 0x000ea20000002600 */
        /* <DEDUP_REMOVED lines=11> */
.L_x_4438:
[----:B------:R-:W0:Y:S02]  /*79c0*/  LDS R6, [R0] ;  /* 0x0000000000067984 */ /* 0x000e240000000800 */
[----:B0-----:R-:W-:-:S06]  /*79d0*/  HADD2 R7, R6, R22 ;  /* 0x0000001606077230 */ /* 0x001fcc0000000000 */
[----:B------:R-:W0:Y:S02]  /*79e0*/  ATOMS.CAST.SPIN R7, [R0], R6, R7 ;  /* 0x000000060007738d */ /* 0x000e240001800007 */
[----:B0-----:R-:W-:-:S13]  /*79f0*/  ISETP.EQ.U32.AND P0, PT, R7, 0x1, PT ;  /* 0x000000010700780c */ /* 0x001fda0003f02070 */
[----:B------:R-:W-:Y:S05]  /*7a00*/  @!P0 BRA `(.L_x_4438) ;  /* 0xffffffb000008947 */ /* 0x000fea000383ffff */
[----:B------:R-:W-:Y:S05]  /*7a10*/  BRA `(.L_x_4436) ;  /* 0x0000003000007947 */ /* 0x000fea0003800000 */
.L_x_4437:
[----:B------:R-:W2:Y:S02]  /*7a20*/  LD.E R0, [R4.64] ;  /* 0x0000000604007980 */ /* 0x000ea4000c101900 */
[----:B--2---:R-:W-:-:S05]  /*7a30*/  IMAD.IADD R7, R22, 0x1, R0 ;  /* 0x0000000116077824 */ /* 0x004fca00078e0200 */
[----:B------:R0:W-:Y:S02]  /*7a40*/  ST.E [R4.64], R7 ;  /* 0x0000000704007985 */ /* 0x0001e4000c101906 */
.L_x_4436:
[----:B------:R-:W-:Y:S05]  /*7a50*/  BSYNC B0 ;  /* 0x0000000000007941 */ /* 0x000fea0003800000 */
.L_x_4435:
[----:B------:R-:W2:Y:S02]  /*7a60*/  ATOM.E.ADD.F16x2.RN.STRONG.GPU P0, RZ, [R4.64+0x4], R3 ;  /* 0x0000040304ff798a */ /* 0x000ea4000810e9c6 */
[----:B--2---:R-:W-:Y:S05]  /*7a70*/  @P0 EXIT ;  /* 0x000000000000094d */ /* 0x004fea0003800000 */
[----:B------:R-:W2:Y:S02]  /*7a80*/  QSPC.E.S P0, RZ, [R4+0x4] ;  /* 0x0000040004ff73aa */ /* 0x000ea40000000500 */
[----:B--2---:R-:W-:Y:S05]  /*7a90*/  @!P0 BRA `(.L_x_4439) ;  /* 0x0000009000008947 */ /* 0x004fea0003800000 */
[----:B0-----:R-:W-:Y:S01]  /*7aa0*/  IADD3 R4, R4, 0x4, RZ ;  /* 0x0000000404047810 */ /* 0x001fe20007ffe0ff */
[----:B------:R-:W-:-:S03]  /*7ab0*/  IMAD.MOV.U32 R5, RZ, RZ, R3 ;  /* 0x000000ffff057224 */ /* 0x000fc600078e0003 */
[----:B------:R-:W-:-:S05]  /*7ac0*/  LOP3.LUT R4, R4, 0xffffff, RZ, 0xc0, !PT ;  /* 0x00ffffff04047812 */ /* 0x000fca00078ec0ff */
.L_x_4440:
[----:B------:R-:W0:Y:S02]  /*7ad0*/  LDS R2, [R4] ;  /* 0x0000000004027984 */ /* 0x000e240000000800 */
[----:B0-----:R-:W-:-:S10]  /*7ae0*/  HFMA2.MMA R3, R2, 1, 1, R5 ;  /* 0x3c003c0002037835 */ /* 0x001fd40000000005 */
[----:B------:R-:W0:Y:S02]  /*7af0*/  ATOMS.CAST.SPIN R3, [R4], R2, R3 ;  /* 0x000000020403738d */ /* 0x000e240001800003 */
[----:B0-----:R-:W-:-:S13]  /*7b00*/  ISETP.EQ.U32.AND P0, PT, R3, 0x1, PT ;  /* 0x000000010300780c */ /* 0x001fda0003f02070 */
[----:B------:R-:W-:Y:S05]  /*7b10*/  @!P0 BRA `(.L_x_4440) ;  /* 0xffffffb000008947 */ /* 0x000fea000383ffff */
[----:B------:R-:W-:Y:S05]  /*7b20*/  EXIT ;  /* 0x000000000000794d */ /* 0x000fea0003800000 */
.L_x_4439:
[----:B------:R-:W2:Y:S02]  /*7b30*/  LD.E R0, [R4.64+0x4] ;  /* 0x0000040604007980 */ /* 0x000ea4000c101900 */
[----:B--2---:R-:W-:-:S05]  /*7b40*/  IMAD.IADD R3, R3, 0x1, R0 ;  /* 0x0000000103037824 */ /* 0x004fca00078e0200 */
[----:B------:R-:W-:Y:S01]  /*7b50*/  ST.E [R4.64+0x4], R3 ;  /* 0x0000040304007985 */ /* 0x000fe2000c101906 */
[----:B------:R-:W-:Y:S05]  /*7b60*/  EXIT ;  /* 0x000000000000794d */ /* 0x000fea0003800000 */
.L_x_4441:
        /* <DEDUP_REMOVED lines=9> */
.L_x_4817:


//--------------------- .text._Z23gemm_half_q_half_kernelILi1ELi20ELb1ELb0ELi64EEvPK6__halfPKjS4_S2_PS0_iiiiPKtS7_iiiiiibS2_i --------------------------
	.section	.text._Z23gemm_half_q_half_kernelILi1ELi20ELb1ELb0ELi64EEvPK6__halfPKjS4_S2_PS0_iiiiPKtS7_iiiiiibS2_i,"ax",@progbits
	.sectioninfo	@"SHI_REGISTERS=89"
	.align	128
        .global         _Z23gemm_half_q_half_kernelILi1ELi20ELb1ELb0ELi64EEvPK6__halfPKjS4_S2_PS0_iiiiPKtS7_iiiiiibS2_i
        .type           _Z23gemm_half_q_half_kernelILi1ELi20ELb1ELb0ELi64EEvPK6__halfPKjS4_S2_PS0_iiiiPKtS7_iiiiiibS2_i,@function
        .size           _Z23gemm_half_q_half_kernelILi1ELi20ELb1ELb0ELi64EEvPK6__halfPKjS4_S2_PS0_iiiiPKtS7_iiiiiibS2_i,(.L_x_4818 - _Z23gemm_half_q_half_kernelILi1ELi20ELb1ELb0ELi64EEvPK6__halfPKjS4_S2_PS0_iiiiPKtS7_iiiiiibS2_i)
        .other          _Z23gemm_half_q_half_kernelILi1ELi20ELb1ELb0ELi64EEvPK6__halfPKjS4_S2_PS0_iiiiPKtS7_iiiiiibS2_i,@"STO_CUDA_ENTRY STV_DEFAULT"
_Z23gemm_half_q_half_kernelILi1ELi20ELb1ELb0ELi64EEvPK6__halfPKjS4_S2_PS0_iiiiPKtS7_iiiiiibS2_i:
.text._Z23gemm_half_q_half_kernelILi1ELi20ELb1ELb0ELi64EEvPK6__halfPKjS4_S2_PS0_iiiiPKtS7_iiiiiibS2_i:
        /* <DEDUP_REMOVED lines=45> */
.L_x_4443:
[----:B------:R-:W-:Y:S05]  /*02d0*/  BSYNC B0 ;  /* 0x0000000000007941 */ /* 0x000fea0003800000 */
.L_x_4442:
[----:B------:R-:W-:Y:S05]  /*02e0*/  @P1 EXIT ;  /* 0x000000000000194d */ /* 0x000fea0003800000 */
[----:B0-----:R-:W0:Y:S01]  /*02f0*/  LDC.S8 R0, c[0x0][0x1c0] ;  /* 0x00007000ff007b82 */ /* 0x001e220000000200 */
[----:B------:R-:W-:Y:S02]  /*0300*/  IMAD.MOV.U32 R19, RZ, RZ, 0x2 ;  /* 0x00000002ff137424 */ /* 0x000fe400078e00ff */
[----:B------:R-:W-:-:S04]  /*0310*/  IMAD.SHL.U32 R4, R7, 0x80, RZ ;  /* 0x0000008007047824 */ /* 0x000fc800078e00ff */
[----:B------:R-:W-:Y:S01]  /*0320*/  IMAD.WIDE R4, R4, R19, c[0x0][0x198] ;  /* 0x0000660004047625 */ /* 0x000fe200078e0213 */
[----:B0-----:R-:W-:-:S04]  /*0330*/  ISETP.NE.AND P0, PT, R0, RZ, PT ;  /* 0x000000ff0000720c */ /* 0x001fc80003f05270 */
[----:B------:R-:W-:-:S04]  /*0340*/  ISETP.NE.OR P0, PT, R7, RZ, !P0 ;  /* 0x000000ff0700720c */ /* 0x000fc80004705670 */
        /* <DEDUP_REMOVED lines=10> */
[----:B------:R-:W-:Y:S01]  /*03f0*/  IMAD.MOV.U32 R13, RZ, RZ, RZ ;  /* 0x000000ffff0d7224 */ /* 0x000fe200078e00ff */
[----:B------:R-:W-:Y:S01]  /*0400*/  LEA.HI R3, R3, R6, RZ, 0x3 ;  /* 0x0000000603037211 */ /* 0x000fe200078f18ff */
[----:B------:R-:W-:Y:S01]  /*0410*/  IMAD.MOV.U32 R15, RZ, RZ, R35 ;  /* 0x000000ffff0f7224 */ /* 0x000fe200078e0023 */
[----:B------:R-:W-:Y:S02]  /*0420*/  LOP3.LUT R7, R2, 0x10, RZ, 0xc0, !PT ;  /* 0x0000001002077812 */ /* 0x000fe400078ec0ff */
[----:B------:R-:W-:Y:S02]  /*0430*/  SHF.R.S32.HI R12, RZ, 0x3, R3 ;  /* 0x00000003ff0c7819 */ /* 0x000fe40000011403 */
.L_x_4445:
        /* <DEDUP_REMOVED lines=43> */
.L_x_4444:
[----:B01----:R-:W2:Y:S04]  /*06f0*/  LDL.64 R8, [R1] ;  /* 0x0000000001087983 */ /* 0x003ea80000100a00 */
[----:B------:R0:W3:Y:S01]  /*0700*/  LDG.E.U16.CONSTANT R4, [R4.64+0x2] ;  /* 0x0000020804047981 */ /* 0x0000e2000c1e9500 */
[C---:B------:R-:W-:Y:S01]  /*0710*/  ISETP.GT.AND P1, PT, R35.reuse, c[0x0][0x1a8], PT ;  /* 0x00006a0023007a0c */ /* 0x040fe20003f24270 */
[----:B------:R-:W-:Y:S01]  /*0720*/  UMOV UR4, URZ ;  /* 0x0000003f00047c82 */ /* 0x000fe20008000000 */
[C---:B------:R-:W-:Y:S01]  /*0730*/  ISETP.GT.AND P3, PT, R35.reuse, c[0x0][0x1ac], PT ;  /* 0x00006b0023007a0c */ /* 0x040fe20003f64270 */
[----:B------:R-:W-:Y:S01]  /*0740*/  IMAD.MOV.U32 R30, RZ, RZ, RZ ;  /* 0x000000ffff1e7224 */ /* 0x000fe200078e00ff */
        /* <DEDUP_REMOVED lines=9> */
[C---:B0-----:R-:W-:Y:S02]  /*07e0*/  @P4 IMNMX R5, R35.reuse, c[0x0][0x1b4], PT ;  /* 0x00006d0023054a17 */ /* 0x041fe40003800200 */
        /* <DEDUP_REMOVED lines=32> */
[----:B------:R-:W-:Y:S01]  /*09f0*/  @P5 IMAD R3, R12, 0x3, RZ ;  /* 0x000000030c035824 */ /* 0x000fe200078e02ff */
[----:B------:R-:W-:Y:S01]  /*0a00*/  PRMT R29, RZ, 0x5410, RZ ;  /* 0x00005410ff1d7816 */ /* 0x000fe200000000ff */
[----:B------:R-:W-:Y:S01]  /*0a10*/  @P6 IMAD.SHL.U32 R10, R14, 0x2, RZ ;  /* 0x000000020e0a6824 */ /* 0x000fe200078e00ff */
[----:B------:R-:W-:-:S04]  /*0a20*/  IADD3 R0, R7, R2, R0 ;  /* 0x0000000207007210 */ /* 0x000fc80007ffe000 */
        /* <DEDUP_REMOVED lines=10> */
[----:B---3--:R-:W-:Y:S01]  /*0ad0*/  IMAD.IADD R31, R35, 0x1, R4 ;  /* 0x00000001231f7824 */ /* 0x008fe200078e0204 */
[----:B------:R-:W-:Y:S05]  /*0ae0*/  @P0 BRA `(.L_x_4446) ;  /* 0x000016f000000947 */ /* 0x000fea0003800000 */
[----:B------:R-:W-:Y:S01]  /*0af0*/  IMAD.MOV.U32 R30, RZ, RZ, RZ ;  /* 0x000000ffff1e7224 */ /* 0x000fe200078e00ff */
[----:B------:R-:W-:Y:S01]  /*0b00*/  PRMT R3, RZ, 0x5410, RZ ;  /* 0x00005410ff037816 */ /* 0x000fe200000000ff */
[----:B------:R-:W-:Y:S01]  /*0b10*/  UMOV UR4, URZ ;  /* 0x0000003f00047c82 */ /* 0x000fe20008000000 */
[----:B------:R-:W-:-:S02]  /*0b20*/  PRMT R29, RZ, 0x5410, RZ ;  /* 0x00005410ff1d7816 */ /* 0x000fc400000000ff */
.L_x_4448:
[----:B------:R-:W-:Y:S01]  /*0b30*/  IMAD.MOV.U32 R37, RZ, RZ, 0x4 ;  /* 0x00000004ff257424 */ /* 0x000fe200078e00ff */
[----:B------:R-:W2:Y:S01]  /*0b40*/  LDG.E.128.CONSTANT R24, [R38.64] ;  /* 0x0000000826187981 */ /* 0x000ea2000c1e9d00 */
[----:B------:R-:W-:-:S02]  /*0b50*/  ISETP.NE.AND P0, PT, R35, R31, PT ;  /* 0x0000001f2300720c */ /* 0x000fc40003f05270 */
[----:B------:R-:W-:-:S05]  /*0b60*/  IMAD.WIDE R10, R37, c[0x0][0x18c], R38 ;  /* 0x00006300250a7a25 */ /* 0x000fca00078e0226 */
[----:B------:R0:W3:Y:S01]  /*0b70*/  LDG.E.128.CONSTANT R20, [R10.64] ;  /* 0x000000080a147981 */ /* 0x0000e2000c1e9d00 */
[----:B------:R-:W-:-:S05]  /*0b80*/  IMAD.WIDE R40, R37, c[0x0][0x18c], R10 ;  /* 0x0000630025287a25 */ /* 0x000fca00078e020a */
[----:B------:R1:W4:Y:S01]  /*0b90*/  LDG.E.128.CONSTANT R16, [R40.64] ;  /* 0x0000000828107981 */ /* 0x000322000c1e9d00 */
[----:B------:R-:W-:Y:S01]  /*0ba0*/  IMAD.WIDE R46, R37, c[0x0][0x18c], R40 ;  /* 0x00006300252e7a25 */ /* 0x000fe200078e0228 */
[----:B------:R-:W-:-:S04]  /*0bb0*/  @!P0 IADD3 R30, R30, 0x1, RZ ;  /* 0x000000011e1e8810 */ /* 0x000fc80007ffe0ff */
[----:B------:R-:W4:Y:S01]  /*0bc0*/  LDG.E.128.CONSTANT R12, [R46.64] ;  /* 0x000000082e0c7981 */ /* 0x000f22000c1e9d00 */
[----:B------:R-:W-:-:S04]  /*0bd0*/  IMAD.WIDE R32, R37, c[0x0][0x18c], R46 ;  /* 0x0000630025207a25 */ /* 0x000fc800078e022e */
[----:B------:R-:W-:Y:S01]  /*0be0*/  @!P0 IMAD R8, R30, 0x8, R1 ;  /* 0x000000081e088824 */ /* 0x000fe200078e0201 */
[----:B------:R-:W4:Y:S04]  /*0bf0*/  LDG.E.128.CONSTANT R4, [R32.64] ;  /* 0x0000000820047981 */ /* 0x000f28000c1e9d00 */
[----:B------:R1:W4:Y:S01]  /*0c00*/  @!P0 LDL.64 R48, [R8] ;  /* 0x0000000008308983 */ /* 0x0003220000100a00 */
[----:B------:R-:W-:Y:S01]  /*0c10*/  @!P0 IMAD.MOV.U32 R9, RZ, RZ, 0x2 ;  /* 0x00000002ff098424 */ /* 0x000fe200078e00ff */
[----:B0-----:R-:W-:Y:S01]  /*0c20*/  PRMT R10, R43, 0x9910, RZ ;  /* 0x000099102b0a7816 */ /* 0x001fe200000000ff */
[----:B-1----:R-:W-:-:S04]  /*0c30*/  @!P0 IMAD.SHL.U32 R8, R35, 0x2, RZ ;  /* 0x0000000223088824 */ /* 0x002fc800078e00ff */
[----:B------:R-:W-:Y:S01]  /*0c40*/  @!P0 IMAD.WIDE R8, R8, R9, c[0x0][0x198] ;  /* 0x0000660008088625 */ /* 0x000fe200078e0209 */
[----:B------:R-:W-:-:S04]  /*0c50*/  ISETP.EQ.OR P1, PT, R10, RZ, P2 ;  /* 0x000000ff0a00720c */ /* 0x000fc80001722670 */
[----:B------:R0:W5:Y:S01]  /*0c60*/  @!P0 LDG.E.U16.CONSTANT R36, [R8.64+0x2] ;  /* 0x0000020808248981 */ /* 0x000162000c1e9500 */
[----:B------:R-:W1:Y:S01]  /*0c70*/  S2UR UR5, SR_CTAID.Z ;  /* 0x00000000000579c3 */ /* 0x000e620000002700 */
[----:B------:R-:W-:Y:S01]  /*0c80*/  IMAD.MOV.U32 R45, RZ, RZ, 0x2800 ;  /* 0x00002800ff2d7424 */ /* 0x000fe200078e00ff */
[----:B------:R-:W-:Y:S02]  /*0c90*/  ULDC UR6, c[0x0][0x190] ;  /* 0x0000640000067ab9 */ /* 0x000fe40000000800 */
[----:B-1----:R-:W-:-:S04]  /*0ca0*/  ULEA UR5, UR5, 0x40, 0x6 ;  /* 0x0000004005057891 */ /* 0x002fc8000f8e303f */
[----:B------:R-:W-:-:S04]  /*0cb0*/  UISETP.LT.AND UP0, UPT, UR5, UR6, UPT ;  /* 0x000000060500728c */ /* 0x000fc8000bf01270 */
[----:B------:R-:W-:Y:S01]  /*0cc0*/  USEL UR5, UR5, UR6, UP0 ;  /* 0x0000000605057287 */ /* 0x000fe20008000000 */
[----:B--2---:R-:W-:Y:S02]  /*0cd0*/  SHF.R.U32.HI R11, RZ, 0xf, R27 ;  /* 0x0000000fff0b7819 */ /* 0x004fe4000001161b */
[----:B0-----:R-:W-:Y:S02]  /*0ce0*/  SHF.R.U32.HI R8, RZ, 0xf, R25 ;  /* 0x0000000fff087819 */ /* 0x001fe40000011619 */
[----:B------:R-:W-:Y:S02]  /*0cf0*/  SHF.R.U32.HI R9, RZ, 0xf, R26 ;  /* 0x0000000fff097819 */ /* 0x000fe4000001161a */
[----:B------:R-:W-:Y:S02]  /*0d00*/  SHF.R.U32.HI R10, RZ, 0xf, R24 ;  /* 0x0000000fff0a7819 */ /* 0x000fe40000011618 */
[----:B------:R-:W-:Y:S02]  /*0d10*/  LOP3.LUT R38, R11, 0x10001, RZ, 0xc0, !PT ;  /* 0x000100010b267812 */ /* 0x000fe400078ec0ff */
[----:B------:R-:W-:-:S02]  /*0d20*/  LOP3.LUT R8, R8, 0x10001, RZ, 0xc0, !PT ;  /* 0x0001000108087812 */ /* 0x000fc400078ec0ff */
[----:B------:R-:W-:Y:S02]  /*0d30*/  LOP3.LUT R34, R9, 0x10001, RZ, 0xc0, !PT ;  /* 0x0001000109227812 */ /* 0x000fe400078ec0ff */
[----:B---3--:R-:W-:Y:S02]  /*0d40*/  SHF.R.U32.HI R11, RZ, 0xe, R21 ;  /* 0x0000000eff0b7819 */ /* 0x008fe40000011615 */
[----:B------:R-:W-:Y:S02]  /*0d50*/  LOP3.LUT R10, R10, 0x10001, RZ, 0xc0, !PT ;  /* 0x000100010a0a7812 */ /* 0x000fe400078ec0ff */
[----:B------:R-:W-:Y:S02]  /*0d60*/  SHF.R.U32.HI R9, RZ, 0xe, R20 ;  /* 0x0000000eff097819 */ /* 0x000fe40000011614 */
[----:B------:R-:W-:Y:S02]  /*0d70*/  SHF.R.U32.HI R41, RZ, 0xe, R23 ;  /* 0x0000000eff297819 */ /* 0x000fe40000011617 */
[----:B------:R-:W-:-:S02]  /*0d80*/  LOP3.LUT R11, R8, 0x20002, R11, 0xf8, !PT ;  /* 0x00020002080b7812 */ /* 0x000fc400078ef80b */
[----:B------:R-:W-:Y:S02]  /*0d90*/  LOP3.LUT R9, R10, 0x20002, R9, 0xf8, !PT ;  /* 0x000200020a097812 */ /* 0x000fe400078ef809 */
[----:B------:R-:W-:Y:S02]  /*0da0*/  LOP3.LUT R41, R38, 0x20002, R41, 0xf8, !PT ;  /* 0x0002000226297812 */ /* 0x000fe400078ef829 */
[----:B----4-:R-:W-:Y:S02]  /*0db0*/  SHF.R.U32.HI R8, RZ, 0xd, R16 ;  /* 0x0000000dff087819 */ /* 0x010fe40000011610 */
[----:B------:R-:W-:Y:S02]  /*0dc0*/  SHF.R.U32.HI R38, RZ, 0xd, R19 ;  /* 0x0000000dff267819 */ /* 0x000fe40000011613 */
[----:B------:R-:W-:Y:S02]  /*0dd0*/  SHF.R.U32.HI R10, RZ, 0xd, R17 ;  /* 0x0000000dff0a7819 */ /* 0x000fe40000011611 */
[----:B------:R-:W-:-:S02]  /*0de0*/  SHF.R.U32.HI R39, RZ, 0xe, R22 ;  /* 0x0000000eff277819 */ /* 0x000fc40000011616 */
[----:B------:R-:W-:Y:S02]  /*0df0*/  LOP3.LUT R9, R9, 0x40004, R8, 0xf8, !PT ;  /* 0x0004000409097812 */ /* 0x000fe400078ef808 */
[----:B------:R-:W-:Y:S02]  /*0e00*/  LOP3.LUT R41, R41, 0x40004, R38, 0xf8, !PT ;  /* 0x0004000429297812 */ /* 0x000fe400078ef826 */
[----:B------:R-:W-:Y:S02]  /*0e10*/  SHF.R.U32.HI R8, RZ, 0xc, R12 ;  /* 0x0000000cff087819 */ /* 0x000fe4000001160c */
[----:B------:R-:W-:Y:S02]  /*0e20*/  SHF.R.U32.HI R38, RZ, 0xc, R15 ;  /* 0x0000000cff267819 */ /* 0x000fe4000001160f */
[----:B------:R-:W-:Y:S02]  /*0e30*/  LOP3.LUT R11, R11, 0x40004, R10, 0xf8, !PT ;  /* 0x000400040b0b7812 */ /* 0x000fe400078ef80a */
[----:B------:R-:W-:-:S02]  /*0e40*/  LOP3.LUT R39, R34, 0x20002, R39, 0xf8, !PT ;  /* 0x0002000222277812 */ /* 0x000fc400078ef827 */
[----:B------:R-:W-:Y:S02]  /*0e50*/  SHF.R.U32.HI R10, RZ, 0xc, R13 ;  /* 0x0000000cff0a7819 */ /* 0x000fe4000001160d */
[----:B------:R-:W-:Y:S02]  /*0e60*/  SHF.R.U32.HI R34, RZ, 0xd, R18 ;  /* 0x0000000dff227819 */ /* 0x000fe40000011612 */
[----:B------:R-:W-:Y:S02]  /*0e70*/  LOP3.LUT R9, R9, 0x80008, R8, 0xf8, !PT ;  /* 0x0008000809097812 */ /* 0x000fe400078ef808 */
[----:B------:R-:W-:Y:S02]  /*0e80*/  LOP3.LUT R8, R41, 0x80008, R38, 0xf8, !PT ;  /* 0x0008000829087812 */ /* 0x000fe400078ef826 */
[----:B------:R-:W-:Y:S02]  /*0e90*/  SHF.R.U32.HI R41, RZ, 0xb, R7 ;  /* 0x0000000bff297819 */ /* 0x000fe40000011607 */
[----:B------:R-:W-:-:S02]  /*0ea0*/  LOP3.LUT R11, R11, 0x80008, R10, 0xf8, !PT ;  /* 0x000800080b0b7812 */ /* 0x000fc400078ef80a */
[----:B------:R-:W-:Y:S02]  /*0eb0*/  SHF.R.U32.HI R38, RZ, 0xb, R4 ;  /* 0x0000000bff267819 */ /* 0x000fe40000011604 */
[----:B------:R-:W-:Y:S02]  /*0ec0*/  SHF.R.U32.HI R44, RZ, 0xb, R5 ;  /* 0x0000000bff2c7819 */ /* 0x000fe40000011605 */
[----:B------:R-:W-:Y:S02]  /*0ed0*/  LOP3.LUT R39, R39, 0x40004, R34, 0xf8, !PT ;  /* 0x0004000427277812 */ /* 0x000fe400078ef822 */
[----:B------:R-:W-:Y:S02]  /*0ee0*/  SHF.R.U32.HI R34, RZ, 0xc, R14 ;  /* 0x0000000cff227819 */ /* 0x000fe4000001160e */
[----:B------:R-:W-:Y:S02]  /*0ef0*/  LOP3.LUT R41, R8, 0x100010, R41, 0xf8, !PT ;  /* 0x0010001008297812 */ /* 0x000fe400078ef829 */
[----:B------:R-:W-:-:S02]  /*0f00*/  LOP3.LUT R38, R9, 0x100010, R38, 0xf8, !PT ;  /* 0x0010001009267812 */ /* 0x000fc400078ef826 */
[----:B------:R-:W-:Y:S02]  /*0f10*/  LOP3.LUT R44, R11, 0x100010, R44, 0xf8, !PT ;  /* 0x001000100b2c7812 */ /* 0x000fe400078ef82c */
[----:B------:R-:W-:Y:S02]  /*0f20*/  LOP3.LUT R8, R24, 0x3e003e0, RZ, 0xc0, !PT ;  /* 0x03e003e018087812 */ /* 0x000fe400078ec0ff */
[----:B------:R-:W-:Y:S02]  /*0f30*/  LOP3.LUT R9, R25, 0x3e003e0, RZ, 0xc0, !PT ;  /* 0x03e003e019097812 */ /* 0x000fe400078ec0ff */
[----:B------:R-:W-:Y:S02]  /*0f40*/  LOP3.LUT R11, R27, 0x3e003e0, RZ, 0xc0, !PT ;  /* 0x03e003e01b0b7812 */ /* 0x000fe400078ec0ff */
[----:B------:R-:W-:Y:S02]  /*0f50*/  LOP3.LUT R39, R39, 0x80008, R34, 0xf8, !PT ;  /* 0x0008000827277812 */ /* 0x000fe400078ef822 */
        /* <DEDUP_REMOVED lines=18> */
[----:B------:R-:W-:Y:S02]  /*1080*/  @!P0 PRMT R2, R48, 0x7610, R2 ;  /* 0x0000761030028816 */ /* 0x000fe40000000002 */
        /* <DEDUP_REMOVED lines=9> */
[----:B------:R-:W-:Y:S01]  /*1120*/  @!P0 PRMT R2, R2, 0x7610, R48 ;  /* 0x0000761002028816 */ /* 0x000fe20000000030 */
        /* <DEDUP_REMOVED lines=12> */
[----:B------:R-:W-:Y:S01]  /*11f0*/  @!P0 PRMT R0, R49, 0x7610, R0 ;  /* 0x0000761031008816 */ /* 0x000fe20000000000 */
[----:B------:R-:W-:Y:S01]  /*1200*/  HFMA2 R51, R60, R45.H0_H0, -48, -48 ;  /* 0xd200d2003c337431 */ /* 0x000fe2000004002d */
[----:B------:R-:W-:-:S02]  /*1210*/  LOP3.LUT R46, R47, 0x64006400, RZ, 0xfc, !PT ;  /* 0x640064002f2e7812 */ /* 0x000fc400078efcff */
[----:B------:R-:W-:Y:S02]  /*1220*/  LOP3.LUT R8, R8, 0x64006400, RZ, 0xfc, !PT ;  /* 0x6400640008087812 */ /* 0x000fe400078efcff */
[----:B------:R-:W-:Y:S02]  /*1230*/  LOP3.LUT R40, R9, 0x64006400, RZ, 0xfc, !PT ;  /* 0x6400640009287812 */ /* 0x000fe400078efcff */
[----:B------:R-:W-:Y:S02]  /*1240*/  LOP3.LUT R60, R11, 0x64006400, RZ, 0xfc, !PT ;  /* 0x640064000b3c7812 */ /* 0x000fe400078efcff */
[----:B------:R-:W-:Y:S02]  /*1250*/  LOP3.LUT R66, R39, 0x64006400, RZ, 0xfc, !PT ;  /* 0x6400640027427812 */ /* 0x000fe400078efcff */
[----:B------:R-:W-:Y:S01]  /*1260*/  @!P0 PRMT R0, R0, 0x7610, R49 ;  /* 0x0000761000008816 */ /* 0x000fe20000000031 */
[-C--:B------:R-:W-:Y:S01]  /*1270*/  HFMA2 R49, R46, R45.reuse.H0_H0, -48, -48 ;  /* 0xd200d2002e317431 */ /* 0x080fe2000004002d */
[----:B------:R-:W-:Y:S01]  /*1280*/  IADD3 R34, R35, 0x20, RZ ;  /* 0x0000002023227810 */ /* 0x000fe20007ffe0ff */
[----:B------:R-:W-:-:S02]  /*1290*/  HFMA2 R64, R64, R45.H0_H0, -48, -48 ;  /* 0xd200d20040407431 */ /* 0x000fc4000004002d */
[-C--:B------:R-:W-:Y:S02]  /*12a0*/  HFMA2 R62, R62, R45.reuse.H0_H0, -48, -48 ;  /* 0xd200d2003e3e7431 */ /* 0x080fe4000004002d */
[-C--:B------:R-:W-:Y:S02]  /*12b0*/  HFMA2 R58, R58, R45.reuse.H0_H0, -48, -48 ;  /* 0xd200d2003a3a7431 */ /* 0x080fe4000004002d */
[-C--:B------:R-:W-:Y:S02]  /*12c0*/  HFMA2 R56, R56, R45.reuse.H0_H0, -48, -48 ;  /* 0xd200d20038387431 */ /* 0x080fe4000004002d */
[-C--:B------:R-:W-:Y:S02]  /*12d0*/  HFMA2 R54, R54, R45.reuse.H0_H0, -48, -48 ;  /* 0xd200d20036367431 */ /* 0x080fe4000004002d */
[-C--:B------:R-:W-:Y:S02]  /*12e0*/  HFMA2 R52, R52, R45.reuse.H0_H0, -48, -48 ;  /* 0xd200d20034347431 */ /* 0x080fe4000004002d */
[----:B------:R-:W-:-:S02]  /*12f0*/  HFMA2 R50, R50, R45.H0_H0, -48, -48 ;  /* 0xd200d20032327431 */ /* 0x000fc4000004002d */
[-C--:B------:R-:W-:Y:S02]  /*1300*/  HFMA2 R48, R48, R45.reuse.H0_H0, -48, -48 ;  /* 0xd200d20030307431 */ /* 0x080fe4000004002d */
[-C--:B------:R-:W-:Y:S02]  /*1310*/  HFMA2 R47, R10, R45.reuse.H0_H0, -48, -48 ;  /* 0xd200d2000a2f7431 */ /* 0x080fe4000004002d */
[-C--:B------:R-:W-:Y:S02]  /*1320*/  HFMA2 R46, R8, R45.reuse.H0_H0, -48, -48 ;  /* 0xd200d200082e7431 */ /* 0x080fe4000004002d */
[-C--:B------:R-:W-:Y:S02]  /*1330*/  HFMA2 R40, R40, R45.reuse.H0_H0, -48, -48 ;  /* 0xd200d20028287431 */ /* 0x080fe4000004002d */
[-C--:B------:R-:W-:Y:S02]  /*1340*/  HFMA2 R39, R60, R45.reuse.H0_H0, -48, -48 ;  /* 0xd200d2003c277431 */ /* 0x080fe4000004002d */
[----:B------:R-:W-:Y:S01]  /*1350*/  HFMA2 R45, R66, R45.H0_H0, -48, -48 ;  /* 0xd200d200422d7431 */ /* 0x000fe2000004002d */
[----:B------:R-:W-:Y:S05]  /*1360*/  @P1 BRA `(.L_x_4447) ;  /* 0x00000e0000001947 */ /* 0x000fea0003800000 */
[----:B------:R-:W0:Y:S01]  /*1370*/  LDS.128 R8, [UR4] ;  /* 0x00000004ff087984 */ /* 0x000e220008000c00 */
[----:B------:R-:W-:-:S02]  /*1380*/  LOP3.LUT R71, R26, 0x1f001f, RZ, 0xc0, !PT ;  /* 0x001f001f1a477812 */ /* 0x000fc400078ec0ff */
[----:B------:R-:W-:Y:S02]  /*1390*/  LOP3.LUT R60, R24, 0x1f001f, RZ, 0xc0, !PT ;  /* 0x001f001f183c7812 */ /* 0x000fe400078ec0ff */
[----:B------:R-:W-:Y:S02]  /*13a0*/  LOP3.LUT R71, R71, 0x64006400, RZ, 0xfc, !PT ;  /* 0x6400640047477812 */ /* 0x000fe400078efcff */
[----:B------:R-:W-:Y:S02]  /*13b0*/  LOP3.LUT R67, R25, 0x1f001f, RZ, 0xc0, !PT ;  /* 0x001f001f19437812 */ /* 0x000fe400078ec0ff */
[----:B------:R-:W-:Y:S01]  /*13c0*/  LOP3.LUT R75, R27, 0x1f001f, RZ, 0xc0, !PT ;  /* 0x001f001f1b4b7812 */ /* 0x000fe200078ec0ff */
[----:B------:R-:W-:Y:S01]  /*13d0*/  HADD2 R71, R71, -1040, -1040 ;  /* 0xe410e41047477430 */ /* 0x000fe20000000000 */
[----:B------:R-:W-:Y:S02]  /*13e0*/  SHF.R.U32.HI R63, RZ, 0xa, R27 ;  /* 0x0000000aff3f7819 */ /* 0x000fe4000001161b */
[----:B------:R-:W-:-:S02]  /*13f0*/  LOP3.LUT R27, R20, 0x1f001f, RZ, 0xc0, !PT ;  /* 0x001f001f141b7812 */ /* 0x000fc400078ec0ff */
[----:B------:R-:W-:Y:S02]  /*1400*/  SHF.R.U32.HI R65, RZ, 0xa, R20 ;  /* 0x0000000aff417819 */ /* 0x000fe40000011614 */
[----:B------:R-:W-:Y:S02]  /*1410*/  LOP3.LUT R66, R21, 0x1f001f, RZ, 0xc0, !PT ;  /* 0x001f001f15427812 */ /* 0x000fe400078ec0ff */
[----:B------:R-:W-:Y:S02]  /*1420*/  SHF.R.U32.HI R69, RZ, 0xa, R21 ;  /* 0x0000000aff457819 */ /* 0x000fe40000011615 */
[----:B------:R-:W-:Y:S02]  /*1430*/  LOP3.LUT R60, R60, 0x64006400, RZ, 0xfc, !PT ;  /* 0x640064003c3c7812 */ /* 0x000fe400078efcff */
[----:B------:R-:W-:Y:S02]  /*1440*/  LOP3.LUT R20, R16, 0x1f001f, RZ, 0xc0, !PT ;  /* 0x001f001f10147812 */ /* 0x000fe400078ec0ff */
[----:B------:R-:W-:Y:S01]  /*1450*/  SHF.R.U32.HI R21, RZ, 0xa, R16 ;  /* 0x0000000aff157819 */ /* 0x000fe20000011610 */
[----:B------:R-:W-:Y:S01]  /*1460*/  HADD2 R85, R60, -1040, -1040 ;  /* 0xe410e4103c557430 */ /* 0x000fe20000000000 */
[----:B------:R-:W-:-:S02]  /*1470*/  LOP3.LUT R78, R12, 0x1f001f, RZ, 0xc0, !PT ;  /* 0x001f001f0c4e7812 */ /* 0x000fc400078ec0ff */
[----:B------:R-:W-:Y:S02]  /*1480*/  SHF.R.U32.HI R16, RZ, 0xa, R12 ;  /* 0x0000000aff107819 */ /* 0x000fe4000001160c */
[----:B------:R-:W-:Y:S02]  /*1490*/  LOP3.LUT R67, R67, 0x64006400, RZ, 0xfc, !PT ;  /* 0x6400640043437812 */ /* 0x000fe400078efcff */
[----:B------:R-:W-:Y:S02]  /*14a0*/  LOP3.LUT R75, R75, 0x64006400, RZ, 0xfc, !PT ;  /* 0x640064004b4b7812 */ /* 0x000fe400078efcff */
[----:B------:R-:W-:Y:S01]  /*14b0*/  LOP3.LUT R72, R22, 0x1f001f, RZ, 0xc0, !PT ;  /* 0x001f001f16487812 */ /* 0x000fe200078ec0ff */
[----:B------:R-:W-:Y:S01]  /*14c0*/  HADD2 R67, R67, -1040, -1040 ;  /* 0xe410e41043437430 */ /* 0x000fe20000000000 */
[----:B------:R-:W-:Y:S01]  /*14d0*/  SHF.R.U32.HI R73, RZ, 0xa, R22 ;  /* 0x0000000aff497819 */ /* 0x000fe20000011616 */
[----:B------:R-:W-:Y:S01]  /*14e0*/  HADD2 R75, R75, -1040, -1040 ;  /* 0xe410e4104b4b7430 */ /* 0x000fe20000000000 */
[----:B------:R-:W-:Y:S01]  /*14f0*/  LOP3.LUT R22, R17, 0x1f001f, RZ, 0xc0, !PT ;  /* 0x001f001f11167812 */ /* 0x000fe200078ec0ff */
[-C--:B0-----:R-:W-:Y:S01]  /*1500*/  HFMA2.MMA R12, R71, R8.reuse, RZ ;  /* 0x00000008470c7235 */ /* 0x081fe200000000ff */
[----:B------:R-:W-:Y:S01]  /*1510*/  SHF.R.U32.HI R68, RZ, 0xa, R17 ;  /* 0x0000000aff447819 */ /* 0x000fe20000011611 */
[----:B------:R-:W-:Y:S01]  /*1520*/  HFMA2.MMA R85, R85, R8, RZ ;  /* 0x0000000855557235 */ /* 0x000fe200000000ff */
[----:B------:R-:W-:Y:S01]  /*1530*/  LOP3.LUT R70, R18, 0x1f001f, RZ, 0xc0, !PT ;  /* 0x001f001f12467812 */ /* 0x000fe200078ec0ff */
[-C--:B------:R-:W-:Y:S01]  /*1540*/  HFMA2 R84, R67, R8.reuse, RZ.H0_H0 ;  /* 0x0000000843547231 */ /* 0x080fe200000400ff */
[----:B------:R-:W-:Y:S01]  /*1550*/  SHF.R.U32.HI R74, RZ, 0xa, R18 ;  /* 0x0000000aff4a7819 */ /* 0x000fe20000011612 */
[----:B------:R-:W-:Y:S01]  /*1560*/  HFMA2 R86, R75, R8, RZ.H0_H0 ;  /* 0x000000084b567231 */ /* 0x000fe200000400ff */
[----:B------:R-:W-:Y:S01]  /*1570*/  LOP3.LUT R76, R19, 0x1f001f, RZ, 0xc0, !PT ;  /* 0x001f001f134c7812 */ /* 0x000fe200078ec0ff */
[-C--:B------:R-:W-:Y:S01]  /*1580*/  HFMA2.MMA R8, R62, R9.reuse, R12 ;  /* 0x000000093e087235 */ /* 0x080fe2000000000c */
[----:B------:R-:W-:Y:S01]  /*1590*/  SHF.R.U32.HI R79, RZ, 0xa, R19 ;  /* 0x0000000aff4f7819 */ /* 0x000fe20000011613 */
[----:B------:R-:W-:Y:S01]  /*15a0*/  HFMA2.MMA R85, R61, R9, R85 ;  /* 0x000000093d557235 */ /* 0x000fe20000000055 */
[----:B------:R-:W-:Y:S01]  /*15b0*/  LOP3.LUT R80, R13, 0x1f001f, RZ, 0xc0, !PT ;  /* 0x001f001f0d507812 */ /* 0x000fe200078ec0ff */
[----:B------:R-:W-:Y:S01]  /*15c0*/  HFMA2 R84, R64, R9, R84 ;  /* 0x0000000940547231 */ /* 0x000fe20000000054 */
[----:B------:R-:W-:-:S02]  /*15d0*/  SHF.R.U32.HI R17, RZ, 0xa, R13 ;  /* 0x0000000aff117819 */ /* 0x000fc4000001160d */
[----:B------:R-:W-:Y:S02]  /*15e0*/  LOP3.LUT R81, R14, 0x1f001f, RZ, 0xc0, !PT ;  /* 0x001f001f0e517812 */ /* 0x000fe400078ec0ff */
[----:B------:R-:W-:Y:S02]  /*15f0*/  SHF.R.U32.HI R18, RZ, 0xa, R14 ;  /* 0x0000000aff127819 */ /* 0x000fe4000001160e */
[----:B------:R-:W-:Y:S02]  /*1600*/  LOP3.LUT R82, R15, 0x1f001f, RZ, 0xc0, !PT ;  /* 0x001f001f0f527812 */ /* 0x000fe400078ec0ff */
[----:B------:R-:W-:Y:S02]  /*1610*/  SHF.R.U32.HI R19, RZ, 0xa, R15 ;  /* 0x0000000aff137819 */ /* 0x000fe4000001160f */
[----:B------:R-:W0:Y:S01]  /*1620*/  LDS.128 R12, [UR4+0x10] ;  /* 0x00001004ff0c7984 */ /* 0x000e220008000c00 */
[----:B------:R-:W-:Y:S02]  /*1630*/  SHF.R.U32.HI R24, RZ, 0xa, R24 ;  /* 0x0000000aff187819 */ /* 0x000fe40000011618 */
[----:B------:R-:W-:-:S02]  /*1640*/  SHF.R.U32.HI R26, RZ, 0xa, R26 ;  /* 0x0000000aff1a7819 */ /* 0x000fc4000001161a */
[----:B------:R-:W-:Y:S02]  /*1650*/  LOP3.LUT R24, R24, 0x1f001f, RZ, 0xc0, !PT ;  /* 0x001f001f18187812 */ /* 0x000fe400078ec0ff */
        /* <DEDUP_REMOVED lines=8> */
[----:B------:R-:W-:Y:S01]  /*16e0*/  SHF.R.U32.HI R83, RZ, 0xa, R7 ;  /* 0x0000000aff537819 */ /* 0x000fe20000011607 */
[----:B------:R-:W-:Y:S01]  /*16f0*/  HADD2 R7, R26, -1040, -1040 ;  /* 0xe410e4101a077430 */ /* 0x000fe20000000000 */
[----:B------:R-:W-:Y:S01]  /*1700*/  LOP3.LUT R27, R27, 0x64006400, RZ, 0xfc, !PT ;  /* 0x640064001b1b7812 */ /* 0x000fe200078efcff */
[-C--:B------:R-:W-:Y:S01]  /*1710*/  HFMA2.MMA R85, R24, R10.reuse, R85 ;  /* 0x0000000a18557235 */ /* 0x080fe20000000055 */
[----:B------:R-:W-:Y:S02]  /*1720*/  LOP3.LUT R72, R72, 0x64006400, RZ, 0xfc, !PT ;  /* 0x6400640048487812 */ /* 0x000fe400078efcff */
[----:B------:R-:W-:Y:S01]  /*1730*/  LOP3.LUT R25, R25, 0x64006400, RZ, 0xfc, !PT ;  /* 0x6400640019197812 */ /* 0x000fe200078efcff */
[----:B------:R-:W-:Y:S01]  /*1740*/  HFMA2.MMA R8, R7, R10, R8 ;  /* 0x0000000a07087235 */ /* 0x000fe20000000008 */
[----:B------:R-:W-:-:S02]  /*1750*/  LOP3.LUT R63, R63, 0x64006400, RZ, 0xfc, !PT ;  /* 0x640064003f3f7812 */ /* 0x000fc400078efcff */
[----:B------:R-:W-:Y:S01]  /*1760*/  LOP3.LUT R77, R23, 0x1f001f, RZ, 0xc0, !PT ;  /* 0x001f001f174d7812 */ /* 0x000fe200078ec0ff */
[----:B------:R-:W-:Y:S01]  /*1770*/  HADD2 R25, R25, -1040, -1040 ;  /* 0xe410e41019197430 */ /* 0x000fe20000000000 */
[----:B------:R-:W-:Y:S02]  /*1780*/  LOP3.LUT R62, R5, 0x1f001f, RZ, 0xc0, !PT ;  /* 0x001f001f053e7812 */ /* 0x000fe400078ec0ff */
[----:B------:R-:W-:Y:S01]  /*1790*/  SHF.R.U32.HI R64, RZ, 0xa, R5 ;  /* 0x0000000aff407819 */ /* 0x000fe20000011605 */
[----:B------:R-:W-:Y:S01]  /*17a0*/  HFMA2 R5, R58, R9, R86 ;  /* 0x000000093a057231 */ /* 0x000fe20000000056 */
[----:B------:R-:W-:Y:S01]  /*17b0*/  LOP3.LUT R67, R6, 0x1f001f, RZ, 0xc0, !PT ;  /* 0x001f001f06437812 */ /* 0x000fe200078ec0ff */
[----:B------:R-:W-:Y:S01]  /*17c0*/  HADD2 R9, R72, -1040, -1040 ;  /* 0xe410e41048097430 */ /* 0x000fe20000000000 */
[----:B------:R-:W-:Y:S01]  /*17d0*/  SHF.R.U32.HI R71, RZ, 0xa, R6 ;  /* 0x0000000aff477819 */ /* 0x000fe20000011606 */
[----:B------:R-:W-:Y:S01]  /*17e0*/  HADD2 R6, R27, -1040, -1040 ;  /* 0xe410e4101b067430 */ /* 0x000fe20000000000 */
[----:B------:R-:W-:Y:S01]  /*17f0*/  LOP3.LUT R60, R4, 0x1f001f, RZ, 0xc0, !PT ;  /* 0x001f001f043c7812 */ /* 0x000fe200078ec0ff */
[-C--:B------:R-:W-:Y:S01]  /*1800*/  HFMA2 R84, R25, R10.reuse, R84 ;  /* 0x0000000a19547231 */ /* 0x080fe20000000054 */
[----:B------:R-:W-:Y:S01]  /*1810*/  SHF.R.U32.HI R61, RZ, 0xa, R4 ;  /* 0x0000000aff3d7819 */ /* 0x000fe20000011604 */
[----:B------:R-:W-:Y:S01]  /*1820*/  HADD2 R4, R63, -1040, -1040 ;  /* 0xe410e4103f047430 */ /* 0x000fe20000000000 */
[----:B------:R-:W-:Y:S01]  /*1830*/  LOP3.LUT R66, R66, 0x64006400, RZ, 0xfc, !PT ;  /* 0x6400640042427812 */ /* 0x000fe200078efcff */
[-C--:B------:R-:W-:Y:S01]  /*1840*/  HFMA2.MMA R6, R6, R11.reuse, R85 ;  /* 0x0000000b06067235 */ /* 0x080fe20000000055 */
[----:B------:R-:W-:Y:S01]  /*1850*/  LOP3.LUT R77, R77, 0x64006400, RZ, 0xfc, !PT ;  /* 0x640064004d4d7812 */ /* 0x000fe200078efcff */
[----:B------:R-:W-:Y:S01]  /*1860*/  HFMA2 R5, R4, R10, R5 ;  /* 0x0000000a04057231 */ /* 0x000fe20000000005 */
[----:B------:R-:W-:Y:S01]  /*1870*/  HFMA2.MMA R4, R9, R11, R8 ;  /* 0x0000000b09047235 */ /* 0x000fe20000000008 */
[----:B------:R-:W-:Y:S01]  /*1880*/  HADD2 R7, R66, -1040, -1040 ;  /* 0xe410e41042077430 */ /* 0x000fe20000000000 */
[----:B------:R-:W-:Y:S01]  /*1890*/  LOP3.LUT R65, R65, 0x1f001f, RZ, 0xc0, !PT ;  /* 0x001f001f41417812 */ /* 0x000fe200078ec0ff */
[----:B------:R-:W-:Y:S01]  /*18a0*/  HADD2 R10, R77, -1040, -1040 ;  /* 0xe410e4104d0a7430 */ /* 0x000fe20000000000 */
[-C--:B0-----:R-:W-:Y:S01]  /*18b0*/  HFMA2.MMA R8, R59, R12.reuse, R6 ;  /* 0x0000000c3b087235 */ /* 0x081fe20000000006 */
[-C--:B------:R-:W-:Y:S01]  /*18c0*/  HFMA2 R84, R7, R11.reuse, R84 ;  /* 0x0000000b07547231 */ /* 0x080fe20000000054 */
[----:B------:R-:W-:Y:S01]  /*18d0*/  HFMA2.MMA R9, R57, R12, R4 ;  /* 0x0000000c39097235 */ /* 0x000fe20000000004 */
[----:B------:R-:W-:Y:S01]  /*18e0*/  HFMA2 R5, R10, R11, R5 ;  /* 0x0000000b0a057231 */ /* 0x000fe20000000005 */
[----:B------:R-:W-:Y:S01]  /*18f0*/  LOP3.LUT R73, R73, 0x1f001f, RZ, 0xc0, !PT ;  /* 0x001f001f49497812 */ /* 0x000fe200078ec0ff */
[-C--:B------:R-:W-:Y:S01]  /*1900*/  HFMA2 R84, R55, R12.reuse, R84 ;  /* 0x0000000c37547231 */ /* 0x080fe20000000054 */
[----:B------:R-:W-:Y:S01]  /*1910*/  LOP3.LUT R65, R65, 0x64006400, RZ, 0xfc, !PT ;  /* 0x6400640041417812 */ /* 0x000fe200078efcff */
[----:B------:R-:W-:Y:S01]  /*1920*/  HFMA2 R12, R56, R12, R5 ;  /* 0x0000000c380c7231 */ /* 0x000fe20000000005 */
[----:B------:R-:W-:Y:S01]  /*1930*/  LOP3.LUT R73, R73, 0x64006400, RZ, 0xfc, !PT ;  /* 0x6400640049497812 */ /* 0x000fe200078efcff */
[----:B------:R-:W0:Y:S01]  /*1940*/  LDS.128 R4, [UR4+0x20] ;  /* 0x00002004ff047984 */ /* 0x000e220008000c00 */
[----:B------:R-:W-:Y:S01]  /*1950*/  SHF.R.U32.HI R23, RZ, 0xa, R23 ;  /* 0x0000000aff177819 */ /* 0x000fe20000011617 */
[----:B------:R-:W-:Y:S01]  /*1960*/  HADD2 R65, R65, -1040, -1040 ;  /* 0xe410e41041417430 */ /* 0x000fe20000000000 */
[----:B------:R-:W-:Y:S01]  /*1970*/  LOP3.LUT R69, R69, 0x1f001f, RZ, 0xc0, !PT ;  /* 0x001f001f45457812 */ /* 0x000fe200078ec0ff */
[----:B------:R-:W-:Y:S01]  /*1980*/  HADD2 R10, R73, -1040, -1040 ;  /* 0xe410e410490a7430 */ /* 0x000fe20000000000 */
[----:B------:R-:W-:-:S02]  /*1990*/  LOP3.LUT R23, R23, 0x1f001f, RZ, 0xc0, !PT ;  /* 0x001f001f17177812 */ /* 0x000fc400078ec0ff */
        /* <DEDUP_REMOVED lines=13> */
[----:B------:R-:W-:Y:S01]  /*1a70*/  LOP3.LUT R21, R21, 0x1f001f, RZ, 0xc0, !PT ;  /* 0x001f001f15157812 */ /* 0x000fe200078ec0ff */
[----:B------:R-:W-:Y:S01]  /*1a80*/  HFMA2.MMA R9, R70, R14, R9 ;  /* 0x0000000e46097235 */ /* 0x000fe20000000009 */
[----:B------:R-:W-:Y:S01]  /*1a90*/  LOP3.LUT R74, R74, 0x1f001f, RZ, 0xc0, !PT ;  /* 0x001f001f4a4a7812 */ /* 0x000fe200078ec0ff */
[-C--:B------:R-:W-:Y:S01]  /*1aa0*/  HFMA2 R84, R69, R13.reuse, R84 ;  /* 0x0000000d45547231 */ /* 0x080fe20000000054 */
[----:B------:R-:W-:Y:S01]  /*1ab0*/  LOP3.LUT R68, R68, 0x1f001f, RZ, 0xc0, !PT ;  /* 0x001f001f44447812 */ /* 0x000fe200078ec0ff */
[----:B------:R-:W-:Y:S01]  /*1ac0*/  HFMA2 R12, R23, R13, R12 ;  /* 0x0000000d170c7231 */ /* 0x000fe2000000000c */
[----:B------:R-:W-:Y:S01]  /*1ad0*/  LOP3.LUT R79, R79, 0x1f001f, RZ, 0xc0, !PT ;  /* 0x001f001f4f4f7812 */ /* 0x000fe200078ec0ff */
[----:B------:R-:W-:Y:S01]  /*1ae0*/  HADD2 R13, R22, -1040, -1040 ;  /* 0xe410e410160d7430 */ /* 0x000fe20000000000 */
[----:B------:R-:W-:Y:S01]  /*1af0*/  LOP3.LUT R21, R21, 0x64006400, RZ, 0xfc, !PT ;  /* 0x6400640015157812 */ /* 0x000fe200078efcff */
[----:B------:R-:W-:Y:S01]  /*1b00*/  HADD2 R23, R76, -1040, -1040 ;  /* 0xe410e4104c177430 */ /* 0x000fe20000000000 */
[----:B------:R-:W-:Y:S01]  /*1b10*/  LOP3.LUT R74, R74, 0x64006400, RZ, 0xfc, !PT ;  /* 0x640064004a4a7812 */ /* 0x000fe200078efcff */
[-C--:B------:R-:W-:Y:S01]  /*1b20*/  HFMA2 R84, R13, R14.reuse, R84 ;  /* 0x0000000e0d547231 */ /* 0x080fe20000000054 */
[----:B------:R-:W-:Y:S01]  /*1b30*/  LOP3.LUT R68, R68, 0x64006400, RZ, 0xfc, !PT ;  /* 0x6400640044447812 */ /* 0x000fe200078efcff */
        /* <DEDUP_REMOVED lines=12> */
[----:B------:R-:W-:Y:S01]  /*1c00*/  LOP3.LUT R16, R16, 0x1f001f, RZ, 0xc0, !PT ;  /* 0x001f001f10107812 */ /* 0x000fe200078ec0ff */
[----:B------:R-:W-:Y:S01]  /*1c10*/  HADD2 R10, R79, -1040, -1040 ;  /* 0xe410e4104f0a7430 */ /* 0x000fe20000000000 */
[-C--:B0-----:R-:W-:Y:S01]  /*1c20*/  HFMA2.MMA R13, R74, R4.reuse, R9 ;  /* 0x000000044a0d7235 */ /* 0x081fe20000000009 */
[----:B------:R-:W-:Y:S01]  /*1c30*/  HFMA2 R15, R51, R15, R12 ;  /* 0x0000000f330f7231 */ /* 0x000fe2000000000c */
[----:B------:R-:W-:Y:S01]  /*1c40*/  HFMA2.MMA R12, R21, R4, R8 ;  /* 0x00000004150c7235 */ /* 0x000fe20000000008 */
[-C--:B------:R-:W-:Y:S01]  /*1c50*/  HFMA2 R84, R11, R4.reuse, R84 ;  /* 0x000000040b547231 */ /* 0x080fe20000000054 */
[----:B------:R-:W-:Y:S01]  /*1c60*/  LOP3.LUT R16, R16, 0x64006400, RZ, 0xfc, !PT ;  /* 0x6400640010107812 */ /* 0x000fe200078efcff */
[----:B------:R-:W-:Y:S01]  /*1c70*/  HFMA2 R15, R10, R4, R15 ;  /* 0x000000040a0f7231 */ /* 0x000fe2000000000f */
[----:B------:R-:W-:Y:S01]  /*1c80*/  LOP3.LUT R18, R18, 0x1f001f, RZ, 0xc0, !PT ;  /* 0x001f001f12127812 */ /* 0x000fe200078ec0ff */
[----:B------:R-:W0:Y:S01]  /*1c90*/  LDS.128 R8, [UR4+0x30] ;  /* 0x00003004ff087984 */ /* 0x000e220008000c00 */
        /* <DEDUP_REMOVED lines=9> */
[-C--:B------:R-:W-:Y:S01]  /*1d30*/  HFMA2 R84, R23, R5.reuse, R84 ;  /* 0x0000000517547231 */ /* 0x080fe20000000054 */
[----:B------:R-:W-:Y:S01]  /*1d40*/  LOP3.LUT R60, R60, 0x64006400, RZ, 0xfc, !PT ;  /* 0x640064003c3c7812 */ /* 0x000fe200078efcff */
[----:B------:R-:W-:Y:S01]  /*1d50*/  HFMA2 R15, R82, R5, R15 ;  /* 0x00000005520f7231 */ /* 0x000fe2000000000f */
[-C--:B------:R-:W-:Y:S01]  /*1d60*/  HFMA2.MMA R12, R50, R6.reuse, R12 ;  /* 0x00000006320c7235 */ /* 0x080fe2000000000c */
[----:B------:R-:W-:Y:S01]  /*1d70*/  HADD2 R5, R16, -1040, -1040 ;  /* 0xe410e41010057430 */ /* 0x000fe20000000000 */
[----:B------:R-:W-:Y:S01]  /*1d80*/  HFMA2.MMA R13, R47, R6, R13 ;  /* 0x000000062f0d7235 */ /* 0x000fe2000000000d */
[-C--:B------:R-:W-:Y:S01]  /*1d90*/  HFMA2 R84, R48, R6.reuse, R84 ;  /* 0x0000000630547231 */ /* 0x080fe20000000054 */
[----:B------:R-:W-:Y:S01]  /*1da0*/  LOP3.LUT R67, R67, 0x64006400, RZ, 0xfc, !PT ;  /* 0x6400640043437812 */ /* 0x000fe200078efcff */
[----:B------:R-:W-:Y:S01]  /*1db0*/  HFMA2 R15, R49, R6, R15 ;  /* 0x00000006310f7231 */ /* 0x000fe2000000000f */
        /* <DEDUP_REMOVED lines=8> */
[----:B------:R-:W-:Y:S01]  /*1e40*/  HFMA2.MMA R13, R18, R7, R13 ;  /* 0x00000007120d7235 */ /* 0x000fe2000000000d */
[----:B------:R-:W-:Y:S01]  /*1e50*/  HADD2 R6, R67, -1040, -1040 ;  /* 0xe410e41043067430 */ /* 0x000fe20000000000 */
[----:B------:R-:W-:Y:S01]  /*1e60*/  LOP3.LUT R71, R71, 0x1f001f, RZ, 0xc0, !PT ;  /* 0x001f001f47477812 */ /* 0x000fe200078ec0ff */
[----:B------:R-:W-:Y:S01]  /*1e70*/  HADD2 R17, R17, -1040, -1040 ;  /* 0xe410e41011117430 */ /* 0x000fe20000000000 */
[----:B------:R-:W-:-:S02]  /*1e80*/  LOP3.LUT R61, R61, 0x64006400, RZ, 0xfc, !PT ;  /* 0x640064003d3d7812 */ /* 0x000fc400078efcff */
[----:B------:R-:W-:Y:S01]  /*1e90*/  LOP3.LUT R62, R62, 0x64006400, RZ, 0xfc, !PT ;  /* 0x640064003e3e7812 */ /* 0x000fe200078efcff */
[----:B------:R-:W-:Y:S01]  /*1ea0*/  HFMA2 R84, R17, R7, R84 ;  /* 0x0000000711547231 */ /* 0x000fe20000000054 */
[----:B------:R-:W-:Y:S02]  /*1eb0*/  LOP3.LUT R71, R71, 0x64006400, RZ, 0xfc, !PT ;  /* 0x6400640047477812 */ /* 0x000fe400078efcff */
[----:B------:R-:W-:Y:S01]  /*1ec0*/  LOP3.LUT R75, R75, 0x64006400, RZ, 0xfc, !PT ;  /* 0x640064004b4b7812 */ /* 0x000fe200078efcff */
[----:B------:R-:W-:Y:S01]  /*1ed0*/  HADD2 R7, R62, -1040, -1040 ;  /* 0xe410e4103e077430 */ /* 0x000fe20000000000 */
[----:B------:R-:W-:Y:S01]  /*1ee0*/  LOP3.LUT R64, R64, 0x1f001f, RZ, 0xc0, !PT ;  /* 0x001f001f40407812 */ /* 0x000fe200078ec0ff */
[-C--:B0-----:R-:W-:Y:S01]  /*1ef0*/  HFMA2.MMA R4, R5, R8.reuse, R4 ;  /* 0x0000000805047235 */ /* 0x081fe20000000004 */
[----:B------:R-:W-:Y:S01]  /*1f00*/  LOP3.LUT R38, R38, 0x64006400, RZ, 0xfc, !PT ;  /* 0x6400640026267812 */ /* 0x000fe200078efcff */
[----:B------:R-:W-:Y:S01]  /*1f10*/  HFMA2.MMA R13, R6, R8, R13 ;  /* 0x00000008060d7235 */ /* 0x000fe2000000000d */
[----:B------:R-:W-:Y:S01]  /*1f20*/  LOP3.LUT R83, R83, 0x1f001f, RZ, 0xc0, !PT ;  /* 0x001f001f53537812 */ /* 0x000fe200078ec0ff */
[----:B------:R-:W-:Y:S01]  /*1f30*/  HADD2 R6, R71, -1040, -1040 ;  /* 0xe410e41047067430 */ /* 0x000fe20000000000 */
[----:B------:R-:W-:Y:S01]  /*1f40*/  LOP3.LUT R64, R64, 0x64006400, RZ, 0xfc, !PT ;  /* 0x6400640040407812 */ /* 0x000fe200078efcff */
[-C--:B------:R-:W-:Y:S01]  /*1f50*/  HFMA2.MMA R5, R46, R9.reuse, R4 ;  /* 0x000000092e057235 */ /* 0x080fe20000000004 */
[----:B------:R-:W-:Y:S01]  /*1f60*/  HADD2 R4, R61, -1040, -1040 ;  /* 0xe410e4103d047430 */ /* 0x000fe20000000000 */
[----:B------:R-:W-:Y:S01]  /*1f70*/  HFMA2.MMA R13, R39, R9, R13 ;  /* 0x00000009270d7235 */ /* 0x000fe2000000000d */
[----:B------:R-:W-:Y:S01]  /*1f80*/  HADD2 R12, R75, -1040, -1040 ;  /* 0xe410e4104b0c7430 */ /* 0x000fe20000000000 */
[----:B------:R-:W-:Y:S01]  /*1f90*/  LOP3.LUT R42, R42, 0x64006400, RZ, 0xfc, !PT ;  /* 0x640064002a2a7812 */ /* 0x000fe200078efcff */
[-C--:B------:R-:W-:Y:S01]  /*1fa0*/  HFMA2 R84, R7, R8.reuse, R84 ;  /* 0x0000000807547231 */ /* 0x080fe20000000054 */
[----:B------:R-:W-:Y:S01]  /*1fb0*/  LOP3.LUT R83, R83, 0x64006400, RZ, 0xfc, !PT ;  /* 0x6400640053537812 */ /* 0x000fe200078efcff */
[-C--:B------:R-:W-:Y:S01]  /*1fc0*/  HFMA2.MMA R5, R4, R10.reuse, R5 ;  /* 0x0000000a04057235 */ /* 0x080fe20000000005 */
[----:B------:R-:W-:Y:S01]  /*1fd0*/  HADD2 R38, R38, -1040, -1040 ;  /* 0xe410e41026267430 */ /* 0x000fe20000000000 */
[----:B------:R-:W-:Y:S01]  /*1fe0*/  HFMA2.MMA R13, R6, R10, R13 ;  /* 0x0000000a060d7235 */ /* 0x000fe2000000000d */
[----:B------:R-:W-:Y:S01]  /*1ff0*/  HFMA2 R15, R12, R8, R15 ;  /* 0x000000080c0f7231 */ /* 0x000fe2000000000f */
[----:B------:R-:W-:Y:S01]  /*2000*/  LOP3.LUT R44, R44, 0x64006400, RZ, 0xfc, !PT ;  /* 0x640064002c2c7812 */ /* 0x000fe200078efcff */
[----:B------:R-:W-:Y:S01]  /*2010*/  HFMA2 R84, R40, R9, R84 ;  /* 0x0000000928547231 */ /* 0x000fe20000000054 */
[----:B------:R-:W-:Y:S01]  /*2020*/  LOP3.LUT R41, R41, 0x64006400, RZ, 0xfc, !PT ;  /* 0x6400640029297812 */ /* 0x000fe200078efcff */
[----:B------:R-:W-:Y:S01]  /*2030*/  HADD2 R7, R64, -1040, -1040 ;  /* 0xe410e41040077430 */ /* 0x000fe20000000000 */
[----:B------:R-:W-:Y:S01]  /*2040*/  HFMA2.MMA R5, R38, R11, R5 ;  /* 0x0000000b26057235 */ /* 0x000fe20000000005 */
[----:B------:R-:W-:-:S02]  /*2050*/  HADD2 R42, R42, -1040, -1040 ;  /* 0xe410e4102a2a7430 */ /* 0x000fc40000000000 */
[----:B------:R-:W-:Y:S02]  /*2060*/  HFMA2 R15, R45, R9, R15 ;  /* 0x000000092d0f7231 */ /* 0x000fe4000000000f */
[----:B------:R-:W-:Y:S02]  /*2070*/  HADD2 R4, R83, -1040, -1040 ;  /* 0xe410e41053047430 */ /* 0x000fe40000000000 */
[-C--:B------:R-:W-:Y:S01]  /*2080*/  HFMA2 R84, R7, R10.reuse, R84 ;  /* 0x0000000a07547231 */ /* 0x080fe20000000054 */
[----:B------:R-:W-:Y:S01]  /*2090*/  HFMA2.MMA R13, R42, R11, R13 ;  /* 0x0000000b2a0d7235 */ /* 0x000fe2000000000d */
[----:B------:R-:W-:Y:S02]  /*20a0*/  HADD2 R7, R44, -1040, -1040 ;  /* 0xe410e4102c077430 */ /* 0x000fe40000000000 */
[----:B------:R-:W-:Y:S02]  /*20b0*/  HFMA2 R15, R4, R10, R15 ;  /* 0x0000000a040f7231 */ /* 0x000fe4000000000f */
[----:B------:R-:W-:-:S02]  /*20c0*/  HADD2 R4, R41, -1040, -1040 ;  /* 0xe410e41029047430 */ /* 0x000fc40000000000 */
[-C--:B------:R-:W-:Y:S02]  /*20d0*/  HFMA2 R84, R7, R11.reuse, R84 ;  /* 0x0000000b07547231 */ /* 0x080fe40000000054 */
        /* <DEDUP_REMOVED lines=9> */
.L_x_4447:
[C---:B------:R-:W-:Y:S01]  /*2170*/  ISETP.GE.AND P1, PT, R34.reuse, c[0x0][0x1b0], PT ;  /* 0x00006c0022007a0c */ /* 0x040fe20003f26270 */
[----:B------:R-:W-:Y:S01]  /*2180*/  UIADD3 UR4, UR4, 0x40, URZ ;  /* 0x0000004004047890 */ /* 0x000fe2000fffe03f */
[----:B------:R-:W-:Y:S01]  /*2190*/  ISETP.LT.AND P3, PT, R34, UR5, PT ;  /* 0x0000000522007c0c */ /* 0x000fe2000bf61270 */
[----:B-----5:R-:W-:Y:S02]  /*21a0*/  @!P0 IMAD.IADD R31, R36, 0x1, R35 ;  /* 0x00000001241f8824 */ /* 0x020fe400078e0223 */
[----:B------:R-:W-:-:S04]  /*21b0*/  IMAD.WIDE R38, R37, c[0x0][0x18c], R32 ;  /* 0x0000630025267a25 */ /* 0x000fc800078e0220 */
[----:B------:R-:W-:-:S06]  /*21c0*/  IMAD.MOV.U32 R35, RZ, RZ, R34 ;  /* 0x000000ffff237224 */ /* 0x000fcc00078e0022 */
[----:B------:R-:W-:Y:S05]  /*21d0*/  @!P1 BRA P3, `(.L_x_4448) ;  /* 0xffffe95000009947 */ /* 0x000fea000183ffff */
.L_x_4446:
[----:B------:R-:W-:-:S04]  /*21e0*/  ISETP.GE.AND P0, PT, R35, R28, PT ;  /* 0x0000001c2300720c */ /* 0x000fc80003f06270 */
[----:B------:R-:W-:-:S13]  /*21f0*/  ISETP.GE.OR P0, PT, R35, c[0x0][0x1b8], P0 ;  /* 0x00006e0023007a0c */ /* 0x000fda0000706670 */
[----:B------:R-:W-:Y:S05]  /*2200*/  @P0 BRA `(.L_x_4449) ;  /* 0x000014b000000947 */ /* 0x000fea0003800000 */
.L_x_4451:
[C---:B------:R-:W-:Y:S01]  /*2210*/  ISETP.NE.AND P0, PT, R35.reuse, R31, PT ;  /* 0x0000001f2300720c */ /* 0x040fe20003f05270 */
[----:B------:R-:W-:Y:S01]  /*2220*/  IMAD.MOV.U32 R27, RZ, RZ, 0x4 ;  /* 0x00000004ff1b7424 */ /* 0x000fe200078e00ff */
[----:B------:R-:W2:Y:S11]  /*2230*/  LDG.E.128.CONSTANT R12, [R38.64] ;  /* 0x00000008260c7981 */ /* 0x000eb6000c1e9d00 */
[----:B------:R-:W-:Y:S01]  /*2240*/  @!P0 IADD3 R30, R30, 0x1, RZ ;  /* 0x000000011e1e8810 */ /* 0x000fe20007ffe0ff */
[----:B------:R-:W-:Y:S01]  /*2250*/  @!P0 IMAD.MOV.U32 R17, RZ, RZ, 0x2 ;  /* 0x00000002ff118424 */ /* 0x000fe200078e00ff */
[----:B------:R-:W-:-:S03]  /*2260*/  @!P0 LEA R16, R35, 0x1, 0x1 ;  /* 0x0000000123108811 */ /* 0x000fc600078e08ff */
[----:B------:R-:W-:Y:S02]  /*2270*/  @!P0 IMAD R24, R30, 0x8, R1 ;  /* 0x000000081e188824 */ /* 0x000fe400078e0201 */
[----:B------:R-:W-:-:S04]  /*2280*/  @!P0 IMAD.WIDE R16, R16, R17, c[0x0][0x198] ;  /* 0x0000660010108625 */ /* 0x000fc800078e0211 */
[----:B------:R-:W3:Y:S01]  /*2290*/  @!P0 LDL.64 R24, [R24] ;  /* 0x0000000018188983 */ /* 0x000ee20000100a00 */
[----:B------:R-:W-:-:S03]  /*22a0*/  IMAD.WIDE R18, R27, c[0x0][0x18c], R38 ;  /* 0x000063001b127a25 */ /* 0x000fc600078e0226 */
[----:B------:R0:W4:Y:S03]  /*22b0*/  @!P0 LDG.E.U16.CONSTANT R22, [R16.64] ;  /* 0x0000000810168981 */ /* 0x000126000c1e9500 */
[----:B------:R-:W-:Y:S01]  /*22c0*/  IMAD.WIDE R20, R27, c[0x0][0x18c], R18 ;  /* 0x000063001b147a25 */ /* 0x000fe200078e0212 */
[----:B------:R2:W5:Y:S04]  /*22d0*/  LDG.E.128.CONSTANT R8, [R18.64] ;  /* 0x0000000812087981 */ /* 0x000568000c1e9d00 */
[----:B------:R-:W5:Y:S01]  /*22e0*/  LDG.E.128.CONSTANT R4, [R20.64] ;  /* 0x0000000814047981 */ /* 0x000f62000c1e9d00 */
[----:B0-----:R-:W-:Y:S01]  /*22f0*/  PRMT R17, R43, 0x9910, RZ ;  /* 0x000099102b117816 */ /* 0x001fe200000000ff */
[----:B------:R-:W-:-:S03]  /*2300*/  IMAD.MOV.U32 R23, RZ, RZ, 0x2400 ;  /* 0x00002400ff177424 */ /* 0x000fc600078e00ff */
[----:B------:R-:W-:Y:S02]  /*2310*/  ISETP.EQ.OR P1, PT, R17, RZ, P2 ;  /* 0x000000ff1100720c */ /* 0x000fe40001722670 */
[----:B------:R-:W-:Y:S01]  /*2320*/  PRMT R16, R23, 0x7610, R16 ;  /* 0x0000761017107816 */ /* 0x000fe20000000010 */
[----:B------:R-:W-:Y:S01]  /*2330*/  IMAD.MOV.U32 R44, RZ, RZ, 0x3000 ;  /* 0x00003000ff2c7424 */ /* 0x000fe200078e00ff */
[----:B--2---:R-:W-:Y:S02]  /*2340*/  SHF.R.U32.HI R18, RZ, 0xf, R13 ;  /* 0x0000000fff127819 */ /* 0x004fe4000001160d */
[----:B------:R-:W-:Y:S02]  /*2350*/  SHF.R.U32.HI R17, RZ, 0xf, R12 ;  /* 0x0000000fff117819 */ /* 0x000fe4000001160c */
[----:B------:R-:W-:Y:S02]  /*2360*/  LOP3.LUT R19, R18, 0x10001, RZ, 0xc0, !PT ;  /* 0x0001000112137812 */ /* 0x000fe400078ec0ff */
[----:B------:R-:W-:-:S02]  /*2370*/  LOP3.LUT R17, R17, 0x10001, RZ, 0xc0, !PT ;  /* 0x0001000111117812 */ /* 0x000fc400078ec0ff */
[----:B---3--:R-:W-:Y:S02]  /*2380*/  @!P0 PRMT R2, R24, 0x7610, R2 ;  /* 0x0000761018028816 */ /* 0x008fe40000000002 */
[----:B------:R-:W-:Y:S02]  /*2390*/  @!P0 PRMT R0, R25, 0x7610, R0 ;  /* 0x0000761019008816 */ /* 0x000fe40000000000 */
[----:B------:R-:W-:Y:S01]  /*23a0*/  @!P0 PRMT R2, R2, 0x7610, R24 ;  /* 0x0000761002028816 */ /* 0x000fe20000000018 */
[----:B----4-:R-:W-:Y:S01]  /*23b0*/  @!P0 IMAD.IADD R31, R22, 0x1, R35 ;  /* 0x00000001161f8824 */ /* 0x010fe200078e0223 */
[----:B------:R-:W-:Y:S02]  /*23c0*/  SHF.R.U32.HI R24, RZ, 0xf, R15 ;  /* 0x0000000fff187819 */ /* 0x000fe4000001160f */
[----:B------:R-:W-:Y:S02]  /*23d0*/  SHF.R.U32.HI R22, RZ, 0xf, R14 ;  /* 0x0000000fff167819 */ /* 0x000fe4000001160e */
[----:B------:R-:W-:-:S02]  /*23e0*/  @!P0 PRMT R0, R0, 0x7610, R25 ;  /* 0x0000761000008816 */ /* 0x000fc40000000019 */
[----:B-----5:R-:W-:Y:S02]  /*23f0*/  SHF.R.U32.HI R18, RZ, 0xe, R8 ;  /* 0x0000000eff127819 */ /* 0x020fe40000011608 */
[----:B------:R-:W-:Y:S02]  /*2400*/  LOP3.LUT R25, R24, 0x10001, RZ, 0xc0, !PT ;  /* 0x0001000118197812 */ /* 0x000fe400078ec0ff */
[----:B------:R-:W-:Y:S02]  /*2410*/  SHF.R.U32.HI R32, RZ, 0xe, R11 ;  /* 0x0000000eff207819 */ /* 0x000fe4000001160b */
[----:B------:R-:W-:Y:S02]  /*2420*/  LOP3.LUT R23, R22, 0x10001, RZ, 0xc0, !PT ;  /* 0x0001000116177812 */ /* 0x000fe400078ec0ff */
[----:B------:R-:W-:Y:S02]  /*2430*/  SHF.R.U32.HI R24, RZ, 0xe, R10 ;  /* 0x0000000eff187819 */ /* 0x000fe4000001160a */
[----:B------:R-:W-:-:S02]  /*2440*/  LOP3.LUT R18, R17, 0x20002, R18, 0xf8, !PT ;  /* 0x0002000211127812 */ /* 0x000fc400078ef812 */
[----:B------:R-:W-:Y:S02]  /*2450*/  LOP3.LUT R17, R25, 0x20002, R32, 0xf8, !PT ;  /* 0x0002000219117812 */ /* 0x000fe400078ef820 */
[----:B------:R-:W-:Y:S02]  /*2460*/  SHF.R.U32.HI R22, RZ, 0xe, R9 ;  /* 0x0000000eff167819 */ /* 0x000fe40000011609 */
[----:B------:R-:W-:Y:S02]  /*2470*/  LOP3.LUT R26, R23, 0x20002, R24, 0xf8, !PT ;  /* 0x00020002171a7812 */ /* 0x000fe400078ef818 */
[----:B------:R-:W-:Y:S02]  /*2480*/  SHF.R.U32.HI R25, RZ, 0xd, R4 ;  /* 0x0000000dff197819 */ /* 0x000fe40000011604 */
[----:B------:R-:W-:Y:S02]  /*2490*/  SHF.R.U32.HI R23, RZ, 0xd, R6 ;  /* 0x0000000dff177819 */ /* 0x000fe40000011606 */
[----:B------:R-:W-:-:S02]  /*24a0*/  LOP3.LUT R19, R19, 0x20002, R22, 0xf8, !PT ;  /* 0x0002000213137812 */ /* 0x000fc400078ef816 */
[----:B------:R-:W-:Y:S02]  /*24b0*/  SHF.R.U32.HI R24, RZ, 0xd, R5 ;  /* 0x0000000dff187819 */ /* 0x000fe40000011605 */
[----:B------:R-:W-:Y:S02]  /*24c0*/  LOP3.LUT R25, R18, 0x40004, R25, 0xf8, !PT ;  /* 0x0004000412197812 */ /* 0x000fe400078ef819 */
[----:B------:R-:W-:Y:S02]  /*24d0*/  LOP3.LUT R23, R26, 0x40004, R23, 0xf8, !PT ;  /* 0x000400041a177812 */ /* 0x000fe400078ef817 */
[----:B------:R-:W-:Y:S02]  /*24e0*/  LOP3.LUT R18, R13, 0x380038, RZ, 0xc0, !PT ;  /* 0x003800380d127812 */ /* 0x000fe400078ec0ff */
[----:B------:R-:W-:Y:S02]  /*24f0*/  SHF.R.U32.HI R74, RZ, 0x6, R12 ;  /* 0x00000006ff4a7819 */ /* 0x000fe4000001160c */
[----:B------:R-:W-:-:S02]  /*2500*/  LOP3.LUT R26, R15, 0x380038, RZ, 0xc0, !PT ;  /* 0x003800380f1a7812 */ /* 0x000fc400078ec0ff */
[----:B------:R-:W-:Y:S02]  /*2510*/  SHF.R.U32.HI R22, RZ, 0xd, R7 ;  /* 0x0000000dff167819 */ /* 0x000fe40000011607 */
[----:B------:R-:W-:Y:S02]  /*2520*/  SHF.R.U32.HI R75, RZ, 0x6, R13 ;  /* 0x00000006ff4b7819 */ /* 0x000fe4000001160d */
[----:B------:R-:W-:Y:S02]  /*2530*/  LOP3.LUT R24, R19, 0x40004, R24, 0xf8, !PT ;  /* 0x0004000413187812 */ /* 0x000fe400078ef818 */
        /* <DEDUP_REMOVED lines=32> */
[----:B------:R-:W-:Y:S01]  /*2740*/  SHF.R.U32.HI R26, RZ, 0x6, R4 ;  /* 0x00000006ff1a7819 */ /* 0x000fe20000011604 */
[----:B------:R-:W-:Y:S01]  /*2750*/  HFMA2 R72, R19, R44.H0_H0, -132, -132 ;  /* 0xd820d82013487431 */ /* 0x000fe2000004002c */
[----:B------:R-:W-:Y:S02]  /*2760*/  SHF.R.U32.HI R63, RZ, 0x6, R11 ;  /* 0x00000006ff3f7819 */ /* 0x000fe4000001160b */
[----:B------:R-:W-:-:S02]  /*2770*/  LOP3.LUT R59, R34, 0x64006400, RZ, 0xfc, !PT ;  /* 0x64006400223b7812 */ /* 0x000fc400078efcff */
[----:B------:R-:W-:Y:S02]  /*2780*/  LOP3.LUT R17, R64, 0x380038, RZ, 0xc0, !PT ;  /* 0x0038003840117812 */ /* 0x000fe400078ec0ff */
[----:B------:R-:W-:Y:S02]  /*2790*/  SHF.R.U32.HI R32, RZ, 0x6, R5 ;  /* 0x00000006ff207819 */ /* 0x000fe40000011605 */
[----:B------:R-:W-:Y:S02]  /*27a0*/  LOP3.LUT R40, R6, 0x380038, RZ, 0xc0, !PT ;  /* 0x0038003806287812 */ /* 0x000fe400078ec0ff */
[----:B------:R-:W-:Y:S01]  /*27b0*/  SHF.R.U32.HI R33, RZ, 0x6, R6 ;  /* 0x00000006ff217819 */ /* 0x000fe20000011606 */
[----:B------:R-:W-:Y:S01]  /*27c0*/  HFMA2 R70, R39, R44.H0_H0, -132, -132 ;  /* 0xd820d82027467431 */ /* 0x000fe2000004002c */
        /* <DEDUP_REMOVED lines=36> */
[----:B------:R-:W-:-:S02]  /*2a10*/  HFMA2 R55, R55, R44.H0_H0, -132, -132 ;  /* 0xd820d82037377431 */ /* 0x000fc4000004002c */
[-C--:B------:R-:W-:Y:S01]  /*2a20*/  HFMA2 R36, R19, R44.reuse.H0_H0, -132, -132 ;  /* 0xd820d82013247431 */ /* 0x080fe2000004002c */
[----:B------:R-:W-:Y:S01]  /*2a30*/  LOP3.LUT R19, R73, 0x1c001c0, RZ, 0xc0, !PT ;  /* 0x01c001c049137812 */ /* 0x000fe200078ec0ff */
[-C--:B------:R-:W-:Y:S02]  /*2a40*/  HFMA2 R37, R37, R44.reuse.H0_H0, -132, -132 ;  /* 0xd820d82025257431 */ /* 0x080fe4000004002c */
[-C--:B------:R-:W-:Y:S01]  /*2a50*/  HFMA2 R38, R47, R44.reuse.H0_H0, -132, -132 ;  /* 0xd820d8202f267431 */ /* 0x080fe2000004002c */
[----:B------:R-:W-:Y:S01]  /*2a60*/  LOP3.LUT R47, R46, 0x64006400, RZ, 0xfc, !PT ;  /* 0x640064002e2f7812 */ /* 0x000fe200078efcff */
[-C--:B------:R-:W-:Y:S02]  /*2a70*/  HFMA2 R39, R51, R44.reuse.H0_H0, -132, -132 ;  /* 0xd820d82033277431 */ /* 0x080fe4000004002c */
[-C--:B------:R-:W-:Y:S02]  /*2a80*/  HFMA2 R41, R45, R44.reuse.H0_H0, -132, -132 ;  /* 0xd820d8202d297431 */ /* 0x080fe4000004002c */
        /* <DEDUP_REMOVED lines=23> */
[----:B------:R-:W-:Y:S01]  /*2c00*/  IADD3 R35, R35, 0x20, RZ ;  /* 0x0000002023237810 */ /* 0x000fe20007ffe0ff */
[-C--:B------:R-:W-:Y:S02]  /*2c10*/  HFMA2 R46, R47, R16.reuse.H0_H0, -20, -20 ;  /* 0xcd00cd002f2e7431 */ /* 0x080fe40000040010 */
[-C--:B------:R-:W-:Y:S01]  /*2c20*/  HFMA2 R50, R51, R16.reuse.H0_H0, -20, -20 ;  /* 0xcd00cd0033327431 */ /* 0x080fe20000040010 */
[----:B------:R-:W-:Y:S01]  /*2c30*/  ISETP.GE.AND P0, PT, R35, c[0x0][0x1b8], PT ;  /* 0x00006e0023007a0c */ /* 0x000fe20003f06270 */
        /* <DEDUP_REMOVED lines=34> */
[----:B------:R-:W-:Y:S01]  /*2e60*/  LOP3.LUT R9, R9, 0x64006400, RZ, 0xfc, !PT ;  /* 0x6400640009097812 */ /* 0x000fe200078efcff */
[-C--:B0-----:R-:W-:Y:S01]  /*2e70*/  HFMA2 R81, R13, R16.reuse, RZ.H0_H0 ;  /* 0x000000100d517231 */ /* 0x081fe200000400ff */
[-C--:B------:R-:W-:Y:S01]  /*2e80*/  HFMA2.MMA R85, R85, R16.reuse, RZ ;  /* 0x0000001055557235 */ /* 0x080fe200000000ff */
[----:B------:R-:W-:Y:S01]  /*2e90*/  HFMA2 R86, R15, R16, RZ.H0_H0 ;  /* 0x000000100f567231 */ /* 0x000fe200000400ff */
[----:B------:R-:W-:Y:S01]  /*2ea0*/  HFMA2.MMA R82, R83, R16, RZ ;  /* 0x0000001053527235 */ /* 0x000fe200000000ff */
[----:B------:R-:W0:Y:S01]  /*2eb0*/  LDS.128 R12, [UR4+0x10] ;  /* 0x00001004ff0c7984 */ /* 0x000e220008000c00 */
[----:B------:R-:W-:Y:S01]  /*2ec0*/  LOP3.LUT R83, R6, 0x70007, RZ, 0xc0, !PT ;  /* 0x0007000706537812 */ /* 0x000fe200078ec0ff */
[-C--:B------:R-:W-:Y:S01]  /*2ed0*/  HFMA2 R81, R79, R17.reuse, R81 ;  /* 0x000000114f517231 */ /* 0x080fe20000000051 */
[-C--:B------:R-:W-:Y:S01]  /*2ee0*/  HFMA2.MMA R85, R80, R17.reuse, R85 ;  /* 0x0000001150557235 */ /* 0x080fe20000000055 */
[----:B------:R-:W-:Y:S01]  /*2ef0*/  LOP3.LUT R16, R4, 0x70007, RZ, 0xc0, !PT ;  /* 0x0007000704107812 */ /* 0x000fe200078ec0ff */
[----:B------:R-:W-:Y:S01]  /*2f00*/  HFMA2.MMA R82, R78, R17, R82 ;  /* 0x000000114e527235 */ /* 0x000fe20000000052 */
[----:B------:R-:W-:Y:S01]  /*2f10*/  LOP3.LUT R80, R5, 0x70007, RZ, 0xc0, !PT ;  /* 0x0007000705507812 */ /* 0x000fe200078ec0ff */
[----:B------:R-:W-:Y:S01]  /*2f20*/  HFMA2 R86, R77, R17, R86 ;  /* 0x000000114d567231 */ /* 0x000fe20000000056 */
[----:B------:R-:W-:Y:S01]  /*2f30*/  LOP3.LUT R10, R10, 0x64006400, RZ, 0xfc, !PT ;  /* 0x640064000a0a7812 */ /* 0x000fe200078efcff */
[-C--:B------:R-:W-:Y:S01]  /*2f40*/  HFMA2.MMA R85, R74, R18.reuse, R85 ;  /* 0x000000124a557235 */ /* 0x080fe20000000055 */
[----:B------:R-:W-:Y:S01]  /*2f50*/  HADD2 R4, R75, -1028, -1028 ;  /* 0xe404e4044b047430 */ /* 0x000fe20000000000 */
[----:B------:R-:W-:Y:S01]  /*2f60*/  HFMA2.MMA R82, R73, R18, R82 ;  /* 0x0000001249527235 */ /* 0x000fe20000000052 */
[----:B------:R-:W-:Y:S01]  /*2f70*/  HADD2 R5, R76, -1028, -1028 ;  /* 0xe404e4044c057430 */ /* 0x000fe20000000000 */
[----:B------:R-:W-:Y:S01]  /*2f80*/  LOP3.LUT R8, R8, 0x70007, RZ, 0xc0, !PT ;  /* 0x0007000708087812 */ /* 0x000fe200078ec0ff */
[-C--:B------:R-:W-:Y:S01]  /*2f90*/  HFMA2 R81, R4, R18.reuse, R81 ;  /* 0x0000001204517231 */ /* 0x080fe20000000051 */
[-C--:B------:R-:W-:Y:S01]  /*2fa0*/  HFMA2.MMA R6, R72, R19.reuse, R85 ;  /* 0x0000001348067235 */ /* 0x080fe20000000055 */
[----:B------:R-:W-:Y:S01]  /*2fb0*/  HFMA2 R86, R5, R18, R86 ;  /* 0x0000001205567231 */ /* 0x000fe20000000056 */
[----:B------:R-:W-:Y:S01]  /*2fc0*/  HFMA2.MMA R82, R70, R19, R82 ;  /* 0x0000001346527235 */ /* 0x000fe20000000052 */
[-C--:B------:R-:W-:Y:S01]  /*2fd0*/  HFMA2 R81, R71, R19.reuse, R81 ;  /* 0x0000001347517231 */ /* 0x080fe20000000051 */
[----:B------:R-:W-:Y:S01]  /*2fe0*/  LOP3.LUT R58, R58, 0x70007, RZ, 0xc0, !PT ;  /* 0x000700073a3a7812 */ /* 0x000fe200078ec0ff */
[----:B------:R-:W-:Y:S01]  /*2ff0*/  HFMA2 R86, R69, R19, R86 ;  /* 0x0000001345567231 */ /* 0x000fe20000000056 */
        /* <DEDUP_REMOVED lines=13> */
[-C--:B0-----:R-:W-:Y:S01]  /*30d0*/  HFMA2.MMA R17, R68, R12.reuse, R6 ;  /* 0x0000000c44117235 */ /* 0x081fe20000000006 */
[-C--:B------:R-:W-:Y:S01]  /*30e0*/  HFMA2 R81, R67, R12.reuse, R81 ;  /* 0x0000000c43517231 */ /* 0x080fe20000000051 */
[----:B------:R-:W0:Y:S01]  /*30f0*/  LDS.128 R4, [UR4+0x20] ;  /* 0x00002004ff047984 */ /* 0x000e220008000c00 */
[----:B------:R-:W-:Y:S01]  /*3100*/  HFMA2.MMA R82, R66, R12, R82 ;  /* 0x0000000c42527235 */ /* 0x000fe20000000052 */
[----:B------:R-:W-:Y:S01]  /*3110*/  HFMA2 R86, R56, R12, R86 ;  /* 0x0000000c38567231 */ /* 0x000fe20000000056 */
[----:B------:R-:W-:Y:S01]  /*3120*/  LOP3.LUT R16, R16, 0x64006400, RZ, 0xfc, !PT ;  /* 0x6400640010107812 */ /* 0x000fe200078efcff */
[----:B------:R-:W-:Y:S01]  /*3130*/  HADD2 R12, R9, -1028, -1028 ;  /* 0xe404e404090c7430 */ /* 0x000fe20000000000 */
[----:B------:R-:W-:Y:S01]  /*3140*/  HFMA2.MMA R17, R8, R13, R17 ;  /* 0x0000000d08117235 */ /* 0x000fe20000000011 */
[----:B------:R-:W-:Y:S01]  /*3150*/  HADD2 R9, R10, -1028, -1028 ;  /* 0xe404e4040a097430 */ /* 0x000fe20000000000 */
[----:B------:R-:W-:Y:S01]  /*3160*/  LOP3.LUT R83, R83, 0x64006400, RZ, 0xfc, !PT ;  /* 0x6400640053537812 */ /* 0x000fe200078efcff */
[-C--:B------:R-:W-:Y:S01]  /*3170*/  HFMA2 R86, R11, R13.reuse, R86 ;  /* 0x0000000d0b567231 */ /* 0x080fe20000000056 */
[----:B------:R-:W-:Y:S01]  /*3180*/  LOP3.LUT R84, R84, 0x64006400, RZ, 0xfc, !PT ;  /* 0x6400640054547812 */ /* 0x000fe200078efcff */
[----:B------:R-:W-:Y:S01]  /*3190*/  HFMA2 R81, R12, R13, R81 ;  /* 0x0000000d0c517231 */ /* 0x000fe20000000051 */
[----:B------:R-:W-:Y:S01]  /*31a0*/  HFMA2.MMA R17, R65, R14, R17 ;  /* 0x0000000e41117235 */ /* 0x000fe20000000011 */
[-C--:B------:R-:W-:Y:S01]  /*31b0*/  HFMA2 R86, R59, R14.reuse, R86 ;  /* 0x0000000e3b567231 */ /* 0x080fe20000000056 */
[----:B------:R-:W-:Y:S01]  /*31c0*/  HFMA2.MMA R82, R9, R13, R82 ;  /* 0x0000000d09527235 */ /* 0x000fe20000000052 */
[----:B------:R-:W-:Y:S01]  /*31d0*/  HADD2 R9, R58, -1028, -1028 ;  /* 0xe404e4043a097430 */ /* 0x000fe20000000000 */
[----:B------:R-:W-:Y:S01]  /*31e0*/  LOP3.LUT R26, R26, 0x70007, RZ, 0xc0, !PT ;  /* 0x000700071a1a7812 */ /* 0x000fe200078ec0ff */
[----:B------:R-:W-:Y:S01]  /*31f0*/  HFMA2 R81, R61, R14, R81 ;  /* 0x0000000e3d517231 */ /* 0x000fe20000000051 */
[----:B------:R-:W-:Y:S01]  /*3200*/  HFMA2.MMA R17, R64, R15, R17 ;  /* 0x0000000f40117235 */ /* 0x000fe20000000011 */
        /* <DEDUP_REMOVED lines=8> */
[----:B------:R-:W-:Y:S01]  /*3290*/  HADD2 R16, R16, -1028, -1028 ;  /* 0xe404e40410107430 */ /* 0x000fe20000000000 */
[----:B------:R-:W1:Y:S01]  /*32a0*/  LDS.128 R8, [UR4+0x30] ;  /* 0x00003004ff087984 */ /* 0x000e620008000c00 */
        /* <DEDUP_REMOVED lines=9> */
[-C--:B0-----:R-:W-:Y:S01]  /*3340*/  HFMA2.MMA R17, R57, R4.reuse, R17 ;  /* 0x0000000439117235 */ /* 0x081fe20000000011 */
[-C--:B------:R-:W-:Y:S01]  /*3350*/  HFMA2 R81, R53, R4.reuse, R81 ;  /* 0x0000000435517231 */ /* 0x080fe20000000051 */
[----:B------:R-:W-:Y:S01]  /*3360*/  HFMA2.MMA R82, R52, R4, R82 ;  /* 0x0000000434527235 */ /* 0x000fe20000000052 */
[----:B------:R-:W-:Y:S01]  /*3370*/  HFMA2 R86, R55, R4, R86 ;  /* 0x0000000437567231 */ /* 0x000fe20000000056 */
[----:B------:R-:W-:Y:S01]  /*3380*/  LOP3.LUT R25, R25, 0x64006400, RZ, 0xfc, !PT ;  /* 0x6400640019197812 */ /* 0x000fe200078efcff */
[-C--:B------:R-:W-:Y:S01]  /*3390*/  HFMA2 R81, R45, R5.reuse, R81 ;  /* 0x000000052d517231 */ /* 0x080fe20000000051 */
[-C--:B------:R-:W-:Y:S01]  /*33a0*/  HFMA2.MMA R17, R54, R5.reuse, R17 ;  /* 0x0000000536117235 */ /* 0x080fe20000000011 */
[----:B------:R-:W-:Y:S01]  /*33b0*/  HFMA2 R86, R47, R5, R86 ;  /* 0x000000052f567231 */ /* 0x000fe20000000056 */
[----:B------:R-:W-:Y:S01]  /*33c0*/  HFMA2.MMA R82, R46, R5, R82 ;  /* 0x000000052e527235 */ /* 0x000fe20000000052 */
[----:B------:R-:W-:Y:S01]  /*33d0*/  HADD2 R5, R84, -1028, -1028 ;  /* 0xe404e40454057430 */ /* 0x000fe20000000000 */
        /* <DEDUP_REMOVED lines=9> */
[----:B------:R-:W-:Y:S01]  /*3470*/  HADD2 R32, R32, -1028, -1028 ;  /* 0xe404e40420207430 */ /* 0x000fe20000000000 */
[----:B------:R-:W-:Y:S01]  /*3480*/  HFMA2.MMA R82, R38, R7, R82 ;  /* 0x0000000726527235 */ /* 0x000fe20000000052 */
[----:B------:R-:W-:Y:S01]  /*3490*/  HFMA2 R86, R39, R7, R86 ;  /* 0x0000000727567231 */ /* 0x000fe20000000056 */
[----:B------:R-:W-:Y:S01]  /*34a0*/  LOP3.LUT R22, R22, 0x64006400, RZ, 0xfc, !PT ;  /* 0x6400640016167812 */ /* 0x000fe200078efcff */
[----:B------:R-:W-:-:S02]  /*34b0*/  HADD2 R7, R34, -1028, -1028 ;  /* 0xe404e40422077430 */ /* 0x000fc40000000000 */
[----:B------:R-:W-:Y:S01]  /*34c0*/  HADD2 R23, R23, -1028, -1028 ;  /* 0xe404e40417177430 */ /* 0x000fe20000000000 */
[-C--:B-1----:R-:W-:Y:S01]  /*34d0*/  HFMA2.MMA R4, R5, R8.reuse, R4 ;  /* 0x0000000805047235 */ /* 0x082fe20000000004 */
[-C--:B------:R-:W-:Y:S01]  /*34e0*/  HFMA2 R81, R32, R8.reuse, R81 ;  /* 0x0000000820517231 */ /* 0x080fe20000000051 */
[----:B------:R-:W-:Y:S01]  /*34f0*/  HFMA2.MMA R82, R33, R8, R82 ;  /* 0x0000000821527235 */ /* 0x000fe20000000052 */
[----:B------:R-:W-:Y:S02]  /*3500*/  HFMA2 R86, R7, R8, R86 ;  /* 0x0000000807567231 */ /* 0x000fe40000000056 */
[-C--:B------:R-:W-:Y:S01]  /*3510*/  HFMA2 R81, R41, R9.reuse, R81 ;  /* 0x0000000929517231 */ /* 0x080fe20000000051 */
[-C--:B------:R-:W-:Y:S01]  /*3520*/  HFMA2.MMA R5, R40, R9.reuse, R4 ;  /* 0x0000000928057235 */ /* 0x080fe20000000004 */
[----:B------:R-:W-:Y:S01]  /*3530*/  HADD2 R4, R25, -1028, -1028 ;  /* 0xe404e40419047430 */ /* 0x000fe20000000000 */
[----:B------:R-:W-:Y:S01]  /*3540*/  HFMA2.MMA R82, R42, R9, R82 ;  /* 0x000000092a527235 */ /* 0x000fe20000000052 */
[----:B------:R-:W-:-:S02]  /*3550*/  HFMA2 R86, R44, R9, R86 ;  /* 0x000000092c567231 */ /* 0x000fc40000000056 */
[-C--:B------:R-:W-:Y:S01]  /*3560*/  HFMA2 R81, R49, R10.reuse, R81 ;  /* 0x0000000a31517231 */ /* 0x080fe20000000051 */
[-C--:B------:R-:W-:Y:S01]  /*3570*/  HFMA2.MMA R5, R48, R10.reuse, R5 ;  /* 0x0000000a30057235 */ /* 0x080fe20000000005 */
[----:B------:R-:W-:Y:S01]  /*3580*/  HADD2 R24, R24, -1028, -1028 ;  /* 0xe404e40418187430 */ /* 0x000fe20000000000 */
[----:B------:R-:W-:Y:S01]  /*3590*/  HFMA2.MMA R82, R50, R10, R82 ;  /* 0x0000000a32527235 */ /* 0x000fe20000000052 */
[----:B------:R-:W-:Y:S02]  /*35a0*/  HFMA2 R86, R51, R10, R86 ;  /* 0x0000000a33567231 */ /* 0x000fe40000000056 */
[----:B------:R-:W-:Y:S01]  /*35b0*/  HADD2 R7, R22, -1028, -1028 ;  /* 0xe404e40416077430 */ /* 0x000fe20000000000 */
[-C--:B------:R-:W-:Y:S01]  /*35c0*/  HFMA2.MMA R5, R4, R11.reuse, R5 ;  /* 0x0000000b04057235 */ /* 0x080fe20000000005 */
[-C--:B------:R-:W-:Y:S01]  /*35d0*/  HFMA2 R81, R24, R11.reuse, R81 ;  /* 0x0000000b18517231 */ /* 0x080fe20000000051 */
[----:B------:R-:W-:Y:S01]  /*35e0*/  HFMA2.MMA R82, R23, R11, R82 ;  /* 0x0000000b17527235 */ /* 0x000fe20000000052 */
[----:B------:R-:W-:-:S02]  /*35f0*/  HFMA2 R86, R7, R11, R86 ;  /* 0x0000000b07567231 */ /* 0x000fc40000000056 */
[----:B------:R-:W-:Y:S02]  /*3600*/  HADD2 R81, R81.H0_H0, R81.H1_H1 ;  /* 0x3000005151517230 */ /* 0x000fe40000000800 */
[----:B------:R-:W-:-:S03]  /*3610*/  HADD2 R41, R86.H0_H0, R86.H1_H1 ;  /* 0x3000005656297230 */ /* 0x000fc60000000800 */
[----:B------:R-:W-:Y:S02]  /*3620*/  HADD2 R5, R5.H0_H0, R5.H1_H1 ;  /* 0x3000000505057230 */ /* 0x000fe40000000800 */
[----:B------:R-:W-:-:S03]  /*3630*/  HADD2 R82, R82.H0_H0, R82.H1_H1 ;  /* 0x3000005252527230 */ /* 0x000fc60000000800 */
[----:B------:R-:W-:Y:S02]  /*3640*/  PRMT R5, R5, 0x5410, R81 ;  /* 0x0000541005057816 */ /* 0x000fe40000000051 */
[----:B------:R-:W-:-:S04]  /*3650*/  PRMT R82, R82, 0x5410, R41 ;  /* 0x0000541052527816 */ /* 0x000fc80000000029 */
[----:B------:R-:W-:Y:S01]  /*3660*/  HFMA2.MMA R29, R5, R2, R29 ;  /* 0x00000002051d7235 */ /* 0x000fe2000000001d */
[----:B------:R-:W-:Y:S02]  /*3670*/  HFMA2 R3, R82, R0, R3 ;  /* 0x0000000052037231 */ /* 0x000fe40000000003 */
.L_x_4450:
[----:B------:R-:W-:Y:S01]  /*3680*/  ISETP.LT.AND P1, PT, R35, R28, PT ;  /* 0x0000001c2300720c */ /* 0x000fe20003f21270 */
[----:B------:R-:W-:Y:S01]  /*3690*/  UIADD3 UR4, UR4, 0x40, URZ ;  /* 0x0000004004047890 */ /* 0x000fe2000fffe03f */
[----:B------:R-:W-:-:S11]  /*36a0*/  IMAD.WIDE R38, R27, c[0x0][0x18c], R20 ;  /* 0x000063001b267a25 */ /* 0x000fd600078e0214 */
[----:B------:R-:W-:Y:S05]  /*36b0*/  @!P0 BRA P1, `(.L_x_4451) ;  /* 0xffffeb5000008947 */ /* 0x000fea000083ffff */
.L_x_4449:
        /* <DEDUP_REMOVED lines=15> */
.L_x_4455:
[----:B------:R-:W0:Y:S02]  /*37b0*/  LDS R6, [R0] ;  /* 0x0000000000067984 */ /* 0x000e240000000800 */
[----:B0-----:R-:W-:-:S06]  /*37c0*/  HADD2 R7, R6, R29 ;  /* 0x0000001d06077230 */ /* 0x001fcc0000000000 */
[----:B------:R-:W0:Y:S02]  /*37d0*/  ATOMS.CAST.SPIN R7, [R0], R6, R7 ;  /* 0x000000060007738d */ /* 0x000e240001800007 */
[----:B0-----:R-:W-:-:S13]  /*37e0*/  ISETP.EQ.U32.AND P0, PT, R7, 0x1, PT ;  /* 0x000000010700780c */ /* 0x001fda0003f02070 */
[----:B------:R-:W-:Y:S05]  /*37f0*/  @!P0 BRA `(.L_x_4455) ;  /* 0xffffffb000008947 */ /* 0x000fea000383ffff */
[----:B------:R-:W-:Y:S05]  /*3800*/  BRA `(.L_x_4453) ;  /* 0x0000003000007947 */ /* 0x000fea0003800000 */
.L_x_4454:
[----:B------:R-:W2:Y:S02]  /*3810*/  LD.E R0, [R4.64] ;  /* 0x0000000804007980 */ /* 0x000ea4000c101900 */
[----:B--2---:R-:W-:-:S05]  /*3820*/  IMAD.IADD R7, R29, 0x1, R0 ;  /* 0x000000011d077824 */ /* 0x004fca00078e0200 */
[----:B------:R0:W-:Y:S02]  /*3830*/  ST.E [R4.64], R7 ;  /* 0x0000000704007985 */ /* 0x0001e4000c101908 */
.L_x_4453:
[----:B------:R-:W-:Y:S05]  /*3840*/  BSYNC B0 ;  /* 0x0000000000007941 */ /* 0x000fea0003800000 */
.L_x_4452:
[----:B------:R-:W2:Y:S02]  /*3850*/  ATOM.E.ADD.F16x2.RN.STRONG.GPU P0, RZ, [R4.64+0x4], R3 ;  /* 0x0000040304ff798a */ /* 0x000ea4000810e9c8 */
[----:B--2---:R-:W-:Y:S05]  /*3860*/  @P0 EXIT ;  /* 0x000000000000094d */ /* 0x004fea0003800000 */
[----:B------:R-:W1:Y:S02]  /*3870*/  QSPC.E.S P0, RZ, [R4+0x4] ;  /* 0x0000040004ff73aa */ /* 0x000e640000000500 */
[----:B-1----:R-:W-:Y:S05]  /*3880*/  @!P0 BRA `(.L_x_4456) ;  /* 0x0000009000008947 */ /* 0x002fea0003800000 */
[----:B0-----:R-:W-:Y:S01]  /*3890*/  IADD3 R4, R4, 0x4, RZ ;  /* 0x0000000404047810 */ /* 0x001fe20007ffe0ff */
[----:B------:R-:W-:-:S03]  /*38a0*/  IMAD.MOV.U32 R5, RZ, RZ, R3 ;  /* 0x000000ffff057224 */ /* 0x000fc600078e0003 */
[----:B------:R-:W-:-:S05]  /*38b0*/  LOP3.LUT R4, R4, 0xffffff, RZ, 0xc0, !PT ;  /* 0x00ffffff04047812 */ /* 0x000fca00078ec0ff */
.L_x_4457:
[----:B------:R-:W0:Y:S02]  /*38c0*/  LDS R2, [R4] ;  /* 0x0000000004027984 */ /* 0x000e240000000800 */
[----:B0-----:R-:W-:-:S10]  /*38d0*/  HFMA2.MMA R3, R2, 1, 1, R5 ;  /* 0x3c003c0002037835 */ /* 0x001fd40000000005 */
[----:B------:R-:W0:Y:S02]  /*38e0*/  ATOMS.CAST.SPIN R3, [R4], R2, R3 ;  /* 0x000000020403738d */ /* 0x000e240001800003 */
[----:B0-----:R-:W-:-:S13]  /*38f0*/  ISETP.EQ.U32.AND P0, PT, R3, 0x1, PT ;  /* 0x000000010300780c */ /* 0x001fda0003f02070 */
[----:B------:R-:W-:Y:S05]  /*3900*/  @!P0 BRA `(.L_x_4457) ;  /* 0xffffffb000008947 */ /* 0x000fea000383ffff */
[----:B------:R-:W-:Y:S05]  /*3910*/  EXIT ;  /* 0x000000000000794d */ /* 0x000fea0003800000 */
.L_x_4456:
[----:B------:R-:W2:Y:S02]  /*3920*/  LD.E R0, [R4.64+0x4] ;  /* 0x0000040804007980 */ /* 0x000ea4000c101900 */
[----:B--2---:R-:W-:-:S05]  /*3930*/  IMAD.IADD R3, R3, 0x1, R0 ;  /* 0x0000000103037824 */ /* 0x004fca00078e0200 */
[----:B------:R-:W-:Y:S01]  /*3940*/  ST.E [R4.64+0x4], R3 ;  /* 0x0000040304007985 */ /* 0x000fe2000c101908 */
[----:B------:R-:W-:Y:S05]  /*3950*/  EXIT ;  /* 0x000000000000794d */ /* 0x000fea0003800000 */
.L_x_4458:
        /* <DEDUP_REMOVED lines=10> */
.L_x_4818:


//--------------------- .text._Z23gemm_half_q_half_kernelILi1ELi38ELb1ELb0ELi64EEvPK6__halfPKjS4_S2_PS0_iiiiPKtS7_iiiiiibS2_i --------------------------
	.section	.text._Z23gemm_half_q_half_kernelILi1ELi38ELb1ELb0ELi64EEvPK6__halfPKjS4_S2_PS0_iiiiPKtS7_iiiiiibS2_i,"ax",@progbits
	.sectioninfo	@"SHI_REGISTERS=48"
	.align	128
        .global         _Z23gemm_half_q_half_kernelILi1ELi38ELb1ELb0ELi64EEvPK6__halfPKjS4_S2_PS0_iiiiPKtS7_iiiiiibS2_i
        .type           _Z23gemm_half_q_half_kernelILi1ELi38ELb1ELb0ELi64EEvPK6__halfPKjS4_S2_PS0_iiiiPKtS7_iiiiiibS2_i,@function
        .size           _Z23gemm_half_q_half_kernelILi1ELi38ELb1ELb0ELi64EEvPK6__halfPKjS4_S2_PS0_iiiiPKtS7_iiiiiibS2_i,(.L_x_4819 - _Z23gemm_half_q_half_kernelILi1ELi38ELb1ELb0ELi64EEvPK6__halfPKjS4_S2_PS0_iiiiPKtS7_iiiiiibS2_i)
        .other          _Z23gemm_half_q_half_kernelILi1ELi38ELb1ELb0ELi64EEvPK6__halfPKjS4_S2_PS0_iiiiPKtS7_iiiiiibS2_i,@"STO_CUDA_ENTRY STV_DEFAULT"
_Z23gemm_half_q_half_kernelILi1ELi38ELb1ELb0ELi64EEvPK6__halfPKjS4_S2_PS0_iiiiPKtS7_iiiiiibS2_i:
.text._Z23gemm_half_q_half_kernelILi1ELi38ELb1ELb0ELi64EEvPK6__halfPKjS4_S2_PS0_iiiiPKtS7_iiiiiibS2_i:
        /* <DEDUP_REMOVED lines=46> */
.L_x_4460:
[----:B------:R-:W-:Y:S05]  /*02e0*/  BSYNC B0 ;  /* 0x0000000000007941 */ /* 0x000fea0003800000 */
.L_x_4459:
        /* <DEDUP_REMOVED lines=22> */
.L_x_4462:
        /* <DEDUP_REMOVED lines=43> */
.L_x_4461:
        /* <DEDUP_REMOVED lines=64> */
[----:B------:R-:W-:Y:S01]  /*0b00*/  IMAD.MOV.U32 R2, RZ, RZ, RZ ;  /* 0x000000ffff027224 */ /* 0x000fe200078e00ff */
[----:B------:R-:W-:Y:S01]  /*0b10*/  PRMT R24, RZ, 0x5410, RZ ;  /* 0x00005410ff187816 */ /* 0x000fe200000000ff */
[----:B------:R-:W-:Y:S01]  /*0b20*/  UMOV UR4, URZ ;  /* 0x0000003f00047c82 */ /* 0x000fe20008000000 */
[----:B------:R-:W-:Y:S02]  /*0b30*/  PRMT R25, RZ, 0x5410, RZ ;  /* 0x00005410ff197816 */ /* 0x000fe400000000ff */
.L_x_4466:
        /* <DEDUP_REMOVED lines=13> */
[----:B------:R-:W-:Y:S05]  /*0c10*/  @P2 BRA `(.L_x_4464) ;  /* 0x00000b4000002947 */ /* 0x000fea0003800000 */
[----:B------:R-:W2:Y:S01]  /*0c20*/  LDG.E.128.CONSTANT R16, [R22.64] ;  /* 0x0000000616107981 */ /* 0x000ea2000c1e9d00 */
[----:B------:R-:W-:-:S03]  /*0c30*/  IMAD.MOV.U32 R13, RZ, RZ, 0x4 ;  /* 0x00000004ff0d7424 */ /* 0x000fc600078e00ff */
[----:B------:R-:W0:Y:S01]  /*0c40*/  LDS.128 R4, [UR4] ;  /* 0x00000004ff047984 */ /* 0x000e220008000c00 */
[----:B------:R-:W-:-:S06]  /*0c50*/  IMAD.WIDE R8, R13, c[0x0][0x18c], R22 ;  /* 0x000063000d087a25 */ /* 0x000fcc00078e0216 */
[----:B------:R-:W-:Y:S02]  /*0c60*/  IMAD.WIDE R12, R13, c[0x0][0x18c], R8 ;  /* 0x000063000d0c7a25 */ /* 0x000fe400078e0208 */
[----:B------:R-:W3:Y:S04]  /*0c70*/  LDG.E.128.CONSTANT R8, [R8.64] ;  /* 0x0000000608087981 */ /* 0x000ee8000c1e9d00 */
[----:B------:R-:W4:Y:S01]  /*0c80*/  LDG.E.128.CONSTANT R12, [R12.64] ;  /* 0x000000060c0c7981 */ /* 0x000f22000c1e9d00 */
[----:B--2---:R-:W-:Y:S02]  /*0c90*/  LOP3.LUT R28, R16, 0x3f003f, RZ, 0xc0, !PT ;  /* 0x003f003f101c7812 */ /* 0x004fe400078ec0ff */
[--C-:B------:R-:W-:Y:S02]  /*0ca0*/  SHF.R.U32.HI R27, RZ, 0xc, R16.reuse ;  /* 0x0000000cff1b7819 */ /* 0x100fe40000011610 */
[----:B------:R-:W-:-:S02]  /*0cb0*/  SHF.R.U32.HI R29, RZ, 0x6, R16 ;  /* 0x00000006ff1d7819 */ /* 0x000fc40000011610 */
[----:B------:R-:W-:Y:S02]  /*0cc0*/  LOP3.LUT R30, R17, 0x3f003f, RZ, 0xc0, !PT ;  /* 0x003f003f111e7812 */ /* 0x000fe400078ec0ff */
[--C-:B------:R-:W-:Y:S02]  /*0cd0*/  SHF.R.U32.HI R16, RZ, 0xc, R17.reuse ;  /* 0x0000000cff107819 */ /* 0x100fe40000011611 */
[----:B------:R-:W-:Y:S02]  /*0ce0*/  SHF.R.U32.HI R31, RZ, 0x6, R17 ;  /* 0x00000006ff1f7819 */ /* 0x000fe40000011611 */
[----:B------:R-:W-:Y:S02]  /*0cf0*/  LOP3.LUT R32, R18, 0x3f003f, RZ, 0xc0, !PT ;  /* 0x003f003f12207812 */ /* 0x000fe400078ec0ff */
[--C-:B------:R-:W-:Y:S02]  /*0d00*/  SHF.R.U32.HI R17, RZ, 0xc, R18.reuse ;  /* 0x0000000cff117819 */ /* 0x100fe40000011612 */
[----:B------:R-:W-:-:S02]  /*0d10*/  SHF.R.U32.HI R33, RZ, 0x6, R18 ;  /* 0x00000006ff217819 */ /* 0x000fc40000011612 */
[----:B------:R-:W-:Y:S02]  /*0d20*/  LOP3.LUT R34, R19, 0x3f003f, RZ, 0xc0, !PT ;  /* 0x003f003f13227812 */ /* 0x000fe400078ec0ff */
[--C-:B------:R-:W-:Y:S02]  /*0d30*/  SHF.R.U32.HI R18, RZ, 0xc, R19.reuse ;  /* 0x0000000cff127819 */ /* 0x100fe40000011613 */
        /* <DEDUP_REMOVED lines=16> */
[----:B0-----:R-:W-:Y:S01]  /*0e40*/  HFMA2.MMA R28, R35, R4, RZ ;  /* 0x00000004231c7235 */ /* 0x001fe200000000ff */
[-C--:B------:R-:W-:Y:S01]  /*0e50*/  HFMA2 R32, R41, R4.reuse, RZ.H0_H0 ;  /* 0x0000000429207231 */ /* 0x080fe200000400ff */
[----:B------:R-:W-:Y:S01]  /*0e60*/  LOP3.LUT R33, R33, 0x64006400, RZ, 0xfc, !PT ;  /* 0x6400640021217812 */ /* 0x000fe200078efcff */
[----:B------:R-:W-:Y:S02]  /*0e70*/  HADD2 R29, R29, -1056, -1056 ;  /* 0xe420e4201d1d7430 */ /* 0x000fe40000000000 */
[----:B------:R-:W-:Y:S02]  /*0e80*/  HADD2 R19, R19, -1056, -1056 ;  /* 0xe420e42013137430 */ /* 0x000fe40000000000 */
[----:B------:R-:W-:-:S02]  /*0e90*/  HFMA2 R30, R37, R4, RZ.H0_H0 ;  /* 0x00000004251e7231 */ /* 0x000fc400000400ff */
[----:B------:R-:W-:Y:S02]  /*0ea0*/  HADD2 R35, R31, -1056, -1056 ;  /* 0xe420e4201f237430 */ /* 0x000fe40000000000 */
[-C--:B------:R-:W-:Y:S01]  /*0eb0*/  HFMA2 R32, R19, R5.reuse, R32 ;  /* 0x0000000513207231 */ /* 0x080fe20000000020 */
[----:B------:R-:W-:Y:S01]  /*0ec0*/  LOP3.LUT R19, R16, 0xf000f, RZ, 0xc0, !PT ;  /* 0x000f000f10137812 */ /* 0x000fe200078ec0ff */
[----:B------:R-:W-:Y:S01]  /*0ed0*/  HFMA2.MMA R34, R39, R4, RZ ;  /* 0x0000000427227235 */ /* 0x000fe200000000ff */
[----:B------:R-:W-:Y:S01]  /*0ee0*/  HADD2 R37, R33, -1056, -1056 ;  /* 0xe420e42021257430 */ /* 0x000fe20000000000 */
[----:B------:R-:W-:Y:S01]  /*0ef0*/  HFMA2.MMA R31, R29, R5, R28 ;  /* 0x000000051d1f7235 */ /* 0x000fe2000000001c */
[----:B------:R-:W-:Y:S01]  /*0f00*/  LOP3.LUT R16, R17, 0xf000f, RZ, 0xc0, !PT ;  /* 0x000f000f11107812 */ /* 0x000fe200078ec0ff */
[----:B------:R-:W-:Y:S01]  /*0f10*/  HFMA2 R33, R35, R5, R30 ;  /* 0x0000000523217231 */ /* 0x000fe2000000001e */
[----:B------:R-:W-:Y:S02]  /*0f20*/  LOP3.LUT R17, R18, 0xf000f, RZ, 0xc0, !PT ;  /* 0x000f000f12117812 */ /* 0x000fe400078ec0ff */
[----:B----4-:R-:W-:-:S02]  /*0f30*/  SHF.R.U32.HI R28, RZ, 0x8, R15 ;  /* 0x00000008ff1c7819 */ /* 0x010fc4000001160f */
[----:B------:R-:W-:Y:S01]  /*0f40*/  SHF.R.U32.HI R30, RZ, 0x8, R13 ;  /* 0x00000008ff1e7819 */ /* 0x000fe2000001160d */
[----:B------:R-:W-:Y:S01]  /*0f50*/  HFMA2.MMA R34, R37, R5, R34 ;  /* 0x0000000525227235 */ /* 0x000fe20000000022 */
[----:B------:R-:W-:Y:S02]  /*0f60*/  LOP3.LUT R28, R17, 0x300030, R28, 0xf8, !PT ;  /* 0x00300030111c7812 */ /* 0x000fe400078ef81c */
[----:B------:R-:W-:Y:S02]  /*0f70*/  LOP3.LUT R30, R19, 0x300030, R30, 0xf8, !PT ;  /* 0x00300030131e7812 */ /* 0x000fe400078ef81e */
[----:B---3--:R-:W-:Y:S02]  /*0f80*/  LOP3.LUT R17, R9, 0x3f003f, RZ, 0xc0, !PT ;  /* 0x003f003f09117812 */ /* 0x008fe400078ec0ff */
[----:B------:R-:W-:Y:S02]  /*0f90*/  LOP3.LUT R4, R27, 0xf000f, RZ, 0xc0, !PT ;  /* 0x000f000f1b047812 */ /* 0x000fe400078ec0ff */
[----:B------:R-:W-:-:S02]  /*0fa0*/  SHF.R.U32.HI R5, RZ, 0x8, R12 ;  /* 0x00000008ff057819 */ /* 0x000fc4000001160c */
[----:B------:R-:W-:Y:S02]  /*0fb0*/  LOP3.LUT R19, R10, 0x3f003f, RZ, 0xc0, !PT ;  /* 0x003f003f0a137812 */ /* 0x000fe400078ec0ff */
[----:B------:R-:W-:Y:S02]  /*0fc0*/  SHF.R.U32.HI R27, RZ, 0xc, R10 ;  /* 0x0000000cff1b7819 */ /* 0x000fe4000001160a */
[----:B------:R-:W-:Y:S02]  /*0fd0*/  LOP3.LUT R18, R17, 0x64006400, RZ, 0xfc, !PT ;  /* 0x6400640011127812 */ /* 0x000fe400078efcff */
[----:B------:R-:W-:Y:S02]  /*0fe0*/  SHF.R.U32.HI R29, RZ, 0x8, R14 ;  /* 0x00000008ff1d7819 */ /* 0x000fe4000001160e */
[----:B------:R-:W-:Y:S02]  /*0ff0*/  LOP3.LUT R5, R4, 0x300030, R5, 0xf8, !PT ;  /* 0x0030003004057812 */ /* 0x000fe400078ef805 */
[----:B------:R-:W-:-:S02]  /*1000*/  LOP3.LUT R19, R19, 0x64006400, RZ, 0xfc, !PT ;  /* 0x6400640013137812 */ /* 0x000fc400078efcff */
[----:B------:R-:W-:Y:S01]  /*1010*/  SHF.R.U32.HI R4, RZ, 0xc, R8 ;  /* 0x0000000cff047819 */ /* 0x000fe20000011608 */
[----:B------:R-:W-:Y:S01]  /*1020*/  HADD2 R18, R18, -1056, -1056 ;  /* 0xe420e42012127430 */ /* 0x000fe20000000000 */
[----:B------:R-:W-:Y:S02]  /*1030*/  SHF.R.U32.HI R35, RZ, 0xa, R14 ;  /* 0x0000000aff237819 */ /* 0x000fe4000001160e */
[----:B------:R-:W-:Y:S01]  /*1040*/  LOP3.LUT R36, R27, 0xf000f, RZ, 0xc0, !PT ;  /* 0x000f000f1b247812 */ /* 0x000fe200078ec0ff */
[----:B------:R-:W-:Y:S01]  /*1050*/  HADD2 R19, R19, -1056, -1056 ;  /* 0xe420e42013137430 */ /* 0x000fe20000000000 */
[----:B------:R-:W-:Y:S02]  /*1060*/  LOP3.LUT R29, R16, 0x300030, R29, 0xf8, !PT ;  /* 0x00300030101d7812 */ /* 0x000fe400078ef81d */
[----:B------:R-:W-:Y:S02]  /*1070*/  SHF.R.U32.HI R16, RZ, 0xa, R12 ;  /* 0x0000000aff107819 */ /* 0x000fe4000001160c */
[----:B------:R-:W-:-:S02]  /*1080*/  LOP3.LUT R17, R4, 0xf000f, RZ, 0xc0, !PT ;  /* 0x000f000f04117812 */ /* 0x000fc400078ec0ff */
[----:B------:R-:W-:Y:S02]  /*1090*/  LOP3.LUT R27, R36, 0x300030, R35, 0xf8, !PT ;  /* 0x00300030241b7812 */ /* 0x000fe400078ef823 */
[----:B------:R-:W-:Y:S01]  /*10a0*/  SHF.R.U32.HI R36, RZ, 0x6, R9 ;  /* 0x00000006ff247819 */ /* 0x000fe20000011609 */
[----:B------:R-:W-:Y:S01]  /*10b0*/  HFMA2.MMA R33, R18, R6, R33 ;  /* 0x0000000612217235 */ /* 0x000fe20000000021 */
[----:B------:R-:W-:Y:S01]  /*10c0*/  SHF.R.U32.HI R39, RZ, 0xc, R11 ;  /* 0x0000000cff277819 */ /* 0x000fe2000001160b */
[----:B------:R-:W-:Y:S01]  /*10d0*/  HFMA2 R34, R19, R6, R34 ;  /* 0x0000000613227231 */ /* 0x000fe20000000022 */
[----:B------:R-:W-:Y:S02]  /*10e0*/  LOP3.LUT R4, R17, 0x300030, R16, 0xf8, !PT ;  /* 0x0030003011047812 */ /* 0x000fe400078ef810 */
[----:B------:R-:W-:Y:S01]  /*10f0*/  LOP3.LUT R35, R8, 0x3f003f, RZ, 0xc0, !PT ;  /* 0x003f003f08237812 */ /* 0x000fe200078ec0ff */
[----:B------:R-:W0:Y:S01]  /*1100*/  LDS.128 R16, [UR4+0x10] ;  /* 0x00001004ff107984 */ /* 0x000e220008000c00 */
        /* <DEDUP_REMOVED lines=9> */
[----:B------:R-:W-:Y:S01]  /*11a0*/  LOP3.LUT R10, R40, 0x300030, R39, 0xf8, !PT ;  /* 0x00300030280a7812 */ /* 0x000fe200078ef827 */
[----:B------:R-:W-:Y:S01]  /*11b0*/  HADD2 R40, R35, -1056, -1056 ;  /* 0xe420e42023287430 */ /* 0x000fe20000000000 */
[----:B------:R-:W-:Y:S01]  /*11c0*/  LOP3.LUT R37, R37, 0x64006400, RZ, 0xfc, !PT ;  /* 0x6400640025257812 */ /* 0x000fe200078efcff */
[----:B------:R-:W-:Y:S02]  /*11d0*/  HADD2 R38, R38, -1056, -1056 ;  /* 0xe420e42026267430 */ /* 0x000fe40000000000 */
[----:B------:R-:W-:Y:S01]  /*11e0*/  HADD2 R35, R36, -1056, -1056 ;  /* 0xe420e42024237430 */ /* 0x000fe20000000000 */
[----:B------:R-:W-:Y:S01]  /*11f0*/  SHF.R.U32.HI R36, RZ, 0x6, R11 ;  /* 0x00000006ff247819 */ /* 0x000fe2000001160b */
[----:B------:R-:W-:Y:S01]  /*1200*/  HADD2 R37, R37, -1056, -1056 ;  /* 0xe420e42025257430 */ /* 0x000fe20000000000 */
[----:B------:R-:W-:Y:S01]  /*1210*/  HFMA2.MMA R31, R40, R6, R31 ;  /* 0x00000006281f7235 */ /* 0x000fe2000000001f */
[----:B------:R-:W-:Y:S01]  /*1220*/  HFMA2 R6, R35, R6, R32 ;  /* 0x0000000623067231 */ /* 0x000fe20000000020 */
[----:B------:R-:W-:Y:S01]  /*1230*/  HFMA2.MMA R32, R38, R7, R33 ;  /* 0x0000000726207235 */ /* 0x000fe20000000021 */
[----:B------:R-:W-:Y:S01]  /*1240*/  HFMA2 R33, R37, R7, R34 ;  /* 0x0000000725217231 */ /* 0x000fe20000000022 */
[----:B------:R-:W-:-:S02]  /*1250*/  SHF.R.U32.HI R35, RZ, 0x6, R8 ;  /* 0x00000006ff237819 */ /* 0x000fc40000011608 */
[----:B------:R-:W-:Y:S02]  /*1260*/  LOP3.LUT R37, R36, 0x3f003f, RZ, 0xc0, !PT ;  /* 0x003f003f24257812 */ /* 0x000fe400078ec0ff */
[----:B------:R-:W-:Y:S02]  /*1270*/  LOP3.LUT R35, R35, 0x3f003f, RZ, 0xc0, !PT ;  /* 0x003f003f23237812 */ /* 0x000fe400078ec0ff */
[----:B------:R-:W-:Y:S02]  /*1280*/  LOP3.LUT R38, R37, 0x64006400, RZ, 0xfc, !PT ;  /* 0x6400640025267812 */ /* 0x000fe400078efcff */
[----:B------:R-:W-:Y:S02]  /*1290*/  LOP3.LUT R34, R12, 0x3f003f, RZ, 0xc0, !PT ;  /* 0x003f003f0c227812 */ /* 0x000fe400078ec0ff */
[----:B------:R-:W-:Y:S01]  /*12a0*/  LOP3.LUT R37, R35, 0x64006400, RZ, 0xfc, !PT ;  /* 0x6400640023257812 */ /* 0x000fe200078efcff */
[----:B------:R-:W-:Y:S01]  /*12b0*/  HADD2 R39, R38, -1056, -1056 ;  /* 0xe420e42026277430 */ /* 0x000fe20000000000 */
[----:B------:R-:W-:-:S02]  /*12c0*/  SHF.R.U32.HI R12, RZ, 0x6, R12 ;  /* 0x00000006ff0c7819 */ /* 0x000fc4000001160c */
[----:B------:R-:W-:Y:S01]  /*12d0*/  LOP3.LUT R36, R14, 0x3f003f, RZ, 0xc0, !PT ;  /* 0x003f003f0e247812 */ /* 0x000fe200078ec0ff */
[----:B------:R-:W-:Y:S01]  /*12e0*/  HADD2 R38, R37, -1056, -1056 ;  /* 0xe420e42025267430 */ /* 0x000fe20000000000 */
[----:B------:R-:W-:Y:S02]  /*12f0*/  LOP3.LUT R34, R34, 0x64006400, RZ, 0xfc, !PT ;  /* 0x6400640022227812 */ /* 0x000fe400078efcff */
[----:B------:R-:W-:Y:S02]  /*1300*/  SHF.R.U32.HI R14, RZ, 0x6, R14 ;  /* 0x00000006ff0e7819 */ /* 0x000fe4000001160e */
[----:B------:R-:W-:Y:S01]  /*1310*/  LOP3.LUT R12, R12, 0x3f003f, RZ, 0xc0, !PT ;  /* 0x003f003f0c0c7812 */ /* 0x000fe200078ec0ff */
[----:B------:R-:W-:Y:S01]  /*1320*/  HFMA2.MMA R6, R39, R7, R6 ;  /* 0x0000000727067235 */ /* 0x000fe20000000006 */
[----:B------:R-:W-:Y:S02]  /*1330*/  LOP3.LUT R8, R13, 0x3f003f, RZ, 0xc0, !PT ;  /* 0x003f003f0d087812 */ /* 0x000fe400078ec0ff */
[----:B------:R-:W-:Y:S01]  /*1340*/  LOP3.LUT R36, R36, 0x64006400, RZ, 0xfc, !PT ;  /* 0x6400640024247812 */ /* 0x000fe200078efcff */
[----:B------:R-:W-:Y:S01]  /*1350*/  HFMA2 R7, R38, R7, R31 ;  /* 0x0000000726077231 */ /* 0x000fe2000000001f */
[----:B------:R-:W-:Y:S01]  /*1360*/  LOP3.LUT R14, R14, 0x3f003f, RZ, 0xc0, !PT ;  /* 0x003f003f0e0e7812 */ /* 0x000fe200078ec0ff */
[----:B------:R-:W-:Y:S01]  /*1370*/  HADD2 R34, R34, -1056, -1056 ;  /* 0xe420e42022227430 */ /* 0x000fe20000000000 */
[----:B------:R-:W-:-:S02]  /*1380*/  SHF.R.U32.HI R11, RZ, 0xa, R13 ;  /* 0x0000000aff0b7819 */ /* 0x000fc4000001160d */
[----:B------:R-:W-:Y:S01]  /*1390*/  LOP3.LUT R12, R12, 0x64006400, RZ, 0xfc, !PT ;  /* 0x640064000c0c7812 */ /* 0x000fe200078efcff */
[----:B------:R-:W-:Y:S01]  /*13a0*/  HADD2 R36, R36, -1056, -1056 ;  /* 0xe420e42024247430 */ /* 0x000fe20000000000 */
[----:B------:R-:W-:Y:S02]  /*13b0*/  SHF.R.U32.HI R13, RZ, 0x6, R13 ;  /* 0x00000006ff0d7819 */ /* 0x000fe4000001160d */
[----:B------:R-:W-:Y:S02]  /*13c0*/  SHF.R.U32.HI R9, RZ, 0xc, R9 ;  /* 0x0000000cff097819 */ /* 0x000fe40000011609 */
[----:B------:R-:W-:Y:S02]  /*13d0*/  LOP3.LUT R8, R8, 0x64006400, RZ, 0xfc, !PT ;  /* 0x6400640008087812 */ /* 0x000fe400078efcff */
[----:B------:R-:W-:Y:S01]  /*13e0*/  LOP3.LUT R14, R14, 0x64006400, RZ, 0xfc, !PT ;  /* 0x640064000e0e7812 */ /* 0x000fe200078efcff */
[----:B0-----:R-:W-:Y:S01]  /*13f0*/  HFMA2.MMA R7, R34, R16, R7 ;  /* 0x0000001022077235 */ /* 0x001fe20000000007 */
[----:B------:R-:W-:Y:S01]  /*1400*/  LOP3.LUT R35, R15, 0x3f003f, RZ, 0xc0, !PT ;  /* 0x003f003f0f237812 */ /* 0x000fe200078ec0ff */
[----:B------:R-:W-:Y:S01]  /*1410*/  HADD2 R12, R12, -1056, -1056 ;  /* 0xe420e4200c0c7430 */ /* 0x000fe20000000000 */
[----:B------:R-:W-:Y:S01]  /*1420*/  LOP3.LUT R38, R9, 0xf000f, RZ, 0xc0, !PT ;  /* 0x000f000f09267812 */ /* 0x000fe200078ec0ff */
[----:B------:R-:W-:Y:S01]  /*1430*/  HADD2 R9, R8, -1056, -1056 ;  /* 0xe420e42008097430 */ /* 0x000fe20000000000 */
[----:B------:R-:W-:-:S02]  /*1440*/  LOP3.LUT R13, R13, 0x3f003f, RZ, 0xc0, !PT ;  /* 0x003f003f0d0d7812 */ /* 0x000fc400078ec0ff */
[----:B------:R-:W-:Y:S02]  /*1450*/  SHF.R.U32.HI R15, RZ, 0x6, R15 ;  /* 0x00000006ff0f7819 */ /* 0x000fe4000001160f */
[----:B------:R-:W-:Y:S01]  /*1460*/  LOP3.LUT R5, R5, 0x64006400, RZ, 0xfc, !PT ;  /* 0x6400640005057812 */ /* 0x000fe200078efcff */
[----:B------:R-:W-:Y:S01]  /*1470*/  HFMA2.MMA R33, R36, R16, R33 ;  /* 0x0000001024217235 */ /* 0x000fe20000000021 */
[----:B------:R-:W-:Y:S01]  /*1480*/  HADD2 R14, R14, -1056, -1056 ;  /* 0xe420e4200e0e7430 */ /* 0x000fe20000000000 */
[----:B------:R-:W-:Y:S01]  /*1490*/  LOP3.LUT R13, R13, 0x64006400, RZ, 0xfc, !PT ;  /* 0x640064000d0d7812 */ /* 0x000fe200078efcff */
[----:B------:R-:W-:Y:S01]  /*14a0*/  HFMA2 R32, R9, R16, R32 ;  /* 0x0000001009207231 */ /* 0x000fe20000000020 */
[----:B------:R-:W-:Y:S01]  /*14b0*/  LOP3.LUT R29, R29, 0x64006400, RZ, 0xfc, !PT ;  /* 0x640064001d1d7812 */ /* 0x000fe200078efcff */
[----:B------:R-:W-:Y:S01]  /*14c0*/  HFMA2.MMA R9, R12, R17, R7 ;  /* 0x000000110c097235 */ /* 0x000fe20000000007 */
[----:B------:R-:W-:Y:S01]  /*14d0*/  LOP3.LUT R35, R35, 0x64006400, RZ, 0xfc, !PT ;  /* 0x6400640023237812 */ /* 0x000fe200078efcff */
[----:B------:R-:W-:Y:S01]  /*14e0*/  HADD2 R8, R5, -1056, -1056 ;  /* 0xe420e42005087430 */ /* 0x000fe20000000000 */
        /* <DEDUP_REMOVED lines=9> */
[----:B------:R-:W-:Y:S01]  /*1580*/  LOP3.LUT R11, R38, 0x300030, R11, 0xf8, !PT ;  /* 0x00300030260b7812 */ /* 0x000fe200078ef80b */
[----:B------:R-:W-:Y:S01]  /*1590*/  HFMA2.MMA R9, R8, R18, R9 ;  /* 0x0000001208097235 */ /* 0x000fe20000000009 */
[----:B------:R-:W-:Y:S01]  /*15a0*/  HADD2 R4, R4, -1056, -1056 ;  /* 0xe420e42004047430 */ /* 0x000fe20000000000 */
[----:B------:R-:W-:Y:S01]  /*15b0*/  LOP3.LUT R28, R28, 0x64006400, RZ, 0xfc, !PT ;  /* 0x640064001c1c7812 */ /* 0x000fe200078efcff */
[----:B------:R-:W-:-:S02]  /*15c0*/  HFMA2 R32, R13, R17, R32 ;  /* 0x000000110d207231 */ /* 0x000fc40000000020 */
[----:B------:R-:W-:Y:S01]  /*15d0*/  HADD2 R5, R30, -1056, -1056 ;  /* 0xe420e4201e057430 */ /* 0x000fe20000000000 */
[----:B------:R-:W-:Y:S01]  /*15e0*/  HFMA2.MMA R33, R12, R18, R33 ;  /* 0x000000120c217235 */ /* 0x000fe20000000021 */
[----:B------:R-:W-:Y:S01]  /*15f0*/  HFMA2 R6, R35, R16, R6 ;  /* 0x0000001023067231 */ /* 0x000fe20000000006 */
[----:B------:R-:W-:Y:S01]  /*1600*/  LOP3.LUT R11, R11, 0x64006400, RZ, 0xfc, !PT ;  /* 0x640064000b0b7812 */ /* 0x000fe200078efcff */
[----:B------:R-:W-:Y:S02]  /*1610*/  HADD2 R15, R15, -1056, -1056 ;  /* 0xe420e4200f0f7430 */ /* 0x000fe40000000000 */
[----:B------:R-:W-:Y:S01]  /*1620*/  HADD2 R8, R27, -1056, -1056 ;  /* 0xe420e4201b087430 */ /* 0x000fe20000000000 */
[----:B------:R-:W-:Y:S01]  /*1630*/  LOP3.LUT R10, R10, 0x64006400, RZ, 0xfc, !PT ;  /* 0x640064000a0a7812 */ /* 0x000fe200078efcff */
[----:B------:R-:W-:Y:S01]  /*1640*/  HFMA2 R32, R5, R18, R32 ;  /* 0x0000001205207231 */ /* 0x000fe20000000020 */
[----:B------:R-:W-:Y:S01]  /*1650*/  HFMA2.MMA R9, R4, R19, R9 ;  /* 0x0000001304097235 */ /* 0x000fe20000000009 */
[----:B------:R-:W-:-:S02]  /*1660*/  HFMA2 R6, R15, R17, R6 ;  /* 0x000000110f067231 */ /* 0x000fc40000000006 */
        /* <DEDUP_REMOVED lines=15> */
.L_x_4464:
[----:B------:R-:W-:Y:S01]  /*1760*/  IMAD.MOV.U32 R27, RZ, RZ, c[0x0][0x18c] ;  /* 0x00006300ff1b7624 */ /* 0x000fe200078e00ff */
[----:B------:R-:W-:Y:S05]  /*1770*/  @P2 BRA `(.L_x_4465) ;  /* 0x00000b4000002947 */ /* 0x000fea0003800000 */
[C---:B------:R-:W-:Y:S01]  /*1780*/  IMAD.WIDE R30, R27.reuse, 0xc, R22 ;  /* 0x0000000c1b1e7825 */ /* 0x040fe200078e0216 */
[----:B------:R-:W0:Y:S04]  /*1790*/  LDS.128 R16, [UR4+0x20] ;  /* 0x00002004ff107984 */ /* 0x000e280008000c00 */
        /* <DEDUP_REMOVED lines=178> */
.L_x_4465:
        /* <DEDUP_REMOVED lines=8> */
.L_x_4463:
[----:B------:R-:W0:Y:S02]  /*2340*/  S2R R32, SR_CTAID.Z ;  /* 0x0000000000207919 */ /* 0x000e240000002700 */
[----:B0-----:R-:W-:-:S04]  /*2350*/  LEA R27, R32, 0x40, 0x6 ;  /* 0x00000040201b7811 */ /* 0x001fc800078e30ff */
[----:B------:R-:W-:-:S04]  /*2360*/  IMNMX R27, R27, c[0x0][0x190], PT ;  /* 0x000064001b1b7a17 */ /* 0x000fc80003800200 */
[----:B------:R-:W-:-:S04]  /*2370*/  ISETP.GE.AND P0, PT, R20, R27, PT ;  /* 0x0000001b1400720c */ /* 0x000fc80003f06270 */
[----:B------:R-:W-:-:S13]  /*2380*/  ISETP.GE.OR P0, PT, R20, c[0x0][0x1b8], P0 ;  /* 0x00006e0014007a0c */ /* 0x000fda0000706670 */
[----:B------:R-:W-:Y:S05]  /*2390*/  @P0 BRA `(.L_x_4467) ;  /* 0x000014e000000947 */ /* 0x000fea0003800000 */
.L_x_4469:
        /* <DEDUP_REMOVED lines=13> */
[----:B------:R-:W-:Y:S02]  /*2470*/  LEA R27, R32, 0x40, 0x6 ;  /* 0x00000040201b7811 */ /* 0x000fe400078e30ff */
[----:B------:R-:W-:Y:S02]  /*2480*/  IADD3 R30, R20, 0x20, RZ ;  /* 0x00000020141e7810 */ /* 0x000fe40007ffe0ff */
[----:B------:R-:W-:Y:S01]  /*2490*/  IMNMX R27, R27, c[0x0][0x190], PT ;  /* 0x000064001b1b7a17 */ /* 0x000fe20003800200 */
[----:B------:R-:W-:Y:S01]  /*24a0*/  IMAD.WIDE R28, R29, 0x4, R22 ;  /* 0x000000041d1c7825 */ /* 0x000fe200078e0216 */
[----:B--2---:R-:W-:-:S02]  /*24b0*/  @!P0 PRMT R0, R12, 0x7610, R0 ;  /* 0x000076100c008816 */ /* 0x004fc40000000000 */
        /* <DEDUP_REMOVED lines=10> */
[----:B------:R-:W-:Y:S01]  /*2560*/  IMAD.MOV.U32 R21, RZ, RZ, 0x2400 ;  /* 0x00002400ff157424 */ /* 0x000fe200078e00ff */
[----:B------:R-:W-:-:S02]  /*2570*/  LOP3.LUT R20, R20, 0x10001, RZ, 0xc0, !PT ;  /* 0x0001000114147812 */ /* 0x000fc400078ec0ff */
[----:B------:R-:W-:Y:S02]  /*2580*/  LOP3.LUT R34, R5, 0x380038, RZ, 0xc0, !PT ;  /* 0x0038003805227812 */ /* 0x000fe400078ec0ff */
[----:B------:R-:W-:Y:S02]  /*2590*/  PRMT R31, R21, 0x5410, R31 ;  /* 0x00005410151f7816 */ /* 0x000fe4000000001f */
[----:B0-----:R-:W-:Y:S02]  /*25a0*/  LOP3.LUT R22, R6, 0x70007, RZ, 0xc0, !PT ;  /* 0x0007000706167812 */ /* 0x001fe400078ec0ff */
[----:B------:R-:W-:Y:S02]  /*25b0*/  LOP3.LUT R21, R5, 0x70007, RZ, 0xc0, !PT ;  /* 0x0007000705157812 */ /* 0x000fe400078ec0ff */
[----:B------:R-:W-:Y:S02]  /*25c0*/  LOP3.LUT R33, R20, 0x20002, R33, 0xf8, !PT ;  /* 0x0002000214217812 */ /* 0x000fe400078ef821 */
        /* <DEDUP_REMOVED lines=12> */
[----:B------:R-:W-:Y:S01]  /*2690*/  LOP3.LUT R39, R7, 0x380038, RZ, 0xc0, !PT ;  /* 0x0038003807277812 */ /* 0x000fe200078ec0ff */
[----:B------:R-:W-:Y:S01]  /*26a0*/  HFMA2 R34, R34, R31.H1_H1, -132, -132 ;  /* 0xd820d82022227431 */ /* 0x000fe2000006001f */
[----:B------:R-:W-:-:S04]  /*26b0*/  LOP3.LUT R36, R6, 0x380038, RZ, 0xc0, !PT ;  /* 0x0038003806247812 */ /* 0x000fc800078ec0ff */
[----:B------:R-:W-:Y:S01]  /*26c0*/  LOP3.LUT R36, R36, 0x64006400, RZ, 0xfc, !PT ;  /* 0x6400640024247812 */ /* 0x000fe200078efcff */
[-C--:B-1----:R-:W-:Y:S01]  /*26d0*/  HFMA2.MMA R20, R37, R16.reuse, RZ ;  /* 0x0000001025147235 */ /* 0x082fe200000000ff */
[-C--:B------:R-:W-:Y:S01]  /*26e0*/  HFMA2 R22, R35, R16.reuse, RZ.H0_H0 ;  /* 0x0000001023167231 */ /* 0x080fe200000400ff */
[----:B------:R-:W-:Y:S01]  /*26f0*/  HFMA2.MMA R21, R21, R16, RZ ;  /* 0x0000001015157235 */ /* 0x000fe200000000ff */
[----:B------:R-:W-:Y:S01]  /*2700*/  HFMA2 R37, R23, R16, RZ.H0_H0 ;  /* 0x0000001017257231 */ /* 0x000fe200000400ff */
[----:B------:R-:W-:Y:S01]  /*2710*/  LOP3.LUT R16, R4, 0x380038, RZ, 0xc0, !PT ;  /* 0x0038003804107812 */ /* 0x000fe200078ec0ff */
[----:B------:R-:W-:Y:S01]  /*2720*/  HFMA2 R41, R36, R31.H1_H1, -132, -132 ;  /* 0xd820d82024297431 */ /* 0x000fe2000006001f */
[----:B------:R-:W-:Y:S02]  /*2730*/  LOP3.LUT R35, R5, 0x70007, RZ, 0xc0, !PT ;  /* 0x0007000705237812 */ /* 0x000fe400078ec0ff */
[----:B------:R-:W-:Y:S01]  /*2740*/  LOP3.LUT R38, R16, 0x64006400, RZ, 0xfc, !PT ;  /* 0x6400640010267812 */ /* 0x000fe200078efcff */
[----:B------:R-:W-:Y:S01]  /*2750*/  HFMA2.MMA R21, R34, R17, R21 ;  /* 0x0000001122157235 */ /* 0x000fe20000000015 */
[----:B------:R-:W-:-:S02]  /*2760*/  SHF.R.U32.HI R34, RZ, 0x6, R4 ;  /* 0x00000006ff227819 */ /* 0x000fc40000011604 */
[----:B------:R-:W-:Y:S01]  /*2770*/  LOP3.LUT R16, R39, 0x64006400, RZ, 0xfc, !PT ;  /* 0x6400640027107812 */ /* 0x000fe200078efcff */
[-C--:B------:R-:W-:Y:S01]  /*2780*/  HFMA2 R39, R38, R31.reuse.H1_H1, -132, -132 ;  /* 0xd820d82026277431 */ /* 0x080fe2000006001f */
[----:B------:R-:W-:Y:S02]  /*2790*/  LOP3.LUT R35, R35, 0x64006400, RZ, 0xfc, !PT ;  /* 0x6400640023237812 */ /* 0x000fe400078efcff */
[----:B------:R-:W-:Y:S01]  /*27a0*/  LOP3.LUT R23, R34, 0x70007, RZ, 0xc0, !PT ;  /* 0x0007000722177812 */ /* 0x000fe200078ec0ff */
[----:B------:R-:W-:Y:S01]  /*27b0*/  HFMA2 R38, R16, R31.H1_H1, -132, -132 ;  /* 0xd820d82010267431 */ /* 0x000fe2000006001f */
[-C--:B------:R-:W-:Y:S01]  /*27c0*/  HFMA2.MMA R16, R41, R17.reuse, R20 ;  /* 0x0000001129107235 */ /* 0x080fe20000000014 */
[----:B------:R-:W-:Y:S01]  /*27d0*/  HADD2 R36, R35, -1028, -1028 ;  /* 0xe404e40423247430 */ /* 0x000fe20000000000 */
[----:B------:R-:W-:Y:S01]  /*27e0*/  HFMA2.MMA R22, R39, R17, R22 ;  /* 0x0000001127167235 */ /* 0x000fe20000000016 */
[----:B------:R-:W-:Y:S01]  /*27f0*/  LOP3.LUT R23, R23, 0x64006400, RZ, 0xfc, !PT ;  /* 0x6400640017177812 */ /* 0x000fe200078efcff */
[----:B------:R-:W-:Y:S01]  /*2800*/  HFMA2 R37, R38, R17, R37 ;  /* 0x0000001126257231 */ /* 0x000fe20000000025 */
[----:B------:R-:W-:-:S02]  /*2810*/  SHF.R.U32.HI R35, RZ, 0x6, R6 ;  /* 0x00000006ff237819 */ /* 0x000fc40000011606 */
[----:B------:R-:W-:Y:S01]  /*2820*/  HFMA2.MMA R21, R36, R18, R21 ;  /* 0x0000001224157235 */ /* 0x000fe20000000015 */
[----:B------:R-:W-:Y:S01]  /*2830*/  HADD2 R23, R23, -1028, -1028 ;  /* 0xe404e40417177430 */ /* 0x000fe20000000000 */
[----:B------:R-:W-:Y:S02]  /*2840*/  SHF.R.U32.HI R36, RZ, 0x6, R7 ;  /* 0x00000006ff247819 */ /* 0x000fe40000011607 */
[----:B------:R-:W-:Y:S01]  /*2850*/  SHF.R.U32.HI R38, RZ, 0xf, R4 ;  /* 0x0000000fff267819 */ /* 0x000fe20000011604 */
[----:B------:R-:W-:Y:S01]  /*2860*/  HFMA2 R20, R23, R18, R22 ;  /* 0x0000001217147231 */ /* 0x000fe20000000016 */
[----:B------:R-:W-:Y:S02]  /*2870*/  LOP3.LUT R23, R35, 0x70007, RZ, 0xc0, !PT ;  /* 0x0007000723177812 */ /* 0x000fe400078ec0ff */
[----:B------:R-:W-:Y:S02]  /*2880*/  LOP3.LUT R4, R5, 0x380038, RZ, 0xc0, !PT ;  /* 0x0038003805047812 */ /* 0x000fe400078ec0ff */
[----:B------:R-:W-:-:S02]  /*2890*/  LOP3.LUT R22, R36, 0x70007, RZ, 0xc0, !PT ;  /* 0x0007000724167812 */ /* 0x000fc400078ec0ff */
[----:B------:R-:W-:Y:S02]  /*28a0*/  LOP3.LUT R23, R23, 0x64006400, RZ, 0xfc, !PT ;  /* 0x6400640017177812 */ /* 0x000fe400078efcff */
[----:B------:R-:W-:Y:S02]  /*28b0*/  LOP3.LUT R4, R4, 0x64006400, RZ, 0xfc, !PT ;  /* 0x6400640004047812 */ /* 0x000fe400078efcff */
[----:B------:R-:W-:Y:S01]  /*28c0*/  SHF.R.U32.HI R17, RZ, 0xe, R8 ;  /* 0x0000000eff117819 */ /* 0x000fe20000011608 */
[----:B------:R-:W-:Y:S01]  /*28d0*/  HADD2 R23, R23, -1028, -1028 ;  /* 0xe404e40417177430 */ /* 0x000fe20000000000 */
[----:B------:R-:W-:Y:S01]  /*28e0*/  LOP3.LUT R38, R38, 0x10001, RZ, 0xc0, !PT ;  /* 0x0001000126267812 */ /* 0x000fe200078ec0ff */
[----:B------:R-:W-:Y:S01]  /*28f0*/  HFMA2 R4, R4, R31.H1_H1, -132, -132 ;  /* 0xd820d82004047431 */ /* 0x000fe2000006001f */
[----:B------:R-:W-:Y:S02]  /*2900*/  LOP3.LUT R22, R22, 0x64006400, RZ, 0xfc, !PT ;  /* 0x6400640016167812 */ /* 0x000fe400078efcff */
[----:B------:R-:W-:Y:S01]  /*2910*/  LOP3.LUT R39, R34, 0x380038, RZ, 0xc0, !PT ;  /* 0x0038003822277812 */ /* 0x000fe200078ec0ff */
[----:B------:R-:W-:Y:S01]  /*2920*/  HFMA2.MMA R16, R23, R18, R16 ;  /* 0x0000001217107235 */ /* 0x000fe20000000010 */
[----:B------:R-:W-:Y:S01]  /*2930*/  LOP3.LUT R17, R38, 0x20002, R17, 0xf8, !PT ;  /* 0x0002000226117812 */ /* 0x000fe200078ef811 */
[----:B------:R-:W-:Y:S01]  /*2940*/  HADD2 R38, R22, -1028, -1028 ;  /* 0xe404e40416267430 */ /* 0x000fe20000000000 */
[----:B------:R-:W-:Y:S01]  /*2950*/  LOP3.LUT R22, R39, 0x64006400, RZ, 0xfc, !PT ;  /* 0x6400640027167812 */ /* 0x000fe200078efcff */
[----:B------:R-:W-:Y:S01]  /*2960*/  HFMA2.MMA R4, R4, R19, R21 ;  /* 0x0000001304047235 */ /* 0x000fe20000000015 */
[----:B------:R-:W-:-:S02]  /*2970*/  SHF.R.U32.HI R21, RZ, 0xf, R6 ;  /* 0x0000000fff157819 */ /* 0x000fc40000011606 */
[----:B------:R-:W-:Y:S01]  /*2980*/  LOP3.LUT R40, R36, 0x380038, RZ, 0xc0, !PT ;  /* 0x0038003824287812 */ /* 0x000fe200078ec0ff */
[----:B------:R-:W-:Y:S01]  /*2990*/  HFMA2 R23, R22, R31.H1_H1, -132, -132 ;  /* 0xd820d82016177431 */ /* 0x000fe2000006001f */
[----:B------:R-:W-:Y:S01]  /*29a0*/  LOP3.LUT R41, R21, 0x10001, RZ, 0xc0, !PT ;  /* 0x0001000115297812 */ /* 0x000fe200078ec0ff */
[----:B------:R-:W-:Y:S01]  /*29b0*/  HFMA2.MMA R37, R38, R18, R37 ;  /* 0x0000001226257235 */ /* 0x000fe20000000025 */
[----:B------:R-:W-:Y:S01]  /*29c0*/  LOP3.LUT R18, R35, 0x380038, RZ, 0xc0, !PT ;  /* 0x0038003823127812 */ /* 0x000fe200078ec0ff */
[----:B------:R-:W-:Y:S01]  /*29d0*/  HFMA2 R6, R23, R19, R20 ;  /* 0x0000001317067231 */ /* 0x000fe20000000014 */
[----:B------:R-:W-:Y:S01]  /*29e0*/  SHF.R.U32.HI R38, RZ, 0xe, R10 ;  /* 0x0000000eff267819 */ /* 0x000fe2000001160a */
[----:B------:R-:W0:Y:S01]  /*29f0*/  LDS.128 R20, [UR4+0x10] ;  /* 0x00001004ff147984 */ /* 0x000e220008000c00 */
[----:B------:R-:W-:Y:S02]  /*2a00*/  LOP3.LUT R18, R18, 0x64006400, RZ, 0xfc, !PT ;  /* 0x6400640012127812 */ /* 0x000fe400078efcff */
[----:B------:R-:W-:-:S02]  /*2a10*/  SHF.R.U32.HI R39, RZ, 0xf, R7 ;  /* 0x0000000fff277819 */ /* 0x000fc40000011607 */
[----:B------:R-:W-:Y:S01]  /*2a20*/  LOP3.LUT R40, R40, 0x64006400, RZ, 0xfc, !PT ;  /* 0x6400640028287812 */ /* 0x000fe200078efcff */
[-C--:B------:R-:W-:Y:S01]  /*2a30*/  HFMA2 R43, R18, R31.reuse.H1_H1, -132, -132 ;  /* 0xd820d820122b7431 */ /* 0x080fe2000006001f */
[----:B------:R-:W-:Y:S02]  /*2a40*/  LOP3.LUT R18, R41, 0x20002, R38, 0xf8, !PT ;  /* 0x0002000229127812 */ /* 0x000fe400078ef826 */
[----:B------:R-:W-:Y:S01]  /*2a50*/  SHF.R.U32.HI R41, RZ, 0xe, R11 ;  /* 0x0000000eff297819 */ /* 0x000fe2000001160b */
[----:B------:R-:W-:Y:S01]  /*2a60*/  HFMA2 R40, R40, R31.H1_H1, -132, -132 ;  /* 0xd820d82028287431 */ /* 0x000fe2000006001f */
[----:B------:R-:W-:Y:S01]  /*2a70*/  LOP3.LUT R38, R39, 0x10001, RZ, 0xc0, !PT ;  /* 0x0001000127267812 */ /* 0x000fe200078ec0ff */
[-C--:B------:R-:W-:Y:S01]  /*2a80*/  HFMA2.MMA R7, R43, R19.reuse, R16 ;  /* 0x000000132b077235 */ /* 0x080fe20000000010 */
[----:B------:R-:W-:Y:S02]  /*2a90*/  LOP3.LUT R34, R34, 0x1c001c0, RZ, 0xc0, !PT ;  /* 0x01c001c022227812 */ /* 0x000fe400078ec0ff */
[----:B------:R-:W-:Y:S01]  /*2aa0*/  LOP3.LUT R38, R38, 0x20002, R41, 0xf8, !PT ;  /* 0x0002000226267812 */ /* 0x000fe200078ef829 */
[----:B------:R-:W-:Y:S01]  /*2ab0*/  HFMA2.MMA R37, R40, R19, R37 ;  /* 0x0000001328257235 */ /* 0x000fe20000000025 */
[----:B------:R-:W-:-:S02]  /*2ac0*/  LOP3.LUT R19, R5, 0x1c001c0, RZ, 0xc0, !PT ;  /* 0x01c001c005137812 */ /* 0x000fc400078ec0ff */
[----:B------:R-:W-:Y:S02]  /*2ad0*/  LOP3.LUT R35, R35, 0x1c001c0, RZ, 0xc0, !PT ;  /* 0x01c001c023237812 */ /* 0x000fe400078ec0ff */
[----:B------:R-:W-:Y:S02]  /*2ae0*/  LOP3.LUT R5, R8, 0x70007, RZ, 0xc0, !PT ;  /* 0x0007000708057812 */ /* 0x000fe400078ec0ff */
[----:B------:R-:W-:Y:S02]  /*2af0*/  LOP3.LUT R40, R35, 0x64006400, RZ, 0xfc, !PT ;  /* 0x6400640023287812 */ /* 0x000fe400078efcff */
[----:B------:R-:W-:-:S03]  /*2b00*/  LOP3.LUT R5, R5, 0x64006400, RZ, 0xfc, !PT ;  /* 0x6400640005057812 */ /* 0x000fc600078efcff */
[----:B------:R-:W-:-:S04]  /*2b10*/  HFMA2 R40, R40, R31.H0_H0, -20, -20 ;  /* 0xcd00cd0028287431 */ /* 0x000fc8000004001f */
[----:B0-----:R-:W-:Y:S01]  /*2b20*/  HFMA2 R7, R40, R20, R7 ;  /* 0x0000001428077231 */ /* 0x001fe20000000007 */
[----:B--2---:R-:W-:Y:S02]  /*2b30*/  SHF.R.U32.HI R16, RZ, 0xd, R13 ;  /* 0x0000000dff107819 */ /* 0x004fe4000001160d */
[----:B------:R-:W-:Y:S02]  /*2b40*/  SHF.R.U32.HI R39, RZ, 0xd, R15 ;  /* 0x0000000dff277819 */ /* 0x000fe4000001160f */
[----:B------:R-:W-:Y:S02]  /*2b50*/  LOP3.LUT R16, R33, 0x40004, R16, 0xf8, !PT ;  /* 0x0004000421107812 */ /* 0x000fe400078ef810 */
[----:B------:R-:W-:Y:S02]  /*2b60*/  SHF.R.U32.HI R33, RZ, 0xd, R14 ;  /* 0x0000000dff217819 */ /* 0x000fe4000001160e */
[----:B------:R-:W-:Y:S02]  /*2b70*/  SHF.R.U32.HI R42, RZ, 0xd, R12 ;  /* 0x0000000dff2a7819 */ /* 0x000fe4000001160c */
[----:B------:R-:W-:-:S02]  /*2b80*/  LOP3.LUT R18, R18, 0x40004, R33, 0xf8, !PT ;  /* 0x0004000412127812 */ /* 0x000fc400078ef821 */
[----:B------:R-:W-:Y:S02]  /*2b90*/  LOP3.LUT R33, R38, 0x40004, R39, 0xf8, !PT ;  /* 0x0004000426217812 */ /* 0x000fe400078ef827 */
[----:B------:R-:W-:Y:S02]  /*2ba0*/  LOP3.LUT R39, R36, 0x1c001c0, RZ, 0xc0, !PT ;  /* 0x01c001c024277812 */ /* 0x000fe400078ec0ff */
[----:B------:R-:W-:Y:S02]  /*2bb0*/  LOP3.LUT R36, R34, 0x64006400, RZ, 0xfc, !PT ;  /* 0x6400640022247812 */ /* 0x000fe400078efcff */
[----:B------:R-:W-:Y:S02]  /*2bc0*/  LOP3.LUT R38, R19, 0x64006400, RZ, 0xfc, !PT ;  /* 0x6400640013267812 */ /* 0x000fe400078efcff */
[----:B------:R-:W-:Y:S01]  /*2bd0*/  LOP3.LUT R34, R39, 0x64006400, RZ, 0xfc, !PT ;  /* 0x6400640027227812 */ /* 0x000fe200078efcff */
[-C--:B------:R-:W-:Y:S01]  /*2be0*/  HFMA2 R19, R36, R31.reuse.H0_H0, -20, -20 ;  /* 0xcd00cd0024137431 */ /* 0x080fe2000004001f */
[----:B------:R-:W-:Y:S01]  /*2bf0*/  LOP3.LUT R36, R11, 0x70007, RZ, 0xc0, !PT ;  /* 0x000700070b247812 */ /* 0x000fe200078ec0ff */
[-C--:B------:R-:W-:Y:S01]  /*2c00*/  HFMA2 R35, R38, R31.reuse.H0_H0, -20, -20 ;  /* 0xcd00cd0026237431 */ /* 0x080fe2000004001f */
[----:B------:R-:W-:Y:S01]  /*2c10*/  LOP3.LUT R17, R17, 0x40004, R42, 0xf8, !PT ;  /* 0x0004000411117812 */ /* 0x000fe200078ef82a */
[----:B------:R-:W-:Y:S01]  /*2c20*/  HFMA2 R34, R34, R31.H0_H0, -20, -20 ;  /* 0xcd00cd0022227431 */ /* 0x000fe2000004001f */
[----:B------:R-:W-:Y:S01]  /*2c30*/  LOP3.LUT R33, R33, 0x64006400, RZ, 0xfc, !PT ;  /* 0x6400640021217812 */ /* 0x000fe200078efcff */
[-C--:B------:R-:W-:Y:S01]  /*2c40*/  HFMA2.MMA R6, R19, R20.reuse, R6 ;  /* 0x0000001413067235 */ /* 0x080fe20000000006 */
[----:B------:R-:W-:Y:S01]  /*2c50*/  HADD2 R19, R5, -1028, -1028 ;  /* 0xe404e40405137430 */ /* 0x000fe20000000000 */
[-C--:B------:R-:W-:Y:S01]  /*2c60*/  HFMA2.MMA R4, R35, R20.reuse, R4 ;  /* 0x0000001423047235 */ /* 0x080fe20000000004 */
[----:B------:R-:W-:Y:S01]  /*2c70*/  LOP3.LUT R5, R9, 0x70007, RZ, 0xc0, !PT ;  /* 0x0007000709057812 */ /* 0x000fe200078ec0ff */
[----:B------:R-:W-:Y:S01]  /*2c80*/  HFMA2.MMA R37, R34, R20, R37 ;  /* 0x0000001422257235 */ /* 0x000fe20000000025 */
[----:B------:R-:W-:-:S02]  /*2c90*/  LOP3.LUT R20, R10, 0x70007, RZ, 0xc0, !PT ;  /* 0x000700070a147812 */ /* 0x000fc400078ec0ff */
[----:B------:R-:W-:Y:S02]  /*2ca0*/  LOP3.LUT R16, R16, 0x64006400, RZ, 0xfc, !PT ;  /* 0x6400640010107812 */ /* 0x000fe400078efcff */
[----:B------:R-:W-:Y:S01]  /*2cb0*/  LOP3.LUT R35, R20, 0x64006400, RZ, 0xfc, !PT ;  /* 0x6400640014237812 */ /* 0x000fe200078efcff */
[-C--:B------:R-:W-:Y:S01]  /*2cc0*/  HFMA2 R34, R19, R21.reuse, R6 ;  /* 0x0000001513227231 */ /* 0x080fe20000000006 */
        /* <DEDUP_REMOVED lines=9> */
[----:B------:R-:W-:Y:S01]  /*2d60*/  HADD2 R38, R5, -1028, -1028 ;  /* 0xe404e40405267430 */ /* 0x000fe20000000000 */
[----:B------:R-:W-:Y:S01]  /*2d70*/  SHF.R.U32.HI R8, RZ, 0x6, R8 ;  /* 0x00000006ff087819 */ /* 0x000fe20000011608 */
[----:B------:R-:W-:Y:S01]  /*2d80*/  HFMA2.MMA R19, R19, R21, R4 ;  /* 0x0000001513137235 */ /* 0x000fe20000000004 */
[----:B------:R-:W-:Y:S01]  /*2d90*/  HFMA2 R36, R36, R31.H1_H1, -132, -132 ;  /* 0xd820d82024247431 */ /* 0x000fe2000006001f */
[----:B------:R-:W-:-:S02]  /*2da0*/  LOP3.LUT R6, R6, 0x64006400, RZ, 0xfc, !PT ;  /* 0x6400640006067812 */ /* 0x000fc400078efcff */
[----:B------:R-:W-:Y:S01]  /*2db0*/  HFMA2.MMA R21, R38, R21, R37 ;  /* 0x0000001526157235 */ /* 0x000fe20000000025 */
[----:B------:R-:W-:Y:S02]  /*2dc0*/  SHF.R.U32.HI R9, RZ, 0x6, R9 ;  /* 0x00000006ff097819 */ /* 0x000fe40000011609 */
[----:B------:R-:W-:Y:S01]  /*2dd0*/  HFMA2.MMA R19, R36, R22, R19 ;  /* 0x0000001624137235 */ /* 0x000fe20000000013 */
[----:B------:R-:W-:Y:S01]  /*2de0*/  HFMA2 R35, R6, R31.H1_H1, -132, -132 ;  /* 0xd820d82006237431 */ /* 0x000fe2000006001f */
[----:B------:R-:W-:Y:S01]  /*2df0*/  LOP3.LUT R36, R10, 0x380038, RZ, 0xc0, !PT ;  /* 0x003800380a247812 */ /* 0x000fe200078ec0ff */
[----:B------:R-:W0:Y:S01]  /*2e00*/  LDS.128 R4, [UR4+0x20] ;  /* 0x00002004ff047984 */ /* 0x000e220008000c00 */
[----:B------:R-:W-:Y:S01]  /*2e10*/  LOP3.LUT R38, R11, 0x380038, RZ, 0xc0, !PT ;  /* 0x003800380b267812 */ /* 0x000fe200078ec0ff */
[----:B------:R-:W-:Y:S01]  /*2e20*/  HFMA2 R34, R35, R22, R34 ;  /* 0x0000001623227231 */ /* 0x000fe20000000022 */
[----:B------:R-:W-:Y:S02]  /*2e30*/  LOP3.LUT R37, R8, 0x70007, RZ, 0xc0, !PT ;  /* 0x0007000708257812 */ /* 0x000fe400078ec0ff */
[----:B------:R-:W-:-:S02]  /*2e40*/  LOP3.LUT R36, R36, 0x64006400, RZ, 0xfc, !PT ;  /* 0x6400640024247812 */ /* 0x000fc400078efcff */
[----:B------:R-:W-:Y:S02]  /*2e50*/  LOP3.LUT R35, R9, 0x70007, RZ, 0xc0, !PT ;  /* 0x0007000709237812 */ /* 0x000fe400078ec0ff */
[----:B------:R-:W-:Y:S01]  /*2e60*/  LOP3.LUT R38, R38, 0x64006400, RZ, 0xfc, !PT ;  /* 0x6400640026267812 */ /* 0x000fe200078efcff */
[-C--:B------:R-:W-:Y:S01]  /*2e70*/  HFMA2 R39, R36, R31.reuse.H1_H1, -132, -132 ;  /* 0xd820d82024277431 */ /* 0x080fe2000006001f */
[----:B------:R-:W-:Y:S02]  /*2e80*/  LOP3.LUT R37, R37, 0x64006400, RZ, 0xfc, !PT ;  /* 0x6400640025257812 */ /* 0x000fe400078efcff */
[----:B------:R-:W-:Y:S01]  /*2e90*/  LOP3.LUT R35, R35, 0x64006400, RZ, 0xfc, !PT ;  /* 0x6400640023237812 */ /* 0x000fe200078efcff */
[----:B------:R-:W-:Y:S01]  /*2ea0*/  HFMA2 R38, R38, R31.H1_H1, -132, -132 ;  /* 0xd820d82026267431 */ /* 0x000fe2000006001f */
        /* <DEDUP_REMOVED lines=19> */
[----:B------:R-:W-:Y:S01]  /*2fe0*/  LOP3.LUT R8, R8, 0x1c001c0, RZ, 0xc0, !PT ;  /* 0x01c001c008087812 */ /* 0x000fe200078ec0ff */
[----:B------:R-:W-:Y:S01]  /*2ff0*/  HFMA2.MMA R21, R40, R23, R21 ;  /* 0x0000001728157235 */ /* 0x000fe20000000015 */
[----:B------:R-:W-:Y:S01]  /*3000*/  HFMA2 R23, R22, R31.H1_H1, -132, -132 ;  /* 0xd820d82016177431 */ /* 0x000fe2000006001f */
[----:B------:R-:W-:-:S02]  /*3010*/  LOP3.LUT R22, R11, 0x380038, RZ, 0xc0, !PT ;  /* 0x003800380b167812 */ /* 0x000fc400078ec0ff */
[----:B------:R-:W-:Y:S02]  /*3020*/  LOP3.LUT R38, R38, 0x64006400, RZ, 0xfc, !PT ;  /* 0x6400640026267812 */ /* 0x000fe400078efcff */
[----:B------:R-:W-:Y:S02]  /*3030*/  LOP3.LUT R36, R36, 0x64006400, RZ, 0xfc, !PT ;  /* 0x6400640024247812 */ /* 0x000fe400078efcff */
[----:B------:R-:W-:Y:S01]  /*3040*/  LOP3.LUT R22, R22, 0x64006400, RZ, 0xfc, !PT ;  /* 0x6400640016167812 */ /* 0x000fe200078efcff */
[-C--:B------:R-:W-:Y:S01]  /*3050*/  HFMA2 R35, R38, R31.reuse.H1_H1, -132, -132 ;  /* 0xd820d82026237431 */ /* 0x080fe2000006001f */
[----:B------:R-:W-:Y:S01]  /*3060*/  LOP3.LUT R9, R9, 0x1c001c0, RZ, 0xc0, !PT ;  /* 0x01c001c009097812 */ /* 0x000fe200078ec0ff */
[-C--:B0-----:R-:W-:Y:S01]  /*3070*/  HFMA2 R23, R23, R4.reuse, R20 ;  /* 0x0000000417177231 */ /* 0x081fe20000000014 */
[----:B------:R-:W-:Y:S01]  /*3080*/  LOP3.LUT R8, R8, 0x64006400, RZ, 0xfc, !PT ;  /* 0x6400640008087812 */ /* 0x000fe200078efcff */
[-C--:B------:R-:W-:Y:S01]  /*3090*/  HFMA2 R36, R36, R31.reuse.H1_H1, -132, -132 ;  /* 0xd820d82024247431 */ /* 0x080fe2000006001f */
[----:B------:R-:W-:Y:S01]  /*30a0*/  LOP3.LUT R11, R11, 0x1c001c0, RZ, 0xc0, !PT ;  /* 0x01c001c00b0b7812 */ /* 0x000fe200078ec0ff */
[-C--:B------:R-:W-:Y:S01]  /*30b0*/  HFMA2 R22, R22, R31.reuse.H1_H1, -132, -132 ;  /* 0xd820d82016167431 */ /* 0x080fe2000006001f */
[----:B------:R-:W-:Y:S01]  /*30c0*/  LOP3.LUT R20, R10, 0x1c001c0, RZ, 0xc0, !PT ;  /* 0x01c001c00a147812 */ /* 0x000fe200078ec0ff */
[----:B------:R-:W-:Y:S01]  /*30d0*/  HFMA2 R34, R35, R4, R34 ;  /* 0x0000000423227231 */ /* 0x000fe20000000022 */
[----:B------:R-:W-:Y:S01]  /*30e0*/  LOP3.LUT R10, R9, 0x64006400, RZ, 0xfc, !PT ;  /* 0x64006400090a7812 */ /* 0x000fe200078efcff */
[----:B------:R-:W-:Y:S01]  /*30f0*/  HFMA2 R9, R8, R31.H0_H0, -20, -20 ;  /* 0xcd00cd0008097431 */ /* 0x000fe2000004001f */
[----:B------:R-:W-:Y:S01]  /*3100*/  LOP3.LUT R8, R11, 0x64006400, RZ, 0xfc, !PT ;  /* 0x640064000b087812 */ /* 0x000fe200078efcff */
[-C--:B------:R-:W-:Y:S01]  /*3110*/  HFMA2.MMA R19, R36, R4.reuse, R19 ;  /* 0x0000000424137235 */ /* 0x080fe20000000013 */
[----:B------:R-:W-:Y:S01]  /*3120*/  LOP3.LUT R20, R20, 0x64006400, RZ, 0xfc, !PT ;  /* 0x6400640014147812 */ /* 0x000fe200078efcff */
[----:B------:R-:W-:Y:S01]  /*3130*/  HFMA2.MMA R22, R22, R4, R21 ;  /* 0x0000000416167235 */ /* 0x000fe20000000015 */
[----:B------:R-:W-:Y:S01]  /*3140*/  HFMA2 R4, R9, R5, R34 ;  /* 0x0000000509047231 */ /* 0x000fe20000000022 */
[C---:B------:R-:W-:Y:S01]  /*3150*/  LOP3.LUT R38, R13.reuse, 0x70007, RZ, 0xc0, !PT ;  /* 0x000700070d267812 */ /* 0x040fe200078ec0ff */
[-C--:B------:R-:W-:Y:S01]  /*3160*/  HFMA2 R34, R10, R31.reuse.H0_H0, -20, -20 ;  /* 0xcd00cd000a227431 */ /* 0x080fe2000004001f */
[----:B------:R-:W-:Y:S01]  /*3170*/  LOP3.LUT R36, R14, 0x70007, RZ, 0xc0, !PT ;  /* 0x000700070e247812 */ /* 0x000fe200078ec0ff */
[-C--:B------:R-:W-:Y:S01]  /*3180*/  HFMA2 R35, R8, R31.reuse.H0_H0, -20, -20 ;  /* 0xcd00cd0008237431 */ /* 0x080fe2000004001f */
[----:B------:R-:W-:Y:S01]  /*3190*/  LOP3.LUT R38, R38, 0x64006400, RZ, 0xfc, !PT ;  /* 0x6400640026267812 */ /* 0x000fe200078efcff */
[----:B------:R-:W0:Y:S01]  /*31a0*/  LDS.128 R8, [UR4+0x30] ;  /* 0x00003004ff087984 */ /* 0x000e220008000c00 */
[----:B------:R-:W-:Y:S01]  /*31b0*/  HFMA2 R20, R20, R31.H0_H0, -20, -20 ;  /* 0xcd00cd0014147431 */ /* 0x000fe2000004001f */
[-C--:B------:R-:W-:Y:S01]  /*31c0*/  HFMA2.MMA R21, R34, R5.reuse, R19 ;  /* 0x0000000522157235 */ /* 0x080fe20000000013 */
[----:B------:R-:W-:Y:S01]  /*31d0*/  LOP3.LUT R34, R13, 0x380038, RZ, 0xc0, !PT ;  /* 0x003800380d227812 */ /* 0x000fe200078ec0ff */
[----:B------:R-:W-:Y:S01]  /*31e0*/  HFMA2.MMA R19, R35, R5, R22 ;  /* 0x0000000523137235 */ /* 0x000fe20000000016 */
[----:B------:R-:W-:Y:S01]  /*31f0*/  HFMA2 R23, R20, R5, R23 ;  /* 0x0000000514177231 */ /* 0x000fe20000000017 */
[C---:B------:R-:W-:Y:S01]  /*3200*/  LOP3.LUT R20, R12.reuse, 0x70007, RZ, 0xc0, !PT ;  /* 0x000700070c147812 */ /* 0x040fe200078ec0ff */
[----:B------:R-:W-:Y:S01]  /*3210*/  HADD2 R42, R38, -1028, -1028 ;  /* 0xe404e404262a7430 */ /* 0x000fe20000000000 */
[----:B------:R-:W-:-:S02]  /*3220*/  LOP3.LUT R35, R12, 0x380038, RZ, 0xc0, !PT ;  /* 0x003800380c237812 */ /* 0x000fc400078ec0ff */
[----:B------:R-:W-:Y:S02]  /*3230*/  LOP3.LUT R37, R20, 0x64006400, RZ, 0xfc, !PT ;  /* 0x6400640014257812 */ /* 0x000fe400078efcff */
[----:B------:R-:W-:Y:S01]  /*3240*/  LOP3.LUT R40, R34, 0x64006400, RZ, 0xfc, !PT ;  /* 0x6400640022287812 */ /* 0x000fe200078efcff */
[----:B------:R-:W-:Y:S01]  /*3250*/  HFMA2.MMA R34, R42, R6, R21 ;  /* 0x000000062a227235 */ /* 0x000fe20000000015 */
[----:B------:R-:W-:Y:S01]  /*3260*/  LOP3.LUT R38, R35, 0x64006400, RZ, 0xfc, !PT ;  /* 0x6400640023267812 */ /* 0x000fe200078efcff */
[----:B------:R-:W-:Y:S01]  /*3270*/  HADD2 R37, R37, -1028, -1028 ;  /* 0xe404e40425257430 */ /* 0x000fe20000000000 */
[----:B------:R-:W-:Y:S02]  /*3280*/  SHF.R.U32.HI R5, RZ, 0x6, R12 ;  /* 0x00000006ff057819 */ /* 0x000fe4000001160c */
[----:B------:R-:W-:Y:S01]  /*3290*/  LOP3.LUT R36, R36, 0x64006400, RZ, 0xfc, !PT ;  /* 0x6400640024247812 */ /* 0x000fe200078efcff */
[----:B------:R-:W-:Y:S01]  /*32a0*/  HFMA2 R4, R37, R6, R4 ;  /* 0x0000000625047231 */ /* 0x000fe20000000004 */
[----:B------:R-:W-:Y:S01]  /*32b0*/  LOP3.LUT R35, R5, 0x70007, RZ, 0xc0, !PT ;  /* 0x0007000705237812 */ /* 0x000fe200078ec0ff */
[-C--:B------:R-:W-:Y:S01]  /*32c0*/  HFMA2 R37, R40, R31.reuse.H1_H1, -132, -132 ;  /* 0xd820d82028257431 */ /* 0x080fe2000006001f */
[----:B------:R-:W-:Y:S01]  /*32d0*/  SHF.R.U32.HI R12, RZ, 0x6, R13 ;  /* 0x00000006ff0c7819 */ /* 0x000fe2000001160d */
[----:B------:R-:W-:Y:S01]  /*32e0*/  HFMA2 R21, R38, R31.H1_H1, -132, -132 ;  /* 0xd820d82026157431 */ /* 0x000fe2000006001f */
[----:B------:R-:W-:Y:S01]  /*32f0*/  LOP3.LUT R22, R14, 0x380038, RZ, 0xc0, !PT ;  /* 0x003800380e167812 */ /* 0x000fe200078ec0ff */
[----:B------:R-:W-:Y:S01]  /*3300*/  HADD2 R36, R36, -1028, -1028 ;  /* 0xe404e40424247430 */ /* 0x000fe20000000000 */
[----:B------:R-:W-:Y:S01]  /*3310*/  SHF.R.U32.HI R13, RZ, 0x6, R14 ;  /* 0x00000006ff0d7819 */ /* 0x000fe2000001160e */
[----:B------:R-:W-:Y:S01]  /*3320*/  HFMA2 R21, R21, R7, R4 ;  /* 0x0000000715157231 */ /* 0x000fe20000000004 */
[----:B------:R-:W-:Y:S01]  /*3330*/  LOP3.LUT R14, R15, 0x380038, RZ, 0xc0, !PT ;  /* 0x003800380f0e7812 */ /* 0x000fe200078ec0ff */
[----:B------:R-:W-:Y:S01]  /*3340*/  HFMA2.MMA R4, R37, R7, R34 ;  /* 0x0000000725047235 */ /* 0x000fe20000000022 */
[----:B------:R-:W-:Y:S01]  /*3350*/  SHF.R.U32.HI R20, RZ, 0x6, R15 ;  /* 0x00000006ff147819 */ /* 0x000fe2000001160f */
[----:B------:R-:W-:Y:S01]  /*3360*/  HFMA2.MMA R23, R36, R6, R23 ;  /* 0x0000000624177235 */ /* 0x000fe20000000017 */
[----:B------:R-:W-:-:S02]  /*3370*/  LOP3.LUT R35, R35, 0x64006400, RZ, 0xfc, !PT ;  /* 0x6400640023237812 */ /* 0x000fc400078efcff */
[----:B------:R-:W-:Y:S02]  /*3380*/  LOP3.LUT R15, R15, 0x70007, RZ, 0xc0, !PT ;  /* 0x000700070f0f7812 */ /* 0x000fe400078ec0ff */
[----:B------:R-:W-:Y:S01]  /*3390*/  LOP3.LUT R34, R12, 0x70007, RZ, 0xc0, !PT ;  /* 0x000700070c227812 */ /* 0x000fe200078ec0ff */
[----:B------:R-:W-:Y:S01]  /*33a0*/  HADD2 R38, R35, -1028, -1028 ;  /* 0xe404e40423267430 */ /* 0x000fe20000000000 */
[----:B------:R-:W-:Y:S02]  /*33b0*/  LOP3.LUT R37, R15, 0x64006400, RZ, 0xfc, !PT ;  /* 0x640064000f257812 */ /* 0x000fe400078efcff */
[----:B------:R-:W-:Y:S01]  /*33c0*/  LOP3.LUT R15, R5, 0x380038, RZ, 0xc0, !PT ;  /* 0x00380038050f7812 */ /* 0x000fe200078ec0ff */
[----:B0-----:R-:W-:Y:S01]  /*33d0*/  HFMA2 R21, R38, R8, R21 ;  /* 0x0000000826157231 */ /* 0x001fe20000000015 */
        /* <DEDUP_REMOVED lines=8> */
[-C--:B------:R-:W-:Y:S01]  /*3460*/  HFMA2 R22, R22, R31.reuse.H1_H1, -132, -132 ;  /* 0xd820d82016167431 */ /* 0x080fe2000006001f */
[----:B------:R-:W-:Y:S01]  /*3470*/  LOP3.LUT R35, R20, 0x380038, RZ, 0xc0, !PT ;  /* 0x0038003814237812 */ /* 0x000fe200078ec0ff */
[----:B------:R-:W-:Y:S01]  /*3480*/  HFMA2.MMA R6, R15, R8, R4 ;  /* 0x000000080f067235 */ /* 0x000fe20000000004 */
[----:B------:R-:W-:Y:S01]  /*3490*/  LOP3.LUT R15, R13, 0x70007, RZ, 0xc0, !PT ;  /* 0x000700070d0f7812 */ /* 0x000fe200078ec0ff */
[-C--:B------:R-:W-:Y:S01]  /*34a0*/  HFMA2 R38, R34, R31.reuse.H1_H1, -132, -132 ;  /* 0xd820d82022267431 */ /* 0x080fe2000006001f */
[----:B------:R-:W-:Y:S01]  /*34b0*/  LOP3.LUT R14, R14, 0x64006400, RZ, 0xfc, !PT ;  /* 0x640064000e0e7812 */ /* 0x000fe200078efcff */
[----:B------:R-:W-:Y:S01]  /*34c0*/  HFMA2 R36, R36, R31.H1_H1, -132, -132 ;  /* 0xd820d82024247431 */ /* 0x000fe2000006001f */
[----:B------:R-:W-:Y:S01]  /*34d0*/  LOP3.LUT R15, R15, 0x64006400, RZ, 0xfc, !PT ;  /* 0x640064000f0f7812 */ /* 0x000fe200078efcff */
[----:B------:R-:W-:Y:S01]  /*34e0*/  HFMA2 R4, R22, R9, R21 ;  /* 0x0000000916047231 */ /* 0x000fe20000000015 */
[----:B------:R-:W-:Y:S01]  /*34f0*/  LOP3.LUT R21, R13, 0x380038, RZ, 0xc0, !PT ;  /* 0x003800380d157812 */ /* 0x000fe200078ec0ff */
[----:B------:R-:W-:Y:S01]  /*3500*/  HFMA2 R23, R36, R7, R23 ;  /* 0x0000000724177231 */ /* 0x000fe20000000017 */
[----:B------:R-:W-:Y:S01]  /*3510*/  HFMA2.MMA R19, R38, R7, R19 ;  /* 0x0000000726137235 */ /* 0x000fe20000000013 */
[----:B------:R-:W-:Y:S01]  /*3520*/  HADD2 R34, R15, -1028, -1028 ;  /* 0xe404e4040f227430 */ /* 0x000fe20000000000 */
[----:B------:R-:W-:-:S02]  /*3530*/  LOP3.LUT R15, R20, 0x70007, RZ, 0xc0, !PT ;  /* 0x00070007140f7812 */ /* 0x000fc400078ec0ff */
[----:B------:R-:W-:Y:S01]  /*3540*/  LOP3.LUT R22, R21, 0x64006400, RZ, 0xfc, !PT ;  /* 0x6400640015167812 */ /* 0x000fe200078efcff */
[-C--:B------:R-:W-:Y:S01]  /*3550*/  HFMA2 R21, R14, R31.reuse.H1_H1, -132, -132 ;  /* 0xd820d8200e157431 */ /* 0x080fe2000006001f */
[----:B------:R-:W-:Y:S01]  /*3560*/  LOP3.LUT R15, R15, 0x64006400, RZ, 0xfc, !PT ;  /* 0x640064000f0f7812 */ /* 0x000fe200078efcff */
[----:B------:R-:W-:Y:S01]  /*3570*/  HFMA2 R23, R34, R8, R23 ;  /* 0x0000000822177231 */ /* 0x000fe20000000017 */
[----:B------:R-:W-:Y:S01]  /*3580*/  LOP3.LUT R7, R5, 0x1c001c0, RZ, 0xc0, !PT ;  /* 0x01c001c005077812 */ /* 0x000fe200078ec0ff */
[-C--:B------:R-:W-:Y:S01]  /*3590*/  HFMA2 R22, R22, R31.reuse.H1_H1, -132, -132 ;  /* 0xd820d82016167431 */ /* 0x080fe2000006001f */
[----:B------:R-:W-:Y:S01]  /*35a0*/  LOP3.LUT R36, R35, 0x64006400, RZ, 0xfc, !PT ;  /* 0x6400640023247812 */ /* 0x000fe200078efcff */
[----:B------:R-:W-:Y:S01]  /*35b0*/  HADD2 R34, R15, -1028, -1028 ;  /* 0xe404e4040f227430 */ /* 0x000fe20000000000 */
[-C--:B------:R-:W-:Y:S01]  /*35c0*/  HFMA2.MMA R5, R21, R9.reuse, R6 ;  /* 0x0000000915057235 */ /* 0x080fe20000000006 */
[----:B------:R-:W-:Y:S02]  /*35d0*/  LOP3.LUT R6, R7, 0x64006400, RZ, 0xfc, !PT ;  /* 0x6400640007067812 */ /* 0x000fe400078efcff */
[----:B------:R-:W-:Y:S01]  /*35e0*/  LOP3.LUT R20, R20, 0x1c001c0, RZ, 0xc0, !PT ;  /* 0x01c001c014147812 */ /* 0x000fe200078ec0ff */
[----:B------:R-:W-:Y:S01]  /*35f0*/  HFMA2.MMA R23, R22, R9, R23 ;  /* 0x0000000916177235 */ /* 0x000fe20000000017 */
[----:B------:R-:W-:Y:S01]  /*3600*/  LOP3.LUT R13, R13, 0x1c001c0, RZ, 0xc0, !PT ;  /* 0x01c001c00d0d7812 */ /* 0x000fe200078ec0ff */
[----:B------:R-:W-:Y:S01]  /*3610*/  HFMA2.MMA R7, R34, R8, R19 ;  /* 0x0000000822077235 */ /* 0x000fe20000000013 */
[----:B------:R-:W-:Y:S01]  /*3620*/  LOP3.LUT R12, R12, 0x1c001c0, RZ, 0xc0, !PT ;  /* 0x01c001c00c0c7812 */ /* 0x000fe200078ec0ff */
[-C--:B------:R-:W-:Y:S01]  /*3630*/  HFMA2 R15, R6, R31.reuse.H0_H0, -20, -20 ;  /* 0xcd00cd00060f7431 */ /* 0x080fe2000004001f */
[----:B------:R-:W-:Y:S01]  /*3640*/  LOP3.LUT R20, R20, 0x64006400, RZ, 0xfc, !PT ;  /* 0x6400640014147812 */ /* 0x000fe200078efcff */
[-C--:B------:R-:W-:Y:S01]  /*3650*/  HFMA2 R14, R36, R31.reuse.H1_H1, -132, -132 ;  /* 0xd820d820240e7431 */ /* 0x080fe2000006001f */
[----:B------:R-:W-:Y:S01]  /*3660*/  LOP3.LUT R6, R13, 0x64006400, RZ, 0xfc, !PT ;  /* 0x640064000d067812 */ /* 0x000fe200078efcff */
[----:B------:R-:W-:Y:S01]  /*3670*/  HFMA2 R4, R15, R10, R4 ;  /* 0x0000000a0f047231 */ /* 0x000fe20000000004 */
[----:B------:R-:W-:Y:S01]  /*3680*/  LOP3.LUT R12, R12, 0x64006400, RZ, 0xfc, !PT ;  /* 0x640064000c0c7812 */ /* 0x000fe200078efcff */
[----:B------:R-:W-:Y:S01]  /*3690*/  HFMA2 R20, R20, R31.H0_H0, -20, -20 ;  /* 0xcd00cd0014147431 */ /* 0x000fe2000004001f */
[----:B------:R-:W-:Y:S01]  /*36a0*/  LOP3.LUT R18, R18, 0x64006400, RZ, 0xfc, !PT ;  /* 0x6400640012127812 */ /* 0x000fe200078efcff */
[----:B------:R-:W-:Y:S01]  /*36b0*/  HFMA2 R7, R14, R9, R7 ;  /* 0x000000090e077231 */ /* 0x000fe20000000007 */
[----:B------:R-:W-:Y:S01]  /*36c0*/  LOP3.LUT R17, R17, 0x64006400, RZ, 0xfc, !PT ;  /* 0x6400640011117812 */ /* 0x000fe200078efcff */
[----:B------:R-:W-:-:S02]  /*36d0*/  HFMA2 R6, R6, R31.H0_H0, -20, -20 ;  /* 0xcd00cd0006067431 */ /* 0x000fc4000004001f */
[----:B------:R-:W-:Y:S02]  /*36e0*/  HFMA2 R12, R12, R31.H0_H0, -20, -20 ;  /* 0xcd00cd000c0c7431 */ /* 0x000fe4000004001f */
[----:B------:R-:W-:Y:S01]  /*36f0*/  HFMA2 R23, R6, R10, R23 ;  /* 0x0000000a06177231 */ /* 0x000fe20000000017 */
[-C--:B------:R-:W-:Y:S01]  /*3700*/  HFMA2.MMA R7, R20, R10.reuse, R7 ;  /* 0x0000000a14077235 */ /* 0x080fe20000000007 */
[----:B------:R-:W-:Y:S02]  /*3710*/  HADD2 R6, R33, -1028, -1028 ;  /* 0xe404e40421067430 */ /* 0x000fe40000000000 */
[----:B------:R-:W-:Y:S01]  /*3720*/  HFMA2.MMA R5, R12, R10, R5 ;  /* 0x0000000a0c057235 */ /* 0x000fe20000000005 */
[----:B------:R-:W-:Y:S02]  /*3730*/  HADD2 R18, R18, -1028, -1028 ;  /* 0xe404e40412127430 */ /* 0x000fe40000000000 */
        /* <DEDUP_REMOVED lines=13> */
.L_x_4468:
[C---:B-1----:R-:W-:Y:S01]  /*3810*/  ISETP.LT.AND P1, PT, R30.reuse, c[0x0][0x1b8], PT ;  /* 0x00006e001e007a0c */ /* 0x042fe20003f21270 */
[----:B------:R-:W-:Y:S01]  /*3820*/  UIADD3 UR4, UR4, 0x40, URZ ;  /* 0x0000004004047890 */ /* 0x000fe2000fffe03f */
[----:B------:R-:W-:Y:S01]  /*3830*/  ISETP.GE.AND P0, PT, R30, R27, PT ;  /* 0x0000001b1e00720c */ /* 0x000fe20003f06270 */
[----:B------:R-:W-:Y:S02]  /*3840*/  IMAD.MOV.U32 R22, RZ, RZ, R28 ;  /* 0x000000ffff167224 */ /* 0x000fe400078e001c */
[----:B------:R-:W-:Y:S02]  /*3850*/  IMAD.MOV.U32 R23, RZ, RZ, R29 ;  /* 0x000000ffff177224 */ /* 0x000fe400078e001d */
[----:B------:R-:W-:-:S08]  /*3860*/  IMAD.MOV.U32 R20, RZ, RZ, R30 ;  /* 0x000000ffff147224 */ /* 0x000fd000078e001e */
[----:B------:R-:W-:Y:S05]  /*3870*/  @!P0 BRA P1, `(.L_x_4469) ;  /* 0xffffeb2000008947 */ /* 0x000fea000083ffff */
.L_x_4467:
[----:B------:R-:W-:-:S04]  /*3880*/  ISETP.GE.AND P0, PT, R20, R27, PT ;  /* 0x0000001b1400720c */ /* 0x000fc80003f06270 */
[----:B------:R-:W-:-:S13]  /*3890*/  ISETP.GE.OR P0, PT, R20, c[0x0][0x1bc], P0 ;  /* 0x00006f0014007a0c */ /* 0x000fda0000706670 */
[----:B------:R-:W-:Y:S05]  /*38a0*/  @P0 BRA `(.L_x_4470) ;  /* 0x00000ac000000947 */ /* 0x000fea0003800000 */
[----:B------:R-:W-:-:S05]  /*38b0*/  IMAD.MOV.U32 R15, RZ, RZ, c[0x0][0x18c] ;  /* 0x00006300ff0f7624 */ /* 0x000fca00078e00ff */
[----:B------:R-:W-:-:S04]  /*38c0*/  SHF.R.S32.HI R16, RZ, 0x1f, R15 ;  /* 0x0000001fff107819 */ /* 0x000fc8000001140f */
[----:B------:R-:W-:Y:S02]  /*38d0*/  SHF.L.U64.HI R16, R15, 0x2, R16 ;  /* 0x000000020f107819 */ /* 0x000fe40000010210 */
.L_x_4472:
[----:B------:R-:W-:-:S13]  /*38e0*/  ISETP.NE.AND P0, PT, R20, R3, PT ;  /* 0x000000031400720c */ /* 0x000fda0003f05270 */
[----:B------:R-:W-:Y:S01]  /*38f0*/  @!P0 IADD3 R2, R2, 0x1, RZ ;  /* 0x0000000102028810 */ /* 0x000fe20007ffe0ff */
[----:B-----5:R-:W-:Y:S01]  /*3900*/  @!P0 IMAD.MOV.U32 R5, RZ, RZ, 0x2 ;  /* 0x00000002ff058424 */ /* 0x020fe200078e00ff */
        /* <DEDUP_REMOVED lines=12> */
[----:B------:R-:W-:Y:S05]  /*39d0*/  @P2 BRA `(.L_x_4471) ;  /* 0x0000093000002947 */ /* 0x000fea0003800000 */
[----:B0-----:R-:W2:Y:S01]  /*39e0*/  LDG.E.128.CONSTANT R8, [R22.64] ;  /* 0x0000000616087981 */ /* 0x001ea2000c1e9d00 */
[----:B------:R-:W-:-:S02]  /*39f0*/  IMAD.MOV.U32 R12, RZ, RZ, 0x2c00 ;  /* 0x00002c00ff0c7424 */ /* 0x000fc400078e00ff */
[----:B------:R-:W-:Y:S01]  /*3a00*/  IMAD.MOV.U32 R17, RZ, RZ, 0x2400 ;  /* 0x00002400ff117424 */ /* 0x000fe200078e00ff */
[----:B------:R-:W0:Y:S01]  /*3a10*/  LDS.128 R4, [UR4] ;  /* 0x00000004ff047984 */ /* 0x000e220008000c00 */
[----:B------:R-:W-:-:S03]  /*3a20*/  IMAD.MOV.U32 R34, RZ, RZ, 0x3400 ;  /* 0x00003400ff227424 */ /* 0x000fc600078e00ff */
[----:B------:R-:W-:Y:S02]  /*3a30*/  PRMT R12, R17, 0x5410, R12 ;  /* 0x00005410110c7816 */ /* 0x000fe4000000000c */
[----:B--2---:R-:W-:Y:S02]  /*3a40*/  LOP3.LUT R18, R8, 0xc000c, RZ, 0xc0, !PT ;  /* 0x000c000c08127812 */ /* 0x004fe400078ec0ff */
        /* <DEDUP_REMOVED lines=10> */
[-C--:B0-----:R-:W-:Y:S01]  /*3af0*/  HFMA2.MMA R36, R19, R4.reuse, RZ ;  /* 0x0000000413247235 */ /* 0x081fe200000000ff */
[----:B------:R-:W-:Y:S01]  /*3b00*/  LOP3.LUT R29, R29, 0x64006400, RZ, 0xfc, !PT ;  /* 0x640064001d1d7812 */ /* 0x000fe200078efcff */
[----:B------:R-:W-:Y:S01]  /*3b10*/  HADD2 R17, R17, -1026, -1026 ;  /* 0xe402e40211117430 */ /* 0x000fe20000000000 */
[----:B------:R-:W-:Y:S01]  /*3b20*/  LOP3.LUT R19, R9, 0xc000c, RZ, 0xc0, !PT ;  /* 0x000c000c09137812 */ /* 0x000fe200078ec0ff */
[----:B------:R-:W-:Y:S01]  /*3b30*/  HADD2 R21, R21, -1026, -1026 ;  /* 0xe402e40215157430 */ /* 0x000fe20000000000 */
[----:B------:R-:W-:Y:S01]  /*3b40*/  LOP3.LUT R38, R11, 0xc000c, RZ, 0xc0, !PT ;  /* 0x000c000c0b267812 */ /* 0x000fe200078ec0ff */
[----:B------:R-:W-:Y:S01]  /*3b50*/  HADD2 R35, R29, -1026, -1026 ;  /* 0xe402e4021d237430 */ /* 0x000fe20000000000 */
[----:B------:R-:W-:Y:S01]  /*3b60*/  LOP3.LUT R31, R10, 0xc000c, RZ, 0xc0, !PT ;  /* 0x000c000c0a1f7812 */ /* 0x000fe200078ec0ff */
[----:B------:R-:W-:Y:S01]  /*3b70*/  HFMA2.MMA R29, R17, R4, RZ ;  /* 0x00000004111d7235 */ /* 0x000fe200000000ff */
[----:B------:R-:W-:Y:S01]  /*3b80*/  LOP3.LUT R19, R19, 0x64006400, RZ, 0xfc, !PT ;  /* 0x6400640013137812 */ /* 0x000fe200078efcff */
[-C--:B------:R-:W-:Y:S01]  /*3b90*/  HFMA2 R33, R21, R4.reuse, RZ.H0_H0 ;  /* 0x0000000415217231 */ /* 0x080fe200000400ff */
[----:B------:R-:W-:Y:S01]  /*3ba0*/  LOP3.LUT R39, R38, 0x64006400, RZ, 0xfc, !PT ;  /* 0x6400640026277812 */ /* 0x000fe200078efcff */
[----:B------:R-:W-:Y:S01]  /*3bb0*/  HFMA2 R35, R35, R4, RZ.H0_H0 ;  /* 0x0000000423237231 */ /* 0x000fe200000400ff */
[----:B------:R-:W-:Y:S01]  /*3bc0*/  LOP3.LUT R37, R31, 0x64006400, RZ, 0xfc, !PT ;  /* 0x640064001f257812 */ /* 0x000fe200078efcff */
[-C--:B------:R-:W-:Y:S01]  /*3bd0*/  HFMA2 R38, R19, R34.reuse.H0_H0, -258, -258 ;  /* 0xdc08dc0813267431 */ /* 0x080fe20000040022 */
[C---:B------:R-:W-:Y:S01]  /*3be0*/  LOP3.LUT R28, R8.reuse, 0x300030, RZ, 0xc0, !PT ;  /* 0x00300030081c7812 */ /* 0x040fe200078ec0ff */
[-C--:B------:R-:W-:Y:S01]  /*3bf0*/  HFMA2 R40, R39, R34.reuse.H0_H0, -258, -258 ;  /* 0xdc08dc0827287431 */ /* 0x080fe20000040022 */
[----:B------:R-:W-:Y:S01]  /*3c00*/  LOP3.LUT R21, R8, 0xc000c0, RZ, 0xc0, !PT ;  /* 0x00c000c008157812 */ /* 0x000fe200078ec0ff */
[----:B------:R-:W-:Y:S01]  /*3c10*/  HFMA2 R37, R37, R34.H0_H0, -258, -258 ;  /* 0xdc08dc0825257431 */ /* 0x000fe20000040022 */
[----:B------:R-:W-:Y:S01]  /*3c20*/  SHF.R.U32.HI R4, RZ, 0x8, R8 ;  /* 0x00000008ff047819 */ /* 0x000fe20000011608 */
[-C--:B------:R-:W-:Y:S01]  /*3c30*/  HFMA2.MMA R29, R18, R5.reuse, R29 ;  /* 0x00000005121d7235 */ /* 0x080fe2000000001d */
[C---:B------:R-:W-:Y:S01]  /*3c40*/  LOP3.LUT R32, R9.reuse, 0x300030, RZ, 0xc0, !PT ;  /* 0x0030003009207812 */ /* 0x040fe200078ec0ff */
[----:B------:R-:W-:Y:S01]  /*3c50*/  HFMA2.MMA R33, R38, R5, R33 ;  /* 0x0000000526217235 */ /* 0x000fe20000000021 */
        /* <DEDUP_REMOVED lines=8> */
[----:B------:R-:W-:Y:S01]  /*3ce0*/  HFMA2 R11, R37, R5, R36 ;  /* 0x00000005250b7231 */ /* 0x000fe20000000024 */
[----:B------:R-:W-:Y:S01]  /*3cf0*/  LOP3.LUT R41, R28, 0x64006400, RZ, 0xfc, !PT ;  /* 0x640064001c297812 */ /* 0x000fe200078efcff */
[----:B------:R-:W-:Y:S01]  /*3d00*/  HFMA2.MMA R5, R40, R5, R35 ;  /* 0x0000000528057235 */ /* 0x000fe20000000023 */
[----:B------:R-:W-:Y:S02]  /*3d10*/  LOP3.LUT R35, R30, 0x64006400, RZ, 0xfc, !PT ;  /* 0x640064001e237812 */ /* 0x000fe400078efcff */
[----:B------:R-:W-:Y:S01]  /*3d20*/  LOP3.LUT R37, R32, 0x64006400, RZ, 0xfc, !PT ;  /* 0x6400640020257812 */ /* 0x000fe200078efcff */
[-C--:B------:R-:W-:Y:S01]  /*3d30*/  HFMA2 R36, R41, R12.reuse.H1_H1, -66, -66 ;  /* 0xd420d42029247431 */ /* 0x080fe2000006000c */
[----:B------:R-:W-:Y:S01]  /*3d40*/  LOP3.LUT R31, R31, 0x64006400, RZ, 0xfc, !PT ;  /* 0x640064001f1f7812 */ /* 0x000fe200078efcff */
[-C--:B------:R-:W-:Y:S01]  /*3d50*/  HFMA2 R40, R35, R12.reuse.H1_H1, -66, -66 ;  /* 0xd420d42023287431 */ /* 0x080fe2000006000c */
[----:B------:R-:W-:Y:S01]  /*3d60*/  LOP3.LUT R21, R21, 0x64006400, RZ, 0xfc, !PT ;  /* 0x6400640015157812 */ /* 0x000fe200078efcff */
[----:B------:R-:W-:Y:S01]  /*3d70*/  HFMA2 R38, R37, R12.H1_H1, -66, -66 ;  /* 0xd420d42025267431 */ /* 0x000fe2000006000c */
[----:B------:R-:W-:Y:S01]  /*3d80*/  LOP3.LUT R9, R9, 0x64006400, RZ, 0xfc, !PT ;  /* 0x6400640009097812 */ /* 0x000fe200078efcff */
[-C--:B------:R-:W-:Y:S01]  /*3d90*/  HFMA2.MMA R36, R36, R6.reuse, R29 ;  /* 0x0000000624247235 */ /* 0x080fe2000000001d */
[----:B------:R-:W-:Y:S01]  /*3da0*/  HFMA2 R29, R40, R6, R11 ;  /* 0x00000006281d7231 */ /* 0x000fe2000000000b */
[----:B------:R-:W-:Y:S01]  /*3db0*/  LOP3.LUT R11, R8, 0x64006400, RZ, 0xfc, !PT ;  /* 0x64006400080b7812 */ /* 0x000fe200078efcff */
[-C--:B------:R-:W-:Y:S01]  /*3dc0*/  HFMA2 R8, R31, R12.reuse.H1_H1, -66, -66 ;  /* 0xd420d4201f087431 */ /* 0x080fe2000006000c */
[----:B------:R-:W-:Y:S01]  /*3dd0*/  HFMA2.MMA R33, R38, R6, R33 ;  /* 0x0000000626217235 */ /* 0x000fe20000000021 */
[----:B------:R-:W-:Y:S01]  /*3de0*/  HFMA2 R21, R21, R12.H0_H0, -18, -18 ;  /* 0xcc80cc8015157431 */ /* 0x000fe2000004000c */
[----:B------:R-:W-:-:S02]  /*3df0*/  LOP3.LUT R35, R10, 0x64006400, RZ, 0xfc, !PT ;  /* 0x640064000a237812 */ /* 0x000fc400078efcff */
[----:B------:R-:W-:Y:S01]  /*3e00*/  LOP3.LUT R43, R4, 0xc000c, RZ, 0xc0, !PT ;  /* 0x000c000c042b7812 */ /* 0x000fe200078ec0ff */
[----:B------:R-:W-:Y:S01]  /*3e10*/  HFMA2.MMA R31, R8, R6, R5 ;  /* 0x00000006081f7235 */ /* 0x000fe20000000005 */
[-C--:B------:R-:W-:Y:S01]  /*3e20*/  HFMA2 R6, R11, R12.reuse.H0_H0, -18, -18 ;  /* 0xcc80cc800b067431 */ /* 0x080fe2000004000c */
[-C--:B------:R-:W-:Y:S01]  /*3e30*/  HFMA2.MMA R21, R21, R7.reuse, R36 ;  /* 0x0000000715157235 */ /* 0x080fe20000000024 */
[-C--:B------:R-:W-:Y:S01]  /*3e40*/  HFMA2 R36, R9, R12.reuse.H0_H0, -18, -18 ;  /* 0xcc80cc8009247431 */ /* 0x080fe2000004000c */
[----:B------:R-:W-:Y:S01]  /*3e50*/  LOP3.LUT R45, R17, 0xc000c, RZ, 0xc0, !PT ;  /* 0x000c000c112d7812 */ /* 0x000fe200078ec0ff */
[----:B------:R-:W0:Y:S01]  /*3e60*/  LDS.128 R8, [UR4+0x10] ;  /* 0x00001004ff087984 */ /* 0x000e220008000c00 */
[----:B------:R-:W-:Y:S01]  /*3e70*/  LOP3.LUT R32, R18, 0xc000c, RZ, 0xc0, !PT ;  /* 0x000c000c12207812 */ /* 0x000fe200078ec0ff */
[----:B------:R-:W-:Y:S01]  /*3e80*/  HFMA2 R38, R35, R12.H0_H0, -18, -18 ;  /* 0xcc80cc8023267431 */ /* 0x000fe2000004000c */
        /* <DEDUP_REMOVED lines=10> */
[C---:B------:R-:W-:Y:S01]  /*3f30*/  LOP3.LUT R41, R4.reuse, 0x300030, RZ, 0xc0, !PT ;  /* 0x0030003004297812 */ /* 0x040fe200078ec0ff */
[-C--:B------:R-:W-:Y:S01]  /*3f40*/  HFMA2 R32, R32, R34.reuse.H0_H0, -258, -258 ;  /* 0xdc08dc0820207431 */ /* 0x080fe20000040022 */
[C---:B------:R-:W-:Y:S01]  /*3f50*/  LOP3.LUT R29, R4.reuse, 0xc000c0, RZ, 0xc0, !PT ;  /* 0x00c000c0041d7812 */ /* 0x040fe200078ec0ff */
[----:B------:R-:W-:Y:S01]  /*3f60*/  HFMA2 R34, R39, R34.H0_H0, -258, -258 ;  /* 0xdc08dc0827227431 */ /* 0x000fe20000040022 */
[----:B------:R-:W-:-:S02]  /*3f70*/  LOP3.LUT R4, R4, 0x30003, RZ, 0xc0, !PT ;  /* 0x0003000304047812 */ /* 0x000fc400078ec0ff */
[C---:B------:R-:W-:Y:S02]  /*3f80*/  LOP3.LUT R43, R17.reuse, 0x300030, RZ, 0xc0, !PT ;  /* 0x00300030112b7812 */ /* 0x040fe400078ec0ff */
        /* <DEDUP_REMOVED lines=8> */
[----:B------:R-:W-:Y:S01]  /*4010*/  HADD2 R4, R4, -1026, -1026 ;  /* 0xe402e40204047430 */ /* 0x000fe20000000000 */
[C---:B------:R-:W-:Y:S01]  /*4020*/  LOP3.LUT R35, R19.reuse, 0x300030, RZ, 0xc0, !PT ;  /* 0x0030003013237812 */ /* 0x040fe200078ec0ff */
[----:B------:R-:W-:Y:S01]  /*4030*/  HADD2 R42, R17, -1026, -1026 ;  /* 0xe402e402112a7430 */ /* 0x000fe20000000000 */
[C---:B------:R-:W-:Y:S01]  /*4040*/  LOP3.LUT R37, R19.reuse, 0xc000c0, RZ, 0xc0, !PT ;  /* 0x00c000c013257812 */ /* 0x040fe200078ec0ff */
[----:B------:R-:W-:Y:S01]  /*4050*/  HADD2 R17, R18, -1026, -1026 ;  /* 0xe402e40212117430 */ /* 0x000fe20000000000 */
[----:B------:R-:W-:Y:S01]  /*4060*/  LOP3.LUT R19, R19, 0x30003, RZ, 0xc0, !PT ;  /* 0x0003000313137812 */ /* 0x000fe200078ec0ff */
[-C--:B0-----:R-:W-:Y:S01]  /*4070*/  HFMA2.MMA R21, R4, R8.reuse, R21 ;  /* 0x0000000804157235 */ /* 0x081fe20000000015 */
[----:B------:R-:W-:Y:S01]  /*4080*/  LOP3.LUT R41, R41, 0x64006400, RZ, 0xfc, !PT ;  /* 0x6400640029297812 */ /* 0x000fe200078efcff */
[----:B------:R-:W-:Y:S01]  /*4090*/  HFMA2 R4, R42, R8, R5 ;  /* 0x000000082a047231 */ /* 0x000fe20000000005 */
[----:B------:R-:W-:Y:S01]  /*40a0*/  LOP3.LUT R19, R19, 0x64006400, RZ, 0xfc, !PT ;  /* 0x6400640013137812 */ /* 0x000fe200078efcff */
[----:B------:R-:W-:Y:S01]  /*40b0*/  HFMA2.MMA R6, R17, R8, R6 ;  /* 0x0000000811067235 */ /* 0x000fe20000000006 */
[----:B------:R-:W-:Y:S01]  /*40c0*/  LOP3.LUT R39, R39, 0x64006400, RZ, 0xfc, !PT ;  /* 0x6400640027277812 */ /* 0x000fe200078efcff */
[-C--:B------:R-:W-:Y:S01]  /*40d0*/  HFMA2 R41, R41, R12.reuse.H1_H1, -66, -66 ;  /* 0xd420d42029297431 */ /* 0x080fe2000006000c */
[-C--:B------:R-:W-:Y:S01]  /*40e0*/  HFMA2.MMA R5, R28, R9.reuse, R21 ;  /* 0x000000091c057235 */ /* 0x080fe20000000015 */
[----:B------:R-:W-:Y:S01]  /*40f0*/  LOP3.LUT R29, R29, 0x64006400, RZ, 0xfc, !PT ;  /* 0x640064001d1d7812 */ /* 0x000fe200078efcff */
[----:B------:R-:W-:Y:S01]  /*4100*/  HADD2 R18, R19, -1026, -1026 ;  /* 0xe402e40213127430 */ /* 0x000fe20000000000 */
[----:B------:R-:W-:Y:S01]  /*4110*/  HFMA2.MMA R6, R32, R9, R6 ;  /* 0x0000000920067235 */ /* 0x000fe20000000006 */
[----:B------:R-:W-:Y:S01]  /*4120*/  HFMA2 R39, R39, R12.H1_H1, -66, -66 ;  /* 0xd420d42027277431 */ /* 0x000fe2000006000c */
[----:B------:R-:W-:Y:S01]  /*4130*/  LOP3.LUT R33, R33, 0x64006400, RZ, 0xfc, !PT ;  /* 0x6400640021217812 */ /* 0x000fe200078efcff */
[----:B------:R-:W-:Y:S01]  /*4140*/  HFMA2 R17, R18, R8, R7 ;  /* 0x0000000812117231 */ /* 0x000fe20000000007 */
[----:B------:R-:W-:Y:S01]  /*4150*/  LOP3.LUT R43, R43, 0x64006400, RZ, 0xfc, !PT ;  /* 0x640064002b2b7812 */ /* 0x000fe200078efcff */
[-C--:B------:R-:W-:Y:S01]  /*4160*/  HFMA2 R36, R29, R12.reuse.H0_H0, -18, -18 ;  /* 0xcc80cc801d247431 */ /* 0x080fe2000004000c */
[-C--:B------:R-:W-:Y:S01]  /*4170*/  HFMA2.MMA R18, R41, R10.reuse, R5 ;  /* 0x0000000a29127235 */ /* 0x080fe20000000005 */
[----:B------:R-:W-:Y:S01]  /*4180*/  LOP3.LUT R35, R35, 0x64006400, RZ, 0xfc, !PT ;  /* 0x6400640023237812 */ /* 0x000fe200078efcff */
[-C--:B------:R-:W-:Y:S01]  /*4190*/  HFMA2 R40, R33, R12.reuse.H0_H0, -18, -18 ;  /* 0xcc80cc8021287431 */ /* 0x080fe2000004000c */
[----:B------:R-:W-:Y:S01]  /*41a0*/  LOP3.LUT R31, R31, 0x64006400, RZ, 0xfc, !PT ;  /* 0x640064001f1f7812 */ /* 0x000fe200078efcff */
[----:B------:R-:W-:Y:S01]  /*41b0*/  HFMA2.MMA R6, R39, R10, R6 ;  /* 0x0000000a27067235 */ /* 0x000fe20000000006 */
[-C--:B------:R-:W-:Y:S01]  /*41c0*/  HFMA2 R43, R43, R12.reuse.H1_H1, -66, -66 ;  /* 0xd420d4202b2b7431 */ /* 0x080fe2000006000c */
[----:B------:R-:W-:Y:S01]  /*41d0*/  LOP3.LUT R37, R37, 0x64006400, RZ, 0xfc, !PT ;  /* 0x6400640025257812 */ /* 0x000fe200078efcff */
[-C--:B------:R-:W-:Y:S01]  /*41e0*/  HFMA2 R4, R30, R9.reuse, R4 ;  /* 0x000000091e047231 */ /* 0x080fe20000000004 */
[-C--:B------:R-:W-:Y:S01]  /*41f0*/  HFMA2.MMA R18, R36, R11.reuse, R18 ;  /* 0x0000000b24127235 */ /* 0x080fe20000000012 */
[----:B------:R-:W-:Y:S01]  /*4200*/  HFMA2 R35, R35, R12.H1_H1, -66, -66 ;  /* 0xd420d42023237431 */ /* 0x000fe2000006000c */
[----:B------:R-:W-:Y:S01]  /*4210*/  HFMA2.MMA R6, R40, R11, R6 ;  /* 0x0000000b28067235 */ /* 0x000fe20000000006 */
[----:B------:R-:W-:-:S02]  /*4220*/  HFMA2 R17, R34, R9, R17 ;  /* 0x0000000922117231 */ /* 0x000fc40000000011 */
[----:B------:R-:W-:Y:S02]  /*4230*/  HFMA2 R38, R31, R12.H0_H0, -18, -18 ;  /* 0xcc80cc801f267431 */ /* 0x000fe4000004000c */
[----:B------:R-:W-:Y:S02]  /*4240*/  HFMA2 R19, R43, R10, R4 ;  /* 0x0000000a2b137231 */ /* 0x000fe40000000004 */
[----:B------:R-:W-:Y:S02]  /*4250*/  HFMA2 R12, R37, R12.H0_H0, -18, -18 ;  /* 0xcc80cc80250c7431 */ /* 0x000fe4000004000c */
[----:B------:R-:W-:Y:S02]  /*4260*/  HFMA2 R17, R35, R10, R17 ;  /* 0x0000000a23117231 */ /* 0x000fe40000000011 */
        /* <DEDUP_REMOVED lines=10> */
.L_x_4471:
[----:B0-----:R-:W-:Y:S01]  /*4310*/  LEA R22, P3, R15, R22, 0x2 ;  /* 0x000000160f167211 */ /* 0x001fe200078610ff */
[----:B------:R-:W-:Y:S01]  /*4320*/  UIADD3 UR4, UR4, 0x20, URZ ;  /* 0x0000002004047890 */ /* 0x000fe2000fffe03f */
[----:B-----5:R-:W-:Y:S02]  /*4330*/  @!P0 IMAD.IADD R3, R13, 0x1, R20 ;  /* 0x000000010d038824 */ /* 0x020fe400078e0214 */
[----:B------:R-:W-:Y:S02]  /*4340*/  IMAD.MOV.U32 R20, RZ, RZ, R14 ;  /* 0x000000ffff147224 */ /* 0x000fe400078e000e */
[----:B------:R-:W-:Y:S01]  /*4350*/  IMAD.X R23, R23, 0x1, R16, P3 ;  /* 0x0000000117177824 */ /* 0x000fe200018e0610 */
[----:B------:R-:W-:Y:S05]  /*4360*/  @!P1 BRA P4, `(.L_x_4472) ;  /* 0xfffff57000009947 */ /* 0x000fea000203ffff */
.L_x_4470:
[----:B------:R-:W-:Y:S05]  /*4370*/  @P2 EXIT ;  /* 0x000000000000294d */ /* 0x000fea0003800000 */
[----:B------:R-:W0:Y:S04]  /*4380*/  S2R R0, SR_CTAID.X ;  /* 0x0000000000007919 */ /* 0x000e280000002500 */
[----:B------:R-:W0:Y:S04]  /*4390*/  S2R R3, SR_TID.X ;  /* 0x0000000000037919 */ /* 0x000e280000002100 */
[----:B-----5:R-:W1:Y:S01]  /*43a0*/  S2R R5, SR_CTAID.Y ;  /* 0x0000000000057919 */ /* 0x020e620000002600 */
[----:B0-----:R-:W-:-:S02]  /*43b0*/  IMAD R0, R0, 0x40, R3 ;  /* 0x0000004000007824 */ /* 0x001fc400078e0203 */
[----:B------:R-:W-:Y:S02]  /*43c0*/  IMAD.MOV.U32 R3, RZ, RZ, 0x2 ;  /* 0x00000002ff037424 */ /* 0x000fe400078e00ff */
        /* <DEDUP_REMOVED lines=9> */
.L_x_4476:
[----:B------:R-:W0:Y:S02]  /*4460*/  LDS R4, [R0] ;  /* 0x0000000000047984 */ /* 0x000e240000000800 */
[----:B0-----:R-:W-:-:S06]  /*4470*/  HADD2 R5, R4, R25 ;  /* 0x0000001904057230 */ /* 0x001fcc0000000000 */
[----:B------:R-:W0:Y:S02]  /*4480*/  ATOMS.CAST.SPIN R5, [R0], R4, R5 ;  /* 0x000000040005738d */ /* 0x000e240001800005 */
[----:B0-----:R-:W-:-:S13]  /*4490*/  ISETP.EQ.U32.AND P0, PT, R5, 0x1, PT ;  /* 0x000000010500780c */ /* 0x001fda0003f02070 */
[----:B------:R-:W-:Y:S05]  /*44a0*/  @!P0 BRA `(.L_x_4476) ;  /* 0xffffffb000008947 */ /* 0x000fea000383ffff */
[----:B------:R-:W-:Y:S05]  /*44b0*/  BRA `(.L_x_4474) ;  /* 0x0000003000007947 */ /* 0x000fea0003800000 */
.L_x_4475:
[----:B------:R-:W2:Y:S02]  /*44c0*/  LD.E R0, [R2.64] ;  /* 0x0000000602007980 */ /* 0x000ea4000c101900 */
[----:B--2---:R-:W-:-:S05]  /*44d0*/  IMAD.IADD R5, R25, 0x1, R0 ;  /* 0x0000000119057824 */ /* 0x004fca00078e0200 */
[----:B------:R0:W-:Y:S02]  /*44e0*/  ST.E [R2.64], R5 ;  /* 0x0000000502007985 */ /* 0x0001e4000c101906 */
.L_x_4474:
[----:B------:R-:W-:Y:S05]  /*44f0*/  BSYNC B0 ;  /* 0x0000000000007941 */ /* 0x000fea0003800000 */
.L_x_4473:
[----:B------:R-:W2:Y:S02]  /*4500*/  ATOM.E.ADD.F16x2.RN.STRONG.GPU P0, RZ, [R2.64+0x4], R24 ;  /* 0x0000041802ff798a */ /* 0x000ea4000810e9c6 */
[----:B--2---:R-:W-:Y:S05]  /*4510*/  @P0 EXIT ;  /* 0x000000000000094d */ /* 0x004fea0003800000 */
[----:B------:R-:W1:Y:S02]  /*4520*/  QSPC.E.S P0, RZ, [R2+0x4] ;  /* 0x0000040002ff73aa */ /* 0x000e640000000500 */
[----:B-1----:R-:W-:Y:S05]  /*4530*/  @!P0 BRA `(.L_x_4477) ;  /* 0x0000008000008947 */ /* 0x002fea0003800000 */
[----:B0-----:R-:W-:-:S04]  /*4540*/  IADD3 R2, R2, 0x4, RZ ;  /* 0x0000000402027810 */ /* 0x001fc80007ffe0ff */
[----:B------:R-:W-:-:S05]  /*4550*/  LOP3.LUT R2, R2, 0xffffff, RZ, 0xc0, !PT ;  /* 0x00ffffff02027812 */ /* 0x000fca00078ec0ff */
.L_x_4478:
[----:B------:R-:W0:Y:S02]  /*4560*/  LDS R4, [R2] ;  /* 0x0000000002047984 */ /* 0x000e240000000800 */
[----:B0-----:R-:W-:-:S10]  /*4570*/  HFMA2.MMA R5, R4, 1, 1, R24 ;  /* 0x3c003c0004057835 */ /* 0x001fd40000000018 */
[----:B------:R-:W0:Y:S02]  /*4580*/  ATOMS.CAST.SPIN R5, [R2], R4, R5 ;  /* 0x000000040205738d */ /* 0x000e240001800005 */
[----:B0-----:R-:W-:-:S13]  /*4590*/  ISETP.EQ.U32.AND P0, PT, R5, 0x1, PT ;  /* 0x000000010500780c */ /* 0x001fda0003f02070 */
[----:B------:R-:W-:Y:S05]  /*45a0*/  @!P0 BRA `(.L_x_4478) ;  /* 0xffffffb000008947 */ /* 0x000fea000383ffff */
[----:B------:R-:W-:Y:S05]  /*45b0*/  EXIT ;  /* 0x000000000000794d */ /* 0x000fea0003800000 */
.L_x_4477:
[----:B------:R-:W2:Y:S02]  /*45c0*/  LD.E R0, [R2.64+0x4] ;  /* 0x0000040602007980 */ /* 0x000ea4000c101900 */
[----:B0-2---:R-:W-:-:S05]  /*45d0*/  IMAD.IADD R5, R24, 0x1, R0 ;  /* 0x0000000118057824 */ /* 0x005fca00078e0200 */
[----:B------:R-:W-:Y:S01]  /*45e0*/  ST.E [R2.64+0x4], R5 ;  /* 0x0000040502007985 */ /* 0x000fe2000c101906 */
[----:B------:R-:W-:Y:S05]  /*45f0*/  EXIT ;  /* 0x000000000000794d */ /* 0x000fea0003800000 */
.L_x_4479:
        /* <DEDUP_REMOVED lines=16> */
.L_x_4819:


//--------------------- .text._Z23gemm_half_q_half_kernelILi1ELi128ELb1ELb0ELi64EEvPK6__halfPKjS4_S2_PS0_iiiiPKtS7_iiiiiibS2_i --------------------------
	.section	.text._Z23gemm_half_q_half_kernelILi1ELi128ELb1ELb0ELi64EEvPK6__halfPKjS4_S2_PS0_iiiiPKtS7_iiiiiibS2_i,"ax",@progbits
	.sectioninfo	@"SHI_REGISTERS=40"
	.align	128
        .global         _Z23gemm_half_q_half_kernelILi1ELi128ELb1ELb0ELi64EEvPK6__halfPKjS4_S2_PS0_iiiiPKtS7_iiiiiibS2_i
        .type           _Z23gemm_half_q_half_kernelILi1ELi128ELb1ELb0ELi64EEvPK6__halfPKjS4_S2_PS0_iiiiPKtS7_iiiiiibS2_i,@function
        .size           _Z23gemm_half_q_half_kernelILi1ELi128ELb1ELb0ELi64EEvPK6__halfPKjS4_S2_PS0_iiiiPKtS7_iiiiiibS2_i,(.L_x_4820 - _Z23gemm_half_q_half_kernelILi1ELi128ELb1ELb0ELi64EEvPK6__halfPKjS4_S2_PS0_iiiiPKtS7_iiiiiibS2_i)
        .other          _Z23gemm_half_q_half_kernelILi1ELi128ELb1ELb0ELi64EEvPK6__halfPKjS4_S2_PS0_iiiiPKtS7_iiiiiibS2_i,@"STO_CUDA_ENTRY STV_DEFAULT"
_Z23gemm_half_q_half_kernelILi1ELi128ELb1ELb0ELi64EEvPK6__halfPKjS4_S2_PS0_iiiiPKtS7_iiiiiibS2_i:
.text._Z23gemm_half_q_half_kernelILi1ELi128ELb1ELb0ELi64EEvPK6__halfPKjS4_S2_PS0_iiiiPKtS7_iiiiiibS2_i:
        /* <DEDUP_REMOVED lines=45> */
.L_x_4481:
[----:B------:R-:W-:Y:S05]  /*02d0*/  BSYNC B0 ;  /* 0x0000000000007941 */ /* 0x000fea0003800000 */
.L_x_4480:
[----:B------:R-:W-:Y:S05]  /*02e0*/  @P2 EXIT ;  /* 0x000000000000294d */ /* 0x000fea0003800000 */
[----:B------:R-:W1:Y:S01]  /*02f0*/  LDC.S8 R15, c[0x0][0x1c0] ;  /* 0x00007000ff0f7b82 */ /* 0x000e620000000200 */
[C---:B------:R-:W-:Y:S02]  /*0300*/  ISETP.GT.AND P3, PT, R2.reuse, c[0x0][0x1a8], PT ;  /* 0x00006a0002007a0c */ /* 0x040fe40003f64270 */
[C---:B------:R-:W-:Y:S02]  /*0310*/  ISETP.GT.AND P6, PT, R2.reuse, c[0x0][0x1ac], PT ;  /* 0x00006b0002007a0c */ /* 0x040fe40003fc4270 */
[C---:B------:R-:W-:Y:S02]  /*0320*/  ISETP.GT.AND P4, PT, R2.reuse, c[0x0][0x1b4], PT ;  /* 0x00006d0002007a0c */ /* 0x040fe40003f84270 */
[----:B------:R-:W-:-:S02]  /*0330*/  ISETP.GT.AND P5, PT, R2, c[0x0][0x1b0], PT ;  /* 0x00006c0002007a0c */ /* 0x000fc40003fa4270 */
[C---:B------:R-:W-:Y:S02]  /*0340*/  IMNMX R6, R2.reuse, c[0x0][0x1a8], PT ;  /* 0x00006a0002067a17 */ /* 0x040fe40003800200 */
[C---:B------:R-:W-:Y:S02]  /*0350*/  ISETP.GT.AND P2, PT, R2.reuse, c[0x0][0x1b8], PT ;  /* 0x00006e0002007a0c */ /* 0x040fe40003f44270 */
[----:B------:R-:W-:Y:S02]  /*0360*/  SHF.R.S32.HI R11, RZ, 0x1f, R6 ;  /* 0x0000001fff0b7819 */ /* 0x000fe40000011406 */
[C---:B0-----:R-:W-:Y:S02]  /*0370*/  @P3 IMNMX R3, R2.reuse, c[0x0][0x1ac], PT ;  /* 0x00006b0002033a17 */ /* 0x041fe40003800200 */
[----:B------:R-:W-:Y:S02]  /*0380*/  @P6 IMNMX R9, R2, c[0x0][0x1b0], PT ;  /* 0x00006c0002096a17 */ /* 0x000fe40003800200 */
[----:B------:R-:W-:-:S02]  /*0390*/  @P3 IADD3 R3, R3, -c[0x0][0x1a8], RZ ;  /* 0x80006a0003033a10 */ /* 0x000fc40007ffe0ff */
[----:B------:R-:W-:Y:S02]  /*03a0*/  @P6 IADD3 R9, R9, -c[0x0][0x1ac], RZ ;  /* 0x80006b0009096a10 */ /* 0x000fe40007ffe0ff */
[----:B------:R-:W-:Y:S02]  /*03b0*/  @P4 IMNMX R13, R2, c[0x0][0x1b8], PT ;  /* 0x00006e00020d4a17 */ /* 0x000fe40003800200 */
[----:B-1----:R-:W-:Y:S02]  /*03c0*/  ISETP.NE.AND P0, PT, R15, RZ, PT ;  /* 0x000000ff0f00720c */ /* 0x002fe40003f05270 */
[----:B------:R-:W-:Y:S02]  /*03d0*/  LEA.HI R6, R11, R6, RZ, 0x5 ;  /* 0x000000060b067211 */ /* 0x000fe400078f28ff */
[----:B------:R-:W-:Y:S02]  /*03e0*/  ISETP.NE.OR P0, PT, R4, RZ, !P0 ;  /* 0x000000ff0400720c */ /* 0x000fe40004705670 */
[----:B------:R-:W-:-:S02]  /*03f0*/  @P3 SHF.R.S32.HI R10, RZ, 0x1f, R3 ;  /* 0x0000001fff0a3819 */ /* 0x000fc40000011403 */
[----:B------:R-:W-:Y:S02]  /*0400*/  @P5 IMNMX R11, R2, c[0x0][0x1b4], PT ;  /* 0x00006d00020b5a17 */ /* 0x000fe40003800200 */
[----:B------:R-:W-:Y:S02]  /*0410*/  @P6 SHF.R.S32.HI R12, RZ, 0x1f, R9 ;  /* 0x0000001fff0c6819 */ /* 0x000fe40000011409 */
[----:B------:R-:W-:Y:S02]  /*0420*/  @P4 IADD3 R13, R13, -c[0x0][0x1b4], RZ ;  /* 0x80006d000d0d4a10 */ /* 0x000fe40007ffe0ff */
[----:B------:R-:W-:Y:S02]  /*0430*/  ISETP.GE.OR P0, PT, R5, c[0x0][0x188], P0 ;  /* 0x0000620005007a0c */ /* 0x000fe40000706670 */
[----:B------:R-:W-:Y:S02]  /*0440*/  @P3 LEA.HI R10, R10, R3, RZ, 0x5 ;  /* 0x000000030a0a3211 */ /* 0x000fe400078f28ff */
[----:B------:R-:W-:-:S02]  /*0450*/  @P5 IADD3 R11, R11, -c[0x0][0x1b0], RZ ;  /* 0x80006c000b0b5a10 */ /* 0x000fc40007ffe0ff */
[----:B------:R-:W-:Y:S02]  /*0460*/  @P6 LEA.HI R3, R12, R9, RZ, 0x5 ;  /* 0x000000090c036211 */ /* 0x000fe400078f28ff */
[----:B------:R-:W-:Y:S02]  /*0470*/  @P4 SHF.R.S32.HI R14, RZ, 0x1f, R13 ;  /* 0x0000001fff0e4819 */ /* 0x000fe4000001140d */
[----:B------:R-:W-:Y:S02]  /*0480*/  @P2 IMNMX R9, R2, c[0x0][0x1bc], PT ;  /* 0x00006f0002092a17 */ /* 0x000fe40003800200 */
[----:B------:R-:W-:Y:S02]  /*0490*/  @P5 SHF.R.S32.HI R12, RZ, 0x1f, R11 ;  /* 0x0000001fff0c5819 */ /* 0x000fe4000001140b */
[----:B------:R-:W-:Y:S01]  /*04a0*/  @P4 LEA.HI R15, R14, R13, RZ, 0x5 ;  /* 0x0000000d0e0f4211 */ /* 0x000fe200078f28ff */
[----:B------:R-:W-:Y:S01]  /*04b0*/  IMAD.MOV.U32 R14, RZ, RZ, RZ ;  /* 0x000000ffff0e7224 */ /* 0x000fe200078e00ff */
[----:B------:R-:W-:Y:S01]  /*04c0*/  @P2 IADD3 R13, R9, -c[0x0][0x1b8], RZ ;  /* 0x80006e00090d2a10 */ /* 0x000fe20007ffe0ff */
[----:B------:R-:W-:Y:S01]  /*04d0*/  IMAD.MOV.U32 R9, RZ, RZ, RZ ;  /* 0x000000ffff097224 */ /* 0x000fe200078e00ff */
[----:B------:R-:W-:-:S02]  /*04e0*/  @P3 SHF.R.S32.HI R10, RZ, 0x5, R10 ;  /* 0x00000005ff0a3819 */ /* 0x000fc4000001140a */
[----:B------:R-:W-:Y:S01]  /*04f0*/  @P5 LEA.HI R11, R12, R11, RZ, 0x5 ;  /* 0x0000000b0c0b5211 */ /* 0x000fe200078f28ff */
[----:B------:R-:W-:Y:S01]  /*0500*/  IMAD.MOV.U32 R12, RZ, RZ, RZ ;  /* 0x000000ffff0c7224 */ /* 0x000fe200078e00ff */
[----:B------:R-:W-:Y:S01]  /*0510*/  @P6 SHF.R.S32.HI R3, RZ, 0x5, R3 ;  /* 0x00000005ff036819 */ /* 0x000fe20000011403 */
[----:B------:R-:W-:Y:S01]  /*0520*/  @P3 IMAD R12, R10, 0x6, RZ ;  /* 0x000000060a0c3824 */ /* 0x000fe200078e02ff */
[----:B------:R-:W-:Y:S01]  /*0530*/  @P2 SHF.R.S32.HI R16, RZ, 0x1f, R13 ;  /* 0x0000001fff102819 */ /* 0x000fe2000001140d */
[----:B------:R-:W-:Y:S01]  /*0540*/  @!P0 IMAD R10, R5, c[0x0][0x18c], R8 ;  /* 0x00006300050a8a24 */ /* 0x000fe200078e0208 */
[----:B------:R-:W-:Y:S01]  /*0550*/  @P5 SHF.R.S32.HI R11, RZ, 0x5, R11 ;  /* 0x00000005ff0b5819 */ /* 0x000fe2000001140b */
[----:B------:R-:W-:Y:S01]  /*0560*/  @P6 IMAD R9, R3, 0x5, RZ ;  /* 0x0000000503096824 */ /* 0x000fe200078e02ff */
[----:B------:R-:W-:Y:S01]  /*0570*/  SHF.R.S32.HI R5, RZ, 0x5, R6 ;  /* 0x00000005ff057819 */ /* 0x000fe20000011406 */
[----:B------:R-:W-:Y:S01]  /*0580*/  IMAD.MOV.U32 R3, RZ, RZ, 0x2 ;  /* 0x00000002ff037424 */ /* 0x000fe200078e00ff */
[----:B------:R-:W-:Y:S01]  /*0590*/  ISETP.GE.AND P3, PT, R2, R7, PT ;  /* 0x000000070200720c */ /* 0x000fe20003f66270 */
[----:B------:R-:W-:Y:S01]  /*05a0*/  @P5 IMAD.SHL.U32 R14, R11, 0x4, RZ ;  /* 0x000000040b0e5824 */ /* 0x000fe200078e00ff */
[----:B------:R-:W-:Y:S01]  /*05b0*/  @P2 LEA.HI R17, R16, R13, RZ, 0x5 ;  /* 0x0000000d10112211 */ /* 0x000fe200078f28ff */
[----:B------:R-:W-:Y:S01]  /*05c0*/  IMAD R5, R5, 0x8, R12 ;  /* 0x0000000805057824 */ /* 0x000fe200078e020c */
[----:B------:R-:W-:Y:S01]  /*05d0*/  @P4 SHF.R.S32.HI R15, RZ, 0x5, R15 ;  /* 0x00000005ff0f4819 */ /* 0x000fe2000001140f */
[----:B------:R-:W-:Y:S01]  /*05e0*/  @!P0 IMAD.WIDE R10, R10, R3, c[0x0][0x180] ;  /* 0x000060000a0a8625 */ /* 0x000fe200078e0203 */
[----:B------:R-:W-:-:S02]  /*05f0*/  @P2 SHF.R.S32.HI R17, RZ, 0x5, R17 ;  /* 0x00000005ff112819 */ /* 0x000fc40000011411 */
[----:B------:R-:W-:Y:S01]  /*0600*/  IADD3 R5, R14, R5, R9 ;  /* 0x000000050e057210 */ /* 0x000fe20007ffe009 */
[----:B------:R-:W-:Y:S01]  /*0610*/  IMAD.MOV.U32 R13, RZ, RZ, RZ ;  /* 0x000000ffff0d7224 */ /* 0x000fe200078e00ff */
[----:B------:R0:W-:Y:S01]  /*0620*/  @!P0 STG.E.64 [R10.64], RZ ;  /* 0x000000ff0a008986 */ /* 0x0001e2000c101b06 */
[----:B------:R-:W-:-:S03]  /*0630*/  IMAD.MOV.U32 R16, RZ, RZ, RZ ;  /* 0x000000ffff107224 */ /* 0x000fc600078e00ff */
[----:B------:R-:W-:Y:S01]  /*0640*/  BAR.SYNC.DEFER_BLOCKING 0x0 ;  /* 0x0000000000007b1d */ /* 0x000fe20000010000 */
[----:B------:R-:W-:Y:S01]  /*0650*/  @P4 IMAD R13, R15, 0x3, RZ ;  /* 0x000000030f0d4824 */ /* 0x000fe200078e02ff */
[----:B------:R-:W-:Y:S01]  /*0660*/  ISETP.GE.OR P0, PT, R2, c[0x0][0x1a8], P3 ;  /* 0x00006a0002007a0c */ /* 0x000fe20001f06670 */
[----:B------:R-:W-:Y:S02]  /*0670*/  @P2 IMAD.SHL.U32 R16, R17, 0x2, RZ ;  /* 0x0000000211102824 */ /* 0x000fe400078e00ff */
[----:B------:R-:W-:-:S03]  /*0680*/  IMAD.SHL.U32 R14, R4, 0x80, RZ ;  /* 0x00000080040e7824 */ /* 0x000fc600078e00ff */
[----:B------:R-:W-:Y:S01]  /*0690*/  IADD3 R4, R16, R5, R13 ;  /* 0x0000000510047210 */ /* 0x000fe20007ffe00d */
[----:B------:R-:W-:Y:S01]  /*06a0*/  IMAD.WIDE R14, R14, R3, c[0x0][0x198] ;  /* 0x000066000e0e7625 */ /* 0x000fe200078e0203 */
[----:B------:R-:W-:Y:S05]  /*06b0*/  @P3 BRA `(.L_x_4482) ;  /* 0x0000033000003947 */ /* 0x000fea0003800000 */
[----:B0-----:R0:W5:Y:S01]  /*06c0*/  LDG.E.U16.CONSTANT R5, [R14.64] ;  /* 0x000000060e057981 */ /* 0x001162000c1e9500 */
[----:B------:R-:W-:Y:S01]  /*06d0*/  SHF.R.S32.HI R11, RZ, 0x1f, R8 ;  /* 0x0000001fff0b7819 */ /* 0x000fe20000011408 */
[----:B------:R-:W-:Y:S02]  /*06e0*/  IMAD.SHL.U32 R9, R8, 0x4, RZ ;  /* 0x0000000408097824 */ /* 0x000fe400078e00ff */
[----:B------:R-:W-:Y:S01]  /*06f0*/  IMAD.MOV.U32 R6, RZ, RZ, RZ ;  /* 0x000000ffff067224 */ /* 0x000fe200078e00ff */
[----:B------:R-:W-:Y:S01]  /*0700*/  LEA.HI R11, R11, R8, RZ, 0x3 ;  /* 0x000000080b0b7211 */ /* 0x000fe200078f18ff */
[----:B------:R-:W-:Y:S01]  /*0710*/  IMAD.MOV.U32 R10, RZ, RZ, R2 ;  /* 0x000000ffff0a7224 */ /* 0x000fe200078e0002 */
[----:B------:R-:W-:Y:S02]  /*0720*/  LOP3.LUT R9, R9, 0x10, RZ, 0xc0, !PT ;  /* 0x0000001009097812 */ /* 0x000fe400078ec0ff */
[----:B------:R-:W-:-:S02]  /*0730*/  SHF.R.S32.HI R11, RZ, 0x3, R11 ;  /* 0x00000003ff0b7819 */ /* 0x000fc4000001140b */
.L_x_4483:
[----:B-----5:R-:W-:Y:S02]  /*0740*/  IMAD.IADD R18, R5, 0x1, R6 ;  /* 0x0000000105127824 */ /* 0x020fe400078e0206 */
[----:B-1----:R-:W-:-:S02]  /*0750*/  IMAD.MOV.U32 R17, RZ, RZ, 0x4 ;  /* 0x00000004ff117424 */ /* 0x002fc400078e00ff */
[----:B------:R-:W-:-:S05]  /*0760*/  IMAD R12, R18, c[0x0][0x18c], RZ ;  /* 0x00006300120c7a24 */ /* 0x000fca00078e02ff */
[----:B------:R-:W-:-:S04]  /*0770*/  SHF.R.S32.HI R13, RZ, 0x1f, R12 ;  /* 0x0000001fff0d7819 */ /* 0x000fc8000001140c */
[----:B------:R-:W-:-:S04]  /*0780*/  LEA.HI R12, R13, R12, RZ, 0x3 ;  /* 0x0000000c0d0c7211 */ /* 0x000fc800078f18ff */
[----:B------:R-:W-:-:S05]  /*0790*/  LEA.HI.SX32 R12, R12, R11, 0x1d ;  /* 0x0000000b0c0c7211 */ /* 0x000fca00078feaff */
[----:B------:R-:W-:-:S06]  /*07a0*/  IMAD.WIDE R16, R12, R17, c[0x0][0x170] ;  /* 0x00005c000c107625 */ /* 0x000fcc00078e0211 */
[----:B------:R-:W2:Y:S01]  /*07b0*/  LDG.E.CONSTANT R16, [R16.64] ;  /* 0x0000000610107981 */ /* 0x000ea2000c1e9900 */
[----:B------:R-:W-:Y:S01]  /*07c0*/  IMAD.WIDE R18, R18, R3, c[0x0][0x178] ;  /* 0x00005e0012127625 */ /* 0x000fe200078e0203 */
[----:B------:R-:W-:-:S04]  /*07d0*/  LEA R20, R10, 0x1, 0x1 ;  /* 0x000000010a147811 */ /* 0x000fc800078e08ff */
        /* <DEDUP_REMOVED lines=33> */
.L_x_4482:
[----:B0-----:R-:W-:Y:S02]  /*09f0*/  PRMT R6, RZ, 0x5410, RZ ;  /* 0x00005410ff067816 */ /* 0x001fe400000000ff */
[----:B------:R-:W-:Y:S01]  /*0a00*/  PRMT R3, RZ, 0x5410, RZ ;  /* 0x00005410ff037816 */ /* 0x000fe200000000ff */
[----:B------:R-:W-:Y:S05]  /*0a10*/  @P0 BRA `(.L_x_4484) ;  /* 0x000034b000000947 */ /* 0x000fea0003800000 */
[----:B-1----:R-:W2:Y:S04]  /*0a20*/  LDL.64 R12, [R1] ;  /* 0x00000000010c7983 */ /* 0x002ea80000100a00 */
[----:B------:R-:W3:Y:S01]  /*0a30*/  LDG.E.U16.CONSTANT R5, [R14.64+0x2] ;  /* 0x000002060e057981 */ /* 0x000ee2000c1e9500 */
[----:B------:R-:W-:Y:S01]  /*0a40*/  IMAD R3, R4, c[0x0][0x18c], RZ ;  /* 0x0000630004037a24 */ /* 0x000fe200078e02ff */
[----:B------:R-:W-:Y:S01]  /*0a50*/  ULDC UR4, c[0x0][0x18c] ;  /* 0x0000630000047ab9 */ /* 0x000fe20000000800 */
[----:B------:R-:W-:Y:S01]  /*0a60*/  SHF.R.S32.HI R9, RZ, 0x1f, R8 ;  /* 0x0000001fff097819 */ /* 0x000fe20000011408 */
[----:B------:R-:W-:-:S02]  /*0a70*/  USHF.R.S32.HI UR4, URZ, 0x1f, UR4 ;  /* 0x0000001f3f047899 */ /* 0x000fc40008011404 */
[--C-:B------:R-:W-:Y:S02]  /*0a80*/  SHF.R.S32.HI R4, RZ, 0x1f, R3.reuse ;  /* 0x0000001fff047819 */ /* 0x100fe40000011403 */
[C---:B------:R-:W-:Y:S02]  /*0a90*/  IADD3 R6, P0, P2, R8.reuse, c[0x0][0x18c], R3 ;  /* 0x0000630008067a10 */ /* 0x040fe40007a1e003 */
[----:B------:R-:W-:Y:S02]  /*0aa0*/  IADD3 R3, P3, R8, R3, RZ ;  /* 0x0000000308037210 */ /* 0x000fe40007f7e0ff */
[----:B------:R-:W-:Y:S01]  /*0ab0*/  IADD3.X R11, R9, UR4, R4, P0, P2 ;  /* 0x00000004090b7c10 */ /* 0x000fe200087e4404 */
[----:B------:R-:W-:Y:S01]  /*0ac0*/  UMOV UR4, URZ ;  /* 0x0000003f00047c82 */ /* 0x000fe20008000000 */
[----:B------:R-:W-:Y:S01]  /*0ad0*/  LEA R34, P0, R6, c[0x0][0x168], 0x2 ;  /* 0x00005a0006227a11 */ /* 0x000fe200078010ff */
[----:B------:R-:W-:Y:S01]  /*0ae0*/  IMAD.X R4, R4, 0x1, R9, P3 ;  /* 0x0000000104047824 */ /* 0x000fe200018e0609 */
[----:B------:R-:W-:-:S02]  /*0af0*/  LEA R8, P2, R3, c[0x0][0x168], 0x2 ;  /* 0x00005a0003087a11 */ /* 0x000fc400078410ff */
[----:B------:R-:W-:Y:S02]  /*0b00*/  LEA.HI.X R35, R6, c[0x0][0x16c], R11, 0x2, P0 ;  /* 0x00005b0006237a11 */ /* 0x000fe400000f140b */
[----:B------:R-:W-:Y:S01]  /*0b10*/  LEA.HI.X R9, R3, c[0x0][0x16c], R4, 0x2, P2 ;  /* 0x00005b0003097a11 */ /* 0x000fe200010f1404 */
[----:B------:R-:W-:Y:S01]  /*0b20*/  IMAD.MOV.U32 R4, RZ, RZ, RZ ;  /* 0x000000ffff047224 */ /* 0x000fe200078e00ff */
[----:B------:R-:W-:Y:S02]  /*0b30*/  PRMT R3, RZ, 0x5410, RZ ;  /* 0x00005410ff037816 */ /* 0x000fe400000000ff */
[----:B------:R-:W-:Y:S02]  /*0b40*/  PRMT R6, RZ, 0x5410, RZ ;  /* 0x00005410ff067816 */ /* 0x000fe400000000ff */
[----:B--2---:R-:W-:Y:S02]  /*0b50*/  PRMT R17, R12, 0x5432, R12 ;  /* 0x000054320c117816 */ /* 0x004fe4000000000c */
[----:B------:R-:W-:Y:S01]  /*0b60*/  PRMT R16, R13, 0x5432, R13 ;  /* 0x000054320d107816 */ /* 0x000fe2000000000d */
[----:B---3--:R-:W-:-:S05]  /*0b70*/  IMAD.IADD R5, R2, 0x1, R5 ;  /* 0x0000000102057824 */ /* 0x008fca00078e0205 */
.L_x_4489:
[----:B------:R-:W-:Y:S01]  /*0b80*/  ISETP.NE.AND P0, PT, R2, R5, PT ;  /* 0x000000050200720c */ /* 0x000fe20003f05270 */
[----:B------:R-:W2:-:S12]  /*0b90*/  LDG.E.128.CONSTANT R12, [R34.64] ;  /* 0x00000006220c7981 */ /* 0x000e98000c1e9d00 */
[----:B------:R-:W-:Y:S01]  /*0ba0*/  @!P0 IMAD.SHL.U32 R20, R2, 0x2, RZ ;  /* 0x0000000202148824 */ /* 0x000fe200078e00ff */
[----:B------:R-:W-:Y:S01]  /*0bb0*/  @!P0 IADD3 R4, R4, 0x1, RZ ;  /* 0x0000000104048810 */ /* 0x000fe20007ffe0ff */
[----:B------:R-:W-:-:S04]  /*0bc0*/  @!P0 IMAD.MOV.U32 R21, RZ, RZ, 0x2 ;  /* 0x00000002ff158424 */ /* 0x000fc800078e00ff */
[----:B------:R-:W-:-:S04]  /*0bd0*/  @!P0 IMAD.WIDE R20, R20, R21, c[0x0][0x198] ;  /* 0x0000660014148625 */ /* 0x000fc800078e0215 */
[----:B------:R-:W-:Y:S01]  /*0be0*/  @!P0 IMAD R18, R4, 0x8, R1 ;  /* 0x0000000804128824 */ /* 0x000fe200078e0201 */
[----:B01----:R0:W3:Y:S05]  /*0bf0*/  @!P0 LDG.E.U16.CONSTANT R23, [R20.64+0x2] ;  /* 0x0000020614178981 */ /* 0x0030ea000c1e9500 */
[----:B------:R-:W4:Y:S01]  /*0c00*/  @!P0 LDL.64 R18, [R18] ;  /* 0x0000000012128983 */ /* 0x000f220000100a00 */
[----:B0-----:R-:W-:Y:S02]  /*0c10*/  IMAD.MOV.U32 R20, RZ, RZ, R8 ;  /* 0x000000ffff147224 */ /* 0x001fe400078e0008 */
[----:B------:R-:W-:-:S05]  /*0c20*/  IMAD.MOV.U32 R21, RZ, RZ, R9 ;  /* 0x000000ffff157224 */ /* 0x000fca00078e0009 */
[----:B------:R-:W5:Y:S01]  /*0c30*/  LDG.E.128.CONSTANT R8, [R20.64] ;  /* 0x0000000614087981 */ /* 0x000f62000c1e9d00 */
[----:B------:R-:W-:-:S04]  /*0c40*/  PRMT R22, R0, 0x9910, RZ ;  /* 0x0000991000167816 */ /* 0x000fc800000000ff */
[----:B------:R-:W-:Y:S02]  /*0c50*/  ISETP.EQ.OR P2, PT, R22, RZ, P1 ;  /* 0x000000ff1600720c */ /* 0x000fe40000f42670 */
[----:B--2---:R-:W-:Y:S02]  /*0c60*/  LEA.HI R27, R13, 0xffffff80, RZ, 0x8 ;  /* 0xffffff800d1b7811 */ /* 0x004fe400078f40ff */
[----:B------:R-:W-:Y:S02]  /*0c70*/  LEA.HI R25, R14, 0xffffff80, RZ, 0x8 ;  /* 0xffffff800e197811 */ /* 0x000fe400078f40ff */
[----:B------:R-:W-:Y:S01]  /*0c80*/  LEA.HI R26, R15, 0xffffff80, RZ, 0x8 ;  /* 0xffffff800f1a7811 */ /* 0x000fe200078f40ff */
[----:B---3--:R-:W-:Y:S01]  /*0c90*/  @!P0 IMAD.IADD R5, R23, 0x1, R2 ;  /* 0x0000000117058824 */ /* 0x008fe200078e0202 */
[----:B------:R-:W-:Y:S02]  /*0ca0*/  LEA.HI R23, R12, 0xffffff80, RZ, 0x8 ;  /* 0xffffff800c177811 */ /* 0x000fe400078f40ff */
[----:B----4-:R-:W-:-:S02]  /*0cb0*/  @!P0 PRMT R17, R17, 0x5410, R18 ;  /* 0x0000541011118816 */ /* 0x010fc40000000012 */
[----:B------:R-:W-:Y:S02]  /*0cc0*/  @!P0 PRMT R16, R16, 0x5410, R19 ;  /* 0x0000541010108816 */ /* 0x000fe40000000013 */
[----:B------:R-:W-:Y:S02]  /*0cd0*/  @!P0 PRMT R17, R18, 0x7632, R17 ;  /* 0x0000763212118816 */ /* 0x000fe40000000011 */
[----:B------:R-:W-:Y:S02]  /*0ce0*/  @!P0 PRMT R16, R19, 0x7632, R16 ;  /* 0x0000763213108816 */ /* 0x000fe40000000010 */
[----:B-----5:R-:W-:Y:S02]  /*0cf0*/  LEA.HI R31, R8, 0xffffff80, RZ, 0x8 ;  /* 0xffffff80081f7811 */ /* 0x020fe400078f40ff */
[----:B------:R-:W-:Y:S02]  /*0d00*/  LEA.HI R32, R9, 0xffffff80, RZ, 0x8 ;  /* 0xffffff8009207811 */ /* 0x000fe400078f40ff */
[----:B------:R-:W-:-:S02]  /*0d10*/  LEA.HI R22, R10, 0xffffff80, RZ, 0x8 ;  /* 0xffffff800a167811 */ /* 0x000fc400078f40ff */
[----:B------:R-:W-:Y:S01]  /*0d20*/  LEA.HI R24, R11, 0xffffff80, RZ, 0x8 ;  /* 0xffffff800b187811 */ /* 0x000fe200078f40ff */
[----:B------:R-:W-:Y:S05]  /*0d30*/  @P2 BRA `(.L_x_4485) ;  /* 0x00000ba000002947 */ /* 0x000fea0003800000 */
[----:B------:R-:W0:Y:S01]  /*0d40*/  LDS.64 R18, [UR4] ;  /* 0x00000004ff127984 */ /* 0x000e220008000a00 */
[----:B------:R-:W-:Y:S01]  /*0d50*/  LOP3.LUT R28, R9, 0xff, RZ, 0xc0, !PT ;  /* 0x000000ff091c7812 */ /* 0x000fe200078ec0ff */
[----:B------:R-:W-:Y:S03]  /*0d60*/  I2F.F16 R31, R31 ;  /* 0x0000001f001f7306 */ /* 0x000fe60000200c00 */
[----:B------:R-:W-:Y:S02]  /*0d70*/  IADD3 R36, R28, -0x80, RZ ;  /* 0xffffff801c247810 */ /* 0x000fe40007ffe0ff */
[--C-:B------:R-:W-:Y:S02]  /*0d80*/  SHF.R.U32.HI R28, RZ, 0x8, R9.reuse ;  /* 0x00000008ff1c7819 */ /* 0x100fe40000011609 */
[----:B------:R-:W-:Y:S01]  /*0d90*/  SHF.R.U32.HI R9, RZ, 0x10, R9 ;  /* 0x00000010ff097819 */ /* 0x000fe20000011609 */
[----:B------:R-:W1:Y:S01]  /*0da0*/  I2F.F16 R33, R36 ;  /* 0x0000002400217306 */ /* 0x000e620000200c00 */
[----:B------:R-:W-:-:S02]  /*0db0*/  LOP3.LUT R28, R28, 0xff, RZ, 0xc0, !PT ;  /* 0x000000ff1c1c7812 */ /* 0x000fc400078ec0ff */
[----:B------:R-:W-:Y:S02]  /*0dc0*/  LOP3.LUT R9, R9, 0xff, RZ, 0xc0, !PT ;  /* 0x000000ff09097812 */ /* 0x000fe400078ec0ff */
[----:B------:R-:W-:Y:S02]  /*0dd0*/  IADD3 R37, R28, -0x80, RZ ;  /* 0xffffff801c257810 */ /* 0x000fe40007ffe0ff */
[----:B------:R-:W-:Y:S01]  /*0de0*/  IADD3 R30, R9, -0x80, RZ ;  /* 0xffffff80091e7810 */ /* 0x000fe20007ffe0ff */
[----:B------:R-:W-:Y:S08]  /*0df0*/  I2F.F16 R23, R23 ;  /* 0x0000001700177306 */ /* 0x000ff00000200c00 */
[----:B------:R-:W2:Y:S01]  /*0e00*/  I2F.F16 R29, R37 ;  /* 0x00000025001d7306 */ /* 0x000ea20000200c00 */
[----:B-1----:R-:W-:-:S07]  /*0e10*/  HADD2.F32 R33, -RZ, R33.H0_H0 ;  /* 0x20000021ff217230 */ /* 0x002fce0000004100 */
[----:B------:R-:W1:Y:S01]  /*0e20*/  I2F.F16 R30, R30 ;  /* 0x0000001e001e7306 */ /* 0x000e620000200c00 */
[----:B0-----:R-:W-:-:S07]  /*0e30*/  HADD2.F32 R28, -RZ, R18.H0_H0 ;  /* 0x20000012ff1c7230 */ /* 0x001fce0000004100 */
[----:B------:R0:W3:Y:S01]  /*0e40*/  I2F.F16 R9, R32 ;  /* 0x0000002000097306 */ /* 0x0000e20000200c00 */
[----:B------:R-:W-:Y:S02]  /*0e50*/  HADD2.F32 R18, -RZ, R18.H1_H1 ;  /* 0x30000012ff127230 */ /* 0x000fe40000004100 */
[----:B--2---:R-:W-:Y:S01]  /*0e60*/  HADD2.F32 R29, -RZ, R29.H0_H0 ;  /* 0x2000001dff1d7230 */ /* 0x004fe20000004100 */
[----:B------:R-:W-:-:S04]  /*0e70*/  FFMA.FTZ R33, R28, R33, RZ ;  /* 0x000000211c217223 */ /* 0x000fc800000100ff */
[----:B------:R-:W-:Y:S01]  /*0e80*/  FFMA.FTZ R36, R18, R29, R33 ;  /* 0x0000001d12247223 */ /* 0x000fe20000010021 */
[----:B-1----:R-:W-:Y:S01]  /*0e90*/  HADD2.F32 R33, -RZ, R30.H0_H0 ;  /* 0x2000001eff217230 */ /* 0x002fe20000004100 */
[----:B0-----:R-:W-:Y:S01]  /*0ea0*/  SHF.R.U32.HI R32, RZ, 0x8, R8 ;  /* 0x00000008ff207819 */ /* 0x001fe20000011608 */
[--C-:B------:R-:W-:Y:S01]  /*0eb0*/  HADD2.F32 R29, -RZ, R19.reuse.H0_H0 ;  /* 0x20000013ff1d7230 */ /* 0x100fe20000004100 */
[----:B------:R-:W-:Y:S01]  /*0ec0*/  I2F.F16 R27, R27 ;  /* 0x0000001b001b7306 */ /* 0x000fe20000200c00 */
[----:B------:R-:W-:Y:S01]  /*0ed0*/  HADD2.F32 R30, -RZ, R19.H1_H1 ;  /* 0x30000013ff1e7230 */ /* 0x000fe20000004100 */
[----:B------:R-:W-:Y:S01]  /*0ee0*/  LOP3.LUT R32, R32, 0xff, RZ, 0xc0, !PT ;  /* 0x000000ff20207812 */ /* 0x000fe200078ec0ff */
[----:B---3--:R-:W-:Y:S01]  /*0ef0*/  HADD2.F32 R9, -RZ, R9.H0_H0 ;  /* 0x20000009ff097230 */ /* 0x008fe20000004100 */
[----:B------:R-:W-:Y:S02]  /*0f00*/  FFMA.FTZ R33, R29, R33, R36 ;  /* 0x000000211d217223 */ /* 0x000fe40000010024 */
[----:B------:R-:W-:-:S02]  /*0f10*/  IADD3 R32, R32, -0x80, RZ ;  /* 0xffffff8020207810 */ /* 0x000fc40007ffe0ff */
[----:B------:R-:W0:Y:S01]  /*0f20*/  I2F.F16 R22, R22 ;  /* 0x0000001600167306 */ /* 0x000e220000200c00 */
[----:B------:R-:W-:Y:S01]  /*0f30*/  FFMA.FTZ R19, R30, R9, R33 ;  /* 0x000000091e137223 */ /* 0x000fe20000010021 */
[----:B------:R-:W-:Y:S02]  /*0f40*/  LOP3.LUT R33, R8, 0xff, RZ, 0xc0, !PT ;  /* 0x000000ff08217812 */ /* 0x000fe400078ec0ff */
[----:B------:R-:W-:Y:S02]  /*0f50*/  SHF.R.U32.HI R8, RZ, 0x10, R8 ;  /* 0x00000010ff087819 */ /* 0x000fe40000011608 */
[----:B------:R-:W-:Y:S02]  /*0f60*/  IADD3 R33, R33, -0x80, RZ ;  /* 0xffffff8021217810 */ /* 0x000fe40007ffe0ff */
[----:B------:R-:W-:Y:S01]  /*0f70*/  LOP3.LUT R8, R8, 0xff, RZ, 0xc0, !PT ;  /* 0x000000ff08087812 */ /* 0x000fe200078ec0ff */
[----:B------:R-:W1:Y:S03]  /*0f80*/  I2F.F16 R32, R32 ;  /* 0x0000002000207306 */ /* 0x000e660000200c00 */
[----:B------:R-:W-:Y:S01]  /*0f90*/  IADD3 R36, R8, -0x80, RZ ;  /* 0xffffff8008247810 */ /* 0x000fe20007ffe0ff */
[----:B0-----:R-:W-:-:S04]  /*0fa0*/  HADD2.F32 R22, -RZ, R22.H0_H0 ;  /* 0x20000016ff167230 */ /* 0x001fc80000004100 */
[----:B------:R0:W2:Y:S08]  /*0fb0*/  I2F.F16 R9, R33 ;  /* 0x0000002100097306 */ /* 0x0000b00000200c00 */
[----:B------:R3:W4:Y:S01]  /*0fc0*/  I2F.F16 R8, R36 ;  /* 0x0000002400087306 */ /* 0x0007220000200c00 */
[----:B-1----:R-:W-:Y:S01]  /*0fd0*/  HADD2.F32 R37, -RZ, R32.H0_H0 ;  /* 0x20000020ff257230 */ /* 0x002fe20000004100 */
[----:B------:R-:W-:Y:S01]  /*0fe0*/  LOP3.LUT R32, R12, 0xff, RZ, 0xc0, !PT ;  /* 0x000000ff0c207812 */ /* 0x000fe200078ec0ff */
[----:B0-----:R-:W-:-:S02]  /*0ff0*/  HADD2.F32 R33, -RZ, R31.H0_H0 ;  /* 0x2000001fff217230 */ /* 0x001fc40000004100 */
[----:B--2---:R-:W-:Y:S01]  /*1000*/  HADD2.F32 R9, -RZ, R9.H0_H0 ;  /* 0x20000009ff097230 */ /* 0x004fe20000004100 */
[----:B---3--:R-:W-:Y:S02]  /*1010*/  IADD3 R36, R32, -0x80, RZ ;  /* 0xffffff8020247810 */ /* 0x008fe40007ffe0ff */
[----:B------:R-:W0:Y:S02]  /*1020*/  I2F.F16 R24, R24 ;  /* 0x0000001800187306 */ /* 0x000e240000200c00 */
[----:B------:R-:W-:Y:S01]  /*1030*/  FFMA.FTZ R9, R9, R28, RZ ;  /* 0x0000001c09097223 */ /* 0x000fe200000100ff */
[----:B----4-:R-:W-:-:S03]  /*1040*/  HADD2.F32 R8, -RZ, R8.H0_H0 ;  /* 0x20000008ff087230 */ /* 0x010fc60000004100 */
[----:B------:R-:W-:Y:S02]  /*1050*/  FFMA.FTZ R9, R37, R18, R9 ;  /* 0x0000001225097223 */ /* 0x000fe40000010009 */
[----:B------:R-:W1:Y:S02]  /*1060*/  I2F.F16 R31, R36 ;  /* 0x00000024001f7306 */ /* 0x000e640000200c00 */
[----:B------:R-:W-:-:S04]  /*1070*/  FFMA.FTZ R8, R8, R29, R9 ;  /* 0x0000001d08087223 */ /* 0x000fc80000010009 */
[----:B------:R-:W-:Y:S02]  /*1080*/  FFMA.FTZ R33, R33, R30, R8 ;  /* 0x0000001e21217223 */ /* 0x000fe40000010008 */
[----:B------:R-:W2:Y:S01]  /*1090*/  I2F.F16 R25, R25 ;  /* 0x0000001900197306 */ /* 0x000ea20000200c00 */
[----:B------:R-:W3:Y:S01]  /*10a0*/  LDS.64 R8, [UR4+0x8] ;  /* 0x00000804ff087984 */ /* 0x000ee20008000a00 */
[----:B0-----:R-:W-:Y:S02]  /*10b0*/  HADD2.F32 R24, -RZ, R24.H0_H0 ;  /* 0x20000018ff187230 */ /* 0x001fe40000004100 */
[----:B-1----:R-:W-:-:S04]  /*10c0*/  HADD2.F32 R31, -RZ, R31.H0_H0 ;  /* 0x2000001fff1f7230 */ /* 0x002fc80000004100 */
[----:B------:R-:W-:Y:S01]  /*10d0*/  I2F.F16 R26, R26 ;  /* 0x0000001a001a7306 */ /* 0x000fe20000200c00 */
[----:B--2---:R-:W-:Y:S02]  /*10e0*/  HADD2.F32 R25, -RZ, R25.H0_H0 ;  /* 0x20000019ff197230 */ /* 0x004fe40000004100 */
[--C-:B---3--:R-:W-:Y:S02]  /*10f0*/  HADD2.F32 R32, -RZ, R8.reuse.H0_H0 ;  /* 0x20000008ff207230 */ /* 0x108fe40000004100 */
[----:B------:R-:W-:-:S03]  /*1100*/  HADD2.F32 R8, -RZ, R8.H1_H1 ;  /* 0x30000008ff087230 */ /* 0x000fc60000004100 */
[----:B------:R-:W-:Y:S01]  /*1110*/  FFMA.FTZ R31, R31, R32, R33 ;  /* 0x000000201f1f7223 */ /* 0x000fe20000010021 */
[--C-:B------:R-:W-:Y:S02]  /*1120*/  SHF.R.U32.HI R33, RZ, 0x8, R12.reuse ;  /* 0x00000008ff217819 */ /* 0x100fe4000001160c */
[----:B------:R-:W-:Y:S02]  /*1130*/  SHF.R.U32.HI R12, RZ, 0x10, R12 ;  /* 0x00000010ff0c7819 */ /* 0x000fe4000001160c */
[----:B------:R-:W-:Y:S02]  /*1140*/  LOP3.LUT R33, R33, 0xff, RZ, 0xc0, !PT ;  /* 0x000000ff21217812 */ /* 0x000fe400078ec0ff */
[----:B------:R-:W-:Y:S02]  /*1150*/  LOP3.LUT R12, R12, 0xff, RZ, 0xc0, !PT ;  /* 0x000000ff0c0c7812 */ /* 0x000fe400078ec0ff */
[----:B------:R-:W-:Y:S02]  /*1160*/  IADD3 R33, R33, -0x80, RZ ;  /* 0xffffff8021217810 */ /* 0x000fe40007ffe0ff */
[----:B------:R-:W-:-:S04]  /*1170*/  IADD3 R37, R12, -0x80, RZ ;  /* 0xffffff800c257810 */ /* 0x000fc80007ffe0ff */
[----:B------:R-:W0:Y:S08]  /*1180*/  I2F.F16 R33, R33 ;  /* 0x0000002100217306 */ /* 0x000e300000200c00 */
[----:B------:R-:W1:Y:S01]  /*1190*/  I2F.F16 R12, R37 ;  /* 0x00000025000c7306 */ /* 0x000e620000200c00 */
[----:B0-----:R-:W-:-:S05]  /*11a0*/  HADD2.F32 R36, -RZ, R33.H0_H0 ;  /* 0x20000021ff247230 */ /* 0x001fca0000004100 */
[----:B------:R-:W-:Y:S01]  /*11b0*/  FFMA.FTZ R31, R36, R8, R31 ;  /* 0x00000008241f7223 */ /* 0x000fe2000001001f */
[----:B-1----:R-:W-:Y:S02]  /*11c0*/  HADD2.F32 R36, -RZ, R12.H0_H0 ;  /* 0x2000000cff247230 */ /* 0x002fe40000004100 */
[----:B------:R-:W-:-:S05]  /*11d0*/  HADD2.F32 R12, -RZ, R9.H0_H0 ;  /* 0x20000009ff0c7230 */ /* 0x000fca0000004100 */
[----:B------:R-:W-:Y:S01]  /*11e0*/  FFMA.FTZ R31, R36, R12, R31 ;  /* 0x0000000c241f7223 */ /* 0x000fe2000001001f */
[----:B------:R-:W-:Y:S02]  /*11f0*/  HADD2.F32 R36, -RZ, R9.H1_H1 ;  /* 0x30000009ff247230 */ /* 0x000fe40000004100 */
[----:B------:R-:W-:-:S05]  /*1200*/  HADD2.F32 R9, -RZ, R23.H0_H0 ;  /* 0x20000017ff097230 */ /* 0x000fca0000004100 */
[----:B------:R-:W-:Y:S01]  /*1210*/  FFMA.FTZ R31, R9, R36, R31 ;  /* 0x00000024091f7223 */ /* 0x000fe2000001001f */
[----:B------:R-:W-:-:S04]  /*1220*/  LOP3.LUT R9, R13, 0xff, RZ, 0xc0, !PT ;  /* 0x000000ff0d097812 */ /* 0x000fc800078ec0ff */
[----:B------:R-:W-:-:S04]  /*1230*/  IADD3 R23, R9, -0x80, RZ ;  /* 0xffffff8009177810 */ /* 0x000fc80007ffe0ff */
[----:B------:R-:W0:Y:S02]  /*1240*/  I2F.F16 R9, R23 ;  /* 0x0000001700097306 */ /* 0x000e240000200c00 */
[----:B0-----:R-:W-:-:S05]  /*1250*/  HADD2.F32 R9, -RZ, R9.H0_H0 ;  /* 0x20000009ff097230 */ /* 0x001fca0000004100 */
        /* <DEDUP_REMOVED lines=9> */
[----:B0-----:R-:W-:Y:S02]  /*12f0*/  HADD2.F32 R23, -RZ, R9.H0_H0 ;  /* 0x20000009ff177230 */ /* 0x001fe40000004100 */
[----:B------:R-:W-:-:S03]  /*1300*/  HADD2.F32 R9, -RZ, R17.H0_H0 ;  /* 0x20000011ff097230 */ /* 0x000fc60000004100 */
[----:B------:R-:W-:Y:S01]  /*1310*/  FFMA.FTZ R19, R8, R23, R19 ;  /* 0x0000001708137223 */ /* 0x000fe20000010013 */
[----:B-1----:R-:W-:Y:S01]  /*1320*/  HADD2.F32 R23, -RZ, R13.H0_H0 ;  /* 0x2000000dff177230 */ /* 0x002fe20000004100 */
[----:B------:R-:W-:-:S04]  /*1330*/  LOP3.LUT R13, R10, 0xff, RZ, 0xc0, !PT ;  /* 0x000000ff0a0d7812 */ /* 0x000fc800078ec0ff */
[----:B------:R-:W-:Y:S01]  /*1340*/  FFMA.FTZ R23, R12, R23, R19 ;  /* 0x000000170c177223 */ /* 0x000fe20000010013 */
[----:B------:R-:W-:-:S05]  /*1350*/  HADD2.F32 R19, -RZ, R27.H0_H0 ;  /* 0x2000001bff137230 */ /* 0x000fca0000004100 */
[----:B------:R-:W-:Y:S01]  /*1360*/  FFMA.FTZ R23, R36, R19, R23 ;  /* 0x0000001324177223 */ /* 0x000fe20000010017 */
[----:B------:R-:W-:-:S03]  /*1370*/  HADD2.F32 R19, -RZ, R17.H1_H1 ;  /* 0x30000011ff137230 */ /* 0x000fc60000004100 */
[----:B------:R-:W-:Y:S01]  /*1380*/  FMUL.FTZ R9, R23, R9 ;  /* 0x0000000917097220 */ /* 0x000fe20000410000 */
[--C-:B------:R-:W-:Y:S01]  /*1390*/  SHF.R.U32.HI R23, RZ, 0x8, R10.reuse ;  /* 0x00000008ff177819 */ /* 0x100fe2000001160a */
[----:B------:R-:W-:Y:S01]  /*13a0*/  FMUL.FTZ R31, R31, R19 ;  /* 0x000000131f1f7220 */ /* 0x000fe20000410000 */
[----:B------:R-:W-:Y:S02]  /*13b0*/  IADD3 R19, R13, -0x80, RZ ;  /* 0xffffff800d137810 */ /* 0x000fe40007ffe0ff */
[----:B------:R-:W-:Y:S02]  /*13c0*/  LOP3.LUT R23, R23, 0xff, RZ, 0xc0, !PT ;  /* 0x000000ff17177812 */ /* 0x000fe400078ec0ff */
[----:B------:R-:W0:Y:S01]  /*13d0*/  I2F.F16 R13, R19 ;  /* 0x00000013000d7306 */ /* 0x000e220000200c00 */
[----:B------:R-:W-:Y:S02]  /*13e0*/  SHF.R.U32.HI R10, RZ, 0x10, R10 ;  /* 0x00000010ff0a7819 */ /* 0x000fe4000001160a */
[----:B------:R-:W-:-:S02]  /*13f0*/  IADD3 R23, R23, -0x80, RZ ;  /* 0xffffff8017177810 */ /* 0x000fc40007ffe0ff */
[----:B------:R-:W-:Y:S02]  /*1400*/  LOP3.LUT R10, R10, 0xff, RZ, 0xc0, !PT ;  /* 0x000000ff0a0a7812 */ /* 0x000fe400078ec0ff */
[----:B------:R-:W-:Y:S02]  /*1410*/  F2FP.PACK_AB R31, RZ, R31 ;  /* 0x0000001fff1f723e */ /* 0x000fe400000000ff */
[----:B------:R-:W1:Y:S01]  /*1420*/  I2F.F16 R23, R23 ;  /* 0x0000001700177306 */ /* 0x000e620000200c00 */
[----:B------:R-:W-:-:S04]  /*1430*/  F2FP.PACK_AB R9, RZ, R9 ;  /* 0x00000009ff09723e */ /* 0x000fc800000000ff */
[----:B------:R-:W-:Y:S01]  /*1440*/  PRMT R31, R31, 0x5410, R9 ;  /* 0x000054101f1f7816 */ /* 0x000fe20000000009 */
[----:B0-----:R-:W-:-:S05]  /*1450*/  HADD2.F32 R13, -RZ, R13.H0_H0 ;  /* 0x2000000dff0d7230 */ /* 0x001fca0000004100 */
[----:B------:R-:W-:Y:S01]  /*1460*/  HFMA2.MMA R6, R31, 1, 1, R6 ;  /* 0x3c003c001f067835 */ /* 0x000fe20000000006 */
[----:B------:R-:W-:Y:S01]  /*1470*/  FFMA.FTZ R13, R28, R13, RZ ;  /* 0x0000000d1c0d7223 */ /* 0x000fe200000100ff */
[----:B-1----:R-:W-:-:S05]  /*1480*/  HADD2.F32 R27, -RZ, R23.H0_H0 ;  /* 0x20000017ff1b7230 */ /* 0x002fca0000004100 */
[----:B------:R-:W-:Y:S01]  /*1490*/  FFMA.FTZ R13, R18, R27, R13 ;  /* 0x0000001b120d7223 */ /* 0x000fe2000001000d */
[----:B------:R-:W-:-:S04]  /*14a0*/  LOP3.LUT R27, R11, 0xff, RZ, 0xc0, !PT ;  /* 0x000000ff0b1b7812 */ /* 0x000fc800078ec0ff */
[----:B------:R-:W-:-:S06]  /*14b0*/  IADD3 R27, R27, -0x80, RZ ;  /* 0xffffff801b1b7810 */ /* 0x000fcc0007ffe0ff */
[----:B------:R-:W0:Y:S02]  /*14c0*/  I2F.F16 R27, R27 ;  /* 0x0000001b001b7306 */ /* 0x000e240000200c00 */
[----:B0-----:R-:W-:-:S05]  /*14d0*/  HADD2.F32 R33, -RZ, R27.H0_H0 ;  /* 0x2000001bff217230 */ /* 0x001fca0000004100 */
[----:B------:R-:W-:Y:S01]  /*14e0*/  FFMA.FTZ R19, R28, R33, RZ ;  /* 0x000000211c137223 */ /* 0x000fe200000100ff */
[----:B------:R-:W-:-:S04]  /*14f0*/  SHF.R.U32.HI R28, RZ, 0x8, R11 ;  /* 0x00000008ff1c7819 */ /* 0x000fc8000001160b */
[----:B------:R-:W-:-:S04]  /*1500*/  LOP3.LUT R28, R28, 0xff, RZ, 0xc0, !PT ;  /* 0x000000ff1c1c7812 */ /* 0x000fc800078ec0ff */
[----:B------:R-:W-:Y:S02]  /*1510*/  IADD3 R23, R28, -0x80, RZ ;  /* 0xffffff801c177810 */ /* 0x000fe40007ffe0ff */
[----:B------:R-:W-:Y:S02]  /*1520*/  SHF.R.U32.HI R28, RZ, 0x10, R11 ;  /* 0x00000010ff1c7819 */ /* 0x000fe4000001160b */
[----:B------:R-:W-:Y:S02]  /*1530*/  IADD3 R11, R10, -0x80, RZ ;  /* 0xffffff800a0b7810 */ /* 0x000fe40007ffe0ff */
[----:B------:R-:W0:Y:S01]  /*1540*/  I2F.F16 R23, R23 ;  /* 0x0000001700177306 */ /* 0x000e220000200c00 */
[----:B------:R-:W-:-:S04]  /*1550*/  LOP3.LUT R28, R28, 0xff, RZ, 0xc0, !PT ;  /* 0x000000ff1c1c7812 */ /* 0x000fc800078ec0ff */
[----:B------:R-:W-:-:S03]  /*1560*/  IADD3 R28, R28, -0x80, RZ ;  /* 0xffffff801c1c7810 */ /* 0x000fc60007ffe0ff */
[----:B------:R-:W1:Y:S08]  /*1570*/  I2F.F16 R11, R11 ;  /* 0x0000000b000b7306 */ /* 0x000e700000200c00 */
[----:B------:R-:W2:Y:S01]  /*1580*/  I2F.F16 R10, R28 ;  /* 0x0000001c000a7306 */ /* 0x000ea20000200c00 */
[----:B0-----:R-:W-:-:S05]  /*1590*/  HADD2.F32 R27, -RZ, R23.H0_H0 ;  /* 0x20000017ff1b7230 */ /* 0x001fca0000004100 */
[----:B------:R-:W-:Y:S01]  /*15a0*/  FFMA.FTZ R18, R18, R27, R19 ;  /* 0x0000001b12127223 */ /* 0x000fe20000010013 */
[----:B-1----:R-:W-:Y:S01]  /*15b0*/  HADD2.F32 R19, -RZ, R11.H0_H0 ;  /* 0x2000000bff137230 */ /* 0x002fe20000004100 */
[----:B------:R-:W-:-:S04]  /*15c0*/  SHF.R.U32.HI R11, RZ, 0x8, R14 ;  /* 0x00000008ff0b7819 */ /* 0x000fc8000001160e */
[----:B------:R-:W-:Y:S01]  /*15d0*/  FFMA.FTZ R13, R29, R19, R13 ;  /* 0x000000131d0d7223 */ /* 0x000fe2000001000d */
[----:B------:R-:W-:Y:S01]  /*15e0*/  LOP3.LUT R19, R14, 0xff, RZ, 0xc0, !PT ;  /* 0x000000ff0e137812 */ /* 0x000fe200078ec0ff */
[----:B--2---:R-:W-:Y:S02]  /*15f0*/  HADD2.F32 R23, -RZ, R10.H0_H0 ;  /* 0x2000000aff177230 */ /* 0x004fe40000004100 */
[----:B------:R-:W-:Y:S01]  /*1600*/  FFMA.FTZ R13, R30, R22, R13 ;  /* 0x000000161e0d7223 */ /* 0x000fe2000001000d */
[----:B------:R-:W-:Y:S02]  /*1610*/  IADD3 R10, R19, -0x80, RZ ;  /* 0xffffff80130a7810 */ /* 0x000fe40007ffe0ff */
[----:B------:R-:W-:Y:S01]  /*1620*/  SHF.R.U32.HI R19, RZ, 0x10, R14 ;  /* 0x00000010ff137819 */ /* 0x000fe2000001160e */
[----:B------:R-:W-:Y:S01]  /*1630*/  FFMA.FTZ R29, R29, R23, R18 ;  /* 0x000000171d1d7223 */ /* 0x000fe20000010012 */
[----:B------:R-:W-:Y:S02]  /*1640*/  LOP3.LUT R18, R15, 0xff, RZ, 0xc0, !PT ;  /* 0x000000ff0f127812 */ /* 0x000fe400078ec0ff */
[----:B------:R-:W-:Y:S01]  /*1650*/  LOP3.LUT R19, R19, 0xff, RZ, 0xc0, !PT ;  /* 0x000000ff13137812 */ /* 0x000fe200078ec0ff */
[----:B------:R-:W0:Y:S01]  /*1660*/  I2F.F16 R10, R10 ;  /* 0x0000000a000a7306 */ /* 0x000e220000200c00 */
[----:B------:R-:W-:Y:S01]  /*1670*/  IADD3 R22, R18, -0x80, RZ ;  /* 0xffffff8012167810 */ /* 0x000fe20007ffe0ff */
[----:B------:R-:W-:Y:S01]  /*1680*/  FFMA.FTZ R29, R30, R24, R29 ;  /* 0x000000181e1d7223 */ /* 0x000fe2000001001d */
[----:B------:R-:W-:-:S02]  /*1690*/  LOP3.LUT R18, R11, 0xff, RZ, 0xc0, !PT ;  /* 0x000000ff0b127812 */ /* 0x000fc400078ec0ff */
[--C-:B------:R-:W-:Y:S02]  /*16a0*/  SHF.R.U32.HI R23, RZ, 0x8, R15.reuse ;  /* 0x00000008ff177819 */ /* 0x100fe4000001160f */
[----:B------:R-:W-:Y:S01]  /*16b0*/  IADD3 R14, R18, -0x80, RZ ;  /* 0xffffff80120e7810 */ /* 0x000fe20007ffe0ff */
[----:B------:R-:W1:Y:S01]  /*16c0*/  I2F.F16 R11, R22 ;  /* 0x00000016000b7306 */ /* 0x000e620000200c00 */
[----:B------:R-:W-:Y:S02]  /*16d0*/  IADD3 R18, R19, -0x80, RZ ;  /* 0xffffff8013127810 */ /* 0x000fe40007ffe0ff */
[----:B------:R-:W-:Y:S02]  /*16e0*/  LOP3.LUT R23, R23, 0xff, RZ, 0xc0, !PT ;  /* 0x000000ff17177812 */ /* 0x000fe400078ec0ff */
[----:B------:R-:W-:Y:S02]  /*16f0*/  SHF.R.U32.HI R19, RZ, 0x10, R15 ;  /* 0x00000010ff137819 */ /* 0x000fe4000001160f */
[----:B------:R-:W-:Y:S01]  /*1700*/  IADD3 R15, R23, -0x80, RZ ;  /* 0xffffff80170f7810 */ /* 0x000fe20007ffe0ff */
[----:B------:R-:W2:Y:S01]  /*1710*/  I2F.F16 R14, R14 ;  /* 0x0000000e000e7306 */ /* 0x000ea20000200c00 */
[----:B------:R-:W-:Y:S01]  /*1720*/  LOP3.LUT R19, R19, 0xff, RZ, 0xc0, !PT ;  /* 0x000000ff13137812 */ /* 0x000fe200078ec0ff */
[----:B0-----:R-:W-:-:S03]  /*1730*/  HADD2.F32 R10, -RZ, R10.H0_H0 ;  /* 0x2000000aff0a7230 */ /* 0x001fc60000004100 */
[----:B------:R-:W-:Y:S02]  /*1740*/  IADD3 R19, R19, -0x80, RZ ;  /* 0xffffff8013137810 */ /* 0x000fe40007ffe0ff */
[----:B------:R-:W-:Y:S01]  /*1750*/  FFMA.FTZ R10, R32, R10, R13 ;  /* 0x0000000a200a7223 */ /* 0x000fe2000001000d */
        /* <DEDUP_REMOVED lines=11> */
[----:B------:R-:W-:Y:S02]  /*1810*/  HADD2.F32 R8, -RZ, R16.H1_H1 ;  /* 0x30000010ff087230 */ /* 0x000fe40000004100 */
[----:B-1----:R-:W-:-:S05]  /*1820*/  HADD2.F32 R18, -RZ, R18.H0_H0 ;  /* 0x20000012ff127230 */ /* 0x002fca0000004100 */
[----:B------:R-:W-:Y:S01]  /*1830*/  FFMA.FTZ R11, R12, R18, R11 ;  /* 0x000000120c0b7223 */ /* 0x000fe2000001000b */
[----:B--2---:R-:W-:-:S03]  /*1840*/  HADD2.F32 R19, -RZ, R19.H0_H0 ;  /* 0x20000013ff137230 */ /* 0x004fc60000004100 */
[----:B------:R-:W-:Y:S02]  /*1850*/  FFMA.FTZ R11, R36, R25, R11 ;  /* 0x00000019240b7223 */ /* 0x000fe4000001000b */
[----:B------:R-:W-:Y:S02]  /*1860*/  FFMA.FTZ R13, R12, R19, R13 ;  /* 0x000000130c0d7223 */ /* 0x000fe4000001000d */
[----:B------:R-:W-:Y:S02]  /*1870*/  FMUL.FTZ R8, R11, R8 ;  /* 0x000000080b087220 */ /* 0x000fe40000410000 */
[----:B------:R-:W-:-:S03]  /*1880*/  FFMA.FTZ R13, R36, R15, R13 ;  /* 0x0000000f240d7223 */ /* 0x000fc6000001000d */
[----:B------:R-:W-:Y:S01]  /*1890*/  F2FP.PACK_AB R8, RZ, R8 ;  /* 0x00000008ff08723e */ /* 0x000fe200000000ff */
[----:B------:R-:W-:-:S05]  /*18a0*/  FMUL.FTZ R10, R13, R10 ;  /* 0x0000000a0d0a7220 */ /* 0x000fca0000410000 */
[----:B------:R-:W-:-:S04]  /*18b0*/  F2FP.PACK_AB R10, RZ, R10 ;  /* 0x0000000aff0a723e */ /* 0x000fc800000000ff */
[----:B------:R-:W-:-:S05]  /*18c0*/  PRMT R8, R8, 0x5410, R10 ;  /* 0x0000541008087816 */ /* 0x000fca000000000a */
[----:B------:R-:W-:Y:S02]  /*18d0*/  HADD2 R3, R8, R3 ;  /* 0x0000000308037230 */ /* 0x000fe40000000000 */
.L_x_4485:
[----:B------:R-:W-:-:S04]  /*18e0*/  IMAD.MOV.U32 R18, RZ, RZ, c[0x0][0x18c] ;  /* 0x00006300ff127624 */ /* 0x000fc800078e00ff */
[----:B------:R-:W-:-:S04]  /*18f0*/  IMAD.WIDE R8, R18, 0x8, R20 ;  /* 0x0000000812087825 */ /* 0x000fc800078e0214 */
[----:B------:R-:W-:-:S04]  /*1900*/  IMAD.WIDE R24, R18, 0x8, R34 ;  /* 0x0000000812187825 */ /* 0x000fc800078e0222 */
[----:B------:R-:W-:Y:S02]  /*1910*/  IMAD.WIDE R26, R18, 0x8, R8 ;  /* 0x00000008121a7825 */ /* 0x000fe400078e0208 */
[----:B------:R-:W5:Y:S01]  /*1920*/  LDG.E.128.CONSTANT R8, [R8.64] ;  /* 0x0000000608087981 */ /* 0x000f62000c1e9d00 */
[----:B------:R-:W-:Y:S05]  /*1930*/  @P2 BRA `(.L_x_4486) ;  /* 0x00000c3000002947 */ /* 0x000fea0003800000 */
[----:B------:R-:W2:Y:S01]  /*1940*/  LDG.E.128.CONSTANT R12, [R24.64] ;  /* 0x00000006180c7981 */ /* 0x000ea2000c1e9d00 */
[----:B-----5:R-:W-:Y:S02]  /*1950*/  LOP3.LUT R22, R9, 0xff, RZ, 0xc0, !PT ;  /* 0x000000ff09167812 */ /* 0x020fe400078ec0ff */
[----:B------:R-:W-:Y:S01]  /*1960*/  LOP3.LUT R19, R8, 0xff, RZ, 0xc0, !PT ;  /* 0x000000ff08137812 */ /* 0x000fe200078ec0ff */
[----:B------:R-:W0:Y:S01]  /*1970*/  LDS.64 R20, [UR4+0x10] ;  /* 0x00001004ff147984 */ /* 0x000e220008000a00 */
[----:B------:R-:W-:Y:S02]  /*1980*/  IADD3 R35, R22, -0x80, RZ ;  /* 0xffffff8016237810 */ /* 0x000fe40007ffe0ff */
[----:B------:R-:W-:-:S02]  /*1990*/  LOP3.LUT R22, R10, 0xff, RZ, 0xc0, !PT ;  /* 0x000000ff0a167812 */ /* 0x000fc400078ec0ff */
[----:B------:R-:W-:Y:S02]  /*19a0*/  IADD3 R19, R19, -0x80, RZ ;  /* 0xffffff8013137810 */ /* 0x000fe40007ffe0ff */
[----:B------:R-:W-:Y:S01]  /*19b0*/  IADD3 R33, R22, -0x80, RZ ;  /* 0xffffff8016217810 */ /* 0x000fe20007ffe0ff */
[----:B------:R-:W1:Y:S01]  /*19c0*/  I2F.F16 R35, R35 ;  /* 0x0000002300237306 */ /* 0x000e620000200c00 */
[----:B------:R-:W-:Y:S02]  /*19d0*/  SHF.R.U32.HI R22, RZ, 0x8, R8 ;  /* 0x00000008ff167819 */ /* 0x000fe40000011608 */
[----:B------:R-:W-:Y:S02]  /*19e0*/  LOP3.LUT R28, R11, 0xff, RZ, 0xc0, !PT ;  /* 0x000000ff0b1c7812 */ /* 0x000fe400078ec0ff */
[----:B------:R-:W-:Y:S02]  /*19f0*/  LOP3.LUT R22, R22, 0xff, RZ, 0xc0, !PT ;  /* 0x000000ff16167812 */ /* 0x000fe400078ec0ff */
[----:B------:R-:W-:Y:S01]  /*1a00*/  SHF.R.U32.HI R32, RZ, 0x8, R11 ;  /* 0x00000008ff207819 */ /* 0x000fe2000001160b */
[----:B------:R3:W4:Y:S01]  /*1a10*/  I2F.F16 R23, R19 ;  /* 0x0000001300177306 */ /* 0x0007220000200c00 */
[----:B------:R-:W-:-:S02]  /*1a20*/  IADD3 R30, R22, -0x80, RZ ;  /* 0xffffff80161e7810 */ /* 0x000fc40007ffe0ff */
[----:B------:R-:W-:Y:S02]  /*1a30*/  SHF.R.U32.HI R22, RZ, 0x8, R10 ;  /* 0x00000008ff167819 */ /* 0x000fe4000001160a */
[----:B------:R-:W-:Y:S02]  /*1a40*/  IADD3 R28, R28, -0x80, RZ ;  /* 0xffffff801c1c7810 */ /* 0x000fe40007ffe0ff */
[----:B------:R-:W-:Y:S01]  /*1a50*/  LOP3.LUT R22, R22, 0xff, RZ, 0xc0, !PT ;  /* 0x000000ff16167812 */ /* 0x000fe200078ec0ff */
[----:B------:R-:W0:Y:S01]  /*1a60*/  I2F.F16 R30, R30 ;  /* 0x0000001e001e7306 */ /* 0x000e220000200c00 */
[----:B---3--:R-:W-:Y:S01]  /*1a70*/  SHF.R.U32.HI R19, RZ, 0x8, R9 ;  /* 0x00000008ff137819 */ /* 0x008fe20000011609 */
[----:B-1----:R-:W-:Y:S01]  /*1a80*/  HADD2.F32 R35, -RZ, R35.H0_H0 ;  /* 0x20000023ff237230 */ /* 0x002fe20000004100 */
[----:B------:R-:W-:Y:S02]  /*1a90*/  LOP3.LUT R32, R32, 0xff, RZ, 0xc0, !PT ;  /* 0x000000ff20207812 */ /* 0x000fe400078ec0ff */
[----:B------:R-:W-:-:S03]  /*1aa0*/  LOP3.LUT R19, R19, 0xff, RZ, 0xc0, !PT ;  /* 0x000000ff13137812 */ /* 0x000fc600078ec0ff */
[----:B------:R1:W3:Y:S01]  /*1ab0*/  I2F.F16 R31, R28 ;  /* 0x0000001c001f7306 */ /* 0x0002e20000200c00 */
[----:B------:R-:W-:Y:S01]  /*1ac0*/  IADD3 R29, R19, -0x80, RZ ;  /* 0xffffff80131d7810 */ /* 0x000fe20007ffe0ff */
[----:B----4-:R-:W-:Y:S01]  /*1ad0*/  HADD2.F32 R23, -RZ, R23.H0_H0 ;  /* 0x20000017ff177230 */ /* 0x010fe20000004100 */
[----:B------:R-:W-:-:S05]  /*1ae0*/  IADD3 R19, R22, -0x80, RZ ;  /* 0xffffff8016137810 */ /* 0x000fca0007ffe0ff */
[----:B------:R-:W4:Y:S01]  /*1af0*/  I2F.F16 R33, R33 ;  /* 0x0000002100217306 */ /* 0x000f220000200c00 */
[--C-:B0-----:R-:W-:Y:S02]  /*1b00*/  HADD2.F32 R22, -RZ, R20.reuse.H0_H0 ;  /* 0x20000014ff167230 */ /* 0x101fe40000004100 */
[----:B-1----:R-:W-:Y:S01]  /*1b10*/  HADD2.F32 R28, -RZ, R20.H1_H1 ;  /* 0x30000014ff1c7230 */ /* 0x002fe20000004100 */
[----:B------:R-:W-:Y:S01]  /*1b20*/  IADD3 R20, R32, -0x80, RZ ;  /* 0xffffff8020147810 */ /* 0x000fe20007ffe0ff */
[----:B------:R-:W-:Y:S01]  /*1b30*/  HADD2.F32 R30, -RZ, R30.H0_H0 ;  /* 0x2000001eff1e7230 */ /* 0x000fe20000004100 */
[----:B------:R-:W-:Y:S02]  /*1b40*/  FFMA.FTZ R23, R23, R22, RZ ;  /* 0x0000001617177223 */ /* 0x000fe400000100ff */
[----:B------:R-:W0:Y:S01]  /*1b50*/  I2F.F16 R19, R19 ;  /* 0x0000001300137306 */ /* 0x000e220000200c00 */
[----:B---3--:R-:W-:Y:S01]  /*1b60*/  HADD2.F32 R31, -RZ, R31.H0_H0 ;  /* 0x2000001fff1f7230 */ /* 0x008fe20000004100 */
[----:B------:R-:W-:-:S02]  /*1b70*/  FFMA.FTZ R23, R30, R28, R23 ;  /* 0x0000001c1e177223 */ /* 0x000fc40000010017 */
[C---:B------:R-:W-:Y:S02]  /*1b80*/  FFMA.FTZ R32, R22.reuse, R35, RZ ;  /* 0x0000002316207223 */ /* 0x040fe400000100ff */
[----:B------:R-:W-:Y:S02]  /*1b90*/  FFMA.FTZ R31, R22, R31, RZ ;  /* 0x0000001f161f7223 */ /* 0x000fe400000100ff */
[----:B------:R-:W1:Y:S01]  /*1ba0*/  I2F.F16 R20, R20 ;  /* 0x0000001400147306 */ /* 0x000e620000200c00 */
[----:B----4-:R-:W-:-:S05]  /*1bb0*/  HADD2.F32 R33, -RZ, R33.H0_H0 ;  /* 0x20000021ff217230 */ /* 0x010fca0000004100 */
[----:B------:R-:W-:Y:S01]  /*1bc0*/  FFMA.FTZ R33, R22, R33, RZ ;  /* 0x0000002116217223 */ /* 0x000fe200000100ff */
[----:B------:R-:W-:Y:S01]  /*1bd0*/  SHF.R.U32.HI R22, RZ, 0x10, R8 ;  /* 0x00000010ff167819 */ /* 0x000fe20000011608 */
[----:B------:R-:W3:Y:S01]  /*1be0*/  I2F.F16 R29, R29 ;  /* 0x0000001d001d7306 */ /* 0x000ee20000200c00 */
[----:B0-----:R-:W-:Y:S01]  /*1bf0*/  HADD2.F32 R30, -RZ, R19.H0_H0 ;  /* 0x20000013ff1e7230 */ /* 0x001fe20000004100 */
[----:B------:R-:W-:Y:S02]  /*1c00*/  LEA.HI R19, R8, 0xffffff80, RZ, 0x8 ;  /* 0xffffff8008137811 */ /* 0x000fe400078f40ff */
[----:B------:R-:W-:Y:S02]  /*1c10*/  SHF.R.U32.HI R8, RZ, 0x10, R9 ;  /* 0x00000010ff087819 */ /* 0x000fe40000011609 */
[----:B------:R-:W-:Y:S01]  /*1c20*/  LOP3.LUT R22, R22, 0xff, RZ, 0xc0, !PT ;  /* 0x000000ff16167812 */ /* 0x000fe200078ec0ff */
[----:B------:R-:W-:Y:S01]  /*1c30*/  FFMA.FTZ R33, R28, R30, R33 ;  /* 0x0000001e1c217223 */ /* 0x000fe20000010021 */
[----:B-1----:R-:W-:Y:S01]  /*1c40*/  HADD2.F32 R20, -RZ, R20.H0_H0 ;  /* 0x20000014ff147230 */ /* 0x002fe20000004100 */
[----:B------:R-:W-:Y:S01]  /*1c50*/  LOP3.LUT R8, R8, 0xff, RZ, 0xc0, !PT ;  /* 0x000000ff08087812 */ /* 0x000fe200078ec0ff */
[----:B------:R-:W-:Y:S01]  /*1c60*/  I2F.F16 R19, R19 ;  /* 0x0000001300137306 */ /* 0x000fe20000200c00 */
[----:B------:R-:W-:-:S02]  /*1c70*/  IADD3 R22, R22, -0x80, RZ ;  /* 0xffffff8016167810 */ /* 0x000fc40007ffe0ff */
[----:B------:R-:W-:Y:S01]  /*1c80*/  FFMA.FTZ R31, R28, R20, R31 ;  /* 0x000000141c1f7223 */ /* 0x000fe2000001001f */
[----:B------:R-:W-:Y:S02]  /*1c90*/  SHF.R.U32.HI R20, RZ, 0x10, R10 ;  /* 0x00000010ff147819 */ /* 0x000fe4000001160a */
[----:B------:R-:W-:Y:S01]  /*1ca0*/  IADD3 R30, R8, -0x80, RZ ;  /* 0xffffff80081e7810 */ /* 0x000fe20007ffe0ff */
[----:B---3--:R-:W-:Y:S01]  /*1cb0*/  HADD2.F32 R29, -RZ, R29.H0_H0 ;  /* 0x2000001dff1d7230 */ /* 0x008fe20000004100 */
[----:B------:R-:W-:Y:S01]  /*1cc0*/  LOP3.LUT R20, R20, 0xff, RZ, 0xc0, !PT ;  /* 0x000000ff14147812 */ /* 0x000fe200078ec0ff */
[----:B------:R-:W0:Y:S01]  /*1cd0*/  I2F.F16 R22, R22 ;  /* 0x0000001600167306 */ /* 0x000e220000200c00 */
[----:B------:R-:W-:Y:S02]  /*1ce0*/  LEA.HI R10, R10, 0xffffff80, RZ, 0x8 ;  /* 0xffffff800a0a7811 */ /* 0x000fe400078f40ff */
[----:B------:R-:W-:Y:S01]  /*1cf0*/  IADD3 R8, R20, -0x80, RZ ;  /* 0xffffff8014087810 */ /* 0x000fe20007ffe0ff */
[----:B------:R-:W-:Y:S01]  /*1d00*/  FFMA.FTZ R29, R28, R29, R32 ;  /* 0x0000001d1c1d7223 */ /* 0x000fe20000010020 */
[----:B------:R-:W-:-:S02]  /*1d10*/  SHF.R.U32.HI R28, RZ, 0x10, R11 ;  /* 0x00000010ff1c7819 */ /* 0x000fc4000001160b */
[----:B------:R-:W-:Y:S01]  /*1d20*/  LEA.HI R11, R11, 0xffffff80, RZ, 0x8 ;  /* 0xffffff800b0b7811 */ /* 0x000fe200078f40ff */
[----:B------:R-:W1:Y:S01]  /*1d30*/  I2F.F16 R30, R30 ;  /* 0x0000001e001e7306 */ /* 0x000e620000200c00 */
[----:B------:R-:W-:-:S04]  /*1d40*/  LOP3.LUT R28, R28, 0xff, RZ, 0xc0, !PT ;  /* 0x000000ff1c1c7812 */ /* 0x000fc800078ec0ff */
[----:B------:R-:W-:Y:S02]  /*1d50*/  IADD3 R20, R28, -0x80, RZ ;  /* 0xffffff801c147810 */ /* 0x000fe40007ffe0ff */
[----:B------:R-:W-:Y:S01]  /*1d60*/  LEA.HI R28, R9, 0xffffff80, RZ, 0x8 ;  /* 0xffffff80091c7811 */ /* 0x000fe200078f40ff */
[----:B------:R-:W3:Y:S01]  /*1d70*/  I2F.F16 R8, R8 ;  /* 0x0000000800087306 */ /* 0x000ee20000200c00 */
[----:B0-----:R-:W-:Y:S02]  /*1d80*/  HADD2.F32 R32, -RZ, R22.H0_H0 ;  /* 0x20000016ff207230 */ /* 0x001fe40000004100 */
[----:B------:R-:W-:-:S05]  /*1d90*/  HADD2.F32 R22, -RZ, R21.H0_H0 ;  /* 0x20000015ff167230 */ /* 0x000fca0000004100 */
[----:B------:R-:W0:Y:S01]  /*1da0*/  I2F.F16 R20, R20 ;  /* 0x0000001400147306 */ /* 0x000e220000200c00 */
[----:B-1----:R-:W-:Y:S01]  /*1db0*/  HADD2.F32 R30, -RZ, R30.H0_H0 ;  /* 0x2000001eff1e7230 */ /* 0x002fe20000004100 */
[----:B------:R-:W-:-:S04]  /*1dc0*/  FFMA.FTZ R23, R32, R22, R23 ;  /* 0x0000001620177223 */ /* 0x000fc80000010017 */
[C---:B------:R-:W-:Y:S01]  /*1dd0*/  FFMA.FTZ R29, R22.reuse, R30, R29 ;  /* 0x0000001e161d7223 */ /* 0x040fe2000001001d */
[----:B---3--:R-:W-:Y:S01]  /*1de0*/  HADD2.F32 R30, -RZ, R8.H0_H0 ;  /* 0x20000008ff1e7230 */ /* 0x008fe20000004100 */
[----:B------:R-:W-:Y:S01]  /*1df0*/  I2F.F16 R10, R10 ;  /* 0x0000000a000a7306 */ /* 0x000fe20000200c00 */
[----:B------:R-:W1:Y:S03]  /*1e00*/  LDS.64 R8, [UR4+0x18] ;  /* 0x00001804ff087984 */ /* 0x000e660008000a00 */
[----:B------:R-:W-:Y:S01]  /*1e10*/  FFMA.FTZ R33, R22, R30, R33 ;  /* 0x0000001e16217223 */ /* 0x000fe20000010021 */
[----:B0-----:R-:W-:-:S03]  /*1e20*/  HADD2.F32 R20, -RZ, R20.H0_H0 ;  /* 0x20000014ff147230 */ /* 0x001fc60000004100 */
[----:B------:R-:W-:Y:S02]  /*1e30*/  I2F.F16 R11, R11 ;  /* 0x0000000b000b7306 */ /* 0x000fe40000200c00 */
[----:B------:R-:W-:Y:S01]  /*1e40*/  FFMA.FTZ R31, R22, R20, R31 ;  /* 0x00000014161f7223 */ /* 0x000fe2000001001f */
[----:B------:R-:W-:Y:S02]  /*1e50*/  HADD2.F32 R22, -RZ, R21.H1_H1 ;  /* 0x30000015ff167230 */ /* 0x000fe40000004100 */
[----:B------:R-:W-:-:S03]  /*1e60*/  HADD2.F32 R21, -RZ, R19.H0_H0 ;  /* 0x20000013ff157230 */ /* 0x000fc60000004100 */
[----:B------:R-:W0:Y:S02]  /*1e70*/  I2F.F16 R28, R28 ;  /* 0x0000001c001c7306 */ /* 0x000e240000200c00 */
[----:B------:R-:W-:Y:S01]  /*1e80*/  FFMA.FTZ R23, R21, R22, R23 ;  /* 0x0000001615177223 */ /* 0x000fe20000010017 */
[----:B0-----:R-:W-:-:S05]  /*1e90*/  HADD2.F32 R28, -RZ, R28.H0_H0 ;  /* 0x2000001cff1c7230 */ /* 0x001fca0000004100 */
[----:B------:R-:W-:Y:S01]  /*1ea0*/  FFMA.FTZ R29, R22, R28, R29 ;  /* 0x0000001c161d7223 */ /* 0x000fe2000001001d */
[----:B--2---:R-:W-:Y:S02]  /*1eb0*/  LOP3.LUT R30, R12, 0xff, RZ, 0xc0, !PT ;  /* 0x000000ff0c1e7812 */ /* 0x004fe400078ec0ff */
[----:B------:R-:W-:Y:S02]  /*1ec0*/  LOP3.LUT R21, R13, 0xff, RZ, 0xc0, !PT ;  /* 0x000000ff0d157812 */ /* 0x000fe400078ec0ff */
[----:B------:R-:W-:Y:S02]  /*1ed0*/  IADD3 R19, R30, -0x80, RZ ;  /* 0xffffff801e137810 */ /* 0x000fe40007ffe0ff */
[----:B------:R-:W-:Y:S01]  /*1ee0*/  IADD3 R30, R21, -0x80, RZ ;  /* 0xffffff80151e7810 */ /* 0x000fe20007ffe0ff */
[----:B------:R-:W-:Y:S01]  /*1ef0*/  HADD2.F32 R21, -RZ, R10.H0_H0 ;  /* 0x2000000aff157230 */ /* 0x000fe20000004100 */
[----:B------:R-:W-:Y:S01]  /*1f00*/  LEA.HI R28, R13, 0xffffff80, RZ, 0x8 ;  /* 0xffffff800d1c7811 */ /* 0x000fe200078f40ff */
[----:B------:R-:W-:Y:S01]  /*1f10*/  HADD2.F32 R10, -RZ, R11.H0_H0 ;  /* 0x2000000bff0a7230 */ /* 0x000fe20000004100 */
[----:B------:R-:W0:Y:S01]  /*1f20*/  I2F.F16 R19, R19 ;  /* 0x0000001300137306 */ /* 0x000e220000200c00 */
[----:B------:R-:W-:Y:S01]  /*1f30*/  LOP3.LUT R32, R15, 0xff, RZ, 0xc0, !PT ;  /* 0x000000ff0f207812 */ /* 0x000fe200078ec0ff */
[----:B------:R-:W-:Y:S01]  /*1f40*/  FFMA.FTZ R33, R22, R21, R33 ;  /* 0x0000001516217223 */ /* 0x000fe20000010021 */
[----:B------:R-:W-:Y:S01]  /*1f50*/  LOP3.LUT R21, R14, 0xff, RZ, 0xc0, !PT ;  /* 0x000000ff0e157812 */ /* 0x000fe200078ec0ff */
[----:B------:R-:W-:Y:S01]  /*1f60*/  FFMA.FTZ R31, R22, R10, R31 ;  /* 0x0000000a161f7223 */ /* 0x000fe2000001001f */
[--C-:B-1----:R-:W-:Y:S01]  /*1f70*/  HADD2.F32 R22, -RZ, R8.reuse.H0_H0 ;  /* 0x20000008ff167230 */ /* 0x102fe20000004100 */
[----:B------:R-:W-:Y:S01]  /*1f80*/  IADD3 R32, R32, -0x80, RZ ;  /* 0xffffff8020207810 */ /* 0x000fe20007ffe0ff */
[----:B------:R-:W-:Y:S01]  /*1f90*/  HADD2.F32 R8, -RZ, R8.H1_H1 ;  /* 0x30000008ff087230 */ /* 0x000fe20000004100 */
[----:B------:R1:W2:Y:S01]  /*1fa0*/  I2F.F16 R11, R30 ;  /* 0x0000001e000b7306 */ /* 0x0002a20000200c00 */
[----:B------:R-:W-:-:S02]  /*1fb0*/  IADD3 R21, R21, -0x80, RZ ;  /* 0xffffff8015157810 */ /* 0x000fc40007ffe0ff */
[----:B------:R-:W-:Y:S01]  /*1fc0*/  LEA.HI R20, R12, 0xffffff80, RZ, 0x8 ;  /* 0xffffff800c147811 */ /* 0x000fe200078f40ff */
[----:B0-----:R-:W-:-:S04]  /*1fd0*/  HADD2.F32 R19, -RZ, R19.H0_H0 ;  /* 0x20000013ff137230 */ /* 0x001fc80000004100 */
[----:B------:R0:W3:Y:S01]  /*1fe0*/  I2F.F16 R10, R28 ;  /* 0x0000001c000a7306 */ /* 0x0000e20000200c00 */
[----:B-1----:R-:W-:Y:S01]  /*1ff0*/  LEA.HI R30, R14, 0xffffff80, RZ, 0x8 ;  /* 0xffffff800e1e7811 */ /* 0x002fe200078f40ff */
[----:B------:R-:W-:Y:S01]  /*2000*/  FFMA.FTZ R23, R19, R22, R23 ;  /* 0x0000001613177223 */ /* 0x000fe20000010017 */
[----:B--2---:R-:W-:-:S05]  /*2010*/  HADD2.F32 R19, -RZ, R11.H0_H0 ;  /* 0x2000000bff137230 */ /* 0x004fca0000004100 */
[----:B------:R-:W1:Y:S01]  /*2020*/  I2F.F16 R21, R21 ;  /* 0x0000001500157306 */ /* 0x000e620000200c00 */
[--C-:B0-----:R-:W-:Y:S02]  /*2030*/  SHF.R.U32.HI R28, RZ, 0x8, R12.reuse ;  /* 0x00000008ff1c7819 */ /* 0x101fe4000001160c */
[----:B------:R-:W-:Y:S01]  /*2040*/  SHF.R.U32.HI R12, RZ, 0x10, R12 ;  /* 0x00000010ff0c7819 */ /* 0x000fe2000001160c */
[----:B------:R-:W-:Y:S01]  /*2050*/  FFMA.FTZ R19, R22, R19, R29 ;  /* 0x0000001316137223 */ /* 0x000fe2000001001d */
[----:B------:R-:W-:Y:S02]  /*2060*/  LOP3.LUT R29, R28, 0xff, RZ, 0xc0, !PT ;  /* 0x000000ff1c1d7812 */ /* 0x000fe400078ec0ff */
[----:B------:R-:W-:Y:S01]  /*2070*/  LOP3.LUT R12, R12, 0xff, RZ, 0xc0, !PT ;  /* 0x000000ff0c0c7812 */ /* 0x000fe200078ec0ff */
[----:B------:R-:W0:Y:S01]  /*2080*/  I2F.F16 R28, R32 ;  /* 0x00000020001c7306 */ /* 0x000e220000200c00 */
[----:B------:R-:W-:Y:S01]  /*2090*/  IADD3 R29, R29, -0x80, RZ ;  /* 0xffffff801d1d7810 */ /* 0x000fe20007ffe0ff */
[----:B---3--:R-:W-:Y:S01]  /*20a0*/  HADD2.F32 R10, -RZ, R10.H0_H0 ;  /* 0x2000000aff0a7230 */ /* 0x008fe20000004100 */
[----:B------:R-:W-:-:S05]  /*20b0*/  IADD3 R12, R12, -0x80, RZ ;  /* 0xffffff800c0c7810 */ /* 0x000fca0007ffe0ff */
[----:B------:R2:W-:Y:S01]  /*20c0*/  I2F.F16 R11, R30 ;  /* 0x0000001e000b7306 */ /* 0x0005e20000200c00 */
[----:B-1----:R-:W-:-:S05]  /*20d0*/  HADD2.F32 R34, -RZ, R21.H0_H0 ;  /* 0x20000015ff227230 */ /* 0x002fca0000004100 */
[C---:B------:R-:W-:Y:S01]  /*20e0*/  FFMA.FTZ R33, R22.reuse, R34, R33 ;  /* 0x0000002216217223 */ /* 0x040fe20000010021 */
[----:B0-----:R-:W-:Y:S01]  /*20f0*/  HADD2.F32 R28, -RZ, R28.H0_H0 ;  /* 0x2000001cff1c7230 */ /* 0x001fe20000004100 */
[--C-:B--2---:R-:W-:Y:S01]  /*2100*/  SHF.R.U32.HI R30, RZ, 0x8, R13.reuse ;  /* 0x00000008ff1e7819 */ /* 0x104fe2000001160d */
[----:B------:R0:W1:Y:S01]  /*2110*/  I2F.F16 R21, R29 ;  /* 0x0000001d00157306 */ /* 0x0000620000200c00 */
[----:B------:R-:W-:Y:S02]  /*2120*/  SHF.R.U32.HI R13, RZ, 0x10, R13 ;  /* 0x00000010ff0d7819 */ /* 0x000fe4000001160d */
[----:B------:R-:W-:Y:S01]  /*2130*/  FFMA.FTZ R31, R22, R28, R31 ;  /* 0x0000001c161f7223 */ /* 0x000fe2000001001f */
[----:B------:R-:W-:Y:S02]  /*2140*/  SHF.R.U32.HI R28, RZ, 0x8, R14 ;  /* 0x00000008ff1c7819 */ /* 0x000fe4000001160e */
[----:B------:R-:W-:Y:S02]  /*2150*/  LOP3.LUT R30, R30, 0xff, RZ, 0xc0, !PT ;  /* 0x000000ff1e1e7812 */ /* 0x000fe400078ec0ff */
[----:B------:R-:W-:Y:S01]  /*2160*/  LOP3.LUT R28, R28, 0xff, RZ, 0xc0, !PT ;  /* 0x000000ff1c1c7812 */ /* 0x000fe200078ec0ff */
[----:B------:R-:W2:Y:S01]  /*2170*/  I2F.F16 R12, R12 ;  /* 0x0000000c000c7306 */ /* 0x000ea20000200c00 */
[----:B------:R-:W-:-:S02]  /*2180*/  IADD3 R30, R30, -0x80, RZ ;  /* 0xffffff801e1e7810 */ /* 0x000fc40007ffe0ff */
[----:B0-----:R-:W-:Y:S02]  /*2190*/  SHF.R.U32.HI R29, RZ, 0x8, R15 ;  /* 0x00000008ff1d7819 */ /* 0x001fe4000001160f */
[----:B------:R-:W-:Y:S02]  /*21a0*/  SHF.R.U32.HI R14, RZ, 0x10, R14 ;  /* 0x00000010ff0e7819 */ /* 0x000fe4000001160e */
[----:B------:R-:W-:Y:S01]  /*21b0*/  IADD3 R28, R28, -0x80, RZ ;  /* 0xffffff801c1c7810 */ /* 0x000fe20007ffe0ff */
[----:B------:R0:W3:Y:S01]  /*21c0*/  I2F.F16 R22, R30 ;  /* 0x0000001e00167306 */ /* 0x0000e20000200c00 */
[----:B------:R-:W-:Y:S01]  /*21d0*/  LOP3.LUT R29, R29, 0xff, RZ, 0xc0, !PT ;  /* 0x000000ff1d1d7812 */ /* 0x000fe200078ec0ff */
[----:B-1----:R-:W-:Y:S01]  /*21e0*/  HADD2.F32 R32, -RZ, R21.H0_H0 ;  /* 0x20000015ff207230 */ /* 0x002fe20000004100 */
[----:B------:R-:W-:Y:S02]  /*21f0*/  LOP3.LUT R14, R14, 0xff, RZ, 0xc0, !PT ;  /* 0x000000ff0e0e7812 */ /* 0x000fe400078ec0ff */
[----:B------:R-:W-:-:S02]  /*2200*/  LOP3.LUT R13, R13, 0xff, RZ, 0xc0, !PT ;  /* 0x000000ff0d0d7812 */ /* 0x000fc400078ec0ff */
[----:B------:R-:W-:Y:S01]  /*2210*/  IADD3 R29, R29, -0x80, RZ ;  /* 0xffffff801d1d7810 */ /* 0x000fe20007ffe0ff */
[----:B------:R-:W1:Y:S01]  /*2220*/  I2F.F16 R28, R28 ;  /* 0x0000001c001c7306 */ /* 0x000e620000200c00 */
[----:B------:R-:W-:Y:S01]  /*2230*/  IADD3 R14, R14, -0x80, RZ ;  /* 0xffffff800e0e7810 */ /* 0x000fe20007ffe0ff */
[----:B------:R-:W-:Y:S01]  /*2240*/  FFMA.FTZ R23, R32, R8, R23 ;  /* 0x0000000820177223 */ /* 0x000fe20000010017 */
[----:B0-----:R-:W-:Y:S01]  /*2250*/  SHF.R.U32.HI R30, RZ, 0x10, R15 ;  /* 0x00000010ff1e7819 */ /* 0x001fe2000001160f */
[----:B--2---:R-:W-:Y:S01]  /*2260*/  HADD2.F32 R12, -RZ, R12.H0_H0 ;  /* 0x2000000cff0c7230 */ /* 0x004fe20000004100 */
[----:B------:R-:W-:Y:S02]  /*2270*/  IADD3 R13, R13, -0x80, RZ ;  /* 0xffffff800d0d7810 */ /* 0x000fe40007ffe0ff */
[----:B------:R-:W-:Y:S01]  /*2280*/  LOP3.LUT R30, R30, 0xff, RZ, 0xc0, !PT ;  /* 0x000000ff1e1e7812 */ /* 0x000fe200078ec0ff */
[----:B------:R-:W0:Y:S01]  /*2290*/  I2F.F16 R21, R29 ;  /* 0x0000001d00157306 */ /* 0x000e220000200c00 */
[----:B------:R-:W-:Y:S01]  /*22a0*/  LEA.HI R15, R15, 0xffffff80, RZ, 0x8 ;  /* 0xffffff800f0f7811 */ /* 0x000fe200078f40ff */
[----:B---3--:R-:W-:Y:S01]  /*22b0*/  HADD2.F32 R32, -RZ, R22.H0_H0 ;  /* 0x20000016ff207230 */ /* 0x008fe20000004100 */
[----:B------:R-:W-:-:S04]  /*22c0*/  IADD3 R30, R30, -0x80, RZ ;  /* 0xffffff801e1e7810 */ /* 0x000fc80007ffe0ff */
[----:B------:R-:W-:Y:S01]  /*22d0*/  FFMA.FTZ R19, R8, R32, R19 ;  /* 0x0000002008137223 */ /* 0x000fe20000010013 */
[----:B------:R-:W2:Y:S01]  /*22e0*/  I2F.F16 R14, R14 ;  /* 0x0000000e000e7306 */ /* 0x000ea20000200c00 */
[----:B-1----:R-:W-:-:S05]  /*22f0*/  HADD2.F32 R28, -RZ, R28.H0_H0 ;  /* 0x2000001cff1c7230 */ /* 0x002fca0000004100 */
[----:B------:R-:W-:Y:S01]  /*2300*/  FFMA.FTZ R33, R8, R28, R33 ;  /* 0x0000001c08217223 */ /* 0x000fe20000010021 */
[----:B------:R-:W-:Y:S01]  /*2310*/  HADD2.F32 R28, -RZ, R9.H0_H0 ;  /* 0x20000009ff1c7230 */ /* 0x000fe20000004100 */
[----:B------:R-:W1:Y:S01]  /*2320*/  I2F.F16 R13, R13 ;  /* 0x0000000d000d7306 */ /* 0x000e620000200c00 */
[----:B0-----:R-:W-:Y:S02]  /*2330*/  HADD2.F32 R21, -RZ, R21.H0_H0 ;  /* 0x20000015ff157230 */ /* 0x001fe40000004100 */
[----:B------:R-:W-:-:S03]  /*2340*/  HADD2.F32 R9, -RZ, R9.H1_H1 ;  /* 0x30000009ff097230 */ /* 0x000fc60000004100 */
[----:B------:R-:W-:Y:S02]  /*2350*/  FFMA.FTZ R31, R8, R21, R31 ;  /* 0x00000015081f7223 */ /* 0x000fe4000001001f */
[----:B------:R-:W0:Y:S01]  /*2360*/  I2F.F16 R22, R30 ;  /* 0x0000001e00167306 */ /* 0x000e220000200c00 */
[----:B--2---:R-:W-:Y:S01]  /*2370*/  HADD2.F32 R14, -RZ, R14.H0_H0 ;  /* 0x2000000eff0e7230 */ /* 0x004fe20000004100 */
[----:B------:R-:W-:Y:S01]  /*2380*/  FFMA.FTZ R8, R12, R28, R23 ;  /* 0x0000001c0c087223 */ /* 0x000fe20000010017 */
[----:B------:R-:W-:Y:S02]  /*2390*/  HADD2.F32 R12, -RZ, R11.H0_H0 ;  /* 0x2000000bff0c7230 */ /* 0x000fe40000004100 */
[----:B------:R-:W-:Y:S01]  /*23a0*/  HADD2.F32 R11, -RZ, R17.H1_H1 ;  /* 0x30000011ff0b7230 */ /* 0x000fe20000004100 */
[----:B------:R-:W-:Y:S02]  /*23b0*/  FFMA.FTZ R14, R28, R14, R33 ;  /* 0x0000000e1c0e7223 */ /* 0x000fe40000010021 */
[----:B------:R-:W2:Y:S01]  /*23c0*/  I2F.F16 R20, R20 ;  /* 0x0000001400147306 */ /* 0x000ea20000200c00 */
[----:B-1----:R-:W-:Y:S01]  /*23d0*/  HADD2.F32 R13, -RZ, R13.H0_H0 ;  /* 0x2000000dff0d7230 */ /* 0x002fe20000004100 */
[----:B------:R-:W-:-:S04]  /*23e0*/  FFMA.FTZ R12, R9, R12, R14 ;  /* 0x0000000c090c7223 */ /* 0x000fc8000001000e */
[----:B------:R-:W-:Y:S01]  /*23f0*/  FFMA.FTZ R13, R28, R13, R19 ;  /* 0x0000000d1c0d7223 */ /* 0x000fe20000010013 */
[----:B------:R-:W-:Y:S01]  /*2400*/  HADD2.F32 R19, -RZ, R16.H0_H0 ;  /* 0x20000010ff137230 */ /* 0x000fe20000004100 */
[----:B------:R-:W1:Y:S01]  /*2410*/  I2F.F16 R15, R15 ;  /* 0x0000000f000f7306 */ /* 0x000e620000200c00 */
[----:B0-----:R-:W-:Y:S01]  /*2420*/  HADD2.F32 R22, -RZ, R22.H0_H0 ;  /* 0x20000016ff167230 */ /* 0x001fe20000004100 */
[----:B------:R-:W-:Y:S01]  /*2430*/  FFMA.FTZ R10, R9, R10, R13 ;  /* 0x0000000a090a7223 */ /* 0x000fe2000001000d */
[----:B------:R-:W-:-:S03]  /*2440*/  HADD2.F32 R13, -RZ, R17.H0_H0 ;  /* 0x20000011ff0d7230 */ /* 0x000fc60000004100 */
[----:B------:R-:W-:Y:S01]  /*2450*/  FFMA.FTZ R22, R28, R22, R31 ;  /* 0x000000161c167223 */ /* 0x000fe2000001001f */
[----:B--2---:R-:W-:Y:S01]  /*2460*/  HADD2.F32 R20, -RZ, R20.H0_H0 ;  /* 0x20000014ff147230 */ /* 0x004fe20000004100 */
[----:B------:R-:W-:-:S04]  /*2470*/  FMUL.FTZ R10, R13, R10 ;  /* 0x0000000a0d0a7220 */ /* 0x000fc80000410000 */
[----:B------:R-:W-:Y:S01]  /*2480*/  FFMA.FTZ R8, R20, R9, R8 ;  /* 0x0000000914087223 */ /* 0x000fe20000010008 */
[----:B------:R-:W-:Y:S01]  /*2490*/  F2FP.PACK_AB R10, RZ, R10 ;  /* 0x0000000aff0a723e */ /* 0x000fe200000000ff */
[----:B-1----:R-:W-:Y:S02]  /*24a0*/  HADD2.F32 R14, -RZ, R15.H0_H0 ;  /* 0x2000000fff0e7230 */ /* 0x002fe40000004100 */
[----:B------:R-:W-:Y:S01]  /*24b0*/  FMUL.FTZ R8, R11, R8 ;  /* 0x000000080b087220 */ /* 0x000fe20000410000 */
[----:B------:R-:W-:Y:S02]  /*24c0*/  HADD2.F32 R15, -RZ, R16.H1_H1 ;  /* 0x30000010ff0f7230 */ /* 0x000fe40000004100 */
[----:B------:R-:W-:Y:S02]  /*24d0*/  FFMA.FTZ R14, R9, R14, R22 ;  /* 0x0000000e090e7223 */ /* 0x000fe40000010016 */
[----:B------:R-:W-:Y:S01]  /*24e0*/  F2FP.PACK_AB R8, RZ, R8 ;  /* 0x00000008ff08723e */ /* 0x000fe200000000ff */
[----:B------:R-:W-:-:S02]  /*24f0*/  FMUL.FTZ R12, R15, R12 ;  /* 0x0000000c0f0c7220 */ /* 0x000fc40000410000 */
[----:B------:R-:W-:Y:S01]  /*2500*/  FMUL.FTZ R14, R19, R14 ;  /* 0x0000000e130e7220 */ /* 0x000fe20000410000 */
[----:B------:R-:W-:Y:S02]  /*2510*/  PRMT R8, R8, 0x5410, R10 ;  /* 0x0000541008087816 */ /* 0x000fe4000000000a */
[----:B------:R-:W-:Y:S02]  /*2520*/  F2FP.PACK_AB R12, RZ, R12 ;  /* 0x0000000cff0c723e */ /* 0x000fe400000000ff */
[----:B------:R-:W-:Y:S02]  /*2530*/  F2FP.PACK_AB R14, RZ, R14 ;  /* 0x0000000eff0e723e */ /* 0x000fe400000000ff */
[----:B------:R-:W-:Y:S02]  /*2540*/  HFMA2.MMA R6, R8, 1, 1, R6 ;  /* 0x3c003c0008067835 */ /* 0x000fe40000000006 */
[----:B------:R-:W-:-:S05]  /*2550*/  PRMT R12, R12, 0x5410, R14 ;  /* 0x000054100c0c7816 */ /* 0x000fca000000000e */
[----:B------:R-:W-:Y:S02]  /*2560*/  HADD2 R3, R12, R3 ;  /* 0x000000030c037230 */ /* 0x000fe40000000000 */
.L_x_4486:
[----:B-----5:R0:W5:Y:S01]  /*2570*/  LDG.E.128.CONSTANT R8, [R26.64] ;  /* 0x000000061a087981 */ /* 0x020162000c1e9d00 */
[----:B------:R-:W-:-:S04]  /*2580*/  IMAD.WIDE R24, R18, 0x8, R24 ;  /* 0x0000000812187825 */ /* 0x000fc800078e0218 */
[----:B------:R-:W-:Y:S01]  /*2590*/  IMAD.WIDE R22, R18, 0x8, R26 ;  /* 0x0000000812167825 */ /* 0x000fe200078e021a */
[----:B------:R-:W-:Y:S05]  /*25a0*/  @P2 BRA `(.L_x_4487) ;  /* 0x00000c3000002947 */ /* 0x000fea0003800000 */
[----:B------:R-:W2:Y:S01]  /*25b0*/  LDG.E.128.CONSTANT R12, [R24.64] ;  /* 0x00000006180c7981 */ /* 0x000ea2000c1e9d00 */
[----:B0----5:R-:W-:Y:S02]  /*25c0*/  LOP3.LUT R26, R9, 0xff, RZ, 0xc0, !PT ;  /* 0x000000ff091a7812 */ /* 0x021fe400078ec0ff */
[----:B------:R-:W-:Y:S01]  /*25d0*/  LOP3.LUT R19, R8, 0xff, RZ, 0xc0, !PT ;  /* 0x000000ff08137812 */ /* 0x000fe200078ec0ff */
[----:B------:R-:W0:Y:S01]  /*25e0*/  LDS.64 R20, [UR4+0x20] ;  /* 0x00002004ff147984 */ /* 0x000e220008000a00 */
[----:B------:R-:W-:Y:S02]  /*25f0*/  IADD3 R35, R26, -0x80, RZ ;  /* 0xffffff801a237810 */ /* 0x000fe40007ffe0ff */
[----:B------:R-:W-:Y:S02]  /*2600*/  LOP3.LUT R26, R10, 0xff, RZ, 0xc0, !PT ;  /* 0x000000ff0a1a7812 */ /* 0x000fe400078ec0ff */
[----:B------:R-:W-:-:S02]  /*2610*/  IADD3 R19, R19, -0x80, RZ ;  /* 0xffffff8013137810 */ /* 0x000fc40007ffe0ff */
        /* <DEDUP_REMOVED lines=188> */
.L_x_4487:
[----:B-----5:R1:W5:Y:S01]  /*31e0*/  LDG.E.128.CONSTANT R8, [R22.64] ;  /* 0x0000000616087981 */ /* 0x020362000c1e9d00 */
        /* <DEDUP_REMOVED lines=10> */
[----:B------:R-:W3:Y:S01]  /*3290*/  I2F.F16 R35, R35 ;  /* 0x0000002300237306 */ /* 0x000ee20000200c00 */
[----:B------:R-:W-:Y:S02]  /*32a0*/  SHF.R.U32.HI R26, RZ, 0x8, R8 ;  /* 0x00000008ff1a7819 */ /* 0x000fe40000011608 */
[----:B------:R-:W-:Y:S02]  /*32b0*/  LOP3.LUT R28, R11, 0xff, RZ, 0xc0, !PT ;  /* 0x000000ff0b1c7812 */ /* 0x000fe400078ec0ff */
[----:B------:R-:W-:Y:S02]  /*32c0*/  LOP3.LUT R26, R26, 0xff, RZ, 0xc0, !PT ;  /* 0x000000ff1a1a7812 */ /* 0x000fe400078ec0ff */
[----:B------:R-:W-:Y:S01]  /*32d0*/  SHF.R.U32.HI R32, RZ, 0x8, R11 ;  /* 0x00000008ff207819 */ /* 0x000fe2000001160b */
[----:B------:R4:W1:Y:S01]  /*32e0*/  I2F.F16 R27, R19 ;  /* 0x00000013001b7306 */ /* 0x0008620000200c00 */
[----:B------:R-:W-:-:S02]  /*32f0*/  IADD3 R30, R26, -0x80, RZ ;  /* 0xffffff801a1e7810 */ /* 0x000fc40007ffe0ff */
[----:B------:R-:W-:Y:S02]  /*3300*/  SHF.R.U32.HI R26, RZ, 0x8, R10 ;  /* 0x00000008ff1a7819 */ /* 0x000fe4000001160a */
[----:B------:R-:W-:Y:S02]  /*3310*/  IADD3 R28, R28, -0x80, RZ ;  /* 0xffffff801c1c7810 */ /* 0x000fe40007ffe0ff */
[----:B------:R-:W-:Y:S01]  /*3320*/  LOP3.LUT R26, R26, 0xff, RZ, 0xc0, !PT ;  /* 0x000000ff1a1a7812 */ /* 0x000fe200078ec0ff */
[----:B------:R-:W0:Y:S01]  /*3330*/  I2F.F16 R30, R30 ;  /* 0x0000001e001e7306 */ /* 0x000e220000200c00 */
[----:B----4-:R-:W-:Y:S01]  /*3340*/  SHF.R.U32.HI R19, RZ, 0x8, R9 ;  /* 0x00000008ff137819 */ /* 0x010fe20000011609 */
[----:B---3--:R-:W-:Y:S01]  /*3350*/  HADD2.F32 R35, -RZ, R35.H0_H0 ;  /* 0x20000023ff237230 */ /* 0x008fe20000004100 */
[----:B------:R-:W-:Y:S02]  /*3360*/  LOP3.LUT R32, R32, 0xff, RZ, 0xc0, !PT ;  /* 0x000000ff20207812 */ /* 0x000fe400078ec0ff */
[----:B------:R-:W-:-:S03]  /*3370*/  LOP3.LUT R19, R19, 0xff, RZ, 0xc0, !PT ;  /* 0x000000ff13137812 */ /* 0x000fc600078ec0ff */
[----:B------:R3:W4:Y:S01]  /*3380*/  I2F.F16 R31, R28 ;  /* 0x0000001c001f7306 */ /* 0x0007220000200c00 */
[----:B------:R-:W-:Y:S01]  /*3390*/  IADD3 R29, R19, -0x80, RZ ;  /* 0xffffff80131d7810 */ /* 0x000fe20007ffe0ff */
[----:B-1----:R-:W-:Y:S01]  /*33a0*/  HADD2.F32 R27, -RZ, R27.H0_H0 ;  /* 0x2000001bff1b7230 */ /* 0x002fe20000004100 */
[----:B------:R-:W-:-:S05]  /*33b0*/  IADD3 R19, R26, -0x80, RZ ;  /* 0xffffff801a137810 */ /* 0x000fca0007ffe0ff */
[----:B------:R-:W1:Y:S01]  /*33c0*/  I2F.F16 R33, R33 ;  /* 0x0000002100217306 */ /* 0x000e620000200c00 */
[--C-:B0-----:R-:W-:Y:S02]  /*33d0*/  HADD2.F32 R26, -RZ, R20.reuse.H0_H0 ;  /* 0x20000014ff1a7230 */ /* 0x101fe40000004100 */
[----:B---3--:R-:W-:Y:S01]  /*33e0*/  HADD2.F32 R28, -RZ, R20.H1_H1 ;  /* 0x30000014ff1c7230 */ /* 0x008fe20000004100 */
[----:B------:R-:W-:Y:S01]  /*33f0*/  IADD3 R20, R32, -0x80, RZ ;  /* 0xffffff8020147810 */ /* 0x000fe20007ffe0ff */
[----:B------:R-:W-:Y:S01]  /*3400*/  HADD2.F32 R30, -RZ, R30.H0_H0 ;  /* 0x2000001eff1e7230 */ /* 0x000fe20000004100 */
[----:B------:R-:W-:Y:S02]  /*3410*/  FFMA.FTZ R27, R27, R26, RZ ;  /* 0x0000001a1b1b7223 */ /* 0x000fe400000100ff */
[----:B------:R-:W0:Y:S01]  /*3420*/  I2F.F16 R19, R19 ;  /* 0x0000001300137306 */ /* 0x000e220000200c00 */
[----:B----4-:R-:W-:Y:S01]  /*3430*/  HADD2.F32 R31, -RZ, R31.H0_H0 ;  /* 0x2000001fff1f7230 */ /* 0x010fe20000004100 */
[----:B------:R-:W-:-:S02]  /*3440*/  FFMA.FTZ R27, R30, R28, R27 ;  /* 0x0000001c1e1b7223 */ /* 0x000fc4000001001b */
[C---:B------:R-:W-:Y:S02]  /*3450*/  FFMA.FTZ R32, R26.reuse, R35, RZ ;  /* 0x000000231a207223 */ /* 0x040fe400000100ff */
[----:B------:R-:W-:Y:S02]  /*3460*/  FFMA.FTZ R31, R26, R31, RZ ;  /* 0x0000001f1a1f7223 */ /* 0x000fe400000100ff */
[----:B------:R-:W3:Y:S01]  /*3470*/  I2F.F16 R20, R20 ;  /* 0x0000001400147306 */ /* 0x000ee20000200c00 */
[----:B-1----:R-:W-:-:S05]  /*3480*/  HADD2.F32 R33, -RZ, R33.H0_H0 ;  /* 0x20000021ff217230 */ /* 0x002fca0000004100 */
[----:B------:R-:W-:Y:S01]  /*3490*/  FFMA.FTZ R33, R26, R33, RZ ;  /* 0x000000211a217223 */ /* 0x000fe200000100ff */
[----:B------:R-:W-:Y:S01]  /*34a0*/  SHF.R.U32.HI R26, RZ, 0x10, R8 ;  /* 0x00000010ff1a7819 */ /* 0x000fe20000011608 */
[----:B------:R-:W1:Y:S01]  /*34b0*/  I2F.F16 R29, R29 ;  /* 0x0000001d001d7306 */ /* 0x000e620000200c00 */
[----:B0-----:R-:W-:Y:S01]  /*34c0*/  HADD2.F32 R30, -RZ, R19.H0_H0 ;  /* 0x20000013ff1e7230 */ /* 0x001fe20000004100 */
[----:B------:R-:W-:Y:S02]  /*34d0*/  LEA.HI R19, R8, 0xffffff80, RZ, 0x8 ;  /* 0xffffff8008137811 */ /* 0x000fe400078f40ff */
[----:B------:R-:W-:Y:S02]  /*34e0*/  SHF.R.U32.HI R8, RZ, 0x10, R9 ;  /* 0x00000010ff087819 */ /* 0x000fe40000011609 */
[----:B------:R-:W-:Y:S01]  /*34f0*/  LOP3.LUT R26, R26, 0xff, RZ, 0xc0, !PT ;  /* 0x000000ff1a1a7812 */ /* 0x000fe200078ec0ff */
[----:B------:R-:W-:Y:S01]  /*3500*/  FFMA.FTZ R33, R28, R30, R33 ;  /* 0x0000001e1c217223 */ /* 0x000fe20000010021 */
[----:B---3--:R-:W-:Y:S01]  /*3510*/  HADD2.F32 R20, -RZ, R20.H0_H0 ;  /* 0x20000014ff147230 */ /* 0x008fe20000004100 */
[----:B------:R-:W-:Y:S01]  /*3520*/  LOP3.LUT R8, R8, 0xff, RZ, 0xc0, !PT ;  /* 0x000000ff08087812 */ /* 0x000fe200078ec0ff */
[----:B------:R-:W-:Y:S01]  /*3530*/  I2F.F16 R19, R19 ;  /* 0x0000001300137306 */ /* 0x000fe20000200c00 */
[----:B------:R-:W-:-:S02]  /*3540*/  IADD3 R26, R26, -0x80, RZ ;  /* 0xffffff801a1a7810 */ /* 0x000fc40007ffe0ff */
[----:B------:R-:W-:Y:S01]  /*3550*/  FFMA.FTZ R31, R28, R20, R31 ;  /* 0x000000141c1f7223 */ /* 0x000fe2000001001f */
[----:B------:R-:W-:Y:S02]  /*3560*/  SHF.R.U32.HI R20, RZ, 0x10, R10 ;  /* 0x00000010ff147819 */ /* 0x000fe4000001160a */
[----:B------:R-:W-:Y:S01]  /*3570*/  IADD3 R30, R8, -0x80, RZ ;  /* 0xffffff80081e7810 */ /* 0x000fe20007ffe0ff */
[----:B-1----:R-:W-:Y:S01]  /*3580*/  HADD2.F32 R29, -RZ, R29.H0_H0 ;  /* 0x2000001dff1d7230 */ /* 0x002fe20000004100 */
        /* <DEDUP_REMOVED lines=139> */
.L_x_4488:
[----:B------:R-:W-:Y:S01]  /*3e40*/  IADD3 R2, R2, 0x20, RZ ;  /* 0x0000002002027810 */ /* 0x000fe20007ffe0ff */
[----:B------:R-:W-:Y:S01]  /*3e50*/  IMAD.WIDE R34, R18, 0x8, R24 ;  /* 0x0000000812227825 */ /* 0x000fe200078e0218 */
[----:B------:R-:W-:Y:S02]  /*3e60*/  UIADD3 UR4, UR4, 0x40, URZ ;  /* 0x0000004004047890 */ /* 0x000fe4000fffe03f */
[----:B------:R-:W-:Y:S01]  /*3e70*/  ISETP.GE.AND P0, PT, R2, c[0x0][0x1a8], PT ;  /* 0x00006a0002007a0c */ /* 0x000fe20003f06270 */
[----:B------:R-:W-:Y:S01]  /*3e80*/  IMAD.WIDE R18, R18, 0x8, R22 ;  /* 0x0000000812127825 */ /* 0x000fe200078e0216 */
[----:B------:R-:W-:-:S03]  /*3e90*/  ISETP.LT.AND P2, PT, R2, R7, PT ;  /* 0x000000070200720c */ /* 0x000fc60003f41270 */
[----:B-----5:R-:W-:Y:S02]  /*3ea0*/  IMAD.MOV.U32 R8, RZ, RZ, R18 ;  /* 0x000000ffff087224 */ /* 0x020fe400078e0012 */
[----:B------:R-:W-:-:S08]  /*3eb0*/  IMAD.MOV.U32 R9, RZ, RZ, R19 ;  /* 0x000000ffff097224 */ /* 0x000fd000078e0013 */
[----:B------:R-:W-:Y:S05]  /*3ec0*/  @!P0 BRA P2, `(.L_x_4489) ;  /* 0xffffccb000008947 */ /* 0x000fea000103ffff */
.L_x_4484:
[----:B------:R-:W-:Y:S05]  /*3ed0*/  @P1 EXIT ;  /* 0x000000000000194d */ /* 0x000fea0003800000 */
[----:B------:R-:W2:Y:S04]  /*3ee0*/  S2R R0, SR_CTAID.X ;  /* 0x0000000000007919 */ /* 0x000ea80000002500 */
[----:B------:R-:W2:Y:S04]  /*3ef0*/  S2R R5, SR_TID.X ;  /* 0x0000000000057919 */ /* 0x000ea80000002100 */
[----:B------:R-:W3:Y:S01]  /*3f00*/  S2R R7, SR_CTAID.Y ;  /* 0x0000000000077919 */ /* 0x000ee20000002600 */
[----:B--2---:R-:W-:Y:S02]  /*3f10*/  IMAD R0, R0, 0x40, R5 ;  /* 0x0000004000007824 */ /* 0x004fe400078e0205 */
[----:B------:R-:W-:-:S02]  /*3f20*/  IMAD.MOV.U32 R5, RZ, RZ, 0x2 ;  /* 0x00000002ff057424 */ /* 0x000fc400078e00ff */
[----:B------:R-:W-:-:S04]  /*3f30*/  IMAD.SHL.U32 R0, R0, 0x4, RZ ;  /* 0x0000000400007824 */ /* 0x000fc800078e00ff */
[----:B---3--:R-:W-:-:S04]  /*3f40*/  IMAD R4, R7, c[0x0][0x18c], R0 ;  /* 0x0000630007047a24 */ /* 0x008fc800078e0200 */
[----:B------:R-:W-:-:S05]  /*3f50*/  IMAD.WIDE R4, R5, R4, c[0x0][0x180] ;  /* 0x0000600005047625 */ /* 0x000fca00078e0204 */
[----:B------:R-:W2:Y:S01]  /*3f60*/  ATOM.E.ADD.F16x2.RN.STRONG.GPU P0, RZ, [R4.64], R6 ;  /* 0x0000000604ff798a */ /* 0x000ea2000810e9c6 */
[----:B------:R-:W-:Y:S01]  /*3f70*/  BSSY B0, `(.L_x_4490) ;  /* 0x000000f000007945 */ /* 0x000fe20003800000 */
[----:B--2---:R-:W-:Y:S05]  /*3f80*/  @P0 BRA `(.L_x_4491) ;  /* 0x000000d000000947 */ /* 0x004fea0003800000 */
[----:B------:R-:W2:Y:S02]  /*3f90*/  QSPC.E.S P0, RZ, [R4] ;  /* 0x0000000004ff73aa */ /* 0x000ea40000000500 */
[----:B--2---:R-:W-:Y:S05]  /*3fa0*/  @!P0 BRA `(.L_x_4492) ;  /* 0x0000008000008947 */ /* 0x004fea0003800000 */
[----:B------:R-:W-:Y:S01]  /*3fb0*/  LOP3.LUT R0, R4, 0xffffff, RZ, 0xc0, !PT ;  /* 0x00ffffff04007812 */ /* 0x000fe200078ec0ff */
[----:B------:R-:W-:-:S04]  /*3fc0*/  IMAD.MOV.U32 R9, RZ, RZ, R6 ;  /* 0x000000ffff097224 */ /* 0x000fc800078e0006 */
.L_x_4493:
[----:B------:R-:W2:Y:S02]  /*3fd0*/  LDS R6, [R0] ;  /* 0x0000000000067984 */ /* 0x000ea40000000800 */
[----:B--2---:R-:W-:-:S10]  /*3fe0*/  HFMA2.MMA R7, R6, 1, 1, R9 ;  /* 0x3c003c0006077835 */ /* 0x004fd40000000009 */
[----:B------:R-:W2:Y:S02]  /*3ff0*/  ATOMS.CAST.SPIN R7, [R0], R6, R7 ;  /* 0x000000060007738d */ /* 0x000ea40001800007 */
[----:B--2---:R-:W-:-:S13]  /*4000*/  ISETP.EQ.U32.AND P0, PT, R7, 0x1, PT ;  /* 0x000000010700780c */ /* 0x004fda0003f02070 */
[----:B------:R-:W-:Y:S05]  /*4010*/  @!P0 BRA `(.L_x_4493) ;  /* 0xffffffb000008947 */ /* 0x000fea000383ffff */
[----:B------:R-:W-:Y:S05]  /*4020*/  BRA `(.L_x_4491) ;  /* 0x0000003000007947 */ /* 0x000fea0003800000 */
.L_x_4492:
[----:B------:R-:W2:Y:S02]  /*4030*/  LD.E R0, [R4.64] ;  /* 0x0000000604007980 */ /* 0x000ea4000c101900 */
[----:B--2---:R-:W-:-:S05]  /*4040*/  IMAD.IADD R7, R6, 0x1, R0 ;  /* 0x0000000106077824 */ /* 0x004fca00078e0200 */
[----:B------:R2:W-:Y:S02]  /*4050*/  ST.E [R4.64], R7 ;  /* 0x0000000704007985 */ /* 0x0005e4000c101906 */
.L_x_4491:
[----:B------:R-:W-:Y:S05]  /*4060*/  BSYNC B0 ;  /* 0x0000000000007941 */ /* 0x000fea0003800000 */
.L_x_4490:
[----:B------:R-:W3:Y:S02]  /*4070*/  ATOM.E.ADD.F16x2.RN.STRONG.GPU P0, RZ, [R4.64+0x4], R3 ;  /* 0x0000040304ff798a */ /* 0x000ee4000810e9c6 */
[----:B---3--:R-:W-:Y:S05]  /*4080*/  @P0 EXIT ;  /* 0x000000000000094d */ /* 0x008fea0003800000 */
[----:B------:R-:W3:Y:S02]  /*4090*/  QSPC.E.S P0, RZ, [R4+0x4] ;  /* 0x0000040004ff73aa */ /* 0x000ee40000000500 */
[----:B---3--:R-:W-:Y:S05]  /*40a0*/  @!P0 BRA `(.L_x_4494) ;  /* 0x0000009000008947 */ /* 0x008fea0003800000 */
[----:B--2---:R-:W-:Y:S01]  /*40b0*/  IADD3 R4, R4, 0x4, RZ ;  /* 0x0000000404047810 */ /* 0x004fe20007ffe0ff */
[----:B------:R-:W-:-:S03]  /*40c0*/  IMAD.MOV.U32 R5, RZ, RZ, R3 ;  /* 0x000000ffff057224 */ /* 0x000fc600078e0003 */
[----:B------:R-:W-:-:S05]  /*40d0*/  LOP3.LUT R4, R4, 0xffffff, RZ, 0xc0, !PT ;  /* 0x00ffffff04047812 */ /* 0x000fca00078ec0ff */
.L_x_4495:
[----:B------:R-:W2:Y:S02]  /*40e0*/  LDS R2, [R4] ;  /* 0x0000000004027984 */ /* 0x000ea40000000800 */
[----:B--2---:R-:W-:-:S06]  /*40f0*/  HADD2 R3, R2, R5 ;  /* 0x0000000502037230 */ /* 0x004fcc0000000000 */
[----:B------:R-:W2:Y:S02]  /*4100*/  ATOMS.CAST.SPIN R3, [R4], R2, R3 ;  /* 0x000000020403738d */ /* 0x000ea40001800003 */
[----:B--2---:R-:W-:-:S13]  /*4110*/  ISETP.EQ.U32.AND P0, PT, R3, 0x1, PT ;  /* 0x000000010300780c */ /* 0x004fda0003f02070 */
[----:B------:R-:W-:Y:S05]  /*4120*/  @!P0 BRA `(.L_x_4495) ;  /* 0xffffffb000008947 */ /* 0x000fea000383ffff */
[----:B------:R-:W-:Y:S05]  /*4130*/  EXIT ;  /* 0x000000000000794d */ /* 0x000fea0003800000 */
.L_x_4494:
[----:B------:R-:W3:Y:S02]  /*4140*/  LD.E R0, [R4.64+0x4] ;  /* 0x0000040604007980 */ /* 0x000ee4000c101900 */
[----:B---3--:R-:W-:-:S05]  /*4150*/  IMAD.IADD R3, R3, 0x1, R0 ;  /* 0x0000000103037824 */ /* 0x008fca00078e0200 */
[----:B------:R-:W-:Y:S01]  /*4160*/  ST.E [R4.64+0x4], R3 ;  /* 0x0000040304007985 */ /* 0x000fe2000c101906 */
[----:B------:R-:W-:Y:S05]  /*4170*/  EXIT ;  /* 0x000000000000794d */ /* 0x000fea0003800000 */
.L_x_4496:
        /* <DEDUP_REMOVED lines=16> */
.L_x_4820:


//--------------------- .text._Z23gemm_half_q_half_kernelILi1ELi190ELb1ELb0ELi32EEvPK6__halfPKjS4_S2_PS0_iiiiPKtS7_iiiiiibS2_i --------------------------
	.section	.text._Z23gemm_half_q_half_kernelILi1ELi190ELb1ELb0ELi32EEvPK6__halfPKjS4_S2_PS0_iiiiPKtS7_iiiiiibS2_i,"ax",@progbits
	.sectioninfo	@"SHI_REGISTERS=51"
	.align	128
        .global         _Z23gemm_half_q_half_kernelILi1ELi190ELb1ELb0ELi32EEvPK6__halfPKjS4_S2_PS0_iiiiPKtS7_iiiiiibS2_i
        .type           _Z23gemm_half_q_half_kernelILi1ELi190ELb1ELb0ELi32EEvPK6__halfPKjS4_S2_PS0_iiiiPKtS7_iiiiiibS2_i,@function
        .size           _Z23gemm_half_q_half_kernelILi1ELi190ELb1ELb0ELi32EEvPK6__halfPKjS4_S2_PS0_iiiiPKtS7_iiiiiibS2_i,(.L_x_4821 - _Z23gemm_half_q_half_kernelILi1ELi190ELb1ELb0ELi32EEvPK6__halfPKjS4_S2_PS0_iiiiPKtS7_iiiiiibS2_i)
        .other          _Z23gemm_half_q_half_kernelILi1ELi190ELb1ELb0ELi32EEvPK6__halfPKjS4_S2_PS0_iiiiPKtS7_iiiiiibS2_i,@"STO_CUDA_ENTRY STV_DEFAULT"
_Z23gemm_half_q_half_kernelILi1ELi190ELb1ELb0ELi32EEvPK6__halfPKjS4_S2_PS0_iiiiPKtS7_iiiiiibS2_i:
.text._Z23gemm_half_q_half_kernelILi1ELi190ELb1ELb0ELi32EEvPK6__halfPKjS4_S2_PS0_iiiiPKtS7_iiiiiibS2_i:
[----:B------:R-:W-:Y:S02]  /*0000*/  IMAD.MOV.U32 R1, RZ, RZ, c[0x0][0x28] ;  /* 0x00000a00ff017624 */ /* 0x000fe400078e00ff */
[----:B------:R-:W0:Y:S01]  /*0010*/  S2R R3, SR_CTAID.Y ;  /* 0x0000000000037919 */ /* 0x000e220000002600 */
[----:B------:R-:W-:Y:S01]  /*0020*/  PRMT R0, RZ, 0x7610, R0 ;  /* 0x00007610ff007816 */ /* 0x000fe20000000000 */
[----:B------:R-:W-:Y:S01]  /*0030*/  ULDC.64 UR6, c[0x0][0x118] ;  /* 0x0000460000067ab9 */ /* 0x000fe20000000a00 */
[----:B0-----:R-:W-:-:S04]  /*0040*/  IADD3 R12, -R3, c[0x0][0x188], RZ ;  /* 0x00006200030c7a10 */ /* 0x001fc80007ffe1ff */
[----:B------:R-:W-:-:S13]  /*0050*/  ISETP.GE.AND P1, PT, R12, 0x1, PT ;  /* 0x000000010c00780c */ /* 0x000fda0003f26270 */
[----:B------:R-:W-:Y:S02]  /*0060*/  @P1 IMAD.MOV.U32 R4, RZ, RZ, c[0x0][0x1c8] ;  /* 0x00007200ff041624 */ /* 0x000fe400078e00ff */
[----:B------:R-:W-:-:S05]  /*0070*/  @P1 IMAD.MOV.U32 R5, RZ, RZ, c[0x0][0x1cc] ;  /* 0x00007300ff051624 */ /* 0x000fca00078e00ff */
[----:B------:R-:W2:Y:S02]  /*0080*/  @P1 LDG.E.U16 R0, [R4.64] ;  /* 0x0000000604001981 */ /* 0x000ea4000c1e1500 */
        /* <DEDUP_REMOVED lines=13> */
[----:B------:R-:W-:Y:S02]  /*0160*/  ISETP.GE.OR P0, PT, R9, R35, !P1 ;  /* 0x000000230900720c */ /* 0x000fe40004f06670 */
        /* <DEDUP_REMOVED lines=23> */
.L_x_4498:
[----:B------:R-:W-:Y:S05]  /*02e0*/  BSYNC B0 ;  /* 0x0000000000007941 */ /* 0x000fea0003800000 */
.L_x_4497:
[----:B------:R-:W-:Y:S05]  /*02f0*/  @P2 EXIT ;  /* 0x000000000000294d */ /* 0x000fea0003800000 */
[C---:B------:R-:W-:Y:S01]  /*0300*/  ISETP.GT.AND P4, PT, R20.reuse, c[0x0][0x1a8], PT ;  /* 0x00006a0014007a0c */ /* 0x040fe20003f84270 */
[----:B------:R-:W1:Y:S01]  /*0310*/  LDC.S8 R15, c[0x0][0x1c0] ;  /* 0x00007000ff0f7b82 */ /* 0x000e620000000200 */
[C---:B------:R-:W-:Y:S02]  /*0320*/  ISETP.GT.AND P6, PT, R20.reuse, c[0x0][0x1ac], PT ;  /* 0x00006b0014007a0c */ /* 0x040fe40003fc4270 */
[C---:B------:R-:W-:Y:S02]  /*0330*/  ISETP.GT.AND P5, PT, R20.reuse, c[0x0][0x1b0], PT ;  /* 0x00006c0014007a0c */ /* 0x040fe40003fa4270 */
[----:B------:R-:W-:-:S02]  /*0340*/  IMNMX R6, R20, c[0x0][0x1a8], PT ;  /* 0x00006a0014067a17 */ /* 0x000fc40003800200 */
[C---:B------:R-:W-:Y:S02]  /*0350*/  ISETP.GT.AND P2, PT, R20.reuse, c[0x0][0x1b4], PT ;  /* 0x00006d0014007a0c */ /* 0x040fe40003f44270 */
[----:B0-----:R-:W-:Y:S02]  /*0360*/  SHF.R.S32.HI R9, RZ, 0x1f, R6 ;  /* 0x0000001fff097819 */ /* 0x001fe40000011406 */
[C---:B------:R-:W-:Y:S02]  /*0370*/  ISETP.GT.AND P3, PT, R20.reuse, c[0x0][0x1b8], PT ;  /* 0x00006e0014007a0c */ /* 0x040fe40003f64270 */
[C---:B------:R-:W-:Y:S02]  /*0380*/  @P4 IMNMX R2, R20.reuse, c[0x0][0x1ac], PT ;  /* 0x00006b0014024a17 */ /* 0x040fe40003800200 */
[----:B------:R-:W-:Y:S02]  /*0390*/  @P6 IMNMX R7, R20, c[0x0][0x1b0], PT ;  /* 0x00006c0014076a17 */ /* 0x000fe40003800200 */
[----:B------:R-:W-:-:S02]  /*03a0*/  @P4 IADD3 R2, R2, -c[0x0][0x1a8], RZ ;  /* 0x80006a0002024a10 */ /* 0x000fc40007ffe0ff */
[----:B------:R-:W-:Y:S02]  /*03b0*/  LEA.HI R13, R9, R6, RZ, 0x5 ;  /* 0x00000006090d7211 */ /* 0x000fe400078f28ff */
[----:B------:R-:W-:Y:S02]  /*03c0*/  @P4 SHF.R.S32.HI R5, RZ, 0x1f, R2 ;  /* 0x0000001fff054819 */ /* 0x000fe40000011402 */
[----:B------:R-:W-:Y:S02]  /*03d0*/  @P6 IADD3 R7, R7, -c[0x0][0x1ac], RZ ;  /* 0x80006b0007076a10 */ /* 0x000fe40007ffe0ff */
[----:B------:R-:W-:Y:S02]  /*03e0*/  @P4 LEA.HI R6, R5, R2, RZ, 0x5 ;  /* 0x0000000205064211 */ /* 0x000fe400078f28ff */
[----:B------:R-:W-:Y:S02]  /*03f0*/  @P5 IMNMX R5, R20, c[0x0][0x1b4], PT ;  /* 0x00006d0014055a17 */ /* 0x000fe40003800200 */
[----:B------:R-:W-:-:S02]  /*0400*/  @P6 SHF.R.S32.HI R2, RZ, 0x1f, R7 ;  /* 0x0000001fff026819 */ /* 0x000fc40000011407 */
[----:B------:R-:W-:Y:S02]  /*0410*/  @P5 IADD3 R5, R5, -c[0x0][0x1b0], RZ ;  /* 0x80006c0005055a10 */ /* 0x000fe40007ffe0ff */
[----:B------:R-:W-:Y:S02]  /*0420*/  @P2 IMNMX R8, R20, c[0x0][0x1b8], PT ;  /* 0x00006e0014082a17 */ /* 0x000fe40003800200 */
[----:B------:R-:W-:Y:S02]  /*0430*/  @P6 LEA.HI R7, R2, R7, RZ, 0x5 ;  /* 0x0000000702076211 */ /* 0x000fe400078f28ff */
[----:B------:R-:W-:Y:S02]  /*0440*/  @P5 SHF.R.S32.HI R2, RZ, 0x1f, R5 ;  /* 0x0000001fff025819 */ /* 0x000fe40000011405 */
[----:B------:R-:W-:Y:S02]  /*0450*/  @P3 IMNMX R10, R20, c[0x0][0x1bc], PT ;  /* 0x00006f00140a3a17 */ /* 0x000fe40003800200 */
[----:B------:R-:W-:-:S02]  /*0460*/  @P2 IADD3 R9, R8, -c[0x0][0x1b4], RZ ;  /* 0x80006d0008092a10 */ /* 0x000fc40007ffe0ff */
[----:B------:R-:W-:Y:S01]  /*0470*/  @P5 LEA.HI R8, R2, R5, RZ, 0x5 ;  /* 0x0000000502085211 */ /* 0x000fe200078f28ff */
[----:B------:R-:W-:Y:S01]  /*0480*/  IMAD.MOV.U32 R5, RZ, RZ, RZ ;  /* 0x000000ffff057224 */ /* 0x000fe200078e00ff */
[----:B------:R-:W-:Y:S01]  /*0490*/  @P3 IADD3 R11, R10, -c[0x0][0x1b8], RZ ;  /* 0x80006e000a0b3a10 */ /* 0x000fe20007ffe0ff */
[----:B------:R-:W-:Y:S01]  /*04a0*/  IMAD.MOV.U32 R2, RZ, RZ, RZ ;  /* 0x000000ffff027224 */ /* 0x000fe200078e00ff */
[----:B------:R-:W-:Y:S02]  /*04b0*/  @P2 SHF.R.S32.HI R10, RZ, 0x1f, R9 ;  /* 0x0000001fff0a2819 */ /* 0x000fe40000011409 */
[----:B------:R-:W-:Y:S02]  /*04c0*/  @P5 SHF.R.S32.HI R8, RZ, 0x5, R8 ;  /* 0x00000005ff085819 */ /* 0x000fe40000011408 */
[----:B-1----:R-:W-:Y:S02]  /*04d0*/  ISETP.NE.AND P0, PT, R15, RZ, PT ;  /* 0x000000ff0f00720c */ /* 0x002fe40003f05270 */
[----:B------:R-:W-:-:S02]  /*04e0*/  @P3 SHF.R.S32.HI R14, RZ, 0x1f, R11 ;  /* 0x0000001fff0e3819 */ /* 0x000fc4000001140b */
[----:B------:R-:W-:Y:S02]  /*04f0*/  @P4 SHF.R.S32.HI R6, RZ, 0x5, R6 ;  /* 0x00000005ff064819 */ /* 0x000fe40000011406 */
[----:B------:R-:W-:Y:S01]  /*0500*/  @P2 LEA.HI R10, R10, R9, RZ, 0x5 ;  /* 0x000000090a0a2211 */ /* 0x000fe200078f28ff */
[----:B------:R-:W-:Y:S01]  /*0510*/  IMAD.MOV.U32 R9, RZ, RZ, RZ ;  /* 0x000000ffff097224 */ /* 0x000fe200078e00ff */
[----:B------:R-:W-:Y:S01]  /*0520*/  ISETP.NE.OR P0, PT, R0, RZ, !P0 ;  /* 0x000000ff0000720c */ /* 0x000fe20004705670 */
[----:B------:R-:W-:Y:S01]  /*0530*/  @P5 IMAD.SHL.U32 R9, R8, 0x4, RZ ;  /* 0x0000000408095824 */ /* 0x000fe200078e00ff */
[----:B------:R-:W-:Y:S01]  /*0540*/  @P3 LEA.HI R14, R14, R11, RZ, 0x5 ;  /* 0x0000000b0e0e3211 */ /* 0x000fe200078f28ff */
[----:B------:R-:W-:Y:S01]  /*0550*/  @P4 IMAD R5, R6, 0x6, RZ ;  /* 0x0000000606054824 */ /* 0x000fe200078e02ff */
[----:B------:R-:W-:Y:S02]  /*0560*/  @P6 SHF.R.S32.HI R7, RZ, 0x5, R7 ;  /* 0x00000005ff076819 */ /* 0x000fe40000011407 */
[----:B------:R-:W-:-:S02]  /*0570*/  SHF.R.S32.HI R8, RZ, 0x5, R13 ;  /* 0x00000005ff087819 */ /* 0x000fc4000001140d */
[----:B------:R-:W-:Y:S01]  /*0580*/  ISETP.LT.OR P0, PT, R12, 0x1, P0 ;  /* 0x000000010c00780c */ /* 0x000fe20000701670 */
[----:B------:R-:W-:Y:S01]  /*0590*/  @P6 IMAD R2, R7, 0x5, RZ ;  /* 0x0000000507026824 */ /* 0x000fe200078e02ff */
[----:B------:R-:W-:Y:S01]  /*05a0*/  @P2 SHF.R.S32.HI R10, RZ, 0x5, R10 ;  /* 0x00000005ff0a2819 */ /* 0x000fe2000001140a */
[----:B------:R-:W-:Y:S01]  /*05b0*/  IMAD R5, R8, 0x8, R5 ;  /* 0x0000000808057824 */ /* 0x000fe200078e0205 */
[----:B------:R-:W-:Y:S01]  /*05c0*/  @P3 SHF.R.S32.HI R14, RZ, 0x5, R14 ;  /* 0x00000005ff0e3819 */ /* 0x000fe2000001140e */
[----:B------:R-:W-:Y:S01]  /*05d0*/  CS2R R6, SRZ ;  /* 0x0000000000067805 */ /* 0x000fe2000001ff00 */
[----:B------:R-:W-:Y:S01]  /*05e0*/  ISETP.GE.AND P4, PT, R20, R35, PT ;  /* 0x000000231400720c */ /* 0x000fe20003f86270 */
[----:B------:R-:W-:Y:S01]  /*05f0*/  @P2 IMAD R6, R10, 0x3, RZ ;  /* 0x000000030a062824 */ /* 0x000fe200078e02ff */
[----:B------:R-:W-:Y:S01]  /*0600*/  IADD3 R2, R9, R5, R2 ;  /* 0x0000000509027210 */ /* 0x000fe20007ffe002 */
[----:B------:R-:W-:-:S04]  /*0610*/  @P3 IMAD.SHL.U32 R7, R14, 0x2, RZ ;  /* 0x000000020e073824 */ /* 0x000fc800078e00ff */
[----:B------:R-:W-:Y:S01]  /*0620*/  @!P0 IMAD R3, R3, c[0x0][0x18c], R4 ;  /* 0x0000630003038a24 */ /* 0x000fe200078e0204 */
[----:B------:R-:W-:Y:S01]  /*0630*/  IADD3 R2, R7, R2, R6 ;  /* 0x0000000207027210 */ /* 0x000fe20007ffe006 */
[----:B------:R-:W-:-:S04]  /*0640*/  @!P0 IMAD.MOV.U32 R6, RZ, RZ, 0x2 ;  /* 0x00000002ff068424 */ /* 0x000fc800078e00ff */
[----:B------:R-:W-:Y:S02]  /*0650*/  IMAD R5, R2, c[0x0][0x18c], RZ ;  /* 0x0000630002057a24 */ /* 0x000fe400078e02ff */
[----:B------:R-:W-:Y:S01]  /*0660*/  @!P0 IMAD.WIDE R2, R3, R6, c[0x0][0x180] ;  /* 0x0000600003028625 */ /* 0x000fe200078e0206 */
[----:B------:R-:W-:Y:S02]  /*0670*/  SHF.R.S32.HI R6, RZ, 0x1f, R4 ;  /* 0x0000001fff067819 */ /* 0x000fe40000011404 */
[----:B------:R-:W-:Y:S02]  /*0680*/  IADD3 R23, P2, R4, R5, RZ ;  /* 0x0000000504177210 */ /* 0x000fe40007f5e0ff */
[----:B------:R-:W-:Y:S01]  /*0690*/  SHF.R.S32.HI R7, RZ, 0x1f, R5 ;  /* 0x0000001fff077819 */ /* 0x000fe20000011405 */
[----:B------:R0:W-:Y:S04]  /*06a0*/  @!P0 STG.E.64 [R2.64], RZ ;  /* 0x000000ff02008986 */ /* 0x0001e8000c101b06 */
[----:B------:R-:W-:Y:S01]  /*06b0*/  BAR.SYNC.DEFER_BLOCKING 0x0 ;  /* 0x0000000000007b1d */ /* 0x000fe20000010000 */
[----:B------:R-:W-:Y:S01]  /*06c0*/  ISETP.GE.OR P0, PT, R20, c[0x0][0x1a8], P4 ;  /* 0x00006a0014007a0c */ /* 0x000fe20002706670 */
[----:B------:R-:W-:Y:S01]  /*06d0*/  IMAD.X R8, R7, 0x1, R6, P2 ;  /* 0x0000000107087824 */ /* 0x000fe200010e0606 */
[----:B------:R-:W-:-:S03]  /*06e0*/  LEA R22, P3, R23, c[0x0][0x168], 0x2 ;  /* 0x00005a0017167a11 */ /* 0x000fc600078610ff */
[----:B------:R-:W-:Y:S05]  /*06f0*/  @P4 BRA `(.L_x_4499) ;  /* 0x0000034000004947 */ /* 0x000fea0003800000 */
[----:B0-----:R-:W-:Y:S02]  /*0700*/  IMAD.SHL.U32 R2, R0, 0x40, RZ ;  /* 0x0000004000027824 */ /* 0x001fe400078e00ff */
[----:B------:R-:W-:-:S04]  /*0710*/  IMAD.MOV.U32 R9, RZ, RZ, 0x2 ;  /* 0x00000002ff097424 */ /* 0x000fc800078e00ff */
[----:B------:R-:W-:-:S05]  /*0720*/  IMAD.WIDE R2, R2, R9, c[0x0][0x198] ;  /* 0x0000660002027625 */ /* 0x000fca00078e0209 */
[----:B------:R0:W5:Y:S01]  /*0730*/  LDG.E.U16.CONSTANT R10, [R2.64] ;  /* 0x00000006020a7981 */ /* 0x000162000c1e9500 */
[----:B------:R-:W-:Y:S01]  /*0740*/  SHF.R.S32.HI R11, RZ, 0x1f, R4 ;  /* 0x0000001fff0b7819 */ /* 0x000fe20000011404 */
[----:B------:R-:W-:Y:S02]  /*0750*/  IMAD.SHL.U32 R13, R4, 0x4, RZ ;  /* 0x00000004040d7824 */ /* 0x000fe400078e00ff */
[----:B------:R-:W-:Y:S01]  /*0760*/  IMAD.MOV.U32 R12, RZ, RZ, R20 ;  /* 0x000000ffff0c7224 */ /* 0x000fe200078e0014 */
[----:B------:R-:W-:Y:S01]  /*0770*/  LEA.HI R14, R11, R4, RZ, 0x3 ;  /* 0x000000040b0e7211 */ /* 0x000fe200078f18ff */
[----:B------:R-:W-:Y:S01]  /*0780*/  IMAD.MOV.U32 R11, RZ, RZ, RZ ;  /* 0x000000ffff0b7224 */ /* 0x000fe200078e00ff */
[----:B------:R-:W-:Y:S02]  /*0790*/  LOP3.LUT R13, R13, 0x10, RZ, 0xc0, !PT ;  /* 0x000000100d0d7812 */ /* 0x000fe400078ec0ff */
[----:B------:R-:W-:Y:S02]  /*07a0*/  SHF.R.S32.HI R14, RZ, 0x3, R14 ;  /* 0x00000003ff0e7819 */ /* 0x000fe4000001140e */
.L_x_4500:
        /* <DEDUP_REMOVED lines=30> */
[----:B0-----:R-:W-:-:S02]  /*0990*/  IMAD R17, R2, R2, RZ ;  /* 0x0000000202117224 */ /* 0x001fc400078e02ff */
        /* <DEDUP_REMOVED lines=10> */
.L_x_4499:
[----:B0-----:R-:W-:Y:S01]  /*0a40*/  UMOV UR4, URZ ;  /* 0x0000003f00047c82 */ /* 0x001fe20008000000 */
[----:B------:R-:W-:Y:S02]  /*0a50*/  LEA.HI.X R23, R23, c[0x0][0x16c], R8, 0x2, P3 ;  /* 0x00005b0017177a11 */ /* 0x000fe400018f1408 */
[----:B------:R-:W-:Y:S02]  /*0a60*/  PRMT R34, RZ, 0x5410, RZ ;  /* 0x00005410ff227816 */ /* 0x000fe400000000ff */
[----:B------:R-:W-:Y:S01]  /*0a70*/  PRMT R33, RZ, 0x5410, RZ ;  /* 0x00005410ff217816 */ /* 0x000fe200000000ff */
[----:B------:R-:W-:Y:S05]  /*0a80*/  @P0 BRA `(.L_x_4501) ;  /* 0x0000321000000947 */ /* 0x000fea0003800000 */
[----:B------:R-:W-:Y:S01]  /*0a90*/  ULDC UR4, c[0x0][0x18c] ;  /* 0x0000630000047ab9 */ /* 0x000fe20000000800 */
[----:B------:R-:W-:Y:S01]  /*0aa0*/  IADD3 R4, P0, P2, R4, c[0x0][0x18c], R5 ;  /* 0x0000630004047a10 */ /* 0x000fe20007a1e005 */
[----:B------:R-:W-:Y:S01]  /*0ab0*/  USHF.R.S32.HI UR4, URZ, 0x1f, UR4 ;  /* 0x0000001f3f047899 */ /* 0x000fe20008011404 */
[----:B------:R-:W-:Y:S01]  /*0ac0*/  HADD2.F32 R16, -RZ, R0.H0_H0 ;  /* 0x20000000ff107230 */ /* 0x000fe20000004100 */
[----:B------:R-:W-:Y:S01]  /*0ad0*/  PRMT R33, RZ, 0x5410, RZ ;  /* 0x00005410ff217816 */ /* 0x000fe200000000ff */
[----:B------:R-:W-:Y:S01]  /*0ae0*/  HADD2.F32 R17, -RZ, R2.H0_H0 ;  /* 0x20000002ff117230 */ /* 0x000fe20000004100 */
[----:B------:R-:W-:Y:S01]  /*0af0*/  LEA R28, P3, R4, c[0x0][0x168], 0x2 ;  /* 0x00005a00041c7a11 */ /* 0x000fe200078610ff */
[----:B------:R-:W-:Y:S01]  /*0b00*/  HADD2.F32 R18, -RZ, R3.H0_H0 ;  /* 0x20000003ff127230 */ /* 0x000fe20000004100 */
[----:B------:R-:W-:Y:S01]  /*0b10*/  IADD3.X R7, R6, UR4, R7, P0, P2 ;  /* 0x0000000406077c10 */ /* 0x000fe200087e4407 */
[----:B------:R-:W-:Y:S01]  /*0b20*/  HADD2.F32 R19, -RZ, R32.H0_H0 ;  /* 0x20000020ff137230 */ /* 0x000fe20000004100 */
[----:B------:R-:W-:Y:S01]  /*0b30*/  PRMT R34, RZ, 0x5410, RZ ;  /* 0x00005410ff227816 */ /* 0x000fe200000000ff */
[----:B------:R-:W-:Y:S01]  /*0b40*/  UMOV UR4, URZ ;  /* 0x0000003f00047c82 */ /* 0x000fe20008000000 */
[----:B------:R-:W-:-:S02]  /*0b50*/  LEA.HI.X R29, R4, c[0x0][0x16c], R7, 0x2, P3 ;  /* 0x00005b00041d7a11 */ /* 0x000fc400018f1407 */
.L_x_4506:
[----:B------:R-:W-:Y:S02]  /*0b60*/  IMAD.MOV.U32 R21, RZ, RZ, c[0x0][0x18c] ;  /* 0x00006300ff157624 */ /* 0x000fe400078e00ff */
[----:B------:R-:W-:-:S02]  /*0b70*/  IMAD.MOV.U32 R4, RZ, RZ, R22 ;  /* 0x000000ffff047224 */ /* 0x000fc400078e0016 */
[----:B------:R-:W-:-:S04]  /*0b80*/  IMAD.MOV.U32 R5, RZ, RZ, R23 ;  /* 0x000000ffff057224 */ /* 0x000fc800078e0017 */
[----:B------:R-:W-:-:S06]  /*0b90*/  IMAD.WIDE R12, R21, 0x8, R4 ;  /* 0x00000008150c7825 */ /* 0x000fcc00078e0204 */
[----:B-1----:R-:W-:-:S06]  /*0ba0*/  IMAD.WIDE R26, R21, 0x8, R12 ;  /* 0x00000008151a7825 */ /* 0x002fcc00078e020c */
[----:B------:R-:W-:Y:S01]  /*0bb0*/  IMAD.WIDE R22, R21, 0x8, R26 ;  /* 0x0000000815167825 */ /* 0x000fe200078e021a */
[----:B-----5:R-:W-:Y:S05]  /*0bc0*/  @!P1 BRA `(.L_x_4502) ;  /* 0x00000c0000009947 */ /* 0x020fea0003800000 */
[----:B------:R-:W2:Y:S04]  /*0bd0*/  LDG.E.128.CONSTANT R4, [R4.64] ;  /* 0x0000000604047981 */ /* 0x000ea8000c1e9d00 */
[----:B------:R-:W3:Y:S04]  /*0be0*/  LDG.E.128.CONSTANT R8, [R28.64] ;  /* 0x000000061c087981 */ /* 0x000ee8000c1e9d00 */
[----:B------:R-:W0:Y:S02]  /*0bf0*/  LDS.64 R14, [UR4] ;  /* 0x00000004ff0e7984 */ /* 0x000e240008000a00 */
[----:B0-----:R-:W-:Y:S01]  /*0c00*/  HADD2.F32 R41, -RZ, R14.H0_H0 ;  /* 0x2000000eff297230 */ /* 0x001fe20000004100 */
        /* <DEDUP_REMOVED lines=8> */
[----:B------:R-:W-:Y:S02]  /*0c90*/  SHF.R.U32.HI R40, RZ, 0x8, R5 ;  /* 0x00000008ff287819 */ /* 0x000fe40000011605 */
[----:B------:R-:W-:Y:S02]  /*0ca0*/  IADD3 R39, R30, -0x80, RZ ;  /* 0xffffff801e277810 */ /* 0x000fe40007ffe0ff */
[----:B------:R-:W-:Y:S01]  /*0cb0*/  LOP3.LUT R40, R40, 0xff, RZ, 0xc0, !PT ;  /* 0x000000ff28287812 */ /* 0x000fe200078ec0ff */
[----:B------:R-:W1:Y:S01]  /*0cc0*/  I2F.F16 R25, R24 ;  /* 0x0000001800197306 */ /* 0x000e620000200c00 */
[----:B------:R-:W-:Y:S02]  /*0cd0*/  LEA.HI R43, R6, 0xffffff80, RZ, 0x8 ;  /* 0xffffff80062b7811 */ /* 0x000fe400078f40ff */
[----:B------:R-:W-:Y:S02]  /*0ce0*/  IADD3 R42, R40, -0x80, RZ ;  /* 0xffffff80282a7810 */ /* 0x000fe40007ffe0ff */
[----:B------:R-:W-:-:S02]  /*0cf0*/  SHF.R.U32.HI R30, RZ, 0x8, R4 ;  /* 0x00000008ff1e7819 */ /* 0x000fc40000011604 */
[----:B------:R-:W-:Y:S01]  /*0d00*/  LEA.HI R37, R4, 0xffffff80, RZ, 0x8 ;  /* 0xffffff8004257811 */ /* 0x000fe200078f40ff */
[----:B------:R-:W2:Y:S01]  /*0d10*/  I2F.F16 R31, R31 ;  /* 0x0000001f001f7306 */ /* 0x000ea20000200c00 */
[----:B0-----:R-:W-:Y:S01]  /*0d20*/  HADD2.F32 R44, -RZ, R38.H0_H0 ;  /* 0x20000026ff2c7230 */ /* 0x001fe20000004100 */
[----:B------:R-:W-:Y:S02]  /*0d30*/  LOP3.LUT R30, R30, 0xff, RZ, 0xc0, !PT ;  /* 0x000000ff1e1e7812 */ /* 0x000fe400078ec0ff */
[----:B------:R-:W-:Y:S02]  /*0d40*/  LEA.HI R36, R5, 0xffffff80, RZ, 0x8 ;  /* 0xffffff8005247811 */ /* 0x000fe400078f40ff */
[----:B------:R-:W-:Y:S02]  /*0d50*/  IADD3 R30, R30, -0x80, RZ ;  /* 0xffffff801e1e7810 */ /* 0x000fe40007ffe0ff */
[----:B------:R-:W0:Y:S01]  /*0d60*/  I2F.F16 R39, R39 ;  /* 0x0000002700277306 */ /* 0x000e220000200c00 */
[----:B-1----:R-:W-:Y:S01]  /*0d70*/  HADD2.F32 R40, -RZ, R25.H0_H0 ;  /* 0x20000019ff287230 */ /* 0x002fe20000004100 */
[----:B------:R-:W-:-:S02]  /*0d80*/  SHF.R.U32.HI R25, RZ, 0x8, R6 ;  /* 0x00000008ff197819 */ /* 0x000fc40000011606 */
[----:B------:R-:W-:Y:S02]  /*0d90*/  SHF.R.U32.HI R4, RZ, 0x10, R4 ;  /* 0x00000010ff047819 */ /* 0x000fe40000011604 */
[----:B------:R-:W-:Y:S01]  /*0da0*/  SHF.R.U32.HI R5, RZ, 0x10, R5 ;  /* 0x00000010ff057819 */ /* 0x000fe20000011605 */
[----:B--2---:R-:W-:Y:S01]  /*0db0*/  HADD2.F32 R46, -RZ, R31.H0_H0 ;  /* 0x2000001fff2e7230 */ /* 0x004fe20000004100 */
[----:B------:R1:W2:Y:S01]  /*0dc0*/  I2F.F16 R24, R43 ;  /* 0x0000002b00187306 */ /* 0x0002a20000200c00 */
[----:B------:R-:W-:Y:S02]  /*0dd0*/  SHF.R.U32.HI R6, RZ, 0x10, R6 ;  /* 0x00000010ff067819 */ /* 0x000fe40000011606 */
[----:B------:R-:W-:Y:S02]  /*0de0*/  LOP3.LUT R4, R4, 0xff, RZ, 0xc0, !PT ;  /* 0x000000ff04047812 */ /* 0x000fe400078ec0ff */
[----:B------:R-:W-:Y:S01]  /*0df0*/  LOP3.LUT R5, R5, 0xff, RZ, 0xc0, !PT ;  /* 0x000000ff05057812 */ /* 0x000fe200078ec0ff */
[----:B0-----:R-:W-:Y:S01]  /*0e00*/  HADD2.F32 R48, -RZ, R39.H0_H0 ;  /* 0x20000027ff307230 */ /* 0x001fe20000004100 */
[----:B------:R-:W-:Y:S01]  /*0e10*/  FFMA.FTZ R39, R40, R41, RZ ;  /* 0x0000002928277223 */ /* 0x000fe200000100ff */
[----:B------:R0:W4:Y:S01]  /*0e20*/  I2F.F16 R38, R42 ;  /* 0x0000002a00267306 */ /* 0x0001220000200c00 */
[C---:B-1----:R-:W-:Y:S01]  /*0e30*/  FFMA.FTZ R43, R41.reuse, R44, RZ ;  /* 0x0000002c292b7223 */ /* 0x042fe200000100ff */
[----:B------:R-:W-:Y:S01]  /*0e40*/  SHF.R.U32.HI R44, RZ, 0x8, R7 ;  /* 0x00000008ff2c7819 */ /* 0x000fe20000011607 */
[C---:B------:R-:W-:Y:S01]  /*0e50*/  FFMA.FTZ R40, R41.reuse, R46, RZ ;  /* 0x0000002e29287223 */ /* 0x040fe200000100ff */
[----:B------:R-:W-:Y:S01]  /*0e60*/  LOP3.LUT R6, R6, 0xff, RZ, 0xc0, !PT ;  /* 0x000000ff06067812 */ /* 0x000fe200078ec0ff */
[----:B------:R-:W-:Y:S01]  /*0e70*/  FFMA.FTZ R31, R41, R48, RZ ;  /* 0x00000030291f7223 */ /* 0x000fe200000100ff */
[----:B------:R-:W-:Y:S01]  /*0e80*/  LOP3.LUT R41, R25, 0xff, RZ, 0xc0, !PT ;  /* 0x000000ff19297812 */ /* 0x000fe200078ec0ff */
[----:B--2---:R-:W-:Y:S01]  /*0e90*/  HADD2.F32 R24, -RZ, R24.H0_H0 ;  /* 0x20000018ff187230 */ /* 0x004fe20000004100 */
[----:B------:R-:W-:Y:S01]  /*0ea0*/  LOP3.LUT R44, R44, 0xff, RZ, 0xc0, !PT ;  /* 0x000000ff2c2c7812 */ /* 0x000fe200078ec0ff */
[----:B------:R-:W1:Y:S01]  /*0eb0*/  I2F.F16 R30, R30 ;  /* 0x0000001e001e7306 */ /* 0x000e620000200c00 */
[----:B------:R-:W-:Y:S01]  /*0ec0*/  IADD3 R41, R41, -0x80, RZ ;  /* 0xffffff8029297810 */ /* 0x000fe20007ffe0ff */
[----:B0-----:R-:W-:Y:S01]  /*0ed0*/  HADD2.F32 R42, -RZ, R14.H1_H1 ;  /* 0x3000000eff2a7230 */ /* 0x001fe20000004100 */
[----:B------:R-:W-:-:S02]  /*0ee0*/  IADD3 R44, R44, -0x80, RZ ;  /* 0xffffff802c2c7810 */ /* 0x000fc40007ffe0ff */
[----:B------:R-:W-:Y:S01]  /*0ef0*/  LEA.HI R45, R7, 0xffffff80, RZ, 0x8 ;  /* 0xffffff80072d7811 */ /* 0x000fe200078f40ff */
[----:B----4-:R-:W-:Y:S02]  /*0f00*/  HADD2.F32 R38, -RZ, R38.H0_H0 ;  /* 0x20000026ff267230 */ /* 0x010fe40000004100 */
[----:B------:R-:W0:Y:S01]  /*0f10*/  I2F.F16 R41, R41 ;  /* 0x0000002900297306 */ /* 0x000e220000200c00 */
[----:B------:R-:W-:Y:S02]  /*0f20*/  SHF.R.U32.HI R7, RZ, 0x10, R7 ;  /* 0x00000010ff077819 */ /* 0x000fe40000011607 */
[----:B------:R-:W-:Y:S01]  /*0f30*/  IADD3 R6, R6, -0x80, RZ ;  /* 0xffffff8006067810 */ /* 0x000fe20007ffe0ff */
[----:B------:R-:W-:Y:S01]  /*0f40*/  FFMA.FTZ R38, R42, R38, R43 ;  /* 0x000000262a267223 */ /* 0x000fe2000001002b */
[----:B------:R-:W-:Y:S02]  /*0f50*/  LOP3.LUT R7, R7, 0xff, RZ, 0xc0, !PT ;  /* 0x000000ff07077812 */ /* 0x000fe400078ec0ff */
[----:B---3--:R-:W-:Y:S01]  /*0f60*/  LEA.HI R14, R8, 0xffffff80, RZ, 0x8 ;  /* 0xffffff80080e7811 */ /* 0x008fe200078f40ff */
[----:B------:R-:W2:Y:S01]  /*0f70*/  I2F.F16 R44, R44 ;  /* 0x0000002c002c7306 */ /* 0x000ea20000200c00 */
[----:B-1----:R-:W-:-:S05]  /*0f80*/  HADD2.F32 R30, -RZ, R30.H0_H0 ;  /* 0x2000001eff1e7230 */ /* 0x002fca0000004100 */
[----:B------:R-:W-:Y:S01]  /*0f90*/  FFMA.FTZ R39, R30, R42, R39 ;  /* 0x0000002a1e277223 */ /* 0x000fe20000010027 */
[----:B------:R-:W-:Y:S01]  /*0fa0*/  LEA.HI R30, R9, 0xffffff80, RZ, 0x8 ;  /* 0xffffff80091e7811 */ /* 0x000fe200078f40ff */
[----:B0-----:R-:W-:Y:S01]  /*0fb0*/  HADD2.F32 R43, -RZ, R41.H0_H0 ;  /* 0x20000029ff2b7230 */ /* 0x001fe20000004100 */
[----:B------:R-:W-:Y:S01]  /*0fc0*/  IADD3 R41, R4, -0x80, RZ ;  /* 0xffffff8004297810 */ /* 0x000fe20007ffe0ff */
[----:B------:R-:W-:Y:S03]  /*0fd0*/  I2F.F16 R6, R6 ;  /* 0x0000000600067306 */ /* 0x000fe60000200c00 */
[C---:B------:R-:W-:Y:S01]  /*0fe0*/  FFMA.FTZ R40, R42.reuse, R43, R40 ;  /* 0x0000002b2a287223 */ /* 0x040fe20000010028 */
[----:B------:R-:W-:Y:S01]  /*0ff0*/  IADD3 R43, R5, -0x80, RZ ;  /* 0xffffff80052b7810 */ /* 0x000fe20007ffe0ff */
[----:B------:R-:W-:Y:S02]  /*1000*/  HADD2.F32 R5, -RZ, R15.H0_H0 ;  /* 0x2000000fff057230 */ /* 0x000fe40000004100 */
[----:B--2---:R-:W-:Y:S01]  /*1010*/  HADD2.F32 R4, -RZ, R44.H0_H0 ;  /* 0x2000002cff047230 */ /* 0x004fe20000004100 */
[----:B------:R-:W0:Y:S04]  /*1020*/  I2F.F16 R41, R41 ;  /* 0x0000002900297306 */ /* 0x000e280000200c00 */
[----:B------:R-:W-:Y:S01]  /*1030*/  FFMA.FTZ R4, R42, R4, R31 ;  /* 0x000000042a047223 */ /* 0x000fe2000001001f */
[----:B------:R-:W-:-:S02]  /*1040*/  IADD3 R42, R7, -0x80, RZ ;  /* 0xffffff80072a7810 */ /* 0x000fc40007ffe0ff */
[----:B------:R-:W-:Y:S01]  /*1050*/  LOP3.LUT R7, R8, 0xff, RZ, 0xc0, !PT ;  /* 0x000000ff08077812 */ /* 0x000fe200078ec0ff */
[----:B------:R-:W1:Y:S01]  /*1060*/  I2F.F16 R43, R43 ;  /* 0x0000002b002b7306 */ /* 0x000e620000200c00 */
[----:B------:R-:W-:-:S07]  /*1070*/  LEA.HI R31, R10, 0xffffff80, RZ, 0x8 ;  /* 0xffffff800a1f7811 */ /* 0x000fce00078f40ff */
[----:B------:R-:W2:Y:S01]  /*1080*/  I2F.F16 R37, R37 ;  /* 0x0000002500257306 */ /* 0x000ea20000200c00 */
[----:B0-----:R-:W-:-:S05]  /*1090*/  HADD2.F32 R44, -RZ, R41.H0_H0 ;  /* 0x20000029ff2c7230 */ /* 0x001fca0000004100 */
[----:B------:R-:W-:Y:S02]  /*10a0*/  FFMA.FTZ R39, R44, R5, R39 ;  /* 0x000000052c277223 */ /* 0x000fe40000010027 */
[----:B------:R-:W0:Y:S01]  /*10b0*/  I2F.F16 R42, R42 ;  /* 0x0000002a002a7306 */ /* 0x000e220000200c00 */
[----:B-1----:R-:W-:Y:S01]  /*10c0*/  HADD2.F32 R41, -RZ, R43.H0_H0 ;  /* 0x2000002bff297230 */ /* 0x002fe20000004100 */
[----:B------:R-:W-:Y:S01]  /*10d0*/  IADD3 R43, R7, -0x80, RZ ;  /* 0xffffff80072b7810 */ /* 0x000fe20007ffe0ff */
[----:B------:R-:W-:-:S03]  /*10e0*/  HADD2.F32 R7, -RZ, R6.H0_H0 ;  /* 0x20000006ff077230 */ /* 0x000fc60000004100 */
[----:B------:R-:W-:Y:S01]  /*10f0*/  FFMA.FTZ R41, R5, R41, R38 ;  /* 0x0000002905297223 */ /* 0x000fe20000010026 */
[----:B------:R-:W-:Y:S01]  /*1100*/  LOP3.LUT R38, R9, 0xff, RZ, 0xc0, !PT ;  /* 0x000000ff09267812 */ /* 0x000fe200078ec0ff */
[----:B------:R-:W-:Y:S01]  /*1110*/  FFMA.FTZ R7, R5, R7, R40 ;  /* 0x0000000705077223 */ /* 0x000fe20000010028 */
[----:B--2---:R-:W-:Y:S01]  /*1120*/  HADD2.F32 R40, -RZ, R37.H0_H0 ;  /* 0x20000025ff287230 */ /* 0x004fe20000004100 */
[----:B------:R-:W1:Y:S01]  /*1130*/  I2F.F16 R36, R36 ;  /* 0x0000002400247306 */ /* 0x000e620000200c00 */
[----:B------:R-:W-:Y:S01]  /*1140*/  IADD3 R44, R38, -0x80, RZ ;  /* 0xffffff80262c7810 */ /* 0x000fe20007ffe0ff */
[----:B------:R-:W-:Y:S02]  /*1150*/  HADD2.F32 R38, -RZ, R15.H1_H1 ;  /* 0x3000000fff267230 */ /* 0x000fe40000004100 */
[----:B0-----:R-:W-:-:S03]  /*1160*/  HADD2.F32 R37, -RZ, R42.H0_H0 ;  /* 0x2000002aff257230 */ /* 0x001fc60000004100 */
[----:B------:R-:W-:Y:S01]  /*1170*/  FFMA.FTZ R39, R40, R38, R39 ;  /* 0x0000002628277223 */ /* 0x000fe20000010027 */
[----:B------:R0:W2:Y:S01]  /*1180*/  I2F.F16 R25, R45 ;  /* 0x0000002d00197306 */ /* 0x0000a20000200c00 */
[----:B------:R-:W-:Y:S01]  /*1190*/  LOP3.LUT R42, R10, 0xff, RZ, 0xc0, !PT ;  /* 0x000000ff0a2a7812 */ /* 0x000fe200078ec0ff */
[----:B------:R-:W-:Y:S02]  /*11a0*/  FFMA.FTZ R24, R38, R24, R7 ;  /* 0x0000001826187223 */ /* 0x000fe40000010007 */
[----:B------:R-:W-:Y:S02]  /*11b0*/  FFMA.FTZ R37, R5, R37, R4 ;  /* 0x0000002505257223 */ /* 0x000fe40000010004 */
[----:B------:R-:W3:Y:S01]  /*11c0*/  LDS.64 R4, [UR4+0x8] ;  /* 0x00000804ff047984 */ /* 0x000ee20008000a00 */
[----:B-1----:R-:W-:Y:S01]  /*11d0*/  HADD2.F32 R40, -RZ, R36.H0_H0 ;  /* 0x20000024ff287230 */ /* 0x002fe20000004100 */
[----:B------:R1:W-:Y:S01]  /*11e0*/  I2F.F16 R6, R43 ;  /* 0x0000002b00067306 */ /* 0x0003e20000200c00 */
[----:B0-----:R-:W-:-:S02]  /*11f0*/  IADD3 R45, R42, -0x80, RZ ;  /* 0xffffff802a2d7810 */ /* 0x001fc40007ffe0ff */
[----:B------:R-:W-:Y:S01]  /*1200*/  LOP3.LUT R42, R11, 0xff, RZ, 0xc0, !PT ;  /* 0x000000ff0b2a7812 */ /* 0x000fe200078ec0ff */
[----:B------:R-:W-:Y:S01]  /*1210*/  FFMA.FTZ R40, R38, R40, R41 ;  /* 0x0000002826287223 */ /* 0x000fe20000010029 */
[----:B------:R-:W-:-:S03]  /*1220*/  SHF.R.U32.HI R41, RZ, 0x8, R8 ;  /* 0x00000008ff297819 */ /* 0x000fc60000011608 */
[----:B------:R0:W4:Y:S01]  /*1230*/  I2F.F16 R15, R44 ;  /* 0x0000002c000f7306 */ /* 0x0001220000200c00 */
[----:B-1----:R-:W-:-:S04]  /*1240*/  SHF.R.U32.HI R43, RZ, 0x10, R8 ;  /* 0x00000010ff2b7819 */ /* 0x002fc80000011608 */
[----:B------:R-:W-:-:S03]  /*1250*/  LOP3.LUT R43, R43, 0xff, RZ, 0xc0, !PT ;  /* 0x000000ff2b2b7812 */ /* 0x000fc600078ec0ff */
[----:B------:R-:W-:Y:S01]  /*1260*/  I2F.F16 R36, R45 ;  /* 0x0000002d00247306 */ /* 0x000fe20000200c00 */
[----:B0-----:R-:W-:Y:S02]  /*1270*/  IADD3 R44, R42, -0x80, RZ ;  /* 0xffffff802a2c7810 */ /* 0x001fe40007ffe0ff */
[----:B------:R-:W-:Y:S02]  /*1280*/  LOP3.LUT R42, R41, 0xff, RZ, 0xc0, !PT ;  /* 0x000000ff292a7812 */ /* 0x000fe400078ec0ff */
[----:B------:R-:W-:Y:S01]  /*1290*/  IADD3 R7, R43, -0x80, RZ ;  /* 0xffffff802b077810 */ /* 0x000fe20007ffe0ff */
[----:B--2---:R-:W-:Y:S01]  /*12a0*/  HADD2.F32 R43, -RZ, R25.H0_H0 ;  /* 0x20000019ff2b7230 */ /* 0x004fe20000004100 */
[----:B------:R-:W-:Y:S01]  /*12b0*/  IADD3 R8, R42, -0x80, RZ ;  /* 0xffffff802a087810 */ /* 0x000fe20007ffe0ff */
[----:B------:R0:W1:Y:S01]  /*12c0*/  I2F.F16 R41, R44 ;  /* 0x0000002c00297306 */ /* 0x0000620000200c00 */
[--C-:B------:R-:W-:Y:S01]  /*12d0*/  SHF.R.U32.HI R42, RZ, 0x8, R9.reuse ;  /* 0x00000008ff2a7819 */ /* 0x100fe20000011609 */
[----:B----4-:R-:W-:Y:S01]  /*12e0*/  HADD2.F32 R15, -RZ, R15.H0_H0 ;  /* 0x2000000fff0f7230 */ /* 0x010fe20000004100 */
[----:B------:R-:W-:Y:S01]  /*12f0*/  SHF.R.U32.HI R25, RZ, 0x10, R9 ;  /* 0x00000010ff197819 */ /* 0x000fe20000011609 */
[----:B------:R-:W-:Y:S01]  /*1300*/  FFMA.FTZ R37, R38, R43, R37 ;  /* 0x0000002b26257223 */ /* 0x000fe20000010025 */
[----:B------:R-:W-:-:S02]  /*1310*/  LOP3.LUT R42, R42, 0xff, RZ, 0xc0, !PT ;  /* 0x000000ff2a2a7812 */ /* 0x000fc400078ec0ff */
[----:B------:R-:W-:Y:S01]  /*1320*/  LOP3.LUT R25, R25, 0xff, RZ, 0xc0, !PT ;  /* 0x000000ff19197812 */ /* 0x000fe200078ec0ff */
[----:B------:R-:W2:Y:S01]  /*1330*/  I2F.F16 R8, R8 ;  /* 0x0000000800087306 */ /* 0x000ea20000200c00 */
[--C-:B------:R-:W-:Y:S02]  /*1340*/  SHF.R.U32.HI R38, RZ, 0x8, R10.reuse ;  /* 0x00000008ff267819 */ /* 0x100fe4000001160a */
[----:B------:R-:W-:Y:S02]  /*1350*/  IADD3 R9, R42, -0x80, RZ ;  /* 0xffffff802a097810 */ /* 0x000fe40007ffe0ff */
[----:B------:R-:W-:Y:S01]  /*1360*/  IADD3 R42, R25, -0x80, RZ ;  /* 0xffffff80192a7810 */ /* 0x000fe20007ffe0ff */
[----:B---3--:R-:W-:Y:S01]  /*1370*/  HADD2.F32 R25, -RZ, R4.H0_H0 ;  /* 0x20000004ff197230 */ /* 0x008fe20000004100 */
[----:B------:R-:W-:Y:S01]  /*1380*/  LOP3.LUT R43, R38, 0xff, RZ, 0xc0, !PT ;  /* 0x000000ff262b7812 */ /* 0x000fe200078ec0ff */
[----:B------:R-:W-:Y:S01]  /*1390*/  HADD2.F32 R38, -RZ, R6.H0_H0 ;  /* 0x20000006ff267230 */ /* 0x000fe20000004100 */
[----:B0-----:R-:W-:Y:S01]  /*13a0*/  SHF.R.U32.HI R44, RZ, 0x10, R10 ;  /* 0x00000010ff2c7819 */ /* 0x001fe2000001160a */
[----:B------:R0:W3:Y:S01]  /*13b0*/  I2F.F16 R6, R42 ;  /* 0x0000002a00067306 */ /* 0x0000e20000200c00 */
[----:B------:R-:W-:Y:S01]  /*13c0*/  IADD3 R10, R43, -0x80, RZ ;  /* 0xffffff802b0a7810 */ /* 0x000fe20007ffe0ff */
[----:B------:R-:W-:Y:S01]  /*13d0*/  FFMA.FTZ R40, R25, R15, R40 ;  /* 0x0000000f19287223 */ /* 0x000fe20000010028 */
[----:B------:R-:W-:Y:S01]  /*13e0*/  SHF.R.U32.HI R43, RZ, 0x10, R11 ;  /* 0x00000010ff2b7819 */ /* 0x000fe2000001160b */
[----:B------:R-:W-:Y:S01]  /*13f0*/  FFMA.FTZ R39, R38, R25, R39 ;  /* 0x0000001926277223 */ /* 0x000fe20000010027 */
[----:B------:R-:W-:Y:S01]  /*1400*/  SHF.R.U32.HI R38, RZ, 0x8, R11 ;  /* 0x00000008ff267819 */ /* 0x000fe2000001160b */
[----:B-1----:R-:W-:Y:S01]  /*1410*/  HADD2.F32 R46, -RZ, R41.H0_H0 ;  /* 0x20000029ff2e7230 */ /* 0x002fe20000004100 */
[----:B------:R-:W-:Y:S01]  /*1420*/  LOP3.LUT R44, R44, 0xff, RZ, 0xc0, !PT ;  /* 0x000000ff2c2c7812 */ /* 0x000fe200078ec0ff */
[----:B------:R-:W1:Y:S01]  /*1430*/  I2F.F16 R9, R9 ;  /* 0x0000000900097306 */ /* 0x000e620000200c00 */
[----:B------:R-:W-:Y:S01]  /*1440*/  LOP3.LUT R38, R38, 0xff, RZ, 0xc0, !PT ;  /* 0x000000ff26267812 */ /* 0x000fe200078ec0ff */
[----:B------:R-:W-:Y:S01]  /*1450*/  HADD2.F32 R41, -RZ, R4.H1_H1 ;  /* 0x30000004ff297230 */ /* 0x000fe20000004100 */
[----:B------:R-:W-:Y:S01]  /*1460*/  LOP3.LUT R43, R43, 0xff, RZ, 0xc0, !PT ;  /* 0x000000ff2b2b7812 */ /* 0x000fe200078ec0ff */
[----:B------:R-:W-:Y:S01]  /*1470*/  HADD2.F32 R4, -RZ, R5.H0_H0 ;  /* 0x20000005ff047230 */ /* 0x000fe20000004100 */
[----:B0-----:R-:W-:Y:S01]  /*1480*/  IADD3 R42, R38, -0x80, RZ ;  /* 0xffffff80262a7810 */ /* 0x001fe20007ffe0ff */
[----:B------:R-:W-:Y:S01]  /*1490*/  HADD2.F32 R38, -RZ, R36.H0_H0 ;  /* 0x20000024ff267230 */ /* 0x000fe20000004100 */
[----:B------:R-:W-:Y:S01]  /*14a0*/  IADD3 R15, R44, -0x80, RZ ;  /* 0xffffff802c0f7810 */ /* 0x000fe20007ffe0ff */
[----:B------:R-:W0:Y:S01]  /*14b0*/  I2F.F16 R10, R10 ;  /* 0x0000000a000a7306 */ /* 0x000e220000200c00 */
[----:B------:R-:W-:Y:S01]  /*14c0*/  IADD3 R43, R43, -0x80, RZ ;  /* 0xffffff802b2b7810 */ /* 0x000fe20007ffe0ff */
[----:B--2---:R-:W-:Y:S01]  /*14d0*/  HADD2.F32 R44, -RZ, R8.H0_H0 ;  /* 0x20000008ff2c7230 */ /* 0x004fe20000004100 */
[----:B------:R-:W-:Y:S01]  /*14e0*/  FFMA.FTZ R24, R25, R38, R24 ;  /* 0x0000002619187223 */ /* 0x000fe20000010018 */
[----:B------:R-:W-:Y:S01]  /*14f0*/  LEA.HI R38, R11, 0xffffff80, RZ, 0x8 ;  /* 0xffffff800b267811 */ /* 0x000fe200078f40ff */
[----:B------:R-:W-:Y:S01]  /*1500*/  FFMA.FTZ R8, R25, R46, R37 ;  /* 0x0000002e19087223 */ /* 0x000fe20000010025 */
[----:B---3--:R-:W-:Y:S01]  /*1510*/  HADD2.F32 R6, -RZ, R6.H0_H0 ;  /* 0x20000006ff067230 */ /* 0x008fe20000004100 */
[----:B------:R-:W-:Y:S01]  /*1520*/  FFMA.FTZ R39, R44, R41, R39 ;  /* 0x000000292c277223 */ /* 0x000fe20000010027 */
[----:B------:R-:W2:Y:S01]  /*1530*/  I2F.F16 R36, R42 ;  /* 0x0000002a00247306 */ /* 0x000ea20000200c00 */
[----:B-1----:R-:W-:-:S02]  /*1540*/  HADD2.F32 R9, -RZ, R9.H0_H0 ;  /* 0x20000009ff097230 */ /* 0x002fc40000004100 */
[----:B------:R-:W-:-:S03]  /*1550*/  HADD2.F32 R5, -RZ, R5.H1_H1 ;  /* 0x30000005ff057230 */ /* 0x000fc60000004100 */
[----:B------:R-:W-:Y:S02]  /*1560*/  FFMA.FTZ R9, R41, R9, R40 ;  /* 0x0000000929097223 */ /* 0x000fe40000010028 */
[----:B------:R-:W1:Y:S01]  /*1570*/  I2F.F16 R7, R7 ;  /* 0x0000000700077306 */ /* 0x000e620000200c00 */
[----:B0-----:R-:W-:Y:S01]  /*1580*/  HADD2.F32 R10, -RZ, R10.H0_H0 ;  /* 0x2000000aff0a7230 */ /* 0x001fe20000004100 */
[----:B------:R-:W-:-:S06]  /*1590*/  FFMA.FTZ R6, R4, R6, R9 ;  /* 0x0000000604067223 */ /* 0x000fcc0000010009 */
[----:B------:R-:W0:Y:S01]  /*15a0*/  I2F.F16 R15, R15 ;  /* 0x0000000f000f7306 */ /* 0x000e220000200c00 */
[----:B--2---:R-:W-:-:S07]  /*15b0*/  HADD2.F32 R36, -RZ, R36.H0_H0 ;  /* 0x20000024ff247230 */ /* 0x004fce0000004100 */
[----:B------:R-:W2:Y:S01]  /*15c0*/  I2F.F16 R11, R43 ;  /* 0x0000002b000b7306 */ /* 0x000ea20000200c00 */
[----:B-1----:R-:W-:-:S05]  /*15d0*/  HADD2.F32 R7, -RZ, R7.H0_H0 ;  /* 0x20000007ff077230 */ /* 0x002fca0000004100 */
[----:B------:R-:W-:Y:S02]  /*15e0*/  FFMA.FTZ R7, R7, R4, R39 ;  /* 0x0000000407077223 */ /* 0x000fe40000010027 */
[----:B------:R-:W1:Y:S01]  /*15f0*/  I2F.F16 R14, R14 ;  /* 0x0000000e000e7306 */ /* 0x000e620000200c00 */
[----:B0-----:R-:W-:Y:S01]  /*1600*/  HADD2.F32 R25, -RZ, R15.H0_H0 ;  /* 0x2000000fff197230 */ /* 0x001fe20000004100 */
[C---:B------:R-:W-:Y:S02]  /*1610*/  FFMA.FTZ R15, R41.reuse, R10, R24 ;  /* 0x0000000a290f7223 */ /* 0x040fe40000010018 */
[----:B------:R-:W-:Y:S02]  /*1620*/  FFMA.FTZ R41, R41, R36, R8 ;  /* 0x0000002429297223 */ /* 0x000fe40000010008 */
        /* <DEDUP_REMOVED lines=12> */
[----:B--2---:R-:W-:Y:S02]  /*16f0*/  HADD2.F32 R8, -RZ, R31.H0_H0 ;  /* 0x2000001fff087230 */ /* 0x004fe40000004100 */
[----:B------:R-:W-:-:S03]  /*1700*/  FMUL.FTZ R6, R17, R6 ;  /* 0x0000000611067220 */ /* 0x000fc60000410000 */
[----:B------:R-:W-:Y:S02]  /*1710*/  FFMA.FTZ R15, R5, R8, R15 ;  /* 0x00000008050f7223 */ /* 0x000fe4000001000f */
[----:B------:R-:W-:Y:S01]  /*1720*/  F2FP.PACK_AB R6, RZ, R6 ;  /* 0x00000006ff06723e */ /* 0x000fe200000000ff */
[----:B-1----:R-:W-:Y:S01]  /*1730*/  HADD2.F32 R38, -RZ, R38.H0_H0 ;  /* 0x20000026ff267230 */ /* 0x002fe20000004100 */
        /* <DEDUP_REMOVED lines=9> */
.L_x_4502:
[----:B------:R0:W5:Y:S01]  /*17d0*/  LDG.E.128.CONSTANT R4, [R22.64] ;  /* 0x0000000616047981 */ /* 0x000162000c1e9d00 */
[----:B------:R-:W-:-:S03]  /*17e0*/  IMAD.WIDE R28, R21, 0x8, R28 ;  /* 0x00000008151c7825 */ /* 0x000fc600078e021c */
[----:B------:R0:W5:Y:S01]  /*17f0*/  LDG.E.128.CONSTANT R8, [R12.64] ;  /* 0x000000060c087981 */ /* 0x000162000c1e9d00 */
[----:B------:R-:W-:Y:S05]  /*1800*/  @!P1 BRA `(.L_x_4503) ;  /* 0x00000bf000009947 */ /* 0x000fea0003800000 */
[----:B0-----:R-:W2:Y:S01]  /*1810*/  LDG.E.128.CONSTANT R12, [R28.64] ;  /* 0x000000061c0c7981 */ /* 0x001ea2000c1e9d00 */
[----:B-----5:R-:W-:Y:S02]  /*1820*/  LOP3.LUT R36, R9, 0xff, RZ, 0xc0, !PT ;  /* 0x000000ff09247812 */ /* 0x020fe400078ec0ff */
[----:B------:R-:W-:Y:S01]  /*1830*/  SHF.R.U32.HI R37, RZ, 0x8, R8 ;  /* 0x00000008ff257819 */ /* 0x000fe20000011608 */
[----:B------:R-:W0:Y:S01]  /*1840*/  LDS.64 R24, [UR4+0x10] ;  /* 0x00001004ff187984 */ /* 0x000e220008000a00 */
[----:B------:R-:W-:Y:S02]  /*1850*/  IADD3 R40, R36, -0x80, RZ ;  /* 0xffffff8024287810 */ /* 0x000fe40007ffe0ff */
[----:B------:R-:W-:Y:S02]  /*1860*/  LOP3.LUT R37, R37, 0xff, RZ, 0xc0, !PT ;  /* 0x000000ff25257812 */ /* 0x000fe400078ec0ff */
[----:B------:R-:W-:-:S02]  /*1870*/  SHF.R.U32.HI R39, RZ, 0x8, R9 ;  /* 0x00000008ff277819 */ /* 0x000fc40000011609 */
[----:B------:R-:W-:Y:S01]  /*1880*/  LOP3.LUT R30, R8, 0xff, RZ, 0xc0, !PT ;  /* 0x000000ff081e7812 */ /* 0x000fe200078ec0ff */
[----:B------:R-:W1:Y:S01]  /*1890*/  I2F.F16 R40, R40 ;  /* 0x0000002800287306 */ /* 0x000e620000200c00 */
[----:B------:R-:W-:Y:S02]  /*18a0*/  IADD3 R41, R37, -0x80, RZ ;  /* 0xffffff8025297810 */ /* 0x000fe40007ffe0ff */
[----:B------:R-:W-:Y:S02]  /*18b0*/  LOP3.LUT R36, R10, 0xff, RZ, 0xc0, !PT ;  /* 0x000000ff0a247812 */ /* 0x000fe400078ec0ff */
[----:B------:R-:W-:Y:S02]  /*18c0*/  LOP3.LUT R37, R39, 0xff, RZ, 0xc0, !PT ;  /* 0x000000ff27257812 */ /* 0x000fe400078ec0ff */
[----:B------:R-:W-:Y:S01]  /*18d0*/  IADD3 R30, R30, -0x80, RZ ;  /* 0xffffff801e1e7810 */ /* 0x000fe20007ffe0ff */
[----:B------:R-:W3:Y:S01]  /*18e0*/  I2F.F16 R41, R41 ;  /* 0x0000002900297306 */ /* 0x000ee20000200c00 */
[----:B------:R-:W-:-:S02]  /*18f0*/  IADD3 R38, R36, -0x80, RZ ;  /* 0xffffff8024267810 */ /* 0x000fc40007ffe0ff */
[----:B------:R-:W-:Y:S02]  /*1900*/  IADD3 R37, R37, -0x80, RZ ;  /* 0xffffff8025257810 */ /* 0x000fe40007ffe0ff */
[----:B------:R-:W-:Y:S02]  /*1910*/  LOP3.LUT R36, R11, 0xff, RZ, 0xc0, !PT ;  /* 0x000000ff0b247812 */ /* 0x000fe400078ec0ff */
[----:B------:R-:W-:Y:S01]  /*1920*/  LEA.HI R31, R8, 0xffffff80, RZ, 0x8 ;  /* 0xffffff80081f7811 */ /* 0x000fe200078f40ff */
[----:B------:R-:W4:Y:S01]  /*1930*/  I2F.F16 R42, R30 ;  /* 0x0000001e002a7306 */ /* 0x000f220000200c00 */
[----:B------:R-:W-:Y:S01]  /*1940*/  IADD3 R36, R36, -0x80, RZ ;  /* 0xffffff8024247810 */ /* 0x000fe20007ffe0ff */
[----:B-1----:R-:W-:Y:S01]  /*1950*/  HADD2.F32 R40, -RZ, R40.H0_H0 ;  /* 0x20000028ff287230 */ /* 0x002fe20000004100 */
[----:B------:R-:W-:Y:S02]  /*1960*/  SHF.R.U32.HI R8, RZ, 0x10, R8 ;  /* 0x00000010ff087819 */ /* 0x000fe40000011608 */
[----:B------:R-:W-:-:S02]  /*1970*/  LEA.HI R43, R9, 0xffffff80, RZ, 0x8 ;  /* 0xffffff80092b7811 */ /* 0x000fc400078f40ff */
[----:B------:R-:W-:Y:S01]  /*1980*/  SHF.R.U32.HI R9, RZ, 0x10, R9 ;  /* 0x00000010ff097819 */ /* 0x000fe20000011609 */
[----:B------:R-:W1:Y:S01]  /*1990*/  I2F.F16 R37, R37 ;  /* 0x0000002500257306 */ /* 0x000e620000200c00 */
[----:B------:R-:W-:Y:S01]  /*19a0*/  LOP3.LUT R8, R8, 0xff, RZ, 0xc0, !PT ;  /* 0x000000ff08087812 */ /* 0x000fe200078ec0ff */
[----:B---3--:R-:W-:Y:S01]  /*19b0*/  HADD2.F32 R41, -RZ, R41.H0_H0 ;  /* 0x20000029ff297230 */ /* 0x008fe20000004100 */
[----:B------:R-:W-:-:S05]  /*19c0*/  LOP3.LUT R9, R9, 0xff, RZ, 0xc0, !PT ;  /* 0x000000ff09097812 */ /* 0x000fca00078ec0ff */
[----:B------:R-:W3:Y:S01]  /*19d0*/  I2F.F16 R38, R38 ;  /* 0x0000002600267306 */ /* 0x000ee20000200c00 */
[----:B0-----:R-:W-:Y:S02]  /*19e0*/  HADD2.F32 R39, -RZ, R24.H0_H0 ;  /* 0x20000018ff277230 */ /* 0x001fe40000004100 */
[----:B----4-:R-:W-:-:S05]  /*19f0*/  HADD2.F32 R42, -RZ, R42.H0_H0 ;  /* 0x2000002aff2a7230 */ /* 0x010fca0000004100 */
[----:B------:R-:W0:Y:S01]  /*1a00*/  I2F.F16 R36, R36 ;  /* 0x0000002400247306 */ /* 0x000e220000200c00 */
[----:B------:R-:W-:Y:S01]  /*1a10*/  FFMA.FTZ R45, R42, R39, RZ ;  /* 0x000000272a2d7223 */ /* 0x000fe200000100ff */
[----:B-1----:R-:W-:Y:S01]  /*1a20*/  HADD2.F32 R44, -RZ, R37.H0_H0 ;  /* 0x20000025ff2c7230 */ /* 0x002fe20000004100 */
[----:B------:R-:W-:-:S05]  /*1a30*/  IADD3 R42, R9, -0x80, RZ ;  /* 0xffffff80092a7810 */ /* 0x000fca0007ffe0ff */
[----:B------:R1:W-:Y:S01]  /*1a40*/  I2F.F16 R30, R43 ;  /* 0x0000002b001e7306 */ /* 0x0003e20000200c00 */
[----:B---3--:R-:W-:-:S05]  /*1a50*/  HADD2.F32 R38, -RZ, R38.H0_H0 ;  /* 0x20000026ff267230 */ /* 0x008fca0000004100 */
[C---:B------:R-:W-:Y:S01]  /*1a60*/  FFMA.FTZ R38, R39.reuse, R38, RZ ;  /* 0x0000002627267223 */ /* 0x040fe200000100ff */
[----:B0-----:R-:W-:Y:S01]  /*1a70*/  HADD2.F32 R36, -RZ, R36.H0_H0 ;  /* 0x20000024ff247230 */ /* 0x001fe20000004100 */
[C---:B-1----:R-:W-:Y:S01]  /*1a80*/  FFMA.FTZ R43, R39.reuse, R40, RZ ;  /* 0x00000028272b7223 */ /* 0x042fe200000100ff */
[----:B------:R-:W-:Y:S01]  /*1a90*/  HADD2.F32 R40, -RZ, R24.H1_H1 ;  /* 0x30000018ff287230 */ /* 0x000fe20000004100 */
[----:B------:R-:W-:Y:S01]  /*1aa0*/  IADD3 R24, R8, -0x80, RZ ;  /* 0xffffff8008187810 */ /* 0x000fe20007ffe0ff */
[----:B------:R0:W-:Y:S01]  /*1ab0*/  I2F.F16 R37, R42 ;  /* 0x0000002a00257306 */ /* 0x0001e20000200c00 */
[----:B------:R-:W-:Y:S01]  /*1ac0*/  SHF.R.U32.HI R8, RZ, 0x8, R10 ;  /* 0x00000008ff087819 */ /* 0x000fe2000001160a */
[----:B------:R-:W-:Y:S01]  /*1ad0*/  FFMA.FTZ R39, R39, R36, RZ ;  /* 0x0000002427277223 */ /* 0x000fe200000100ff */
[----:B------:R-:W-:Y:S01]  /*1ae0*/  LEA.HI R36, R10, 0xffffff80, RZ, 0x8 ;  /* 0xffffff800a247811 */ /* 0x000fe200078f40ff */
[----:B------:R-:W-:Y:S01]  /*1af0*/  FFMA.FTZ R41, R41, R40, R45 ;  /* 0x0000002829297223 */ /* 0x000fe2000001002d */
[----:B------:R-:W-:Y:S01]  /*1b00*/  LOP3.LUT R9, R8, 0xff, RZ, 0xc0, !PT ;  /* 0x000000ff08097812 */ /* 0x000fe200078ec0ff */
[----:B------:R-:W-:Y:S01]  /*1b10*/  FFMA.FTZ R8, R40, R44, R43 ;  /* 0x0000002c28087223 */ /* 0x000fe2000001002b */
[----:B------:R-:W-:Y:S01]  /*1b20*/  SHF.R.U32.HI R43, RZ, 0x8, R11 ;  /* 0x00000008ff2b7819 */ /* 0x000fe2000001160b */
[----:B------:R-:W1:Y:S01]  /*1b30*/  I2F.F16 R24, R24 ;  /* 0x0000001800187306 */ /* 0x000e620000200c00 */
[----:B------:R-:W-:-:S02]  /*1b40*/  IADD3 R9, R9, -0x80, RZ ;  /* 0xffffff8009097810 */ /* 0x000fc40007ffe0ff */
[----:B------:R-:W-:Y:S02]  /*1b50*/  LOP3.LUT R43, R43, 0xff, RZ, 0xc0, !PT ;  /* 0x000000ff2b2b7812 */ /* 0x000fe400078ec0ff */
[----:B------:R-:W-:Y:S02]  /*1b60*/  SHF.R.U32.HI R10, RZ, 0x10, R10 ;  /* 0x00000010ff0a7819 */ /* 0x000fe4000001160a */
[----:B------:R-:W-:Y:S01]  /*1b70*/  IADD3 R44, R43, -0x80, RZ ;  /* 0xffffff802b2c7810 */ /* 0x000fe20007ffe0ff */
[----:B------:R-:W3:Y:S01]  /*1b80*/  I2F.F16 R9, R9 ;  /* 0x0000000900097306 */ /* 0x000ee20000200c00 */
[----:B------:R-:W-:Y:S02]  /*1b90*/  LOP3.LUT R43, R10, 0xff, RZ, 0xc0, !PT ;  /* 0x000000ff0a2b7812 */ /* 0x000fe400078ec0ff */
[----:B0-----:R-:W-:Y:S02]  /*1ba0*/  SHF.R.U32.HI R42, RZ, 0x10, R11 ;  /* 0x00000010ff2a7819 */ /* 0x001fe4000001160b */
[----:B------:R-:W-:-:S02]  /*1bb0*/  IADD3 R43, R43, -0x80, RZ ;  /* 0xffffff802b2b7810 */ /* 0x000fc40007ffe0ff */
[----:B------:R-:W-:Y:S01]  /*1bc0*/  LOP3.LUT R45, R42, 0xff, RZ, 0xc0, !PT ;  /* 0x000000ff2a2d7812 */ /* 0x000fe200078ec0ff */
[----:B------:R-:W0:Y:S01]  /*1bd0*/  I2F.F16 R10, R44 ;  /* 0x0000002c000a7306 */ /* 0x000e220000200c00 */
[----:B-1----:R-:W-:Y:S01]  /*1be0*/  HADD2.F32 R24, -RZ, R24.H0_H0 ;  /* 0x20000018ff187230 */ /* 0x002fe20000004100 */
[----:B------:R-:W-:Y:S02]  /*1bf0*/  LEA.HI R11, R11, 0xffffff80, RZ, 0x8 ;  /* 0xffffff800b0b7811 */ /* 0x000fe400078f40ff */
[----:B------:R-:W-:Y:S01]  /*1c00*/  IADD3 R45, R45, -0x80, RZ ;  /* 0xffffff802d2d7810 */ /* 0x000fe20007ffe0ff */
[----:B---3--:R-:W-:-:S03]  /*1c10*/  HADD2.F32 R47, -RZ, R9.H0_H0 ;  /* 0x20000009ff2f7230 */ /* 0x008fc60000004100 */
[----:B------:R-:W1:Y:S02]  /*1c20*/  I2F.F16 R42, R43 ;  /* 0x0000002b002a7306 */ /* 0x000e640000200c00 */
[----:B------:R-:W-:Y:S01]  /*1c30*/  FFMA.FTZ R9, R40, R47, R38 ;  /* 0x0000002f28097223 */ /* 0x000fe20000010026 */
[----:B0-----:R-:W-:-:S05]  /*1c40*/  HADD2.F32 R10, -RZ, R10.H0_H0 ;  /* 0x2000000aff0a7230 */ /* 0x001fca0000004100 */
[----:B------:R-:W0:Y:S01]  /*1c50*/  I2F.F16 R38, R45 ;  /* 0x0000002d00267306 */ /* 0x000e220000200c00 */
[----:B------:R-:W-:Y:S01]  /*1c60*/  FFMA.FTZ R39, R40, R10, R39 ;  /* 0x0000000a28277223 */ /* 0x000fe20000010027 */
[--C-:B------:R-:W-:Y:S02]  /*1c70*/  HADD2.F32 R40, -RZ, R25.reuse.H0_H0 ;  /* 0x20000019ff287230 */ /* 0x100fe40000004100 */
[----:B------:R-:W-:-:S04]  /*1c80*/  HADD2.F32 R25, -RZ, R25.H1_H1 ;  /* 0x30000019ff197230 */ /* 0x000fc80000004100 */
[----:B------:R-:W3:Y:S01]  /*1c90*/  I2F.F16 R31, R31 ;  /* 0x0000001f001f7306 */ /* 0x000ee20000200c00 */
[----:B-1----:R-:W-:Y:S01]  /*1ca0*/  HADD2.F32 R42, -RZ, R42.H0_H0 ;  /* 0x2000002aff2a7230 */ /* 0x002fe20000004100 */
[----:B------:R-:W-:Y:S01]  /*1cb0*/  FFMA.FTZ R24, R24, R40, R41 ;  /* 0x0000002818187223 */ /* 0x000fe20000010029 */
[----:B------:R-:W-:Y:S02]  /*1cc0*/  HADD2.F32 R41, -RZ, R37.H0_H0 ;  /* 0x20000025ff297230 */ /* 0x000fe40000004100 */
[----:B0-----:R-:W-:-:S03]  /*1cd0*/  HADD2.F32 R45, -RZ, R38.H0_H0 ;  /* 0x20000026ff2d7230 */ /* 0x001fc60000004100 */
[C---:B------:R-:W-:Y:S01]  /*1ce0*/  FFMA.FTZ R38, R40.reuse, R41, R8 ;  /* 0x0000002928267223 */ /* 0x040fe20000010008 */
[----:B------:R-:W0:Y:S01]  /*1cf0*/  I2F.F16 R36, R36 ;  /* 0x0000002400247306 */ /* 0x000e220000200c00 */
[C---:B------:R-:W-:Y:S02]  /*1d00*/  FFMA.FTZ R41, R40.reuse, R42, R9 ;  /* 0x0000002a28297223 */ /* 0x040fe40000010009 */
[----:B------:R-:W1:Y:S01]  /*1d10*/  LDS.64 R8, [UR4+0x18] ;  /* 0x00001804ff087984 */ /* 0x000e620008000a00 */
[----:B------:R-:W-:Y:S01]  /*1d20*/  FFMA.FTZ R40, R40, R45, R39 ;  /* 0x0000002d28287223 */ /* 0x000fe20000010027 */
[----:B---3--:R-:W-:-:S03]  /*1d30*/  HADD2.F32 R45, -RZ, R31.H0_H0 ;  /* 0x2000001fff2d7230 */ /* 0x008fc60000004100 */
[----:B------:R-:W3:Y:S02]  /*1d40*/  I2F.F16 R11, R11 ;  /* 0x0000000b000b7306 */ /* 0x000ee40000200c00 */
[----:B------:R-:W-:Y:S01]  /*1d50*/  FFMA.FTZ R24, R45, R25, R24 ;  /* 0x000000192d187223 */ /* 0x000fe20000010018 */
[----:B--2---:R-:W-:Y:S02]  /*1d60*/  LOP3.LUT R42, R12, 0xff, RZ, 0xc0, !PT ;  /* 0x000000ff0c2a7812 */ /* 0x004fe400078ec0ff */
[C---:B------:R-:W-:Y:S02]  /*1d70*/  LEA.HI R43, R13.reuse, 0xffffff80, RZ, 0x8 ;  /* 0xffffff800d2b7811 */ /* 0x040fe400078f40ff */
[----:B------:R-:W-:Y:S02]  /*1d80*/  IADD3 R31, R42, -0x80, RZ ;  /* 0xffffff802a1f7810 */ /* 0x000fe40007ffe0ff */
[----:B------:R-:W-:Y:S01]  /*1d90*/  LOP3.LUT R42, R13, 0xff, RZ, 0xc0, !PT ;  /* 0x000000ff0d2a7812 */ /* 0x000fe200078ec0ff */
[----:B------:R2:W-:Y:S01]  /*1da0*/  I2F.F16 R37, R43 ;  /* 0x0000002b00257306 */ /* 0x0005e20000200c00 */
[----:B------:R-:W-:-:S02]  /*1db0*/  LEA.HI R44, R14, 0xffffff80, RZ, 0x8 ;  /* 0xffffff800e2c7811 */ /* 0x000fc400078f40ff */
[----:B------:R-:W-:-:S05]  /*1dc0*/  LEA.HI R10, R12, 0xffffff80, RZ, 0x8 ;  /* 0xffffff800c0a7811 */ /* 0x000fca00078f40ff */
[----:B------:R-:W4:Y:S01]  /*1dd0*/  I2F.F16 R31, R31 ;  /* 0x0000001f001f7306 */ /* 0x000f220000200c00 */
[----:B--2---:R-:W-:Y:S01]  /*1de0*/  HADD2.F32 R43, -RZ, R30.H0_H0 ;  /* 0x2000001eff2b7230 */ /* 0x004fe20000004100 */
[----:B------:R-:W-:Y:S01]  /*1df0*/  IADD3 R30, R42, -0x80, RZ ;  /* 0xffffff802a1e7810 */ /* 0x000fe20007ffe0ff */
[----:B0-----:R-:W-:Y:S01]  /*1e00*/  HADD2.F32 R42, -RZ, R36.H0_H0 ;  /* 0x20000024ff2a7230 */ /* 0x001fe20000004100 */
[----:B------:R-:W-:Y:S02]  /*1e10*/  LOP3.LUT R36, R14, 0xff, RZ, 0xc0, !PT ;  /* 0x000000ff0e247812 */ /* 0x000fe400078ec0ff */
[C---:B------:R-:W-:Y:S02]  /*1e20*/  FFMA.FTZ R38, R25.reuse, R43, R38 ;  /* 0x0000002b19267223 */ /* 0x040fe40000010026 */
[----:B------:R-:W-:Y:S01]  /*1e30*/  FFMA.FTZ R41, R25, R42, R41 ;  /* 0x0000002a19297223 */ /* 0x000fe20000010029 */
[----:B---3--:R-:W-:Y:S01]  /*1e40*/  HADD2.F32 R42, -RZ, R11.H0_H0 ;  /* 0x2000000bff2a7230 */ /* 0x008fe20000004100 */
[----:B------:R-:W0:Y:S01]  /*1e50*/  I2F.F16 R30, R30 ;  /* 0x0000001e001e7306 */ /* 0x000e220000200c00 */
[----:B------:R-:W-:-:S02]  /*1e60*/  IADD3 R43, R36, -0x80, RZ ;  /* 0xffffff80242b7810 */ /* 0x000fc40007ffe0ff */
[----:B------:R-:W-:Y:S01]  /*1e70*/  LOP3.LUT R36, R15, 0xff, RZ, 0xc0, !PT ;  /* 0x000000ff0f247812 */ /* 0x000fe200078ec0ff */
[----:B------:R-:W-:Y:S01]  /*1e80*/  FFMA.FTZ R40, R25, R42, R40 ;  /* 0x0000002a19287223 */ /* 0x000fe20000010028 */
[--C-:B------:R-:W-:Y:S01]  /*1e90*/  SHF.R.U32.HI R25, RZ, 0x8, R12.reuse ;  /* 0x00000008ff197819 */ /* 0x100fe2000001160c */
[----:B----4-:R-:W-:Y:S01]  /*1ea0*/  HADD2.F32 R45, -RZ, R31.H0_H0 ;  /* 0x2000001fff2d7230 */ /* 0x010fe20000004100 */
[----:B------:R-:W-:Y:S01]  /*1eb0*/  SHF.R.U32.HI R42, RZ, 0x10, R12 ;  /* 0x00000010ff2a7819 */ /* 0x000fe2000001160c */
[----:B------:R2:W-:Y:S01]  /*1ec0*/  I2F.F16 R39, R44 ;  /* 0x0000002c00277306 */ /* 0x0005e20000200c00 */
[----:B-1----:R-:W-:Y:S02]  /*1ed0*/  HADD2.F32 R31, -RZ, R8.H0_H0 ;  /* 0x20000008ff1f7230 */ /* 0x002fe40000004100 */
[----:B------:R-:W-:-:S05]  /*1ee0*/  LOP3.LUT R42, R42, 0xff, RZ, 0xc0, !PT ;  /* 0x000000ff2a2a7812 */ /* 0x000fca00078ec0ff */
[----:B------:R1:W3:Y:S01]  /*1ef0*/  I2F.F16 R11, R43 ;  /* 0x0000002b000b7306 */ /* 0x0002e20000200c00 */
[----:B--2---:R-:W-:Y:S01]  /*1f00*/  IADD3 R44, R36, -0x80, RZ ;  /* 0xffffff80242c7810 */ /* 0x004fe20007ffe0ff */
[----:B0-----:R-:W-:Y:S01]  /*1f10*/  HADD2.F32 R30, -RZ, R30.H0_H0 ;  /* 0x2000001eff1e7230 */ /* 0x001fe20000004100 */
[----:B------:R-:W-:-:S04]  /*1f20*/  LOP3.LUT R36, R25, 0xff, RZ, 0xc0, !PT ;  /* 0x000000ff19247812 */ /* 0x000fc800078ec0ff */
[----:B------:R-:W-:Y:S01]  /*1f30*/  IADD3 R12, R36, -0x80, RZ ;  /* 0xffffff80240c7810 */ /* 0x000fe20007ffe0ff */
[----:B------:R-:W-:Y:S01]  /*1f40*/  FFMA.FTZ R36, R45, R31, R24 ;  /* 0x0000001f2d247223 */ /* 0x000fe20000010018 */
[----:B------:R-:W0:Y:S01]  /*1f50*/  I2F.F16 R25, R44 ;  /* 0x0000002c00197306 */ /* 0x000e220000200c00 */
[----:B------:R-:W-:Y:S01]  /*1f60*/  IADD3 R24, R42, -0x80, RZ ;  /* 0xffffff802a187810 */ /* 0x000fe20007ffe0ff */
[----:B------:R-:W-:Y:S01]  /*1f70*/  FFMA.FTZ R38, R31, R30, R38 ;  /* 0x0000001e1f267223 */ /* 0x000fe20000010026 */
[--C-:B------:R-:W-:Y:S02]  /*1f80*/  SHF.R.U32.HI R42, RZ, 0x10, R13.reuse ;  /* 0x00000010ff2a7819 */ /* 0x100fe4000001160d */
[----:B-1----:R-:W-:Y:S02]  /*1f90*/  SHF.R.U32.HI R43, RZ, 0x8, R13 ;  /* 0x00000008ff2b7819 */ /* 0x002fe4000001160d */
[----:B------:R-:W-:Y:S01]  /*1fa0*/  LOP3.LUT R42, R42, 0xff, RZ, 0xc0, !PT ;  /* 0x000000ff2a2a7812 */ /* 0x000fe200078ec0ff */
[----:B------:R-:W1:Y:S01]  /*1fb0*/  I2F.F16 R12, R12 ;  /* 0x0000000c000c7306 */ /* 0x000e620000200c00 */
[----:B------:R-:W-:-:S02]  /*1fc0*/  LOP3.LUT R43, R43, 0xff, RZ, 0xc0, !PT ;  /* 0x000000ff2b2b7812 */ /* 0x000fc400078ec0ff */
[----:B------:R-:W-:Y:S01]  /*1fd0*/  IADD3 R30, R42, -0x80, RZ ;  /* 0xffffff802a1e7810 */ /* 0x000fe20007ffe0ff */
[----:B---3--:R-:W-:Y:S01]  /*1fe0*/  HADD2.F32 R42, -RZ, R11.H0_H0 ;  /* 0x2000000bff2a7230 */ /* 0x008fe20000004100 */
[----:B------:R-:W-:Y:S02]  /*1ff0*/  IADD3 R13, R43, -0x80, RZ ;  /* 0xffffff802b0d7810 */ /* 0x000fe40007ffe0ff */
[----:B------:R-:W-:Y:S01]  /*2000*/  SHF.R.U32.HI R43, RZ, 0x8, R14 ;  /* 0x00000008ff2b7819 */ /* 0x000fe2000001160e */
[----:B------:R-:W2:Y:S01]  /*2010*/  I2F.F16 R24, R24 ;  /* 0x0000001800187306 */ /* 0x000ea20000200c00 */
[----:B------:R-:W-:Y:S01]  /*2020*/  FFMA.FTZ R41, R31, R42, R41 ;  /* 0x0000002a1f297223 */ /* 0x000fe20000010029 */
[----:B0-----:R-:W-:Y:S01]  /*2030*/  HADD2.F32 R42, -RZ, R25.H0_H0 ;  /* 0x20000019ff2a7230 */ /* 0x001fe20000004100 */
[----:B------:R-:W-:Y:S02]  /*2040*/  SHF.R.U32.HI R25, RZ, 0x8, R15 ;  /* 0x00000008ff197819 */ /* 0x000fe4000001160f */
[----:B------:R-:W-:-:S02]  /*2050*/  LOP3.LUT R43, R43, 0xff, RZ, 0xc0, !PT ;  /* 0x000000ff2b2b7812 */ /* 0x000fc400078ec0ff */
[----:B------:R-:W-:Y:S01]  /*2060*/  SHF.R.U32.HI R14, RZ, 0x10, R14 ;  /* 0x00000010ff0e7819 */ /* 0x000fe2000001160e */
[----:B------:R-:W-:Y:S01]  /*2070*/  FFMA.FTZ R40, R31, R42, R40 ;  /* 0x0000002a1f287223 */ /* 0x000fe20000010028 */
[----:B------:R-:W-:Y:S01]  /*2080*/  LOP3.LUT R25, R25, 0xff, RZ, 0xc0, !PT ;  /* 0x000000ff19197812 */ /* 0x000fe200078ec0ff */
[----:B------:R-:W0:Y:S01]  /*2090*/  I2F.F16 R13, R13 ;  /* 0x0000000d000d7306 */ /* 0x000e220000200c00 */
[----:B------:R-:W-:Y:S01]  /*20a0*/  IADD3 R11, R43, -0x80, RZ ;  /* 0xffffff802b0b7810 */ /* 0x000fe20007ffe0ff */
[----:B-1----:R-:W-:Y:S01]  /*20b0*/  HADD2.F32 R12, -RZ, R12.H0_H0 ;  /* 0x2000000cff0c7230 */ /* 0x002fe20000004100 */
[----:B------:R-:W-:Y:S02]  /*20c0*/  LOP3.LUT R14, R14, 0xff, RZ, 0xc0, !PT ;  /* 0x000000ff0e0e7812 */ /* 0x000fe400078ec0ff */
[----:B------:R-:W-:Y:S01]  /*20d0*/  SHF.R.U32.HI R31, RZ, 0x10, R15 ;  /* 0x00000010ff1f7819 */ /* 0x000fe2000001160f */
[----:B--2---:R-:W-:Y:S01]  /*20e0*/  HADD2.F32 R24, -RZ, R24.H0_H0 ;  /* 0x20000018ff187230 */ /* 0x004fe20000004100 */
[----:B------:R-:W-:Y:S01]  /*20f0*/  IADD3 R25, R25, -0x80, RZ ;  /* 0xffffff8019197810 */ /* 0x000fe20007ffe0ff */
[----:B------:R-:W1:Y:S01]  /*2100*/  I2F.F16 R11, R11 ;  /* 0x0000000b000b7306 */ /* 0x000e620000200c00 */
[----:B------:R-:W-:-:S02]  /*2110*/  IADD3 R14, R14, -0x80, RZ ;  /* 0xffffff800e0e7810 */ /* 0x000fc40007ffe0ff */
[----:B------:R-:W-:Y:S02]  /*2120*/  LOP3.LUT R31, R31, 0xff, RZ, 0xc0, !PT ;  /* 0x000000ff1f1f7812 */ /* 0x000fe400078ec0ff */
[----:B------:R-:W-:Y:S02]  /*2130*/  LEA.HI R15, R15, 0xffffff80, RZ, 0x8 ;  /* 0xffffff800f0f7811 */ /* 0x000fe400078f40ff */
[----:B------:R-:W-:Y:S01]  /*2140*/  IADD3 R42, R31, -0x80, RZ ;  /* 0xffffff801f2a7810 */ /* 0x000fe20007ffe0ff */
[----:B------:R-:W2:Y:S01]  /*2150*/  I2F.F16 R25, R25 ;  /* 0x0000001900197306 */ /* 0x000ea20000200c00 */
[----:B------:R-:W-:Y:S02]  /*2160*/  HADD2.F32 R31, -RZ, R8.H1_H1 ;  /* 0x30000008ff1f7230 */ /* 0x000fe40000004100 */
[----:B0-----:R-:W-:-:S03]  /*2170*/  HADD2.F32 R43, -RZ, R13.H0_H0 ;  /* 0x2000000dff2b7230 */ /* 0x001fc60000004100 */
[----:B------:R-:W-:Y:S01]  /*2180*/  FFMA.FTZ R13, R12, R31, R36 ;  /* 0x0000001f0c0d7223 */ /* 0x000fe20000010024 */
[----:B------:R-:W-:Y:S01]  /*2190*/  HADD2.F32 R12, -RZ, R9.H0_H0 ;  /* 0x20000009ff0c7230 */ /* 0x000fe20000004100 */
[----:B------:R-:W0:Y:S01]  /*21a0*/  I2F.F16 R30, R30 ;  /* 0x0000001e001e7306 */ /* 0x000e220000200c00 */
[----:B-1----:R-:W-:Y:S01]  /*21b0*/  HADD2.F32 R36, -RZ, R11.H0_H0 ;  /* 0x2000000bff247230 */ /* 0x002fe20000004100 */
[C---:B------:R-:W-:Y:S01]  /*21c0*/  FFMA.FTZ R43, R31.reuse, R43, R38 ;  /* 0x0000002b1f2b7223 */ /* 0x040fe20000010026 */
[----:B------:R-:W-:Y:S01]  /*21d0*/  HADD2.F32 R9, -RZ, R9.H1_H1 ;  /* 0x30000009ff097230 */ /* 0x000fe20000004100 */
[----:B------:R-:W-:Y:S02]  /*21e0*/  FFMA.FTZ R13, R24, R12, R13 ;  /* 0x0000000c180d7223 */ /* 0x000fe4000001000d */
        /* <DEDUP_REMOVED lines=9> */
[C---:B------:R-:W-:Y:S01]  /*2280*/  FFMA.FTZ R41, R12.reuse, R14, R41 ;  /* 0x0000000e0c297223 */ /* 0x040fe20000010029 */
[----:B------:R-:W-:Y:S01]  /*2290*/  HADD2.F32 R14, -RZ, R39.H0_H0 ;  /* 0x20000027ff0e7230 */ /* 0x000fe20000004100 */
[----:B------:R-:W1:Y:S01]  /*22a0*/  I2F.F16 R15, R15 ;  /* 0x0000000f000f7306 */ /* 0x000e620000200c00 */
[----:B--2---:R-:W-:Y:S02]  /*22b0*/  HADD2.F32 R11, -RZ, R8.H0_H0 ;  /* 0x20000008ff0b7230 */ /* 0x004fe40000004100 */
[----:B------:R-:W-:Y:S01]  /*22c0*/  HADD2.F32 R8, -RZ, R37.H0_H0 ;  /* 0x20000025ff087230 */ /* 0x000fe20000004100 */
[C---:B------:R-:W-:Y:S02]  /*22d0*/  FFMA.FTZ R41, R9.reuse, R14, R41 ;  /* 0x0000000e09297223 */ /* 0x040fe40000010029 */
[----:B------:R-:W-:Y:S01]  /*22e0*/  FFMA.FTZ R11, R12, R11, R25 ;  /* 0x0000000b0c0b7223 */ /* 0x000fe20000010019 */
[----:B0-----:R-:W-:Y:S01]  /*22f0*/  HADD2.F32 R10, -RZ, R10.H0_H0 ;  /* 0x2000000aff0a7230 */ /* 0x001fe20000004100 */
[----:B------:R-:W-:-:S02]  /*2300*/  FFMA.FTZ R8, R9, R8, R30 ;  /* 0x0000000809087223 */ /* 0x000fc4000001001e */
[----:B------:R-:W-:Y:S02]  /*2310*/  FMUL.FTZ R41, R18, R41 ;  /* 0x0000002912297220 */ /* 0x000fe40000410000 */
[----:B------:R-:W-:Y:S02]  /*2320*/  FFMA.FTZ R13, R10, R9, R13 ;  /* 0x000000090a0d7223 */ /* 0x000fe4000001000d */
[----:B------:R-:W-:Y:S01]  /*2330*/  FMUL.FTZ R8, R17, R8 ;  /* 0x0000000811087220 */ /* 0x000fe20000410000 */
[----:B-1----:R-:W-:Y:S01]  /*2340*/  HADD2.F32 R24, -RZ, R15.H0_H0 ;  /* 0x2000000fff187230 */ /* 0x002fe20000004100 */
[----:B------:R-:W-:Y:S01]  /*2350*/  FMUL.FTZ R13, R16, R13 ;  /* 0x0000000d100d7220 */ /* 0x000fe20000410000 */
[----:B------:R-:W-:Y:S02]  /*2360*/  F2FP.PACK_AB R41, RZ, R41 ;  /* 0x00000029ff29723e */ /* 0x000fe400000000ff */
[----:B------:R-:W-:Y:S01]  /*2370*/  F2FP.PACK_AB R8, RZ, R8 ;  /* 0x00000008ff08723e */ /* 0x000fe200000000ff */
        /* <DEDUP_REMOVED lines=8> */
.L_x_4503:
[----:B-----5:R1:W5:Y:S01]  /*2400*/  LDG.E.128.CONSTANT R8, [R26.64] ;  /* 0x000000061a087981 */ /* 0x020362000c1e9d00 */
[----:B------:R-:W-:Y:S01]  /*2410*/  IMAD.WIDE R28, R21, 0x8, R28 ;  /* 0x00000008151c7825 */ /* 0x000fe200078e021c */
[----:B------:R-:W-:Y:S05]  /*2420*/  @!P1 BRA `(.L_x_4504) ;  /* 0x00000bf000009947 */ /* 0x000fea0003800000 */
[----:B0-----:R-:W2:Y:S01]  /*2430*/  LDG.E.128.CONSTANT R12, [R28.64] ;  /* 0x000000061c0c7981 */ /* 0x001ea2000c1e9d00 */
[----:B-----5:R-:W-:Y:S02]  /*2440*/  LOP3.LUT R30, R9, 0xff, RZ, 0xc0, !PT ;  /* 0x000000ff091e7812 */ /* 0x020fe400078ec0ff */
[----:B-1----:R-:W-:Y:S01]  /*2450*/  LOP3.LUT R26, R8, 0xff, RZ, 0xc0, !PT ;  /* 0x000000ff081a7812 */ /* 0x002fe200078ec0ff */
[----:B------:R-:W0:Y:S01]  /*2460*/  LDS.64 R24, [UR4+0x20] ;  /* 0x00002004ff187984 */ /* 0x000e220008000a00 */
        /* <DEDUP_REMOVED lines=8> */
[----:B------:R-:W-:Y:S01]  /*24f0*/  LOP3.LUT R40, R40, 0xff, RZ, 0xc0, !PT ;  /* 0x000000ff28287812 */ /* 0x000fe200078ec0ff */
[----:B------:R-:W3:Y:S01]  /*2500*/  I2F.F16 R27, R26 ;  /* 0x0000001a001b7306 */ /* 0x000ee20000200c00 */
[----:B------:R-:W-:-:S02]  /*2510*/  LEA.HI R43, R10, 0xffffff80, RZ, 0x8 ;  /* 0xffffff800a2b7811 */ /* 0x000fc400078f40ff */
[----:B------:R-:W-:Y:S02]  /*2520*/  IADD3 R42, R40, -0x80, RZ ;  /* 0xffffff80282a7810 */ /* 0x000fe40007ffe0ff */
[----:B------:R-:W-:Y:S02]  /*2530*/  SHF.R.U32.HI R30, RZ, 0x8, R8 ;  /* 0x00000008ff1e7819 */ /* 0x000fe40000011608 */
[----:B------:R-:W-:Y:S01]  /*2540*/  LEA.HI R37, R8, 0xffffff80, RZ, 0x8 ;  /* 0xffffff8008257811 */ /* 0x000fe200078f40ff */
[----:B------:R-:W4:Y:S01]  /*2550*/  I2F.F16 R31, R31 ;  /* 0x0000001f001f7306 */ /* 0x000f220000200c00 */
[----:B-1----:R-:W-:Y:S01]  /*2560*/  HADD2.F32 R44, -RZ, R38.H0_H0 ;  /* 0x20000026ff2c7230 */ /* 0x002fe20000004100 */
[----:B------:R-:W-:Y:S02]  /*2570*/  LOP3.LUT R30, R30, 0xff, RZ, 0xc0, !PT ;  /* 0x000000ff1e1e7812 */ /* 0x000fe400078ec0ff */
[----:B------:R-:W-:Y:S02]  /*2580*/  LEA.HI R36, R9, 0xffffff80, RZ, 0x8 ;  /* 0xffffff8009247811 */ /* 0x000fe400078f40ff */
[----:B------:R-:W-:-:S02]  /*2590*/  IADD3 R30, R30, -0x80, RZ ;  /* 0xffffff801e1e7810 */ /* 0x000fc40007ffe0ff */
[----:B------:R-:W1:Y:S01]  /*25a0*/  I2F.F16 R39, R39 ;  /* 0x0000002700277306 */ /* 0x000e620000200c00 */
[----:B---3--:R-:W-:Y:S01]  /*25b0*/  HADD2.F32 R40, -RZ, R27.H0_H0 ;  /* 0x2000001bff287230 */ /* 0x008fe20000004100 */
[----:B------:R-:W-:Y:S02]  /*25c0*/  SHF.R.U32.HI R27, RZ, 0x8, R10 ;  /* 0x00000008ff1b7819 */ /* 0x000fe4000001160a */
[----:B------:R-:W-:Y:S02]  /*25d0*/  SHF.R.U32.HI R8, RZ, 0x10, R8 ;  /* 0x00000010ff087819 */ /* 0x000fe40000011608 */
[----:B------:R-:W-:Y:S01]  /*25e0*/  SHF.R.U32.HI R9, RZ, 0x10, R9 ;  /* 0x00000010ff097819 */ /* 0x000fe20000011609 */
[----:B0-----:R-:W-:Y:S01]  /*25f0*/  HADD2.F32 R41, -RZ, R24.H0_H0 ;  /* 0x20000018ff297230 */ /* 0x001fe20000004100 */
[----:B------:R0:W3:Y:S01]  /*2600*/  I2F.F16 R26, R43 ;  /* 0x0000002b001a7306 */ /* 0x0000e20000200c00 */
[----:B----4-:R-:W-:Y:S01]  /*2610*/  HADD2.F32 R46, -RZ, R31.H0_H0 ;  /* 0x2000001fff2e7230 */ /* 0x010fe20000004100 */
[----:B------:R-:W-:-:S02]  /*2620*/  SHF.R.U32.HI R10, RZ, 0x10, R10 ;  /* 0x00000010ff0a7819 */ /* 0x000fc4000001160a */
[----:B------:R-:W-:Y:S02]  /*2630*/  LOP3.LUT R8, R8, 0xff, RZ, 0xc0, !PT ;  /* 0x000000ff08087812 */ /* 0x000fe400078ec0ff */
[----:B------:R-:W-:Y:S01]  /*2640*/  LOP3.LUT R9, R9, 0xff, RZ, 0xc0, !PT ;  /* 0x000000ff09097812 */ /* 0x000fe200078ec0ff */
[----:B-1----:R-:W-:Y:S01]  /*2650*/  HADD2.F32 R48, -RZ, R39.H0_H0 ;  /* 0x20000027ff307230 */ /* 0x002fe20000004100 */
[----:B------:R-:W-:Y:S01]  /*2660*/  FFMA.FTZ R39, R40, R41, RZ ;  /* 0x0000002928277223 */ /* 0x000fe200000100ff */
[----:B------:R1:W4:Y:S01]  /*2670*/  I2F.F16 R38, R42 ;  /* 0x0000002a00267306 */ /* 0x0003220000200c00 */
[C---:B0-----:R-:W-:Y:S01]  /*2680*/  FFMA.FTZ R43, R41.reuse, R44, RZ ;  /* 0x0000002c292b7223 */ /* 0x041fe200000100ff */
[----:B------:R-:W-:Y:S01]  /*2690*/  SHF.R.U32.HI R44, RZ, 0x8, R11 ;  /* 0x00000008ff2c7819 */ /* 0x000fe2000001160b */
[C---:B------:R-:W-:Y:S01]  /*26a0*/  FFMA.FTZ R40, R41.reuse, R46, RZ ;  /* 0x0000002e29287223 */ /* 0x040fe200000100ff */
[----:B------:R-:W-:Y:S01]  /*26b0*/  LOP3.LUT R10, R10, 0xff, RZ, 0xc0, !PT ;  /* 0x000000ff0a0a7812 */ /* 0x000fe200078ec0ff */
[----:B------:R-:W-:Y:S01]  /*26c0*/  FFMA.FTZ R31, R41, R48, RZ ;  /* 0x00000030291f7223 */ /* 0x000fe200000100ff */
[----:B------:R-:W-:Y:S01]  /*26d0*/  LOP3.LUT R41, R27, 0xff, RZ, 0xc0, !PT ;  /* 0x000000ff1b297812 */ /* 0x000fe200078ec0ff */
[----:B---3--:R-:W-:Y:S01]  /*26e0*/  HADD2.F32 R26, -RZ, R26.H0_H0 ;  /* 0x2000001aff1a7230 */ /* 0x008fe20000004100 */
[----:B------:R-:W-:Y:S01]  /*26f0*/  LOP3.LUT R44, R44, 0xff, RZ, 0xc0, !PT ;  /* 0x000000ff2c2c7812 */ /* 0x000fe200078ec0ff */
[----:B------:R-:W0:Y:S01]  /*2700*/  I2F.F16 R30, R30 ;  /* 0x0000001e001e7306 */ /* 0x000e220000200c00 */
[----:B------:R-:W-:Y:S01]  /*2710*/  IADD3 R41, R41, -0x80, RZ ;  /* 0xffffff8029297810 */ /* 0x000fe20007ffe0ff */
[----:B-1----:R-:W-:Y:S01]  /*2720*/  HADD2.F32 R42, -RZ, R24.H1_H1 ;  /* 0x30000018ff2a7230 */ /* 0x002fe20000004100 */
[----:B------:R-:W-:-:S02]  /*2730*/  IADD3 R44, R44, -0x80, RZ ;  /* 0xffffff802c2c7810 */ /* 0x000fc40007ffe0ff */
[----:B------:R-:W-:Y:S01]  /*2740*/  LEA.HI R45, R11, 0xffffff80, RZ, 0x8 ;  /* 0xffffff800b2d7811 */ /* 0x000fe200078f40ff */
[----:B----4-:R-:W-:Y:S02]  /*2750*/  HADD2.F32 R38, -RZ, R38.H0_H0 ;  /* 0x20000026ff267230 */ /* 0x010fe40000004100 */
[----:B------:R-:W1:Y:S01]  /*2760*/  I2F.F16 R41, R41 ;  /* 0x0000002900297306 */ /* 0x000e620000200c00 */
[----:B------:R-:W-:Y:S02]  /*2770*/  SHF.R.U32.HI R11, RZ, 0x10, R11 ;  /* 0x00000010ff0b7819 */ /* 0x000fe4000001160b */
[----:B------:R-:W-:Y:S01]  /*2780*/  IADD3 R10, R10, -0x80, RZ ;  /* 0xffffff800a0a7810 */ /* 0x000fe20007ffe0ff */
[----:B------:R-:W-:Y:S01]  /*2790*/  FFMA.FTZ R38, R42, R38, R43 ;  /* 0x000000262a267223 */ /* 0x000fe2000001002b */
[----:B------:R-:W-:-:S03]  /*27a0*/  LOP3.LUT R11, R11, 0xff, RZ, 0xc0, !PT ;  /* 0x000000ff0b0b7812 */ /* 0x000fc600078ec0ff */
[----:B------:R-:W3:Y:S01]  /*27b0*/  I2F.F16 R44, R44 ;  /* 0x0000002c002c7306 */ /* 0x000ee20000200c00 */
[----:B0-----:R-:W-:-:S05]  /*27c0*/  HADD2.F32 R30, -RZ, R30.H0_H0 ;  /* 0x2000001eff1e7230 */ /* 0x001fca0000004100 */
[----:B------:R-:W-:Y:S01]  /*27d0*/  FFMA.FTZ R39, R30, R42, R39 ;  /* 0x0000002a1e277223 */ /* 0x000fe20000010027 */
[----:B-1----:R-:W-:Y:S01]  /*27e0*/  HADD2.F32 R43, -RZ, R41.H0_H0 ;  /* 0x20000029ff2b7230 */ /* 0x002fe20000004100 */
[----:B------:R-:W-:Y:S01]  /*27f0*/  IADD3 R41, R8, -0x80, RZ ;  /* 0xffffff8008297810 */ /* 0x000fe20007ffe0ff */
[----:B------:R-:W-:Y:S03]  /*2800*/  I2F.F16 R10, R10 ;  /* 0x0000000a000a7306 */ /* 0x000fe60000200c00 */
[C---:B------:R-:W-:Y:S01]  /*2810*/  FFMA.FTZ R40, R42.reuse, R43, R40 ;  /* 0x0000002b2a287223 */ /* 0x040fe20000010028 */
[----:B------:R-:W-:Y:S01]  /*2820*/  IADD3 R43, R9, -0x80, RZ ;  /* 0xffffff80092b7810 */ /* 0x000fe20007ffe0ff */
[----:B------:R-:W-:Y:S02]  /*2830*/  HADD2.F32 R9, -RZ, R25.H0_H0 ;  /* 0x20000019ff097230 */ /* 0x000fe40000004100 */
[----:B---3--:R-:W-:Y:S01]  /*2840*/  HADD2.F32 R8, -RZ, R44.H0_H0 ;  /* 0x2000002cff087230 */ /* 0x008fe20000004100 */
[----:B------:R-:W0:Y:S04]  /*2850*/  I2F.F16 R41, R41 ;  /* 0x0000002900297306 */ /* 0x000e280000200c00 */
[----:B------:R-:W-:Y:S01]  /*2860*/  FFMA.FTZ R8, R42, R8, R31 ;  /* 0x000000082a087223 */ /* 0x000fe2000001001f */
[----:B------:R-:W-:-:S03]  /*2870*/  IADD3 R42, R11, -0x80, RZ ;  /* 0xffffff800b2a7810 */ /* 0x000fc60007ffe0ff */
[----:B------:R-:W1:Y:S08]  /*2880*/  I2F.F16 R43, R43 ;  /* 0x0000002b002b7306 */ /* 0x000e700000200c00 */
[----:B------:R-:W3:Y:S01]  /*2890*/  I2F.F16 R37, R37 ;  /* 0x0000002500257306 */ /* 0x000ee20000200c00 */
[----:B0-----:R-:W-:-:S05]  /*28a0*/  HADD2.F32 R44, -RZ, R41.H0_H0 ;  /* 0x20000029ff2c7230 */ /* 0x001fca0000004100 */
[----:B------:R-:W-:Y:S02]  /*28b0*/  FFMA.FTZ R39, R44, R9, R39 ;  /* 0x000000092c277223 */ /* 0x000fe40000010027 */
[----:B------:R-:W0:Y:S01]  /*28c0*/  I2F.F16 R42, R42 ;  /* 0x0000002a002a7306 */ /* 0x000e220000200c00 */
[----:B-1----:R-:W-:-:S05]  /*28d0*/  HADD2.F32 R41, -RZ, R43.H0_H0 ;  /* 0x2000002bff297230 */ /* 0x002fca0000004100 */
[----:B------:R-:W-:Y:S02]  /*28e0*/  FFMA.FTZ R41, R9, R41, R38 ;  /* 0x0000002909297223 */ /* 0x000fe40000010026 */
[----:B------:R-:W1:Y:S08]  /*28f0*/  I2F.F16 R36, R36 ;  /* 0x0000002400247306 */ /* 0x000e700000200c00 */
[----:B------:R4:W-:Y:S01]  /*2900*/  I2F.F16 R27, R45 ;  /* 0x0000002d001b7306 */ /* 0x0009e20000200c00 */
[----:B--2---:R-:W-:-:S02]  /*2910*/  LOP3.LUT R11, R12, 0xff, RZ, 0xc0, !PT ;  /* 0x000000ff0c0b7812 */ /* 0x004fc400078ec0ff */
[----:B------:R-:W-:Y:S02]  /*2920*/  LOP3.LUT R38, R13, 0xff, RZ, 0xc0, !PT ;  /* 0x000000ff0d267812 */ /* 0x000fe400078ec0ff */
[----:B------:R-:W-:Y:S01]  /*2930*/  IADD3 R43, R11, -0x80, RZ ;  /* 0xffffff800b2b7810 */ /* 0x000fe20007ffe0ff */
[----:B------:R-:W-:Y:S01]  /*2940*/  HADD2.F32 R11, -RZ, R10.H0_H0 ;  /* 0x2000000aff0b7230 */ /* 0x000fe20000004100 */
[----:B------:R-:W-:Y:S01]  /*2950*/  IADD3 R44, R38, -0x80, RZ ;  /* 0xffffff80262c7810 */ /* 0x000fe20007ffe0ff */
[----:B------:R-:W-:Y:S01]  /*2960*/  HADD2.F32 R38, -RZ, R25.H1_H1 ;  /* 0x30000019ff267230 */ /* 0x000fe20000004100 */
[----:B------:R2:W-:Y:S01]  /*2970*/  I2F.F16 R10, R43 ;  /* 0x0000002b000a7306 */ /* 0x0005e20000200c00 */
[----:B------:R-:W-:Y:S01]  /*2980*/  LEA.HI R24, R12, 0xffffff80, RZ, 0x8 ;  /* 0xffffff800c187811 */ /* 0x000fe200078f40ff */
[----:B------:R-:W-:Y:S01]  /*2990*/  FFMA.FTZ R11, R9, R11, R40 ;  /* 0x0000000b090b7223 */ /* 0x000fe20000010028 */
[----:B---3--:R-:W-:Y:S01]  /*29a0*/  HADD2.F32 R40, -RZ, R37.H0_H0 ;  /* 0x20000025ff287230 */ /* 0x008fe20000004100 */
[----:B------:R-:W-:Y:S01]  /*29b0*/  LEA.HI R30, R13, 0xffffff80, RZ, 0x8 ;  /* 0xffffff800d1e7811 */ /* 0x000fe200078f40ff */
[----:B0-----:R-:W-:Y:S01]  /*29c0*/  HADD2.F32 R37, -RZ, R42.H0_H0 ;  /* 0x2000002aff257230 */ /* 0x001fe20000004100 */
[----:B------:R-:W-:Y:S01]  /*29d0*/  LOP3.LUT R42, R14, 0xff, RZ, 0xc0, !PT ;  /* 0x000000ff0e2a7812 */ /* 0x000fe200078ec0ff */
[----:B------:R-:W-:Y:S01]  /*29e0*/  FFMA.FTZ R26, R38, R26, R11 ;  /* 0x0000001a261a7223 */ /* 0x000fe2000001000b */
[----:B------:R0:W3:Y:S01]  /*29f0*/  I2F.F16 R25, R44 ;  /* 0x0000002c00197306 */ /* 0x0000e20000200c00 */
[----:B------:R-:W-:Y:S01]  /*2a00*/  FFMA.FTZ R39, R40, R38, R39 ;  /* 0x0000002628277223 */ /* 0x000fe20000010027 */
[----:B-1----:R-:W-:Y:S01]  /*2a10*/  HADD2.F32 R40, -RZ, R36.H0_H0 ;  /* 0x20000024ff287230 */ /* 0x002fe20000004100 */
[----:B------:R-:W-:Y:S01]  /*2a20*/  FFMA.FTZ R37, R9, R37, R8 ;  /* 0x0000002509257223 */ /* 0x000fe20000010008 */
[----:B----4-:R-:W-:Y:S01]  /*2a30*/  IADD3 R45, R42, -0x80, RZ ;  /* 0xffffff802a2d7810 */ /* 0x010fe20007ffe0ff */
[----:B------:R-:W1:Y:S01]  /*2a40*/  LDS.64 R8, [UR4+0x28] ;  /* 0x00002804ff087984 */ /* 0x000e620008000a00 */
[----:B------:R-:W-:Y:S01]  /*2a50*/  LOP3.LUT R42, R15, 0xff, RZ, 0xc0, !PT ;  /* 0x000000ff0f2a7812 */ /* 0x000fe200078ec0ff */
[----:B------:R-:W-:Y:S01]  /*2a60*/  FFMA.FTZ R40, R38, R40, R41 ;  /* 0x0000002826287223 */ /* 0x000fe20000010029 */
[--C-:B--2---:R-:W-:Y:S01]  /*2a70*/  SHF.R.U32.HI R43, RZ, 0x10, R12.reuse ;  /* 0x00000010ff2b7819 */ /* 0x104fe2000001160c */
[----:B------:R-:W-:Y:S01]  /*2a80*/  I2F.F16 R36, R45 ;  /* 0x0000002d00247306 */ /* 0x000fe20000200c00 */
[----:B------:R-:W-:-:S02]  /*2a90*/  SHF.R.U32.HI R41, RZ, 0x8, R12 ;  /* 0x00000008ff297819 */ /* 0x000fc4000001160c */
[----:B0-----:R-:W-:Y:S02]  /*2aa0*/  IADD3 R44, R42, -0x80, RZ ;  /* 0xffffff802a2c7810 */ /* 0x001fe40007ffe0ff */
[----:B------:R-:W-:Y:S02]  /*2ab0*/  LOP3.LUT R43, R43, 0xff, RZ, 0xc0, !PT ;  /* 0x000000ff2b2b7812 */ /* 0x000fe400078ec0ff */
[----:B------:R-:W-:Y:S01]  /*2ac0*/  LOP3.LUT R42, R41, 0xff, RZ, 0xc0, !PT ;  /* 0x000000ff292a7812 */ /* 0x000fe200078ec0ff */
[----:B---3--:R-:W-:Y:S01]  /*2ad0*/  HADD2.F32 R25, -RZ, R25.H0_H0 ;  /* 0x20000019ff197230 */ /* 0x008fe20000004100 */
[----:B------:R-:W-:Y:S01]  /*2ae0*/  IADD3 R11, R43, -0x80, RZ ;  /* 0xffffff802b0b7810 */ /* 0x000fe20007ffe0ff */
[----:B------:R-:W-:Y:S01]  /*2af0*/  HADD2.F32 R43, -RZ, R27.H0_H0 ;  /* 0x2000001bff2b7230 */ /* 0x000fe20000004100 */
[----:B------:R-:W-:Y:S01]  /*2b00*/  IADD3 R12, R42, -0x80, RZ ;  /* 0xffffff802a0c7810 */ /* 0x000fe20007ffe0ff */
[----:B------:R0:W2:Y:S01]  /*2b10*/  I2F.F16 R41, R44 ;  /* 0x0000002c00297306 */ /* 0x0000a20000200c00 */
[----:B------:R-:W-:-:S02]  /*2b20*/  SHF.R.U32.HI R42, RZ, 0x8, R13 ;  /* 0x00000008ff2a7819 */ /* 0x000fc4000001160d */
[----:B------:R-:W-:Y:S01]  /*2b30*/  SHF.R.U32.HI R27, RZ, 0x10, R13 ;  /* 0x00000010ff1b7819 */ /* 0x000fe2000001160d */
[----:B------:R-:W-:Y:S01]  /*2b40*/  FFMA.FTZ R37, R38, R43, R37 ;  /* 0x0000002b26257223 */ /* 0x000fe20000010025 */
[----:B------:R-:W-:Y:S02]  /*2b50*/  LOP3.LUT R42, R42, 0xff, RZ, 0xc0, !PT ;  /* 0x000000ff2a2a7812 */ /* 0x000fe400078ec0ff */
[----:B------:R-:W-:Y:S01]  /*2b60*/  LOP3.LUT R27, R27, 0xff, RZ, 0xc0, !PT ;  /* 0x000000ff1b1b7812 */ /* 0x000fe200078ec0ff */
[----:B------:R-:W3:Y:S01]  /*2b70*/  I2F.F16 R12, R12 ;  /* 0x0000000c000c7306 */ /* 0x000ee20000200c00 */
[----:B------:R-:W-:Y:S02]  /*2b80*/  SHF.R.U32.HI R38, RZ, 0x8, R14 ;  /* 0x00000008ff267819 */ /* 0x000fe4000001160e */
[----:B------:R-:W-:Y:S02]  /*2b90*/  IADD3 R13, R42, -0x80, RZ ;  /* 0xffffff802a0d7810 */ /* 0x000fe40007ffe0ff */
[----:B------:R-:W-:-:S02]  /*2ba0*/  IADD3 R42, R27, -0x80, RZ ;  /* 0xffffff801b2a7810 */ /* 0x000fc40007ffe0ff */
[----:B------:R-:W-:Y:S01]  /*2bb0*/  LOP3.LUT R43, R38, 0xff, RZ, 0xc0, !PT ;  /* 0x000000ff262b7812 */ /* 0x000fe200078ec0ff */
[----:B------:R-:W-:Y:S01]  /*2bc0*/  HADD2.F32 R38, -RZ, R10.H0_H0 ;  /* 0x2000000aff267230 */ /* 0x000fe20000004100 */
[----:B0-----:R-:W-:Y:S01]  /*2bd0*/  SHF.R.U32.HI R44, RZ, 0x10, R14 ;  /* 0x00000010ff2c7819 */ /* 0x001fe2000001160e */
[----:B------:R0:W-:Y:S01]  /*2be0*/  I2F.F16 R10, R42 ;  /* 0x0000002a000a7306 */ /* 0x0001e20000200c00 */
[----:B------:R-:W-:Y:S01]  /*2bf0*/  LEA.HI R31, R14, 0xffffff80, RZ, 0x8 ;  /* 0xffffff800e1f7811 */ /* 0x000fe200078f40ff */
[----:B--2---:R-:W-:Y:S01]  /*2c00*/  HADD2.F32 R46, -RZ, R41.H0_H0 ;  /* 0x20000029ff2e7230 */ /* 0x004fe20000004100 */
[----:B------:R-:W-:Y:S02]  /*2c10*/  IADD3 R14, R43, -0x80, RZ ;  /* 0xffffff802b0e7810 */ /* 0x000fe40007ffe0ff */
[----:B------:R-:W-:Y:S01]  /*2c20*/  SHF.R.U32.HI R43, RZ, 0x10, R15 ;  /* 0x00000010ff2b7819 */ /* 0x000fe2000001160f */
[--C-:B-1----:R-:W-:Y:S01]  /*2c30*/  HADD2.F32 R27, -RZ, R8.reuse.H0_H0 ;  /* 0x20000008ff1b7230 */ /* 0x102fe20000004100 */
[----:B------:R-:W-:Y:S01]  /*2c40*/  LOP3.LUT R44, R44, 0xff, RZ, 0xc0, !PT ;  /* 0x000000ff2c2c7812 */ /* 0x000fe200078ec0ff */
[----:B------:R-:W1:Y:S01]  /*2c50*/  I2F.F16 R13, R13 ;  /* 0x0000000d000d7306 */ /* 0x000e620000200c00 */
[----:B------:R-:W-:Y:S01]  /*2c60*/  LOP3.LUT R43, R43, 0xff, RZ, 0xc0, !PT ;  /* 0x000000ff2b2b7812 */ /* 0x000fe200078ec0ff */
[----:B------:R-:W-:Y:S01]  /*2c70*/  HADD2.F32 R41, -RZ, R8.H1_H1 ;  /* 0x30000008ff297230 */ /* 0x000fe20000004100 */
[----:B------:R-:W-:Y:S01]  /*2c80*/  FFMA.FTZ R39, R38, R27, R39 ;  /* 0x0000001b26277223 */ /* 0x000fe20000010027 */
[----:B------:R-:W-:Y:S01]  /*2c90*/  SHF.R.U32.HI R38, RZ, 0x8, R15 ;  /* 0x00000008ff267819 */ /* 0x000fe2000001160f */
[----:B------:R-:W-:Y:S01]  /*2ca0*/  FFMA.FTZ R40, R27, R25, R40 ;  /* 0x000000191b287223 */ /* 0x000fe20000010028 */
[----:B------:R-:W-:Y:S01]  /*2cb0*/  IADD3 R25, R44, -0x80, RZ ;  /* 0xffffff802c197810 */ /* 0x000fe20007ffe0ff */
[----:B---3--:R-:W-:Y:S01]  /*2cc0*/  HADD2.F32 R44, -RZ, R12.H0_H0 ;  /* 0x2000000cff2c7230 */ /* 0x008fe20000004100 */
[----:B------:R-:W-:Y:S01]  /*2cd0*/  LOP3.LUT R38, R38, 0xff, RZ, 0xc0, !PT ;  /* 0x000000ff26267812 */ /* 0x000fe200078ec0ff */
[----:B------:R-:W2:Y:S01]  /*2ce0*/  I2F.F16 R14, R14 ;  /* 0x0000000e000e7306 */ /* 0x000ea20000200c00 */
[----:B------:R-:W-:Y:S01]  /*2cf0*/  IADD3 R43, R43, -0x80, RZ ;  /* 0xffffff802b2b7810 */ /* 0x000fe20007ffe0ff */
[----:B------:R-:W-:Y:S01]  /*2d00*/  FFMA.FTZ R12, R27, R46, R37 ;  /* 0x0000002e1b0c7223 */ /* 0x000fe20000010025 */
[----:B0-----:R-:W-:Y:S01]  /*2d10*/  IADD3 R42, R38, -0x80, RZ ;  /* 0xffffff80262a7810 */ /* 0x001fe20007ffe0ff */
[----:B------:R-:W-:Y:S01]  /*2d20*/  HADD2.F32 R38, -RZ, R36.H0_H0 ;  /* 0x20000024ff267230 */ /* 0x000fe20000004100 */
[----:B------:R-:W-:Y:S01]  /*2d30*/  FFMA.FTZ R39, R44, R41, R39 ;  /* 0x000000292c277223 */ /* 0x000fe20000010027 */
[----:B------:R-:W-:-:S02]  /*2d40*/  HADD2.F32 R8, -RZ, R9.H0_H0 ;  /* 0x20000009ff087230 */ /* 0x000fc40000004100 */
[----:B------:R-:W0:Y:S01]  /*2d50*/  I2F.F16 R36, R42 ;  /* 0x0000002a00247306 */ /* 0x000e220000200c00 */
[----:B------:R-:W-:Y:S01]  /*2d60*/  FFMA.FTZ R26, R27, R38, R26 ;  /* 0x000000261b1a7223 */ /* 0x000fe2000001001a */
[----:B------:R-:W-:Y:S01]  /*2d70*/  LEA.HI R38, R15, 0xffffff80, RZ, 0x8 ;  /* 0xffffff800f267811 */ /* 0x000fe200078f40ff */
[----:B-1----:R-:W-:Y:S02]  /*2d80*/  HADD2.F32 R13, -RZ, R13.H0_H0 ;  /* 0x2000000dff0d7230 */ /* 0x002fe40000004100 */
[----:B------:R-:W-:Y:S02]  /*2d90*/  HADD2.F32 R10, -RZ, R10.H0_H0 ;  /* 0x2000000aff0a7230 */ /* 0x000fe40000004100 */
[----:B------:R-:W-:Y:S01]  /*2da0*/  HADD2.F32 R9, -RZ, R9.H1_H1 ;  /* 0x30000009ff097230 */ /* 0x000fe20000004100 */
[----:B------:R-:W1:Y:S01]  /*2db0*/  I2F.F16 R11, R11 ;  /* 0x0000000b000b7306 */ /* 0x000e620000200c00 */
[----:B--2---:R-:W-:Y:S01]  /*2dc0*/  HADD2.F32 R14, -RZ, R14.H0_H0 ;  /* 0x2000000eff0e7230 */ /* 0x004fe20000004100 */
[----:B------:R-:W-:-:S04]  /*2dd0*/  FFMA.FTZ R13, R41, R13, R40 ;  /* 0x0000000d290d7223 */ /* 0x000fc80000010028 */
[----:B------:R-:W-:Y:S02]  /*2de0*/  FFMA.FTZ R10, R8, R10, R13 ;  /* 0x0000000a080a7223 */ /* 0x000fe4000001000d */
[----:B------:R-:W2:Y:S01]  /*2df0*/  I2F.F16 R25, R25 ;  /* 0x0000001900197306 */ /* 0x000ea20000200c00 */
[----:B0-----:R-:W-:-:S07]  /*2e00*/  HADD2.F32 R36, -RZ, R36.H0_H0 ;  /* 0x20000024ff247230 */ /* 0x001fce0000004100 */
[----:B------:R-:W0:Y:S01]  /*2e10*/  I2F.F16 R15, R43 ;  /* 0x0000002b000f7306 */ /* 0x000e220000200c00 */
[----:B-1----:R-:W-:-:S05]  /*2e20*/  HADD2.F32 R11, -RZ, R11.H0_H0 ;  /* 0x2000000bff0b7230 */ /* 0x002fca0000004100 */
[----:B------:R-:W-:Y:S02]  /*2e30*/  FFMA.FTZ R11, R11, R8, R39 ;  /* 0x000000080b0b7223 */ /* 0x000fe40000010027 */
[----:B------:R-:W1:Y:S01]  /*2e40*/  I2F.F16 R24, R24 ;  /* 0x0000001800187306 */ /* 0x000e620000200c00 */
[----:B--2---:R-:W-:Y:S01]  /*2e50*/  HADD2.F32 R27, -RZ, R25.H0_H0 ;  /* 0x20000019ff1b7230 */ /* 0x004fe20000004100 */
[C---:B------:R-:W-:Y:S02]  /*2e60*/  FFMA.FTZ R25, R41.reuse, R14, R26 ;  /* 0x0000000e29197223 */ /* 0x040fe4000001001a */
[----:B------:R-:W-:Y:S02]  /*2e70*/  FFMA.FTZ R41, R41, R36, R12 ;  /* 0x0000002429297223 */ /* 0x000fe4000001000c */
        /* <DEDUP_REMOVED lines=8> */
[----:B--2---:R-:W-:Y:S01]  /*2f00*/  HADD2.F32 R30, -RZ, R30.H0_H0 ;  /* 0x2000001eff1e7230 */ /* 0x004fe20000004100 */
[----:B------:R-:W-:-:S04]  /*2f10*/  FMUL.FTZ R11, R16, R11 ;  /* 0x0000000b100b7220 */ /* 0x000fc80000410000 */
[----:B------:R-:W-:Y:S01]  /*2f20*/  FFMA.FTZ R10, R9, R30, R10 ;  /* 0x0000001e090a7223 */ /* 0x000fe2000001000a */
[----:B------:R-:W-:Y:S01]  /*2f30*/  F2FP.PACK_AB R11, RZ, R11 ;  /* 0x0000000bff0b723e */ /* 0x000fe200000000ff */
[----:B0-----:R-:W-:Y:S02]  /*2f40*/  HADD2.F32 R12, -RZ, R31.H0_H0 ;  /* 0x2000001fff0c7230 */ /* 0x001fe40000004100 */
        /* <DEDUP_REMOVED lines=13> */
.L_x_4504:
[----:B------:R-:W-:Y:S01]  /*3020*/  IMAD.WIDE R28, R21, 0x8, R28 ;  /* 0x00000008151c7825 */ /* 0x000fe200078e021c */
[----:B------:R-:W-:Y:S05]  /*3030*/  @!P1 BRA `(.L_x_4505) ;  /* 0x00000bf000009947 */ /* 0x000fea0003800000 */
[----:B-----5:R-:W2:Y:S01]  /*3040*/  LDG.E.128.CONSTANT R8, [R28.64] ;  /* 0x000000061c087981 */ /* 0x020ea2000c1e9d00 */
[----:B0-----:R-:W-:Y:S02]  /*3050*/  LOP3.LUT R12, R4, 0xff, RZ, 0xc0, !PT ;  /* 0x000000ff040c7812 */ /* 0x001fe400078ec0ff */
[----:B------:R-:W-:Y:S02]  /*3060*/  SHF.R.U32.HI R24, RZ, 0x8, R4 ;  /* 0x00000008ff187819 */ /* 0x000fe40000011604 */
[----:B------:R-:W-:Y:S02]  /*3070*/  IADD3 R43, R12, -0x80, RZ ;  /* 0xffffff800c2b7810 */ /* 0x000fe40007ffe0ff */
[C---:B------:R-:W-:Y:S02]  /*3080*/  LOP3.LUT R12, R5.reuse, 0xff, RZ, 0xc0, !PT ;  /* 0x000000ff050c7812 */ /* 0x040fe400078ec0ff */
[----:B-1----:R-:W-:-:S02]  /*3090*/  LEA.HI R27, R5, 0xffffff80, RZ, 0x8 ;  /* 0xffffff80051b7811 */ /* 0x002fc400078f40ff */
[----:B------:R-:W-:Y:S01]  /*30a0*/  IADD3 R41, R12, -0x80, RZ ;  /* 0xffffff800c297810 */ /* 0x000fe20007ffe0ff */
[----:B------:R-:W0:Y:S01]  /*30b0*/  I2F.F16 R43, R43 ;  /* 0x0000002b002b7306 */ /* 0x000e220000200c00 */
[----:B------:R-:W-:Y:S02]  /*30c0*/  LOP3.LUT R12, R6, 0xff, RZ, 0xc0, !PT ;  /* 0x000000ff060c7812 */ /* 0x000fe400078ec0ff */
[----:B------:R-:W-:Y:S02]  /*30d0*/  LOP3.LUT R31, R24, 0xff, RZ, 0xc0, !PT ;  /* 0x000000ff181f7812 */ /* 0x000fe400078ec0ff */
[----:B------:R-:W-:Y:S02]  /*30e0*/  IADD3 R40, R12, -0x80, RZ ;  /* 0xffffff800c287810 */ /* 0x000fe40007ffe0ff */
[----:B------:R-:W-:Y:S01]  /*30f0*/  LOP3.LUT R12, R7, 0xff, RZ, 0xc0, !PT ;  /* 0x000000ff070c7812 */ /* 0x000fe200078ec0ff */
[----:B------:R-:W1:Y:S01]  /*3100*/  I2F.F16 R41, R41 ;  /* 0x0000002900297306 */ /* 0x000e620000200c00 */
[----:B------:R-:W-:-:S02]  /*3110*/  SHF.R.U32.HI R36, RZ, 0x8, R5 ;  /* 0x00000008ff247819 */ /* 0x000fc40000011605 */
[----:B------:R-:W-:Y:S02]  /*3120*/  IADD3 R37, R12, -0x80, RZ ;  /* 0xffffff800c257810 */ /* 0x000fe40007ffe0ff */
[----:B------:R-:W3:Y:S01]  /*3130*/  LDS.64 R12, [UR4+0x30] ;  /* 0x00003004ff0c7984 */ /* 0x000ee20008000a00 */
[----:B------:R-:W-:Y:S02]  /*3140*/  SHF.R.U32.HI R5, RZ, 0x10, R5 ;  /* 0x00000010ff057819 */ /* 0x000fe40000011605 */
[----:B------:R-:W4:Y:S01]  /*3150*/  I2F.F16 R40, R40 ;  /* 0x0000002800287306 */ /* 0x000f220000200c00 */
[----:B------:R-:W-:Y:S01]  /*3160*/  IADD3 R31, R31, -0x80, RZ ;  /* 0xffffff801f1f7810 */ /* 0x000fe20007ffe0ff */
[----:B0-----:R-:W-:Y:S01]  /*3170*/  HADD2.F32 R43, -RZ, R43.H0_H0 ;  /* 0x2000002bff2b7230 */ /* 0x001fe20000004100 */
[----:B------:R-:W-:Y:S02]  /*3180*/  LOP3.LUT R5, R5, 0xff, RZ, 0xc0, !PT ;  /* 0x000000ff05057812 */ /* 0x000fe400078ec0ff */
[----:B------:R-:W-:-:S02]  /*3190*/  LOP3.LUT R36, R36, 0xff, RZ, 0xc0, !PT ;  /* 0x000000ff24247812 */ /* 0x000fc400078ec0ff */
[----:B------:R-:W-:Y:S01]  /*31a0*/  LEA.HI R15, R4, 0xffffff80, RZ, 0x8 ;  /* 0xffffff80040f7811 */ /* 0x000fe200078f40ff */
[----:B------:R0:W-:Y:S01]  /*31b0*/  I2F.F16 R39, R31 ;  /* 0x0000001f00277306 */ /* 0x0001e20000200c00 */
[----:B------:R-:W-:Y:S01]  /*31c0*/  LEA.HI R30, R7, 0xffffff80, RZ, 0x8 ;  /* 0xffffff80071e7811 */ /* 0x000fe200078f40ff */
[----:B-1----:R-:W-:Y:S01]  /*31d0*/  HADD2.F32 R41, -RZ, R41.H0_H0 ;  /* 0x20000029ff297230 */ /* 0x002fe20000004100 */
[----:B------:R-:W-:Y:S02]  /*31e0*/  SHF.R.U32.HI R4, RZ, 0x10, R4 ;  /* 0x00000010ff047819 */ /* 0x000fe40000011604 */
[----:B------:R-:W-:Y:S02]  /*31f0*/  IADD3 R38, R36, -0x80, RZ ;  /* 0xffffff8024267810 */ /* 0x000fe40007ffe0ff */
[----:B------:R-:W-:Y:S01]  /*3200*/  SHF.R.U32.HI R44, RZ, 0x10, R7 ;  /* 0x00000010ff2c7819 */ /* 0x000fe20000011607 */
[----:B------:R-:W1:Y:S01]  /*3210*/  I2F.F16 R37, R37 ;  /* 0x0000002500257306 */ /* 0x000e620000200c00 */
[----:B0-----:R-:W-:Y:S01]  /*3220*/  IADD3 R31, R5, -0x80, RZ ;  /* 0xffffff80051f7810 */ /* 0x001fe20007ffe0ff */
[----:B----4-:R-:W-:Y:S01]  /*3230*/  HADD2.F32 R5, -RZ, R40.H0_H0 ;  /* 0x20000028ff057230 */ /* 0x010fe20000004100 */
[----:B------:R-:W-:-:S02]  /*3240*/  LEA.HI R14, R6, 0xffffff80, RZ, 0x8 ;  /* 0xffffff80060e7811 */ /* 0x000fc400078f40ff */
[----:B------:R-:W-:Y:S02]  /*3250*/  LOP3.LUT R4, R4, 0xff, RZ, 0xc0, !PT ;  /* 0x000000ff04047812 */ /* 0x000fe400078ec0ff */
[----:B------:R-:W-:Y:S01]  /*3260*/  LOP3.LUT R44, R44, 0xff, RZ, 0xc0, !PT ;  /* 0x000000ff2c2c7812 */ /* 0x000fe200078ec0ff */
[----:B------:R-:W-:Y:S01]  /*3270*/  I2F.F16 R38, R38 ;  /* 0x0000002600267306 */ /* 0x000fe20000200c00 */
[----:B------:R-:W-:Y:S01]  /*3280*/  IADD3 R4, R4, -0x80, RZ ;  /* 0xffffff8004047810 */ /* 0x000fe20007ffe0ff */
[----:B-1----:R-:W-:-:S06]  /*3290*/  HADD2.F32 R45, -RZ, R37.H0_H0 ;  /* 0x20000025ff2d7230 */ /* 0x002fcc0000004100 */
[----:B------:R-:W0:Y:S01]  /*32a0*/  I2F.F16 R4, R4 ;  /* 0x0000000400047306 */ /* 0x000e220000200c00 */
[--C-:B---3--:R-:W-:Y:S02]  /*32b0*/  HADD2.F32 R36, -RZ, R12.reuse.H0_H0 ;  /* 0x2000000cff247230 */ /* 0x108fe40000004100 */
[----:B------:R-:W-:-:S05]  /*32c0*/  HADD2.F32 R12, -RZ, R12.H1_H1 ;  /* 0x3000000cff0c7230 */ /* 0x000fca0000004100 */
[----:B------:R-:W-:Y:S01]  /*32d0*/  I2F.F16 R31, R31 ;  /* 0x0000001f001f7306 */ /* 0x000fe20000200c00 */
[C---:B------:R-:W-:Y:S02]  /*32e0*/  FFMA.FTZ R37, R36.reuse, R5, RZ ;  /* 0x0000000524257223 */ /* 0x040fe400000100ff */
[----:B------:R-:W-:Y:S02]  /*32f0*/  FFMA.FTZ R43, R43, R36, RZ ;  /* 0x000000242b2b7223 */ /* 0x000fe400000100ff */
[C---:B------:R-:W-:Y:S02]  /*3300*/  FFMA.FTZ R41, R36.reuse, R41, RZ ;  /* 0x0000002924297223 */ /* 0x040fe400000100ff */
[----:B------:R-:W-:Y:S01]  /*3310*/  FFMA.FTZ R36, R36, R45, RZ ;  /* 0x0000002d24247223 */ /* 0x000fe200000100ff */
[----:B0-----:R-:W-:Y:S01]  /*3320*/  HADD2.F32 R45, -RZ, R4.H0_H0 ;  /* 0x20000004ff2d7230 */ /* 0x001fe20000004100 */
[----:B------:R-:W-:Y:S08]  /*3330*/  I2F.F16 R15, R15 ;  /* 0x0000000f000f7306 */ /* 0x000ff00000200c00 */
[----:B------:R-:W-:Y:S08]  /*3340*/  I2F.F16 R27, R27 ;  /* 0x0000001b001b7306 */ /* 0x000ff00000200c00 */
[----:B------:R-:W-:Y:S08]  /*3350*/  I2F.F16 R14, R14 ;  /* 0x0000000e000e7306 */ /* 0x000ff00000200c00 */
[----:B------:R-:W0:Y:S02]  /*3360*/  I2F.F16 R30, R30 ;  /* 0x0000001e001e7306 */ /* 0x000e240000200c00 */
[----:B0-----:R-:W-:Y:S01]  /*3370*/  HADD2.F32 R30, -RZ, R30.H0_H0 ;  /* 0x2000001eff1e7230 */ /* 0x001fe20000004100 */
[----:B--2---:R-:W-:-:S02]  /*3380*/  LEA.HI R42, R10, 0xffffff80, RZ, 0x8 ;  /* 0xffffff800a2a7811 */ /* 0x004fc400078f40ff */
[----:B------:R-:W-:-:S03]  /*3390*/  SHF.R.U32.HI R4, RZ, 0x8, R8 ;  /* 0x00000008ff047819 */ /* 0x000fc60000011608 */
[----:B------:R0:W1:Y:S01]  /*33a0*/  I2F.F16 R24, R42 ;  /* 0x0000002a00187306 */ /* 0x0000620000200c00 */
[----:B------:R-:W-:Y:S02]  /*33b0*/  LEA.HI R26, R8, 0xffffff80, RZ, 0x8 ;  /* 0xffffff80081a7811 */ /* 0x000fe400078f40ff */
[----:B------:R-:W-:Y:S02]  /*33c0*/  LOP3.LUT R4, R4, 0xff, RZ, 0xc0, !PT ;  /* 0x000000ff04047812 */ /* 0x000fe400078ec0ff */
[----:B------:R-:W-:-:S03]  /*33d0*/  LEA.HI R25, R9, 0xffffff80, RZ, 0x8 ;  /* 0xffffff8009197811 */ /* 0x000fc600078f40ff */
[----:B------:R-:W2:Y:S01]  /*33e0*/  I2F.F16 R26, R26 ;  /* 0x0000001a001a7306 */ /* 0x000ea20000200c00 */
[--C-:B0-----:R-:W-:Y:S02]  /*33f0*/  SHF.R.U32.HI R42, RZ, 0x8, R6.reuse ;  /* 0x00000008ff2a7819 */ /* 0x101fe40000011606 */
[----:B------:R-:W-:Y:S02]  /*3400*/  SHF.R.U32.HI R6, RZ, 0x10, R6 ;  /* 0x00000010ff067819 */ /* 0x000fe40000011606 */
[----:B------:R-:W-:Y:S02]  /*3410*/  LOP3.LUT R42, R42, 0xff, RZ, 0xc0, !PT ;  /* 0x000000ff2a2a7812 */ /* 0x000fe400078ec0ff */
[----:B------:R-:W-:Y:S01]  /*3420*/  LOP3.LUT R5, R6, 0xff, RZ, 0xc0, !PT ;  /* 0x000000ff06057812 */ /* 0x000fe200078ec0ff */
[----:B------:R-:W-:Y:S01]  /*3430*/  I2F.F16 R25, R25 ;  /* 0x0000001900197306 */ /* 0x000fe20000200c00 */
[----:B------:R-:W-:Y:S01]  /*3440*/  IADD3 R40, R42, -0x80, RZ ;  /* 0xffffff802a287810 */ /* 0x000fe20007ffe0ff */
[----:B-1----:R-:W-:Y:S01]  /*3450*/  HADD2.F32 R24, -RZ, R24.H0_H0 ;  /* 0x20000018ff187230 */ /* 0x002fe20000004100 */
[----:B------:R-:W-:-:S02]  /*3460*/  SHF.R.U32.HI R42, RZ, 0x8, R7 ;  /* 0x00000008ff2a7819 */ /* 0x000fc40000011607 */
[----:B------:R-:W-:Y:S02]  /*3470*/  IADD3 R5, R5, -0x80, RZ ;  /* 0xffffff8005057810 */ /* 0x000fe40007ffe0ff */
[----:B------:R-:W-:Y:S01]  /*3480*/  LOP3.LUT R42, R42, 0xff, RZ, 0xc0, !PT ;  /* 0x000000ff2a2a7812 */ /* 0x000fe200078ec0ff */
[----:B------:R0:W1:Y:S01]  /*3490*/  I2F.F16 R6, R40 ;  /* 0x0000002800067306 */ /* 0x0000620000200c00 */
[----:B--2---:R-:W-:Y:S02]  /*34a0*/  HADD2.F32 R26, -RZ, R26.H0_H0 ;  /* 0x2000001aff1a7230 */ /* 0x004fe40000004100 */
[----:B------:R-:W-:Y:S01]  /*34b0*/  IADD3 R7, R42, -0x80, RZ ;  /* 0xffffff802a077810 */ /* 0x000fe20007ffe0ff */
[----:B------:R-:W-:Y:S01]  /*34c0*/  HADD2.F32 R42, -RZ, R39.H0_H0 ;  /* 0x20000027ff2a7230 */ /* 0x000fe20000004100 */
[----:B------:R-:W-:-:S03]  /*34d0*/  IADD3 R39, R44, -0x80, RZ ;  /* 0xffffff802c277810 */ /* 0x000fc60007ffe0ff */
[----:B------:R-:W-:Y:S01]  /*34e0*/  I2F.F16 R5, R5 ;  /* 0x0000000500057306 */ /* 0x000fe20000200c00 */
[----:B0-----:R-:W-:Y:S01]  /*34f0*/  FFMA.FTZ R40, R42, R12, R43 ;  /* 0x0000000c2a287223 */ /* 0x001fe2000001002b */
[----:B------:R-:W-:Y:S01]  /*3500*/  LOP3.LUT R42, R8, 0xff, RZ, 0xc0, !PT ;  /* 0x000000ff082a7812 */ /* 0x000fe200078ec0ff */
[----:B------:R-:W-:-:S03]  /*3510*/  HADD2.F32 R43, -RZ, R38.H0_H0 ;  /* 0x20000026ff2b7230 */ /* 0x000fc60000004100 */
[----:B------:R-:W-:Y:S02]  /*3520*/  IADD3 R38, R42, -0x80, RZ ;  /* 0xffffff802a267810 */ /* 0x000fe40007ffe0ff */
[----:B------:R-:W0:Y:S01]  /*3530*/  I2F.F16 R7, R7 ;  /* 0x0000000700077306 */ /* 0x000e220000200c00 */
[----:B-1----:R-:W-:Y:S01]  /*3540*/  HADD2.F32 R42, -RZ, R6.H0_H0 ;  /* 0x20000006ff2a7230 */ /* 0x002fe20000004100 */
[----:B------:R-:W-:Y:S01]  /*3550*/  FFMA.FTZ R41, R12, R43, R41 ;  /* 0x0000002b0c297223 */ /* 0x000fe20000010029 */
[----:B------:R-:W-:-:S03]  /*3560*/  LOP3.LUT R6, R9, 0xff, RZ, 0xc0, !PT ;  /* 0x000000ff09067812 */ /* 0x000fc600078ec0ff */
[----:B------:R-:W-:Y:S01]  /*3570*/  FFMA.FTZ R37, R12, R42, R37 ;  /* 0x0000002a0c257223 */ /* 0x000fe20000010025 */
[----:B------:R-:W-:Y:S01]  /*3580*/  HADD2.F32 R42, -RZ, R31.H0_H0 ;  /* 0x2000001fff2a7230 */ /* 0x000fe20000004100 */
[----:B------:R-:W1:Y:S01]  /*3590*/  I2F.F16 R39, R39 ;  /* 0x0000002700277306 */ /* 0x000e620000200c00 */
[----:B------:R-:W-:Y:S01]  /*35a0*/  IADD3 R6, R6, -0x80, RZ ;  /* 0xffffff8006067810 */ /* 0x000fe20007ffe0ff */
[----:B0-----:R-:W-:-:S06]  /*35b0*/  HADD2.F32 R7, -RZ, R7.H0_H0 ;  /* 0x20000007ff077230 */ /* 0x001fcc0000004100 */
[----:B------:R-:W0:Y:S01]  /*35c0*/  I2F.F16 R38, R38 ;  /* 0x0000002600267306 */ /* 0x000e220000200c00 */
[----:B------:R-:W-:Y:S01]  /*35d0*/  FFMA.FTZ R43, R12, R7, R36 ;  /* 0x000000070c2b7223 */ /* 0x000fe20000010024 */
[----:B------:R-:W-:Y:S01]  /*35e0*/  LOP3.LUT R36, R11, 0xff, RZ, 0xc0, !PT ;  /* 0x000000ff0b247812 */ /* 0x000fe200078ec0ff */
[----:B------:R-:W-:Y:S01]  /*35f0*/  HADD2.F32 R12, -RZ, R13.H0_H0 ;  /* 0x2000000dff0c7230 */ /* 0x000fe20000004100 */
[----:B------:R-:W-:Y:S01]  /*3600*/  LOP3.LUT R7, R10, 0xff, RZ, 0xc0, !PT ;  /* 0x000000ff0a077812 */ /* 0x000fe200078ec0ff */
[----:B-1----:R-:W-:Y:S01]  /*3610*/  HADD2.F32 R39, -RZ, R39.H0_H0 ;  /* 0x20000027ff277230 */ /* 0x002fe20000004100 */
[----:B------:R-:W-:Y:S01]  /*3620*/  IADD3 R31, R36, -0x80, RZ ;  /* 0xffffff80241f7810 */ /* 0x000fe20007ffe0ff */
[----:B------:R-:W-:Y:S01]  /*3630*/  HADD2.F32 R36, -RZ, R5.H0_H0 ;  /* 0x20000005ff247230 */ /* 0x000fe20000004100 */
[----:B------:R-:W-:Y:S01]  /*3640*/  SHF.R.U32.HI R5, RZ, 0x10, R8 ;  /* 0x00000010ff057819 */ /* 0x000fe20000011608 */
[----:B------:R-:W-:Y:S01]  /*3650*/  FFMA.FTZ R41, R12, R42, R41 ;  /* 0x0000002a0c297223 */ /* 0x000fe20000010029 */
[----:B------:R-:W-:Y:S01]  /*3660*/  IADD3 R8, R4, -0x80, RZ ;  /* 0xffffff8004087810 */ /* 0x000fe20007ffe0ff */
[C---:B------:R-:W-:Y:S01]  /*3670*/  FFMA.FTZ R43, R12.reuse, R39, R43 ;  /* 0x000000270c2b7223 */ /* 0x040fe2000001002b */
[----:B------:R-:W-:Y:S01]  /*3680*/  SHF.R.U32.HI R39, RZ, 0x8, R9 ;  /* 0x00000008ff277819 */ /* 0x000fe20000011609 */
[----:B------:R-:W-:Y:S01]  /*3690*/  FFMA.FTZ R37, R12, R36, R37 ;  /* 0x000000240c257223 */ /* 0x000fe20000010025 */
[----:B------:R-:W-:Y:S01]  /*36a0*/  LOP3.LUT R36, R5, 0xff, RZ, 0xc0, !PT ;  /* 0x000000ff05247812 */ /* 0x000fe200078ec0ff */
[----:B------:R-:W-:Y:S01]  /*36b0*/  FFMA.FTZ R40, R45, R12, R40 ;  /* 0x0000000c2d287223 */ /* 0x000fe20000010028 */
[----:B------:R-:W1:Y:S01]  /*36c0*/  LDS.64 R4, [UR4+0x38] ;  /* 0x00003804ff047984 */ /* 0x000e620008000a00 */
[----:B------:R-:W-:Y:S01]  /*36d0*/  LOP3.LUT R39, R39, 0xff, RZ, 0xc0, !PT ;  /* 0x000000ff27277812 */ /* 0x000fe200078ec0ff */
[----:B------:R-:W2:Y:S01]  /*36e0*/  I2F.F16 R6, R6 ;  /* 0x0000000600067306 */ /* 0x000ea20000200c00 */
[----:B------:R-:W-:-:S02]  /*36f0*/  SHF.R.U32.HI R42, RZ, 0x10, R9 ;  /* 0x00000010ff2a7819 */ /* 0x000fc40000011609 */
[----:B------:R-:W-:Y:S01]  /*3700*/  IADD3 R12, R36, -0x80, RZ ;  /* 0xffffff80240c7810 */ /* 0x000fe20007ffe0ff */
[----:B------:R-:W-:Y:S01]  /*3710*/  HADD2.F32 R36, -RZ, R13.H1_H1 ;  /* 0x3000000dff247230 */ /* 0x000fe20000004100 */
[----:B------:R-:W-:Y:S01]  /*3720*/  IADD3 R9, R39, -0x80, RZ ;  /* 0xffffff8027097810 */ /* 0x000fe20007ffe0ff */
[----:B------:R-:W-:Y:S01]  /*3730*/  HADD2.F32 R39, -RZ, R15.H0_H0 ;  /* 0x2000000fff277230 */ /* 0x000fe20000004100 */
[----:B------:R-:W-:Y:S01]  /*3740*/  SHF.R.U32.HI R15, RZ, 0x8, R10 ;  /* 0x00000008ff0f7819 */ /* 0x000fe2000001160a */
[----:B------:R-:W3:Y:S01]  /*3750*/  I2F.F16 R31, R31 ;  /* 0x0000001f001f7306 */ /* 0x000ee20000200c00 */
[----:B------:R-:W-:Y:S01]  /*3760*/  IADD3 R7, R7, -0x80, RZ ;  /* 0xffffff8007077810 */ /* 0x000fe20007ffe0ff */
[----:B------:R-:W-:Y:S01]  /*3770*/  FFMA.FTZ R43, R36, R30, R43 ;  /* 0x0000001e242b7223 */ /* 0x000fe2000001002b */
[----:B------:R-:W-:Y:S01]  /*3780*/  LOP3.LUT R15, R15, 0xff, RZ, 0xc0, !PT ;  /* 0x000000ff0f0f7812 */ /* 0x000fe200078ec0ff */
[----:B------:R-:W-:Y:S01]  /*3790*/  FFMA.FTZ R40, R39, R36, R40 ;  /* 0x0000002427287223 */ /* 0x000fe20000010028 */
[----:B------:R-:W-:Y:S01]  /*37a0*/  HADD2.F32 R39, -RZ, R27.H0_H0 ;  /* 0x2000001bff277230 */ /* 0x000fe20000004100 */
[----:B------:R-:W-:-:S02]  /*37b0*/  SHF.R.U32.HI R27, RZ, 0x10, R10 ;  /* 0x00000010ff1b7819 */ /* 0x000fc4000001160a */
[----:B------:R-:W-:Y:S01]  /*37c0*/  IADD3 R10, R15, -0x80, RZ ;  /* 0xffffff800f0a7810 */ /* 0x000fe20007ffe0ff */
[----:B------:R-:W4:Y:S01]  /*37d0*/  I2F.F16 R7, R7 ;  /* 0x0000000700077306 */ /* 0x000f220000200c00 */
[----:B------:R-:W-:Y:S01]  /*37e0*/  SHF.R.U32.HI R15, RZ, 0x8, R11 ;  /* 0x00000008ff0f7819 */ /* 0x000fe2000001160b */
[----:B------:R-:W-:Y:S01]  /*37f0*/  FFMA.FTZ R41, R36, R39, R41 ;  /* 0x0000002724297223 */ /* 0x000fe20000010029 */
[----:B------:R-:W-:Y:S01]  /*3800*/  LOP3.LUT R27, R27, 0xff, RZ, 0xc0, !PT ;  /* 0x000000ff1b1b7812 */ /* 0x000fe200078ec0ff */
[----:B------:R-:W-:Y:S01]  /*3810*/  HADD2.F32 R39, -RZ, R14.H0_H0 ;  /* 0x2000000eff277230 */ /* 0x000fe20000004100 */
[----:B------:R-:W-:Y:S02]  /*3820*/  LOP3.LUT R15, R15, 0xff, RZ, 0xc0, !PT ;  /* 0x000000ff0f0f7812 */ /* 0x000fe400078ec0ff */
[----:B------:R-:W-:Y:S01]  /*3830*/  LOP3.LUT R42, R42, 0xff, RZ, 0xc0, !PT ;  /* 0x000000ff2a2a7812 */ /* 0x000fe200078ec0ff */
[----:B------:R-:W4:Y:S01]  /*3840*/  I2F.F16 R8, R8 ;  /* 0x0000000800087306 */ /* 0x000f220000200c00 */
[----:B------:R-:W-:Y:S01]  /*3850*/  IADD3 R14, R27, -0x80, RZ ;  /* 0xffffff801b0e7810 */ /* 0x000fe20007ffe0ff */
[----:B------:R-:W-:Y:S01]  /*3860*/  FFMA.FTZ R37, R36, R39, R37 ;  /* 0x0000002724257223 */ /* 0x000fe20000010025 */
[----:B------:R-:W-:Y:S01]  /*3870*/  SHF.R.U32.HI R27, RZ, 0x10, R11 ;  /* 0x00000010ff1b7819 */ /* 0x000fe2000001160b */
[----:B0-----:R-:W-:Y:S01]  /*3880*/  HADD2.F32 R39, -RZ, R38.H0_H0 ;  /* 0x20000026ff277230 */ /* 0x001fe20000004100 */
[----:B------:R-:W-:Y:S01]  /*3890*/  IADD3 R15, R15, -0x80, RZ ;  /* 0xffffff800f0f7810 */ /* 0x000fe20007ffe0ff */
[----:B--2---:R-:W-:Y:S01]  /*38a0*/  HADD2.F32 R38, -RZ, R6.H0_H0 ;  /* 0x20000006ff267230 */ /* 0x004fe20000004100 */
[----:B------:R-:W-:Y:S01]  /*38b0*/  IADD3 R13, R42, -0x80, RZ ;  /* 0xffffff802a0d7810 */ /* 0x000fe20007ffe0ff */
[----:B------:R-:W0:Y:S01]  /*38c0*/  I2F.F16 R9, R9 ;  /* 0x0000000900097306 */ /* 0x000e220000200c00 */
[----:B------:R-:W-:Y:S01]  /*38d0*/  LOP3.LUT R36, R27, 0xff, RZ, 0xc0, !PT ;  /* 0x000000ff1b247812 */ /* 0x000fe200078ec0ff */
[----:B---3--:R-:W-:Y:S01]  /*38e0*/  HADD2.F32 R31, -RZ, R31.H0_H0 ;  /* 0x2000001fff1f7230 */ /* 0x008fe20000004100 */
[----:B------:R-:W-:-:S02]  /*38f0*/  LEA.HI R11, R11, 0xffffff80, RZ, 0x8 ;  /* 0xffffff800b0b7811 */ /* 0x000fc400078f40ff */
[----:B------:R-:W-:Y:S01]  /*3900*/  IADD3 R36, R36, -0x80, RZ ;  /* 0xffffff8024247810 */ /* 0x000fe20007ffe0ff */
[--C-:B-1----:R-:W-:Y:S02]  /*3910*/  HADD2.F32 R30, -RZ, R4.reuse.H0_H0 ;  /* 0x20000004ff1e7230 */ /* 0x102fe40000004100 */
[----:B------:R-:W1:Y:S01]  /*3920*/  I2F.F16 R10, R10 ;  /* 0x0000000a000a7306 */ /* 0x000e620000200c00 */
[----:B------:R-:W-:Y:S02]  /*3930*/  HADD2.F32 R27, -RZ, R4.H1_H1 ;  /* 0x30000004ff1b7230 */ /* 0x000fe40000004100 */
[----:B------:R-:W-:Y:S01]  /*3940*/  FFMA.FTZ R40, R39, R30, R40 ;  /* 0x0000001e27287223 */ /* 0x000fe20000010028 */
[----:B----4-:R-:W-:Y:S01]  /*3950*/  HADD2.F32 R39, -RZ, R7.H0_H0 ;  /* 0x20000007ff277230 */ /* 0x010fe20000004100 */
[C---:B------:R-:W-:Y:S01]  /*3960*/  FFMA.FTZ R41, R30.reuse, R38, R41 ;  /* 0x000000261e297223 */ /* 0x040fe20000010029 */
[----:B------:R-:W-:Y:S01]  /*3970*/  HADD2.F32 R7, -RZ, R8.H0_H0 ;  /* 0x20000008ff077230 */ /* 0x000fe20000004100 */
[C---:B------:R-:W-:Y:S01]  /*3980*/  FFMA.FTZ R31, R30.reuse, R31, R43 ;  /* 0x0000001f1e1f7223 */ /* 0x040fe2000001002b */
[----:B------:R-:W2:Y:S01]  /*3990*/  I2F.F16 R15, R15 ;  /* 0x0000000f000f7306 */ /* 0x000ea20000200c00 */
[----:B0-----:R-:W-:Y:S01]  /*39a0*/  HADD2.F32 R38, -RZ, R9.H0_H0 ;  /* 0x20000009ff267230 */ /* 0x001fe20000004100 */
[----:B------:R-:W-:Y:S01]  /*39b0*/  FFMA.FTZ R8, R30, R39, R37 ;  /* 0x000000271e087223 */ /* 0x000fe20000010025 */
[--C-:B------:R-:W-:Y:S01]  /*39c0*/  HADD2.F32 R4, -RZ, R5.reuse.H0_H0 ;  /* 0x20000005ff047230 */ /* 0x100fe20000004100 */
[----:B------:R-:W-:Y:S01]  /*39d0*/  FFMA.FTZ R7, R7, R27, R40 ;  /* 0x0000001b07077223 */ /* 0x000fe20000010028 */
[----:B------:R-:W-:Y:S01]  /*39e0*/  HADD2.F32 R5, -RZ, R5.H1_H1 ;  /* 0x30000005ff057230 */ /* 0x000fe20000004100 */
[----:B------:R-:W-:-:S02]  /*39f0*/  FFMA.FTZ R41, R27, R38, R41 ;  /* 0x000000261b297223 */ /* 0x000fc40000010029 */
        /* <DEDUP_REMOVED lines=15> */
[----:B------:R-:W-:-:S04]  /*3af0*/  FMUL.FTZ R7, R16, R7 ;  /* 0x0000000710077220 */ /* 0x000fc80000410000 */
[C---:B------:R-:W-:Y:S01]  /*3b00*/  FFMA.FTZ R9, R4.reuse, R14, R9 ;  /* 0x0000000e04097223 */ /* 0x040fe20000010009 */
[----:B------:R-:W-:Y:S01]  /*3b10*/  F2FP.PACK_AB R7, RZ, R7 ;  /* 0x00000007ff07723e */ /* 0x000fe200000000ff */
[----:B0-----:R-:W-:Y:S02]  /*3b20*/  HADD2.F32 R8, -RZ, R6.H0_H0 ;  /* 0x20000006ff087230 */ /* 0x001fe40000004100 */
[----:B------:R-:W-:Y:S01]  /*3b30*/  HADD2.F32 R6, -RZ, R25.H0_H0 ;  /* 0x20000019ff067230 */ /* 0x000fe20000004100 */
[C---:B------:R-:W-:Y:S02]  /*3b40*/  FFMA.FTZ R9, R5.reuse, R24, R9 ;  /* 0x0000001805097223 */ /* 0x040fe40000010009 */
[----:B------:R-:W-:Y:S02]  /*3b50*/  FFMA.FTZ R8, R4, R8, R31 ;  /* 0x0000000804087223 */ /* 0x000fe4000001001f */
[----:B------:R-:W-:Y:S01]  /*3b60*/  FFMA.FTZ R6, R5, R6, R13 ;  /* 0x0000000605067223 */ /* 0x000fe2000001000d */
[----:B-1----:R-:W-:Y:S01]  /*3b70*/  HADD2.F32 R10, -RZ, R11.H0_H0 ;  /* 0x2000000bff0a7230 */ /* 0x002fe20000004100 */
[----:B------:R-:W-:-:S02]  /*3b80*/  FMUL.FTZ R9, R18, R9 ;  /* 0x0000000912097220 */ /* 0x000fc40000410000 */
[----:B------:R-:W-:Y:S02]  /*3b90*/  FMUL.FTZ R6, R17, R6 ;  /* 0x0000000611067220 */ /* 0x000fe40000410000 */
[----:B------:R-:W-:Y:S01]  /*3ba0*/  FFMA.FTZ R8, R5, R10, R8 ;  /* 0x0000000a05087223 */ /* 0x000fe20000010008 */
[----:B------:R-:W-:Y:S02]  /*3bb0*/  F2FP.PACK_AB R9, RZ, R9 ;  /* 0x00000009ff09723e */ /* 0x000fe400000000ff */
[----:B------:R-:W-:Y:S01]  /*3bc0*/  F2FP.PACK_AB R6, RZ, R6 ;  /* 0x00000006ff06723e */ /* 0x000fe200000000ff */
[----:B------:R-:W-:-:S03]  /*3bd0*/  FMUL.FTZ R8, R19, R8 ;  /* 0x0000000813087220 */ /* 0x000fc60000410000 */
[----:B------:R-:W-:Y:S02]  /*3be0*/  PRMT R7, R7, 0x5410, R6 ;  /* 0x0000541007077816 */ /* 0x000fe40000000006 */
[----:B------:R-:W-:-:S04]  /*3bf0*/  F2FP.PACK_AB R8, RZ, R8 ;  /* 0x00000008ff08723e */ /* 0x000fc800000000ff */
[----:B------:R-:W-:Y:S01]  /*3c00*/  PRMT R9, R9, 0x5410, R8 ;  /* 0x0000541009097816 */ /* 0x000fe20000000008 */
[----:B------:R-:W-:-:S04]  /*3c10*/  HFMA2.MMA R34, R7, 1, 1, R34 ;  /* 0x3c003c0007227835 */ /* 0x000fc80000000022 */
[----:B------:R-:W-:Y:S02]  /*3c20*/  HADD2 R33, R9, R33 ;  /* 0x0000002109217230 */ /* 0x000fe40000000000 */
.L_x_4505:
[----:B------:R-:W-:Y:S01]  /*3c30*/  IADD3 R20, R20, 0x20, RZ ;  /* 0x0000002014147810 */ /* 0x000fe20007ffe0ff */
[----:B------:R-:W-:Y:S01]  /*3c40*/  UIADD3 UR4, UR4, 0x40, URZ ;  /* 0x0000004004047890 */ /* 0x000fe2000fffe03f */
[C---:B------:R-:W-:Y:S02]  /*3c50*/  IMAD.WIDE R28, R21.reuse, 0x8, R28 ;  /* 0x00000008151c7825 */ /* 0x040fe400078e021c */
[C---:B------:R-:W-:Y:S02]  /*3c60*/  ISETP.GE.AND P0, PT, R20.reuse, c[0x0][0x1a8], PT ;  /* 0x00006a0014007a0c */ /* 0x040fe40003f06270 */
[----:B------:R-:W-:Y:S01]  /*3c70*/  ISETP.LT.AND P2, PT, R20, R35, PT ;  /* 0x000000231400720c */ /* 0x000fe20003f41270 */
[----:B0-----:R-:W-:-:S12]  /*3c80*/  IMAD.WIDE R22, R21, 0x8, R22 ;  /* 0x0000000815167825 */ /* 0x001fd800078e0216 */
[----:B------:R-:W-:Y:S05]  /*3c90*/  @!P0 BRA P2, `(.L_x_4506) ;  /* 0xffffcec000008947 */ /* 0x000fea000103ffff */
.L_x_4501:
[----:B------:R-:W-:-:S04]  /*3ca0*/  ISETP.GE.AND P0, PT, R20, R35, PT ;  /* 0x000000231400720c */ /* 0x000fc80003f06270 */
[----:B------:R-:W-:-:S13]  /*3cb0*/  ISETP.GE.OR P0, PT, R20, c[0x0][0x1ac], P0 ;  /* 0x00006b0014007a0c */ /* 0x000fda0000706670 */
[----:B------:R-:W-:Y:S05]  /*3cc0*/  @P0 BRA `(.L_x_4507) ;  /* 0x000017a000000947 */ /* 0x000fea0003800000 */
[----:B------:R-:W-:Y:S02]  /*3cd0*/  ULDC UR5, c[0x0][0x18c] ;  /* 0x0000630000057ab9 */ /* 0x000fe40000000800 */
[----:B------:R-:W-:-:S04]  /*3ce0*/  USHF.R.S32.HI UR5, URZ, 0x1f, UR5 ;  /* 0x0000001f3f057899 */ /* 0x000fc80008011405 */
.L_x_4510:
[----:B-----5:R0:W5:Y:S01]  /*3cf0*/  LDG.E.128.CONSTANT R4, [R22.64] ;  /* 0x0000000616047981 */ /* 0x020162000c1e9d00 */
[----:B------:R-:W-:Y:S01]  /*3d00*/  IMAD.MOV.U32 R21, RZ, RZ, c[0x0][0x18c] ;  /* 0x00006300ff157624 */ /* 0x000fe200078e00ff */
[----:B-1----:R-:W-:Y:S06]  /*3d10*/  @!P1 BRA `(.L_x_4508) ;  /* 0x00000b4000009947 */ /* 0x002fec0003800000 */
[C---:B-1----:R-:W-:Y:S01]  /*3d20*/  IMAD.WIDE R26, R21.reuse, 0x4, R22 ;  /* 0x00000004151a7825 */ /* 0x042fe200078e0216 */
[----:B------:R-:W1:Y:S04]  /*3d30*/  LDS.128 R16, [UR4] ;  /* 0x00000004ff107984 */ /* 0x000e680008000c00 */
[----:B------:R2:W3:Y:S01]  /*3d40*/  LDG.E.128.CONSTANT R8, [R26.64] ;  /* 0x000000061a087981 */ /* 0x0004e2000c1e9d00 */
[----:B------:R-:W-:-:S06]  /*3d50*/  IMAD.WIDE R12, R21, 0x4, R26 ;  /* 0x00000004150c7825 */ /* 0x000fcc00078e021a */
[----:B------:R-:W4:Y:S01]  /*3d60*/  LDG.E.128.CONSTANT R12, [R12.64] ;  /* 0x000000060c0c7981 */ /* 0x000f22000c1e9d00 */
        /* <DEDUP_REMOVED lines=19> */
[--C-:B--2---:R-:W-:Y:S01]  /*3ea0*/  SHF.R.U32.HI R27, RZ, 0xc, R6.reuse ;  /* 0x0000000cff1b7819 */ /* 0x104fe20000011606 */
[-C--:B-1----:R-:W-:Y:S01]  /*3eb0*/  HFMA2.MMA R29, R37, R16.reuse, RZ ;  /* 0x00000010251d7235 */ /* 0x082fe200000000ff */
        /* <DEDUP_REMOVED lines=16> */
[----:B------:R-:W-:Y:S01]  /*3fc0*/  HADD2 R29, R29, -1056, -1056 ;  /* 0xe420e4201d1d7430 */ /* 0x000fe20000000000 */
[----:B------:R-:W-:Y:S01]  /*3fd0*/  PRMT R0, R0, 0x5410, R2 ;  /* 0x0000541000007816 */ /* 0x000fe20000000002 */
[----:B------:R-:W-:Y:S01]  /*3fe0*/  HADD2 R31, R31, -1056, -1056 ;  /* 0xe420e4201f1f7430 */ /* 0x000fe20000000000 */
[----:B------:R-:W-:-:S03]  /*3ff0*/  PRMT R3, R3, 0x5410, R32 ;  /* 0x0000541003037816 */ /* 0x000fc60000000020 */
[----:B------:R-:W-:Y:S01]  /*4000*/  HFMA2.MMA R29, R29, R17, R4 ;  /* 0x000000111d1d7235 */ /* 0x000fe20000000004 */
[----:B------:R-:W-:Y:S01]  /*4010*/  HFMA2 R16, R31, R17, R16 ;  /* 0x000000111f107231 */ /* 0x000fe20000000010 */
[----:B------:R-:W-:Y:S02]  /*4020*/  LOP3.LUT R31, R25, 0xf000f, RZ, 0xc0, !PT ;  /* 0x000f000f191f7812 */ /* 0x000fe400078ec0ff */
[----:B---3--:R-:W-:Y:S02]  /*4030*/  LOP3.LUT R7, R8, 0x3f003f, RZ, 0xc0, !PT ;  /* 0x003f003f08077812 */ /* 0x008fe400078ec0ff */
[----:B------:R-:W-:Y:S02]  /*4040*/  LOP3.LUT R28, R9, 0x3f003f, RZ, 0xc0, !PT ;  /* 0x003f003f091c7812 */ /* 0x000fe400078ec0ff */
[----:B------:R-:W-:Y:S02]  /*4050*/  LOP3.LUT R7, R7, 0x64006400, RZ, 0xfc, !PT ;  /* 0x6400640007077812 */ /* 0x000fe400078efcff */
[----:B------:R-:W-:-:S02]  /*4060*/  LOP3.LUT R30, R10, 0x3f003f, RZ, 0xc0, !PT ;  /* 0x003f003f0a1e7812 */ /* 0x000fc400078ec0ff */
[----:B------:R-:W-:Y:S01]  /*4070*/  LOP3.LUT R28, R28, 0x64006400, RZ, 0xfc, !PT ;  /* 0x640064001c1c7812 */ /* 0x000fe200078efcff */
[----:B------:R-:W-:Y:S01]  /*4080*/  HADD2 R4, R7, -1056, -1056 ;  /* 0xe420e42007047430 */ /* 0x000fe20000000000 */
[----:B------:R-:W-:Y:S02]  /*4090*/  LOP3.LUT R30, R30, 0x64006400, RZ, 0xfc, !PT ;  /* 0x640064001e1e7812 */ /* 0x000fe400078efcff */
[----:B------:R-:W-:Y:S01]  /*40a0*/  SHF.R.U32.HI R25, RZ, 0xc, R8 ;  /* 0x0000000cff197819 */ /* 0x000fe20000011608 */
[----:B------:R-:W-:Y:S01]  /*40b0*/  HADD2 R7, R28, -1056, -1056 ;  /* 0xe420e4201c077430 */ /* 0x000fe20000000000 */
[----:B------:R-:W-:Y:S01]  /*40c0*/  SHF.R.U32.HI R28, RZ, 0x6, R10 ;  /* 0x00000006ff1c7819 */ /* 0x000fe2000001160a */
[----:B------:R-:W-:Y:S01]  /*40d0*/  HADD2 R30, R30, -1056, -1056 ;  /* 0xe420e4201e1e7430 */ /* 0x000fe20000000000 */
[----:B------:R-:W-:Y:S01]  /*40e0*/  HFMA2.MMA R5, R4, R18, R5 ;  /* 0x0000001204057235 */ /* 0x000fe20000000005 */
[----:B------:R-:W-:Y:S01]  /*40f0*/  HFMA2 R4, R7, R18, R6 ;  /* 0x0000001207047231 */ /* 0x000fe20000000006 */
[----:B------:R-:W-:-:S02]  /*4100*/  SHF.R.U32.HI R6, RZ, 0x6, R8 ;  /* 0x00000006ff067819 */ /* 0x000fc40000011608 */
[----:B------:R-:W-:Y:S01]  /*4110*/  SHF.R.U32.HI R7, RZ, 0x6, R9 ;  /* 0x00000006ff077819 */ /* 0x000fe20000011609 */
[----:B------:R-:W-:Y:S01]  /*4120*/  HFMA2.MMA R17, R30, R18, R29 ;  /* 0x000000121e117235 */ /* 0x000fe2000000001d */
[----:B------:R-:W-:Y:S02]  /*4130*/  LOP3.LUT R6, R6, 0x3f003f, RZ, 0xc0, !PT ;  /* 0x003f003f06067812 */ /* 0x000fe400078ec0ff */
[----:B------:R-:W-:Y:S02]  /*4140*/  LOP3.LUT R29, R11, 0x3f003f, RZ, 0xc0, !PT ;  /* 0x003f003f0b1d7812 */ /* 0x000fe400078ec0ff */
[----:B------:R-:W-:Y:S02]  /*4150*/  LOP3.LUT R7, R7, 0x3f003f, RZ, 0xc0, !PT ;  /* 0x003f003f07077812 */ /* 0x000fe400078ec0ff */
[----:B------:R-:W-:Y:S02]  /*4160*/  LOP3.LUT R6, R6, 0x64006400, RZ, 0xfc, !PT ;  /* 0x6400640006067812 */ /* 0x000fe400078efcff */
        /* <DEDUP_REMOVED lines=12> */
[----:B------:R-:W1:Y:S01]  /*4230*/  LDS.128 R4, [UR4+0x10] ;  /* 0x00001004ff047984 */ /* 0x000e620008000c00 */
[----:B------:R-:W-:-:S02]  /*4240*/  LOP3.LUT R30, R30, 0x64006400, RZ, 0xfc, !PT ;  /* 0x640064001e1e7812 */ /* 0x000fc400078efcff */
[----:B----4-:R-:W-:Y:S01]  /*4250*/  SHF.R.U32.HI R8, RZ, 0x8, R12 ;  /* 0x00000008ff087819 */ /* 0x010fe2000001160c */
[----:B------:R-:W-:Y:S01]  /*4260*/  HADD2 R28, R28, -1056, -1056 ;  /* 0xe420e4201c1c7430 */ /* 0x000fe20000000000 */
[----:B------:R-:W-:Y:S01]  /*4270*/  SHF.R.U32.HI R40, RZ, 0x8, R14 ;  /* 0x00000008ff287819 */ /* 0x000fe2000001160e */
[----:B------:R-:W-:Y:S01]  /*4280*/  HADD2 R30, R30, -1056, -1056 ;  /* 0xe420e4201e1e7430 */ /* 0x000fe20000000000 */
[----:B------:R-:W-:Y:S02]  /*4290*/  SHF.R.U32.HI R10, RZ, 0xc, R10 ;  /* 0x0000000cff0a7819 */ /* 0x000fe4000001160a */
[----:B------:R-:W-:Y:S01]  /*42a0*/  SHF.R.U32.HI R38, RZ, 0xa, R12 ;  /* 0x0000000aff267819 */ /* 0x000fe2000001160c */
[----:B------:R-:W-:Y:S01]  /*42b0*/  HFMA2.MMA R17, R28, R19, R17 ;  /* 0x000000131c117235 */ /* 0x000fe20000000011 */
[----:B------:R-:W-:Y:S01]  /*42c0*/  HFMA2 R19, R30, R19, R29 ;  /* 0x000000131e137231 */ /* 0x000fe2000000001d */
[----:B------:R-:W-:Y:S02]  /*42d0*/  LOP3.LUT R29, R24, 0xf000f, RZ, 0xc0, !PT ;  /* 0x000f000f181d7812 */ /* 0x000fe400078ec0ff */
[----:B------:R-:W-:-:S02]  /*42e0*/  SHF.R.U32.HI R24, RZ, 0x8, R13 ;  /* 0x00000008ff187819 */ /* 0x000fc4000001160d */
[----:B------:R-:W-:Y:S02]  /*42f0*/  LOP3.LUT R28, R14, 0x3f003f, RZ, 0xc0, !PT ;  /* 0x003f003f0e1c7812 */ /* 0x000fe400078ec0ff */
[----:B------:R-:W-:Y:S02]  /*4300*/  LOP3.LUT R24, R31, 0x300030, R24, 0xf8, !PT ;  /* 0x003000301f187812 */ /* 0x000fe400078ef818 */
[----:B------:R-:W-:Y:S02]  /*4310*/  LOP3.LUT R31, R26, 0xf000f, RZ, 0xc0, !PT ;  /* 0x000f000f1a1f7812 */ /* 0x000fe400078ec0ff */
[----:B------:R-:W-:Y:S02]  /*4320*/  LOP3.LUT R26, R12, 0x3f003f, RZ, 0xc0, !PT ;  /* 0x003f003f0c1a7812 */ /* 0x000fe400078ec0ff */
[----:B------:R-:W-:Y:S02]  /*4330*/  SHF.R.U32.HI R30, RZ, 0xa, R14 ;  /* 0x0000000aff1e7819 */ /* 0x000fe4000001160e */
[----:B------:R-:W-:-:S02]  /*4340*/  LOP3.LUT R8, R29, 0x300030, R8, 0xf8, !PT ;  /* 0x003000301d087812 */ /* 0x000fc400078ef808 */
[----:B------:R-:W-:Y:S02]  /*4350*/  SHF.R.U32.HI R12, RZ, 0x6, R12 ;  /* 0x00000006ff0c7819 */ /* 0x000fe4000001160c */
[----:B------:R-:W-:Y:S02]  /*4360*/  SHF.R.U32.HI R14, RZ, 0x6, R14 ;  /* 0x00000006ff0e7819 */ /* 0x000fe4000001160e */
[----:B------:R-:W-:Y:S02]  /*4370*/  LOP3.LUT R41, R25, 0xf000f, RZ, 0xc0, !PT ;  /* 0x000f000f19297812 */ /* 0x000fe400078ec0ff */
[----:B------:R-:W-:Y:S02]  /*4380*/  SHF.R.U32.HI R37, RZ, 0xa, R13 ;  /* 0x0000000aff257819 */ /* 0x000fe4000001160d */
[----:B------:R-:W-:Y:S02]  /*4390*/  LOP3.LUT R27, R13, 0x3f003f, RZ, 0xc0, !PT ;  /* 0x003f003f0d1b7812 */ /* 0x000fe400078ec0ff */
[----:B------:R-:W-:-:S02]  /*43a0*/  SHF.R.U32.HI R42, RZ, 0x8, R15 ;  /* 0x00000008ff2a7819 */ /* 0x000fc4000001160f */
[----:B------:R-:W-:Y:S02]  /*43b0*/  SHF.R.U32.HI R36, RZ, 0xa, R15 ;  /* 0x0000000aff247819 */ /* 0x000fe4000001160f */
[----:B------:R-:W-:Y:S02]  /*43c0*/  LOP3.LUT R29, R15, 0x3f003f, RZ, 0xc0, !PT ;  /* 0x003f003f0f1d7812 */ /* 0x000fe400078ec0ff */
[----:B------:R-:W-:Y:S02]  /*43d0*/  LOP3.LUT R25, R39, 0x300030, R40, 0xf8, !PT ;  /* 0x0030003027197812 */ /* 0x000fe400078ef828 */
[----:B------:R-:W-:Y:S02]  /*43e0*/  SHF.R.U32.HI R13, RZ, 0x6, R13 ;  /* 0x00000006ff0d7819 */ /* 0x000fe4000001160d */
[----:B------:R-:W-:Y:S02]  /*43f0*/  SHF.R.U32.HI R15, RZ, 0x6, R15 ;  /* 0x00000006ff0f7819 */ /* 0x000fe4000001160f */
[----:B------:R-:W-:-:S02]  /*4400*/  LOP3.LUT R39, R10, 0xf000f, RZ, 0xc0, !PT ;  /* 0x000f000f0a277812 */ /* 0x000fc400078ec0ff */
[----:B------:R-:W-:Y:S02]  /*4410*/  LOP3.LUT R26, R26, 0x64006400, RZ, 0xfc, !PT ;  /* 0x640064001a1a7812 */ /* 0x000fe400078efcff */
[----:B------:R-:W-:Y:S02]  /*4420*/  LOP3.LUT R28, R28, 0x64006400, RZ, 0xfc, !PT ;  /* 0x640064001c1c7812 */ /* 0x000fe400078efcff */
[----:B------:R-:W-:Y:S02]  /*4430*/  SHF.R.U32.HI R11, RZ, 0xc, R11 ;  /* 0x0000000cff0b7819 */ /* 0x000fe4000001160b */
[----:B------:R-:W-:Y:S01]  /*4440*/  LOP3.LUT R12, R12, 0x3f003f, RZ, 0xc0, !PT ;  /* 0x003f003f0c0c7812 */ /* 0x000fe200078ec0ff */
[----:B------:R-:W-:Y:S01]  /*4450*/  HADD2 R28, R28, -1056, -1056 ;  /* 0xe420e4201c1c7430 */ /* 0x000fe20000000000 */
[----:B------:R-:W-:Y:S02]  /*4460*/  LOP3.LUT R14, R14, 0x3f003f, RZ, 0xc0, !PT ;  /* 0x003f003f0e0e7812 */ /* 0x000fe400078ec0ff */
[----:B------:R-:W-:-:S02]  /*4470*/  LOP3.LUT R27, R27, 0x64006400, RZ, 0xfc, !PT ;  /* 0x640064001b1b7812 */ /* 0x000fc400078efcff */
[----:B------:R-:W-:Y:S01]  /*4480*/  LOP3.LUT R29, R29, 0x64006400, RZ, 0xfc, !PT ;  /* 0x640064001d1d7812 */ /* 0x000fe200078efcff */
[-C--:B-1----:R-:W-:Y:S01]  /*4490*/  HFMA2.MMA R17, R28, R4.reuse, R17 ;  /* 0x000000041c117235 */ /* 0x082fe20000000011 */
[----:B------:R-:W-:Y:S01]  /*44a0*/  LOP3.LUT R30, R39, 0x300030, R30, 0xf8, !PT ;  /* 0x00300030271e7812 */ /* 0x000fe200078ef81e */
[----:B------:R-:W-:Y:S01]  /*44b0*/  HADD2 R39, R26, -1056, -1056 ;  /* 0xe420e4201a277430 */ /* 0x000fe20000000000 */
[----:B------:R-:W-:Y:S01]  /*44c0*/  LOP3.LUT R13, R13, 0x3f003f, RZ, 0xc0, !PT ;  /* 0x003f003f0d0d7812 */ /* 0x000fe200078ec0ff */
[----:B------:R-:W-:Y:S01]  /*44d0*/  HADD2 R27, R27, -1056, -1056 ;  /* 0xe420e4201b1b7430 */ /* 0x000fe20000000000 */
[----:B------:R-:W-:Y:S01]  /*44e0*/  LOP3.LUT R15, R15, 0x3f003f, RZ, 0xc0, !PT ;  /* 0x003f003f0f0f7812 */ /* 0x000fe200078ec0ff */
[----:B------:R-:W-:Y:S01]  /*44f0*/  HADD2 R10, R29, -1056, -1056 ;  /* 0xe420e4201d0a7430 */ /* 0x000fe20000000000 */
[----:B------:R-:W-:Y:S01]  /*4500*/  LOP3.LUT R11, R11, 0xf000f, RZ, 0xc0, !PT ;  /* 0x000f000f0b0b7812 */ /* 0x000fe200078ec0ff */
[----:B------:R-:W-:Y:S01]  /*4510*/  HFMA2.MMA R18, R39, R4, R18 ;  /* 0x0000000427127235 */ /* 0x000fe20000000012 */
[----:B------:R-:W-:Y:S01]  /*4520*/  LOP3.LUT R12, R12, 0x64006400, RZ, 0xfc, !PT ;  /* 0x640064000c0c7812 */ /* 0x000fe200078efcff */
[-C--:B------:R-:W-:Y:S01]  /*4530*/  HFMA2 R16, R27, R4.reuse, R16 ;  /* 0x000000041b107231 */ /* 0x080fe20000000010 */
[----:B------:R-:W-:Y:S01]  /*4540*/  LOP3.LUT R14, R14, 0x64006400, RZ, 0xfc, !PT ;  /* 0x640064000e0e7812 */ /* 0x000fe200078efcff */
[----:B------:R-:W-:Y:S01]  /*4550*/  HFMA2 R19, R10, R4, R19 ;  /* 0x000000040a137231 */ /* 0x000fe20000000013 */
[----:B------:R-:W-:-:S02]  /*4560*/  LOP3.LUT R13, R13, 0x64006400, RZ, 0xfc, !PT ;  /* 0x640064000d0d7812 */ /* 0x000fc400078efcff */
[----:B------:R-:W-:Y:S01]  /*4570*/  LOP3.LUT R15, R15, 0x64006400, RZ, 0xfc, !PT ;  /* 0x640064000f0f7812 */ /* 0x000fe200078efcff */
        /* <DEDUP_REMOVED lines=8> */
[-C--:B------:R-:W-:Y:S01]  /*4600*/  HFMA2 R16, R13, R5.reuse, R16 ;  /* 0x000000050d107231 */ /* 0x080fe20000000010 */
[----:B------:R-:W-:Y:S01]  /*4610*/  LOP3.LUT R9, R41, 0x300030, R38, 0xf8, !PT ;  /* 0x0030003029097812 */ /* 0x000fe200078ef826 */
[-C--:B------:R-:W-:Y:S01]  /*4620*/  HFMA2.MMA R18, R11, R5.reuse, R18 ;  /* 0x000000050b127235 */ /* 0x080fe20000000012 */
[----:B------:R-:W-:Y:S01]  /*4630*/  LOP3.LUT R25, R25, 0x64006400, RZ, 0xfc, !PT ;  /* 0x6400640019197812 */ /* 0x000fe200078efcff */
[----:B------:R-:W-:Y:S01]  /*4640*/  HFMA2.MMA R17, R14, R5, R17 ;  /* 0x000000050e117235 */ /* 0x000fe20000000011 */
        /* <DEDUP_REMOVED lines=32> */
[----:B------:R-:W-:-:S03]  /*4850*/  HFMA2 R33, R17, R3, R33 ;  /* 0x0000000311217231 */ /* 0x000fc60000000021 */
.L_x_4508:
[----:B------:R-:W-:Y:S05]  /*4860*/  @!P1 BRA `(.L_x_4509) ;  /* 0x00000b8000009947 */ /* 0x000fea0003800000 */
[----:B------:R-:W-:Y:S01]  /*4870*/  UIMAD UR8, UR5, 0xc, URZ ;  /* 0x0000000c050878a4 */ /* 0x000fe2000f8e023f */
[----:B-1----:R-:W-:Y:S01]  /*4880*/  IMAD.WIDE.U32 R26, R21, 0xc, R22 ;  /* 0x0000000c151a7825 */ /* 0x002fe200078e0016 */
[----:B------:R-:W1:Y:S04]  /*4890*/  LDS.128 R16, [UR4+0x20] ;  /* 0x00002004ff107984 */ /* 0x000e680008000c00 */
[----:B------:R-:W-:-:S05]  /*48a0*/  IADD3 R27, R27, UR8, RZ ;  /* 0x000000081b1b7c10 */ /* 0x000fca000fffe0ff */
[----:B-----5:R-:W2:Y:S01]  /*48b0*/  LDG.E.128.CONSTANT R4, [R26.64] ;  /* 0x000000061a047981 */ /* 0x020ea2000c1e9d00 */
[----:B------:R-:W-:-:S05]  /*48c0*/  IMAD.WIDE R28, R21, 0x4, R26 ;  /* 0x00000004151c7825 */ /* 0x000fca00078e021a */
[----:B------:R3:W4:Y:S01]  /*48d0*/  LDG.E.128.CONSTANT R8, [R28.64] ;  /* 0x000000061c087981 */ /* 0x000722000c1e9d00 */
[----:B------:R-:W-:-:S06]  /*48e0*/  IMAD.WIDE R12, R21, 0x4, R28 ;  /* 0x00000004150c7825 */ /* 0x000fcc00078e021c */
[----:B------:R-:W3:Y:S01]  /*48f0*/  LDG.E.128.CONSTANT R12, [R12.64] ;  /* 0x000000060c0c7981 */ /* 0x000ee2000c1e9d00 */
[----:B------:R-:W-:Y:S02]  /*4900*/  PRMT R0, R0, 0x5410, R2 ;  /* 0x0000541000007816 */ /* 0x000fe40000000002 */
[----:B------:R-:W-:Y:S02]  /*4910*/  PRMT R3, R3, 0x5410, R32 ;  /* 0x0000541003037816 */ /* 0x000fe40000000020 */
[----:B--2---:R-:W-:Y:S02]  /*4920*/  LOP3.LUT R30, R4, 0x3f003f, RZ, 0xc0, !PT ;  /* 0x003f003f041e7812 */ /* 0x004fe400078ec0ff */
[----:B------:R-:W-:Y:S02]  /*4930*/  LOP3.LUT R31, R5, 0x3f003f, RZ, 0xc0, !PT ;  /* 0x003f003f051f7812 */ /* 0x000fe400078ec0ff */
[--C-:B------:R-:W-:Y:S02]  /*4940*/  SHF.R.U32.HI R25, RZ, 0xc, R5.reuse ;  /* 0x0000000cff197819 */ /* 0x100fe40000011605 */
[----:B------:R-:W-:-:S02]  /*4950*/  SHF.R.U32.HI R5, RZ, 0x6, R5 ;  /* 0x00000006ff057819 */ /* 0x000fc40000011605 */
[--C-:B------:R-:W-:Y:S02]  /*4960*/  SHF.R.U32.HI R24, RZ, 0xc, R4.reuse ;  /* 0x0000000cff187819 */ /* 0x100fe40000011604 */
[----:B------:R-:W-:Y:S02]  /*4970*/  SHF.R.U32.HI R4, RZ, 0x6, R4 ;  /* 0x00000006ff047819 */ /* 0x000fe40000011604 */
[----:B------:R-:W-:Y:S02]  /*4980*/  LOP3.LUT R36, R6, 0x3f003f, RZ, 0xc0, !PT ;  /* 0x003f003f06247812 */ /* 0x000fe400078ec0ff */
[----:B------:R-:W-:Y:S02]  /*4990*/  LOP3.LUT R30, R30, 0x64006400, RZ, 0xfc, !PT ;  /* 0x640064001e1e7812 */ /* 0x000fe400078efcff */
[----:B------:R-:W-:Y:S02]  /*49a0*/  LOP3.LUT R5, R5, 0x3f003f, RZ, 0xc0, !PT ;  /* 0x003f003f05057812 */ /* 0x000fe400078ec0ff */
[----:B---3--:R-:W-:Y:S01]  /*49b0*/  LOP3.LUT R28, R7, 0x3f003f, RZ, 0xc0, !PT ;  /* 0x003f003f071c7812 */ /* 0x008fe200078ec0ff */
        /* <DEDUP_REMOVED lines=8> */
[--C-:B------:R-:W-:Y:S01]  /*4a40*/  SHF.R.U32.HI R27, RZ, 0xc, R6.reuse ;  /* 0x0000000cff1b7819 */ /* 0x100fe20000011606 */
[----:B------:R-:W-:Y:S01]  /*4a50*/  HADD2 R36, R5, -1056, -1056 ;  /* 0xe420e42005247430 */ /* 0x000fe20000000000 */
[----:B------:R-:W-:Y:S01]  /*4a60*/  LOP3.LUT R4, R4, 0x64006400, RZ, 0xfc, !PT ;  /* 0x6400640004047812 */ /* 0x000fe200078efcff */
[-C--:B-1----:R-:W-:Y:S01]  /*4a70*/  HFMA2.MMA R5, R29, R16.reuse, RZ ;  /* 0x000000101d057235 */ /* 0x082fe200000000ff */
[----:B------:R-:W-:Y:S01]  /*4a80*/  SHF.R.U32.HI R6, RZ, 0x6, R6 ;  /* 0x00000006ff067819 */ /* 0x000fe20000011606 */
[----:B------:R-:W-:Y:S01]  /*4a90*/  HADD2 R39, R28, -1056, -1056 ;  /* 0xe420e4201c277430 */ /* 0x000fe20000000000 */
[--C-:B------:R-:W-:Y:S01]  /*4aa0*/  SHF.R.U32.HI R26, RZ, 0xc, R7.reuse ;  /* 0x0000000cff1a7819 */ /* 0x100fe20000011607 */
[-C--:B------:R-:W-:Y:S01]  /*4ab0*/  HFMA2 R29, R31, R16.reuse, RZ.H0_H0 ;  /* 0x000000101f1d7231 */ /* 0x080fe200000400ff */
[----:B------:R-:W-:Y:S01]  /*4ac0*/  LOP3.LUT R28, R6, 0x3f003f, RZ, 0xc0, !PT ;  /* 0x003f003f061c7812 */ /* 0x000fe200078ec0ff */
[----:B------:R-:W-:Y:S01]  /*4ad0*/  HADD2 R30, R4, -1056, -1056 ;  /* 0xe420e420041e7430 */ /* 0x000fe20000000000 */
[----:B------:R-:W-:Y:S01]  /*4ae0*/  SHF.R.U32.HI R7, RZ, 0x6, R7 ;  /* 0x00000006ff077819 */ /* 0x000fe20000011607 */
[----:B------:R-:W-:Y:S01]  /*4af0*/  HFMA2 R6, R36, R17, R29 ;  /* 0x0000001124067231 */ /* 0x000fe2000000001d */
[----:B------:R-:W-:Y:S01]  /*4b00*/  LOP3.LUT R29, R28, 0x64006400, RZ, 0xfc, !PT ;  /* 0x640064001c1d7812 */ /* 0x000fe200078efcff */
[----:B------:R-:W-:Y:S01]  /*4b10*/  HFMA2.MMA R4, R37, R16, RZ ;  /* 0x0000001025047235 */ /* 0x000fe200000000ff */
[----:B------:R-:W-:Y:S01]  /*4b20*/  LOP3.LUT R31, R7, 0x3f003f, RZ, 0xc0, !PT ;  /* 0x003f003f071f7812 */ /* 0x000fe200078ec0ff */
[----:B------:R-:W-:Y:S01]  /*4b30*/  HFMA2.MMA R5, R30, R17, R5 ;  /* 0x000000111e057235 */ /* 0x000fe20000000005 */
[----:B----4-:R-:W-:Y:S01]  /*4b40*/  LOP3.LUT R30, R10, 0x3f003f, RZ, 0xc0, !PT ;  /* 0x003f003f0a1e7812 */ /* 0x010fe200078ec0ff */
        /* <DEDUP_REMOVED lines=15> */
[-C--:B------:R-:W-:Y:S01]  /*4c40*/  HFMA2.MMA R4, R29, R18.reuse, R4 ;  /* 0x000000121d047235 */ /* 0x080fe20000000004 */
[----:B------:R-:W-:Y:S01]  /*4c50*/  HFMA2 R17, R31, R17, R16 ;  /* 0x000000111f117231 */ /* 0x000fe20000000010 */
[----:B------:R-:W-:Y:S01]  /*4c60*/  LOP3.LUT R29, R11, 0x3f003f, RZ, 0xc0, !PT ;  /* 0x003f003f0b1d7812 */ /* 0x000fe200078ec0ff */
[----:B------:R-:W-:Y:S01]  /*4c70*/  HFMA2 R16, R7, R18, R6 ;  /* 0x0000001207107231 */ /* 0x000fe20000000006 */
[----:B------:R-:W-:Y:S01]  /*4c80*/  SHF.R.U32.HI R6, RZ, 0x6, R8 ;  /* 0x00000006ff067819 */ /* 0x000fe20000011608 */
        /* <DEDUP_REMOVED lines=22> */
[----:B------:R-:W-:Y:S01]  /*4df0*/  HADD2 R30, R30, -1056, -1056 ;  /* 0xe420e4201e1e7430 */ /* 0x000fe20000000000 */
[----:B------:R-:W1:Y:S01]  /*4e00*/  LDS.128 R4, [UR4+0x30] ;  /* 0x00003004ff047984 */ /* 0x000e620008000c00 */
[----:B------:R-:W-:-:S02]  /*4e10*/  SHF.R.U32.HI R8, RZ, 0xc, R8 ;  /* 0x0000000cff087819 */ /* 0x000fc40000011608 */
[----:B------:R-:W-:Y:S01]  /*4e20*/  HFMA2 R19, R30, R19, R29 ;  /* 0x000000131e137231 */ /* 0x000fe2000000001d */
[----:B------:R-:W-:Y:S02]  /*4e30*/  LOP3.LUT R30, R25, 0xf000f, RZ, 0xc0, !PT ;  /* 0x000f000f191e7812 */ /* 0x000fe400078ec0ff */
[--C-:B------:R-:W-:Y:S02]  /*4e40*/  SHF.R.U32.HI R25, RZ, 0x8, R12.reuse ;  /* 0x00000008ff197819 */ /* 0x100fe4000001160c */
[----:B------:R-:W-:Y:S02]  /*4e50*/  SHF.R.U32.HI R29, RZ, 0x8, R13 ;  /* 0x00000008ff1d7819 */ /* 0x000fe4000001160d */
[----:B------:R-:W-:Y:S02]  /*4e60*/  LOP3.LUT R26, R12, 0x3f003f, RZ, 0xc0, !PT ;  /* 0x003f003f0c1a7812 */ /* 0x000fe400078ec0ff */
[----:B------:R-:W-:Y:S02]  /*4e70*/  SHF.R.U32.HI R24, RZ, 0xc, R11 ;  /* 0x0000000cff187819 */ /* 0x000fe4000001160b */
[----:B------:R-:W-:-:S02]  /*4e80*/  SHF.R.U32.HI R38, RZ, 0xa, R12 ;  /* 0x0000000aff267819 */ /* 0x000fc4000001160c */
[----:B------:R-:W-:Y:S02]  /*4e90*/  LOP3.LUT R27, R13, 0x3f003f, RZ, 0xc0, !PT ;  /* 0x003f003f0d1b7812 */ /* 0x000fe400078ec0ff */
[----:B------:R-:W-:Y:S02]  /*4ea0*/  LOP3.LUT R11, R28, 0x300030, R25, 0xf8, !PT ;  /* 0x003000301c0b7812 */ /* 0x000fe400078ef819 */
[----:B------:R-:W-:Y:S02]  /*4eb0*/  SHF.R.U32.HI R12, RZ, 0x6, R12 ;  /* 0x00000006ff0c7819 */ /* 0x000fe4000001160c */
[----:B------:R-:W-:Y:S02]  /*4ec0*/  SHF.R.U32.HI R40, RZ, 0x8, R14 ;  /* 0x00000008ff287819 */ /* 0x000fe4000001160e */
[----:B------:R-:W-:Y:S02]  /*4ed0*/  SHF.R.U32.HI R9, RZ, 0xc, R9 ;  /* 0x0000000cff097819 */ /* 0x000fe40000011609 */
[----:B------:R-:W-:-:S02]  /*4ee0*/  LOP3.LUT R25, R30, 0x300030, R29, 0xf8, !PT ;  /* 0x003000301e197812 */ /* 0x000fc400078ef81d */
[----:B------:R-:W-:Y:S02]  /*4ef0*/  LOP3.LUT R28, R14, 0x3f003f, RZ, 0xc0, !PT ;  /* 0x003f003f0e1c7812 */ /* 0x000fe400078ec0ff */
[--C-:B------:R-:W-:Y:S02]  /*4f00*/  SHF.R.U32.HI R30, RZ, 0xa, R14.reuse ;  /* 0x0000000aff1e7819 */ /* 0x100fe4000001160e */
[----:B------:R-:W-:Y:S02]  /*4f10*/  LOP3.LUT R41, R8, 0xf000f, RZ, 0xc0, !PT ;  /* 0x000f000f08297812 */ /* 0x000fe400078ec0ff */
[----:B------:R-:W-:Y:S02]  /*4f20*/  LOP3.LUT R26, R26, 0x64006400, RZ, 0xfc, !PT ;  /* 0x640064001a1a7812 */ /* 0x000fe400078efcff */
[----:B------:R-:W-:Y:S02]  /*4f30*/  SHF.R.U32.HI R14, RZ, 0x6, R14 ;  /* 0x00000006ff0e7819 */ /* 0x000fe4000001160e */
[----:B------:R-:W-:-:S02]  /*4f40*/  LOP3.LUT R27, R27, 0x64006400, RZ, 0xfc, !PT ;  /* 0x640064001b1b7812 */ /* 0x000fc400078efcff */
[----:B------:R-:W-:Y:S02]  /*4f50*/  LOP3.LUT R8, R39, 0x300030, R40, 0xf8, !PT ;  /* 0x0030003027087812 */ /* 0x000fe400078ef828 */
[----:B------:R-:W-:Y:S01]  /*4f60*/  LOP3.LUT R12, R12, 0x3f003f, RZ, 0xc0, !PT ;  /* 0x003f003f0c0c7812 */ /* 0x000fe200078ec0ff */
[----:B------:R-:W-:Y:S01]  /*4f70*/  HADD2 R27, R27, -1056, -1056 ;  /* 0xe420e4201b1b7430 */ /* 0x000fe20000000000 */
[----:B------:R-:W-:Y:S02]  /*4f80*/  LOP3.LUT R40, R9, 0xf000f, RZ, 0xc0, !PT ;  /* 0x000f000f09287812 */ /* 0x000fe400078ec0ff */
[----:B------:R-:W-:Y:S01]  /*4f90*/  LOP3.LUT R28, R28, 0x64006400, RZ, 0xfc, !PT ;  /* 0x640064001c1c7812 */ /* 0x000fe200078efcff */
[----:B-1----:R-:W-:Y:S01]  /*4fa0*/  HFMA2 R16, R27, R4, R16 ;  /* 0x000000041b107231 */ /* 0x002fe20000000010 */
[----:B------:R-:W-:Y:S01]  /*4fb0*/  LOP3.LUT R9, R41, 0x300030, R38, 0xf8, !PT ;  /* 0x0030003029097812 */ /* 0x000fe200078ef826 */
[----:B------:R-:W-:Y:S01]  /*4fc0*/  HADD2 R41, R26, -1056, -1056 ;  /* 0xe420e4201a297430 */ /* 0x000fe20000000000 */
[----:B------:R-:W-:Y:S01]  /*4fd0*/  LOP3.LUT R14, R14, 0x3f003f, RZ, 0xc0, !PT ;  /* 0x003f003f0e0e7812 */ /* 0x000fe200078ec0ff */
[----:B------:R-:W-:Y:S01]  /*4fe0*/  HADD2 R28, R28, -1056, -1056 ;  /* 0xe420e4201c1c7430 */ /* 0x000fe20000000000 */
[----:B------:R-:W-:-:S02]  /*4ff0*/  LOP3.LUT R12, R12, 0x64006400, RZ, 0xfc, !PT ;  /* 0x640064000c0c7812 */ /* 0x000fc400078efcff */
[----:B------:R-:W-:Y:S01]  /*5000*/  SHF.R.U32.HI R10, RZ, 0xc, R10 ;  /* 0x0000000cff0a7819 */ /* 0x000fe2000001160a */
[-C--:B------:R-:W-:Y:S01]  /*5010*/  HFMA2.MMA R18, R41, R4.reuse, R18 ;  /* 0x0000000429127235 */ /* 0x080fe20000000012 */
[--C-:B------:R-:W-:Y:S01]  /*5020*/  SHF.R.U32.HI R37, RZ, 0xa, R13.reuse ;  /* 0x0000000aff257819 */ /* 0x100fe2000001160d */
[----:B------:R-:W-:Y:S01]  /*5030*/  HADD2 R27, R12, -1056, -1056 ;  /* 0xe420e4200c1b7430 */ /* 0x000fe20000000000 */
[----:B------:R-:W-:Y:S01]  /*5040*/  LOP3.LUT R14, R14, 0x64006400, RZ, 0xfc, !PT ;  /* 0x640064000e0e7812 */ /* 0x000fe200078efcff */
[----:B------:R-:W-:Y:S01]  /*5050*/  HFMA2.MMA R17, R28, R4, R17 ;  /* 0x000000041c117235 */ /* 0x000fe20000000011 */
[----:B------:R-:W-:Y:S02]  /*5060*/  SHF.R.U32.HI R13, RZ, 0x6, R13 ;  /* 0x00000006ff0d7819 */ /* 0x000fe4000001160d */
[--C-:B------:R-:W-:Y:S01]  /*5070*/  SHF.R.U32.HI R42, RZ, 0x8, R15.reuse ;  /* 0x00000008ff2a7819 */ /* 0x100fe2000001160f */
[----:B------:R-:W-:Y:S01]  /*5080*/  HADD2 R14, R14, -1056, -1056 ;  /* 0xe420e4200e0e7430 */ /* 0x000fe20000000000 */
[----:B------:R-:W-:Y:S01]  /*5090*/  SHF.R.U32.HI R36, RZ, 0xa, R15 ;  /* 0x0000000aff247819 */ /* 0x000fe2000001160f */
[----:B------:R-:W-:Y:S01]  /*50a0*/  HFMA2.MMA R18, R27, R5, R18 ;  /* 0x000000051b127235 */ /* 0x000fe20000000012 */
[----:B------:R-:W-:-:S02]  /*50b0*/  LOP3.LUT R29, R15, 0x3f003f, RZ, 0xc0, !PT ;  /* 0x003f003f0f1d7812 */ /* 0x000fc400078ec0ff */
[----:B------:R-:W-:Y:S01]  /*50c0*/  SHF.R.U32.HI R15, RZ, 0x6, R15 ;  /* 0x00000006ff0f7819 */ /* 0x000fe2000001160f */
[----:B------:R-:W-:Y:S01]  /*50d0*/  HFMA2.MMA R17, R14, R5, R17 ;  /* 0x000000050e117235 */ /* 0x000fe20000000011 */
        /* <DEDUP_REMOVED lines=8> */
[----:B------:R-:W-:Y:S01]  /*5160*/  LOP3.LUT R30, R39, 0x300030, R30, 0xf8, !PT ;  /* 0x00300030271e7812 */ /* 0x000fe200078ef81e */
[----:B------:R-:W-:Y:S01]  /*5170*/  HADD2 R8, R8, -1056, -1056 ;  /* 0xe420e42008087430 */ /* 0x000fe20000000000 */
[----:B------:R-:W-:Y:S01]  /*5180*/  LOP3.LUT R13, R13, 0x64006400, RZ, 0xfc, !PT ;  /* 0x640064000d0d7812 */ /* 0x000fe200078efcff */
[-C--:B------:R-:W-:Y:S01]  /*5190*/  HFMA2.MMA R18, R11, R6.reuse, R18 ;  /* 0x000000060b127235 */ /* 0x080fe20000000012 */
        /* <DEDUP_REMOVED lines=8> */
[----:B------:R-:W-:Y:S01]  /*5220*/  LOP3.LUT R30, R30, 0x64006400, RZ, 0xfc, !PT ;  /* 0x640064001e1e7812 */ /* 0x000fe200078efcff */
[----:B------:R-:W-:Y:S01]  /*5230*/  HFMA2.MMA R17, R8, R6, R17 ;  /* 0x0000000608117235 */ /* 0x000fe20000000011 */
[----:B------:R-:W-:Y:S01]  /*5240*/  LOP3.LUT R37, R40, 0x300030, R37, 0xf8, !PT ;  /* 0x0030003028257812 */ /* 0x000fe200078ef825 */
[-C--:B------:R-:W-:Y:S01]  /*5250*/  HFMA2 R16, R13, R5.reuse, R16 ;  /* 0x000000050d107231 */ /* 0x080fe20000000010 */
[----:B------:R-:W-:Y:S01]  /*5260*/  LOP3.LUT R25, R25, 0x64006400, RZ, 0xfc, !PT ;  /* 0x6400640019197812 */ /* 0x000fe200078efcff */
[----:B------:R-:W-:Y:S01]  /*5270*/  HADD2 R30, R30, -1056, -1056 ;  /* 0xe420e4201e1e7430 */ /* 0x000fe20000000000 */
[----:B------:R-:W-:Y:S01]  /*5280*/  LOP3.LUT R36, R39, 0x300030, R36, 0xf8, !PT ;  /* 0x0030003027247812 */ /* 0x000fe200078ef824 */
[----:B------:R-:W-:Y:S01]  /*5290*/  HFMA2 R19, R4, R5, R19 ;  /* 0x0000000504137231 */ /* 0x000fe20000000013 */
[----:B------:R-:W-:Y:S01]  /*52a0*/  LOP3.LUT R31, R31, 0x64006400, RZ, 0xfc, !PT ;  /* 0x640064001f1f7812 */ /* 0x000fe200078efcff */
[----:B------:R-:W-:Y:S01]  /*52b0*/  HADD2 R25, R25, -1056, -1056 ;  /* 0xe420e42019197430 */ /* 0x000fe20000000000 */
[----:B------:R-:W-:Y:S01]  /*52c0*/  LOP3.LUT R37, R37, 0x64006400, RZ, 0xfc, !PT ;  /* 0x6400640025257812 */ /* 0x000fe200078efcff */
[-C--:B------:R-:W-:Y:S01]  /*52d0*/  HFMA2.MMA R18, R9, R7.reuse, R18 ;  /* 0x0000000709127235 */ /* 0x080fe20000000012 */
[----:B------:R-:W-:Y:S01]  /*52e0*/  LOP3.LUT R36, R36, 0x64006400, RZ, 0xfc, !PT ;  /* 0x6400640024247812 */ /* 0x000fe200078efcff */
        /* <DEDUP_REMOVED lines=16> */
.L_x_4509:
        /* <DEDUP_REMOVED lines=8> */
.L_x_4507:
[----:B------:R-:W-:-:S04]  /*5470*/  ISETP.GE.AND P0, PT, R20, R35, PT ;  /* 0x000000231400720c */ /* 0x000fc80003f06270 */
[----:B------:R-:W-:-:S13]  /*5480*/  ISETP.GE.OR P0, PT, R20, c[0x0][0x1b0], P0 ;  /* 0x00006c0014007a0c */ /* 0x000fda0000706670 */
[----:B------:R-:W-:Y:S05]  /*5490*/  @P0 BRA `(.L_x_4511) ;  /* 0x000015e000000947 */ /* 0x000fea0003800000 */
.L_x_4513:
[----:B------:R-:W-:Y:S02]  /*54a0*/  IMAD.MOV.U32 R39, RZ, RZ, c[0x0][0x18c] ;  /* 0x00006300ff277624 */ /* 0x000fe400078e00ff */
[----:B-----5:R-:W-:Y:S02]  /*54b0*/  IMAD.MOV.U32 R4, RZ, RZ, R22 ;  /* 0x000000ffff047224 */ /* 0x020fe400078e0016 */
[----:B------:R-:W-:-:S04]  /*54c0*/  IMAD.MOV.U32 R5, RZ, RZ, R23 ;  /* 0x000000ffff057224 */ /* 0x000fc800078e0017 */
[C---:B------:R-:W-:Y:S02]  /*54d0*/  IMAD.WIDE R8, R39.reuse, 0x4, R4 ;  /* 0x0000000427087825 */ /* 0x040fe400078e0204 */
[----:B------:R-:W5:Y:S04]  /*54e0*/  LDG.E.128.CONSTANT R4, [R4.64] ;  /* 0x0000000604047981 */ /* 0x000f68000c1e9d00 */
[C---:B------:R-:W-:Y:S02]  /*54f0*/  IMAD.WIDE R12, R39.reuse, 0x4, R8 ;  /* 0x00000004270c7825 */ /* 0x040fe400078e0208 */
[----:B------:R-:W5:Y:S04]  /*5500*/  LDG.E.128.CONSTANT R8, [R8.64] ;  /* 0x0000000608087981 */ /* 0x000f68000c1e9d00 */
[----:B------:R-:W-:-:S02]  /*5510*/  IMAD.WIDE R22, R39, 0x4, R12 ;  /* 0x0000000427167825 */ /* 0x000fc400078e020c */
[----:B------:R-:W5:Y:S04]  /*5520*/  LDG.E.128.CONSTANT R12, [R12.64] ;  /* 0x000000060c0c7981 */ /* 0x000f68000c1e9d00 */
[----:B------:R0:W5:Y:S01]  /*5530*/  LDG.E.128.CONSTANT R16, [R22.64] ;  /* 0x0000000616107981 */ /* 0x000162000c1e9d00 */
[----:B------:R-:W-:Y:S01]  /*5540*/  IADD3 R36, R20, 0x20, RZ ;  /* 0x0000002014247810 */ /* 0x000fe20007ffe0ff */
[----:B------:R-:W-:-:S03]  /*5550*/  IMAD.WIDE R20, R39, 0x4, R22 ;  /* 0x0000000427147825 */ /* 0x000fc600078e0216 */
[----:B------:R-:W-:-:S03]  /*5560*/  ISETP.GE.AND P0, PT, R36, c[0x0][0x1b0], PT ;  /* 0x00006c0024007a0c */ /* 0x000fc60003f06270 */
[----:B------:R-:W-:Y:S01]  /*5570*/  IMAD.WIDE R38, R39, 0x4, R20 ;  /* 0x0000000427267825 */ /* 0x000fe200078e0214 */
[----:B------:R-:W-:Y:S05]  /*5580*/  @!P1 BRA `(.L_x_4512) ;  /* 0x0000149000009947 */ /* 0x000fea0003800000 */
[----:B0-----:R-:W2:Y:S01]  /*5590*/  LDG.E.128.CONSTANT R20, [R20.64] ;  /* 0x0000000614147981 */ /* 0x001ea2000c1e9d00 */
[----:B------:R-:W-:Y:S01]  /*55a0*/  IMAD.MOV.U32 R28, RZ, RZ, 0x2800 ;  /* 0x00002800ff1c7424 */ /* 0x000fe200078e00ff */
[----:B-----5:R-:W-:Y:S02]  /*55b0*/  LOP3.LUT R37, R6, 0x1f001f, RZ, 0xc0, !PT ;  /* 0x001f001f06257812 */ /* 0x020fe400078ec0ff */
[----:B-1----:R-:W0:Y:S01]  /*55c0*/  LDS.128 R24, [UR4] ;  /* 0x00000004ff187984 */ /* 0x002e220008000c00 */
[----:B------:R-:W-:Y:S02]  /*55d0*/  LOP3.LUT R40, R7, 0x1f001f, RZ, 0xc0, !PT ;  /* 0x001f001f07287812 */ /* 0x000fe400078ec0ff */
[----:B------:R-:W-:Y:S02]  /*55e0*/  PRMT R0, R0, 0x5410, R28 ;  /* 0x0000541000007816 */ /* 0x000fe4000000001c */
        /* <DEDUP_REMOVED lines=14> */
[----:B------:R-:W-:Y:S01]  /*56d0*/  PRMT R3, R3, 0x5410, R32 ;  /* 0x0000541003037816 */ /* 0x000fe20000000020 */
[-C--:B0-----:R-:W-:Y:S01]  /*56e0*/  HFMA2.MMA R37, R41, R24.reuse, RZ ;  /* 0x0000001829257235 */ /* 0x081fe200000000ff */
[----:B------:R-:W-:Y:S01]  /*56f0*/  LOP3.LUT R41, R30, 0x64006400, RZ, 0xfc, !PT ;  /* 0x640064001e297812 */ /* 0x000fe200078efcff */
[----:B------:R-:W-:Y:S01]  /*5700*/  HFMA2 R30, R29, R0.H1_H1, -48, -48 ;  /* 0xd200d2001d1e7431 */ /* 0x000fe20000060000 */
[----:B------:R-:W-:Y:S01]  /*5710*/  HFMA2.MMA R28, R43, R24, RZ ;  /* 0x000000182b1c7235 */ /* 0x000fe200000000ff */
[----:B------:R-:W-:Y:S01]  /*5720*/  LOP3.LUT R43, R40, 0x64006400, RZ, 0xfc, !PT ;  /* 0x64006400282b7812 */ /* 0x000fe200078efcff */
[----:B------:R-:W-:-:S02]  /*5730*/  HFMA2 R31, R31, R24, RZ.H0_H0 ;  /* 0x000000181f1f7231 */ /* 0x000fc400000400ff */
[-C--:B------:R-:W-:Y:S01]  /*5740*/  HFMA2 R40, R41, R0.reuse.H1_H1, -48, -48 ;  /* 0xd200d20029287431 */ /* 0x080fe20000060000 */
[-C--:B------:R-:W-:Y:S01]  /*5750*/  HFMA2.MMA R30, R30, R25.reuse, R37 ;  /* 0x000000191e1e7235 */ /* 0x080fe20000000025 */
[----:B------:R-:W-:Y:S01]  /*5760*/  SHF.R.U32.HI R37, RZ, 0xa, R5 ;  /* 0x0000000aff257819 */ /* 0x000fe20000011605 */
[----:B------:R-:W-:Y:S01]  /*5770*/  HFMA2 R43, R43, R0.H1_H1, -48, -48 ;  /* 0xd200d2002b2b7431 */ /* 0x000fe20000060000 */
[----:B------:R-:W-:Y:S01]  /*5780*/  LOP3.LUT R41, R7, 0x3e003e0, RZ, 0xc0, !PT ;  /* 0x03e003e007297812 */ /* 0x000fe200078ec0ff */
[----:B------:R-:W-:Y:S01]  /*5790*/  HFMA2 R29, R40, R25, R31 ;  /* 0x00000019281d7231 */ /* 0x000fe2000000001f */
[----:B------:R-:W-:Y:S01]  /*57a0*/  SHF.R.U32.HI R40, RZ, 0xa, R6 ;  /* 0x0000000aff287819 */ /* 0x000fe20000011606 */
[----:B------:R-:W-:Y:S01]  /*57b0*/  HFMA2 R24, R45, R24, RZ.H0_H0 ;  /* 0x000000182d187231 */ /* 0x000fe200000400ff */
[----:B------:R-:W-:Y:S01]  /*57c0*/  LOP3.LUT R37, R37, 0x1f001f, RZ, 0xc0, !PT ;  /* 0x001f001f25257812 */ /* 0x000fe200078ec0ff */
[----:B------:R-:W-:Y:S01]  /*57d0*/  HFMA2.MMA R28, R43, R25, R28 ;  /* 0x000000192b1c7235 */ /* 0x000fe2000000001c */
[----:B------:R-:W-:-:S02]  /*57e0*/  SHF.R.U32.HI R31, RZ, 0xa, R4 ;  /* 0x0000000aff1f7819 */ /* 0x000fc40000011604 */
[----:B------:R-:W-:Y:S02]  /*57f0*/  LOP3.LUT R40, R40, 0x1f001f, RZ, 0xc0, !PT ;  /* 0x001f001f28287812 */ /* 0x000fe400078ec0ff */
[----:B------:R-:W-:Y:S02]  /*5800*/  LOP3.LUT R41, R41, 0x64006400, RZ, 0xfc, !PT ;  /* 0x6400640029297812 */ /* 0x000fe400078efcff */
[----:B------:R-:W-:Y:S02]  /*5810*/  LOP3.LUT R37, R37, 0x64006400, RZ, 0xfc, !PT ;  /* 0x6400640025257812 */ /* 0x000fe400078efcff */
[----:B------:R-:W-:Y:S01]  /*5820*/  LOP3.LUT R31, R31, 0x1f001f, RZ, 0xc0, !PT ;  /* 0x001f001f1f1f7812 */ /* 0x000fe200078ec0ff */
[----:B------:R-:W-:Y:S01]  /*5830*/  HFMA2 R41, R41, R0.H1_H1, -48, -48 ;  /* 0xd200d20029297431 */ /* 0x000fe20000060000 */
[----:B------:R-:W-:Y:S01]  /*5840*/  LOP3.LUT R40, R40, 0x64006400, RZ, 0xfc, !PT ;  /* 0x6400640028287812 */ /* 0x000fe200078efcff */
[----:B------:R-:W-:Y:S01]  /*5850*/  HADD2 R42, R37, -1040, -1040 ;  /* 0xe410e410252a7430 */ /* 0x000fe20000000000 */
[----:B------:R-:W-:-:S03]  /*5860*/  LOP3.LUT R31, R31, 0x64006400, RZ, 0xfc, !PT ;  /* 0x640064001f1f7812 */ /* 0x000fc600078efcff */
[----:B------:R-:W-:Y:S01]  /*5870*/  HADD2 R37, R40, -1040, -1040 ;  /* 0xe410e41028257430 */ /* 0x000fe20000000000 */
[----:B------:R-:W-:Y:S01]  /*5880*/  HFMA2.MMA R24, R41, R25, R24 ;  /* 0x0000001929187235 */ /* 0x000fe20000000018 */
[----:B------:R-:W-:Y:S01]  /*5890*/  HADD2 R25, R31, -1040, -1040 ;  /* 0xe410e4101f197430 */ /* 0x000fe20000000000 */
[----:B------:R-:W-:Y:S01]  /*58a0*/  SHF.R.U32.HI R31, RZ, 0xa, R7 ;  /* 0x0000000aff1f7819 */ /* 0x000fe20000011607 */
[-C--:B------:R-:W-:Y:S01]  /*58b0*/  HFMA2 R28, R37, R26.reuse, R28 ;  /* 0x0000001a251c7231 */ /* 0x080fe2000000001c */
[----:B------:R-:W-:Y:S01]  /*58c0*/  LOP3.LUT R37, R9, 0x1f001f, RZ, 0xc0, !PT ;  /* 0x001f001f09257812 */ /* 0x000fe200078ec0ff */
[----:B------:R-:W-:Y:S01]  /*58d0*/  HFMA2 R25, R25, R26, R30 ;  /* 0x0000001a19197231 */ /* 0x000fe2000000001e */
[----:B------:R-:W-:Y:S01]  /*58e0*/  LOP3.LUT R31, R31, 0x1f001f, RZ, 0xc0, !PT ;  /* 0x001f001f1f1f7812 */ /* 0x000fe200078ec0ff */
[----:B------:R-:W-:Y:S01]  /*58f0*/  HFMA2.MMA R29, R42, R26, R29 ;  /* 0x0000001a2a1d7235 */ /* 0x000fe2000000001d */
        /* <DEDUP_REMOVED lines=8> */
[----:B------:R-:W-:Y:S01]  /*5980*/  HFMA2.MMA R37, R42, R27, R29 ;  /* 0x0000001b2a257235 */ /* 0x000fe2000000001d */
[----:B------:R-:W-:Y:S01]  /*5990*/  HADD2 R40, R31, -1040, -1040 ;  /* 0xe410e4101f287430 */ /* 0x000fe20000000000 */
[----:B------:R-:W-:Y:S01]  /*59a0*/  LOP3.LUT R29, R11, 0x1f001f, RZ, 0xc0, !PT ;  /* 0x001f001f0b1d7812 */ /* 0x000fe200078ec0ff */
[----:B------:R-:W-:Y:S01]  /*59b0*/  HADD2 R31, R30, -1040, -1040 ;  /* 0xe410e4101e1f7430 */ /* 0x000fe20000000000 */
[----:B------:R-:W-:Y:S01]  /*59c0*/  SHF.R.U32.HI R7, RZ, 0xf, R7 ;  /* 0x0000000fff077819 */ /* 0x000fe20000011607 */
[----:B------:R-:W-:Y:S01]  /*59d0*/  HFMA2.MMA R26, R41, R26, R24 ;  /* 0x0000001a291a7235 */ /* 0x000fe20000000018 */
[-C--:B------:R-:W-:Y:S01]  /*59e0*/  HFMA2 R25, R40, R27.reuse, R25 ;  /* 0x0000001b28197231 */ /* 0x080fe20000000019 */
[----:B------:R-:W-:Y:S01]  /*59f0*/  SHF.R.U32.HI R24, RZ, 0xf, R4 ;  /* 0x0000000fff187819 */ /* 0x000fe20000011604 */
[----:B------:R-:W-:Y:S01]  /*5a00*/  HFMA2 R4, R31, R27, R28 ;  /* 0x0000001b1f047231 */ /* 0x000fe2000000001c */
[----:B------:R-:W-:-:S02]  /*5a10*/  LOP3.LUT R40, R29, 0x64006400, RZ, 0xfc, !PT ;  /* 0x640064001d287812 */ /* 0x000fc400078efcff */
[----:B------:R-:W0:Y:S01]  /*5a20*/  LDS.128 R28, [UR4+0x10] ;  /* 0x00001004ff1c7984 */ /* 0x000e220008000c00 */
[----:B------:R-:W-:Y:S02]  /*5a30*/  SHF.R.U32.HI R41, RZ, 0xe, R8 ;  /* 0x0000000eff297819 */ /* 0x000fe40000011608 */
[----:B------:R-:W-:Y:S01]  /*5a40*/  LOP3.LUT R24, R24, 0x10001, RZ, 0xc0, !PT ;  /* 0x0001000118187812 */ /* 0x000fe200078ec0ff */
[----:B------:R-:W-:Y:S01]  /*5a50*/  HADD2 R43, R40, -1040, -1040 ;  /* 0xe410e410282b7430 */ /* 0x000fe20000000000 */
[----:B------:R-:W-:Y:S02]  /*5a60*/  SHF.R.U32.HI R40, RZ, 0xf, R5 ;  /* 0x0000000fff287819 */ /* 0x000fe40000011605 */
[----:B------:R-:W-:Y:S02]  /*5a70*/  LOP3.LUT R24, R24, 0x20002, R41, 0xf8, !PT ;  /* 0x0002000218187812 */ /* 0x000fe400078ef829 */
[----:B------:R-:W-:Y:S01]  /*5a80*/  SHF.R.U32.HI R41, RZ, 0xf, R6 ;  /* 0x0000000fff297819 */ /* 0x000fe20000011606 */
[----:B------:R-:W-:Y:S01]  /*5a90*/  HFMA2.MMA R5, R43, R27, R26 ;  /* 0x0000001b2b057235 */ /* 0x000fe2000000001a */
[----:B------:R-:W-:-:S02]  /*5aa0*/  SHF.R.U32.HI R6, RZ, 0xe, R10 ;  /* 0x0000000eff067819 */ /* 0x000fc4000001160a */
[----:B------:R-:W-:Y:S02]  /*5ab0*/  LOP3.LUT R41, R41, 0x10001, RZ, 0xc0, !PT ;  /* 0x0001000129297812 */ /* 0x000fe400078ec0ff */
[----:B------:R-:W-:Y:S02]  /*5ac0*/  SHF.R.U32.HI R26, RZ, 0xe, R9 ;  /* 0x0000000eff1a7819 */ /* 0x000fe40000011609 */
[----:B------:R-:W-:Y:S02]  /*5ad0*/  LOP3.LUT R27, R40, 0x10001, RZ, 0xc0, !PT ;  /* 0x00010001281b7812 */ /* 0x000fe400078ec0ff */
[----:B------:R-:W-:Y:S02]  /*5ae0*/  LOP3.LUT R40, R7, 0x10001, RZ, 0xc0, !PT ;  /* 0x0001000107287812 */ /* 0x000fe400078ec0ff */
[----:B------:R-:W-:Y:S02]  /*5af0*/  SHF.R.U32.HI R43, RZ, 0xe, R11 ;  /* 0x0000000eff2b7819 */ /* 0x000fe4000001160b */
[----:B------:R-:W-:-:S02]  /*5b00*/  LOP3.LUT R6, R41, 0x20002, R6, 0xf8, !PT ;  /* 0x0002000229067812 */ /* 0x000fc400078ef806 */
[----:B------:R-:W-:Y:S02]  /*5b10*/  SHF.R.U32.HI R7, RZ, 0xd, R12 ;  /* 0x0000000dff077819 */ /* 0x000fe4000001160c */
[----:B------:R-:W-:Y:S02]  /*5b20*/  SHF.R.U32.HI R41, RZ, 0xd, R14 ;  /* 0x0000000dff297819 */ /* 0x000fe4000001160e */
[----:B------:R-:W-:Y:S02]  /*5b30*/  LOP3.LUT R27, R27, 0x20002, R26, 0xf8, !PT ;  /* 0x000200021b1b7812 */ /* 0x000fe400078ef81a */
[----:B------:R-:W-:Y:S02]  /*5b40*/  LOP3.LUT R26, R40, 0x20002, R43, 0xf8, !PT ;  /* 0x00020002281a7812 */ /* 0x000fe400078ef82b */
[----:B------:R-:W-:Y:S02]  /*5b50*/  LOP3.LUT R40, R24, 0x40004, R7, 0xf8, !PT ;  /* 0x0004000418287812 */ /* 0x000fe400078ef807 */
[----:B------:R-:W-:-:S02]  /*5b60*/  LOP3.LUT R24, R6, 0x40004, R41, 0xf8, !PT ;  /* 0x0004000406187812 */ /* 0x000fc400078ef829 */
[----:B------:R-:W-:Y:S02]  /*5b70*/  SHF.R.U32.HI R7, RZ, 0xc, R16 ;  /* 0x0000000cff077819 */ /* 0x000fe40000011610 */
[----:B------:R-:W-:Y:S02]  /*5b80*/  LOP3.LUT R6, R8, 0x3e003e0, RZ, 0xc0, !PT ;  /* 0x03e003e008067812 */ /* 0x000fe400078ec0ff */
[----:B------:R-:W-:Y:S02]  /*5b90*/  LOP3.LUT R40, R40, 0x80008, R7, 0xf8, !PT ;  /* 0x0008000828287812 */ /* 0x000fe400078ef807 */
[----:B------:R-:W-:Y:S02]  /*5ba0*/  LOP3.LUT R7, R6, 0x64006400, RZ, 0xfc, !PT ;  /* 0x6400640006077812 */ /* 0x000fe400078efcff */
[----:B------:R-:W-:Y:S02]  /*5bb0*/  SHF.R.U32.HI R42, RZ, 0xd, R13 ;  /* 0x0000000dff2a7819 */ /* 0x000fe4000001160d */
[----:B------:R-:W-:Y:S01]  /*5bc0*/  LOP3.LUT R41, R9, 0x3e003e0, RZ, 0xc0, !PT ;  /* 0x03e003e009297812 */ /* 0x000fe200078ec0ff */
[----:B------:R-:W-:Y:S01]  /*5bd0*/  HFMA2 R6, R7, R0.H1_H1, -48, -48 ;  /* 0xd200d20007067431 */ /* 0x000fe20000060000 */
[----:B------:R-:W-:-:S02]  /*5be0*/  SHF.R.U32.HI R8, RZ, 0xa, R8 ;  /* 0x0000000aff087819 */ /* 0x000fc40000011608 */
[----:B------:R-:W-:Y:S02]  /*5bf0*/  LOP3.LUT R27, R27, 0x40004, R42, 0xf8, !PT ;  /* 0x000400041b1b7812 */ /* 0x000fe400078ef82a */
[----:B------:R-:W-:Y:S01]  /*5c00*/  SHF.R.U32.HI R42, RZ, 0xc, R17 ;  /* 0x0000000cff2a7819 */ /* 0x000fe20000011611 */
[----:B0-----:R-:W-:Y:S01]  /*5c10*/  HFMA2.MMA R25, R6, R28, R25 ;  /* 0x0000001c06197235 */ /* 0x001fe20000000019 */
[----:B------:R-:W-:Y:S02]  /*5c20*/  LOP3.LUT R6, R10, 0x3e003e0, RZ, 0xc0, !PT ;  /* 0x03e003e00a067812 */ /* 0x000fe400078ec0ff */
[----:B------:R-:W-:Y:S02]  /*5c30*/  LOP3.LUT R41, R41, 0x64006400, RZ, 0xfc, !PT ;  /* 0x6400640029297812 */ /* 0x000fe400078efcff */
[----:B------:R-:W-:Y:S02]  /*5c40*/  LOP3.LUT R7, R6, 0x64006400, RZ, 0xfc, !PT ;  /* 0x6400640006077812 */ /* 0x000fe400078efcff */
[----:B------:R-:W-:-:S02]  /*5c50*/  LOP3.LUT R8, R8, 0x1f001f, RZ, 0xc0, !PT ;  /* 0x001f001f08087812 */ /* 0x000fc400078ec0ff */
[----:B------:R-:W-:Y:S01]  /*5c60*/  SHF.R.U32.HI R9, RZ, 0xa, R9 ;  /* 0x0000000aff097819 */ /* 0x000fe20000011609 */
[-C--:B------:R-:W-:Y:S01]  /*5c70*/  HFMA2 R7, R7, R0.reuse.H1_H1, -48, -48 ;  /* 0xd200d20007077431 */ /* 0x080fe20000060000 */
[----:B------:R-:W-:Y:S01]  /*5c80*/  LOP3.LUT R27, R27, 0x80008, R42, 0xf8, !PT ;  /* 0x000800081b1b7812 */ /* 0x000fe200078ef82a */
[----:B------:R-:W-:Y:S01]  /*5c90*/  HFMA2 R42, R41, R0.H1_H1, -48, -48 ;  /* 0xd200d200292a7431 */ /* 0x000fe20000060000 */
[----:B------:R-:W-:Y:S02]  /*5ca0*/  LOP3.LUT R8, R8, 0x64006400, RZ, 0xfc, !PT ;  /* 0x6400640008087812 */ /* 0x000fe400078efcff */
[----:B------:R-:W-:Y:S01]  /*5cb0*/  LOP3.LUT R9, R9, 0x1f001f, RZ, 0xc0, !PT ;  /* 0x001f001f09097812 */ /* 0x000fe200078ec0ff */
[----:B------:R-:W-:Y:S01]  /*5cc0*/  HFMA2 R37, R42, R28, R37 ;  /* 0x0000001c2a257231 */ /* 0x000fe20000000025 */
[----:B------:R-:W-:Y:S01]  /*5cd0*/  LOP3.LUT R41, R11, 0x3e003e0, RZ, 0xc0, !PT ;  /* 0x03e003e00b297812 */ /* 0x000fe200078ec0ff */
[----:B------:R-:W-:Y:S01]  /*5ce0*/  HADD2 R42, R8, -1040, -1040 ;  /* 0xe410e410082a7430 */ /* 0x000fe20000000000 */
[----:B------:R-:W-:Y:S01]  /*5cf0*/  SHF.R.U32.HI R10, RZ, 0xa, R10 ;  /* 0x0000000aff0a7819 */ /* 0x000fe2000001160a */
[----:B------:R-:W-:Y:S01]  /*5d00*/  HFMA2.MMA R8, R7, R28, R4 ;  /* 0x0000001c07087235 */ /* 0x000fe20000000004 */
[----:B------:R-:W-:-:S02]  /*5d10*/  LOP3.LUT R6, R9, 0x64006400, RZ, 0xfc, !PT ;  /* 0x6400640009067812 */ /* 0x000fc400078efcff */
[----:B------:R-:W-:Y:S01]  /*5d20*/  LOP3.LUT R41, R41, 0x64006400, RZ, 0xfc, !PT ;  /* 0x6400640029297812 */ /* 0x000fe200078efcff */
[----:B------:R-:W-:Y:S01]  /*5d30*/  HFMA2.MMA R9, R42, R29, R25 ;  /* 0x0000001d2a097235 */ /* 0x000fe20000000019 */
[----:B------:R-:W-:Y:S01]  /*5d40*/  LOP3.LUT R4, R10, 0x1f001f, RZ, 0xc0, !PT ;  /* 0x001f001f0a047812 */ /* 0x000fe200078ec0ff */
[----:B------:R-:W-:Y:S01]  /*5d50*/  HADD2 R6, R6, -1040, -1040 ;  /* 0xe410e41006067430 */ /* 0x000fe20000000000 */
[----:B------:R-:W-:Y:S01]  /*5d60*/  SHF.R.U32.HI R11, RZ, 0xa, R11 ;  /* 0x0000000aff0b7819 */ /* 0x000fe2000001160b */
[----:B------:R-:W-:Y:S01]  /*5d70*/  HFMA2 R44, R41, R0.H1_H1, -48, -48 ;  /* 0xd200d200292c7431 */ /* 0x000fe20000060000 */
[----:B------:R-:W-:Y:S01]  /*5d80*/  LOP3.LUT R4, R4, 0x64006400, RZ, 0xfc, !PT ;  /* 0x6400640004047812 */ /* 0x000fe200078efcff */
[----:B------:R-:W-:Y:S01]  /*5d90*/  HFMA2 R37, R6, R29, R37 ;  /* 0x0000001d06257231 */ /* 0x000fe20000000025 */
[----:B------:R-:W-:Y:S01]  /*5da0*/  LOP3.LUT R11, R11, 0x1f001f, RZ, 0xc0, !PT ;  /* 0x001f001f0b0b7812 */ /* 0x000fe200078ec0ff */
[----:B------:R-:W-:Y:S01]  /*5db0*/  HFMA2 R28, R44, R28, R5 ;  /* 0x0000001c2c1c7231 */ /* 0x000fe20000000005 */
[----:B------:R-:W-:Y:S01]  /*5dc0*/  LOP3.LUT R10, R12, 0x1f001f, RZ, 0xc0, !PT ;  /* 0x001f001f0c0a7812 */ /* 0x000fe200078ec0ff */
[----:B------:R-:W-:Y:S01]  /*5dd0*/  HADD2 R41, R4, -1040, -1040 ;  /* 0xe410e41004297430 */ /* 0x000fe20000000000 */
[----:B------:R-:W-:Y:S01]  /*5de0*/  LOP3.LUT R11, R11, 0x64006400, RZ, 0xfc, !PT ;  /* 0x640064000b0b7812 */ /* 0x000fe200078efcff */
[----:B------:R-:W0:Y:S01]  /*5df0*/  LDS.128 R4, [UR4+0x20] ;  /* 0x00002004ff047984 */ /* 0x000e220008000c00 */
[----:B------:R-:W-:-:S02]  /*5e00*/  LOP3.LUT R10, R10, 0x64006400, RZ, 0xfc, !PT ;  /* 0x640064000a0a7812 */ /* 0x000fc400078efcff */
[----:B------:R-:W-:Y:S01]  /*5e10*/  SHF.R.U32.HI R43, RZ, 0xd, R15 ;  /* 0x0000000dff2b7819 */ /* 0x000fe2000001160f */
[----:B------:R-:W-:Y:S01]  /*5e20*/  HADD2 R11, R11, -1040, -1040 ;  /* 0xe410e4100b0b7430 */ /* 0x000fe20000000000 */
[----:B------:R-:W-:Y:S02]  /*5e30*/  HFMA2.MMA R8, R41, R29, R8 ;  /* 0x0000001d29087235 */ /* 0x000fe40000000008 */
[----:B------:R-:W-:Y:S01]  /*5e40*/  LOP3.LUT R26, R26, 0x40004, R43, 0xf8, !PT ;  /* 0x000400041a1a7812 */ /* 0x000fe200078ef82b */
[----:B------:R-:W-:Y:S01]  /*5e50*/  HFMA2 R29, R11, R29, R28 ;  /* 0x0000001d0b1d7231 */ /* 0x000fe2000000001c */
[----:B------:R-:W-:Y:S02]  /*5e60*/  LOP3.LUT R28, R14, 0x1f001f, RZ, 0xc0, !PT ;  /* 0x001f001f0e1c7812 */ /* 0x000fe400078ec0ff */
[----:B------:R-:W-:Y:S02]  /*5e70*/  LOP3.LUT R11, R12, 0x3e003e0, RZ, 0xc0, !PT ;  /* 0x03e003e00c0b7812 */ /* 0x000fe400078ec0ff */
[----:B------:R-:W-:-:S02]  /*5e80*/  SHF.R.U32.HI R43, RZ, 0xc, R18 ;  /* 0x0000000cff2b7819 */ /* 0x000fc40000011612 */
[----:B------:R-:W-:Y:S02]  /*5e90*/  LOP3.LUT R41, R28, 0x64006400, RZ, 0xfc, !PT ;  /* 0x640064001c297812 */ /* 0x000fe400078efcff */
[----:B------:R-:W-:Y:S02]  /*5ea0*/  LOP3.LUT R11, R11, 0x64006400, RZ, 0xfc, !PT ;  /* 0x640064000b0b7812 */ /* 0x000fe400078efcff */
[----:B------:R-:W-:Y:S02]  /*5eb0*/  LOP3.LUT R28, R13, 0x3e003e0, RZ, 0xc0, !PT ;  /* 0x03e003e00d1c7812 */ /* 0x000fe400078ec0ff */
[----:B------:R-:W-:Y:S01]  /*5ec0*/  LOP3.LUT R24, R24, 0x80008, R43, 0xf8, !PT ;  /* 0x0008000818187812 */ /* 0x000fe200078ef82b */
[----:B------:R-:W-:Y:S01]  /*5ed0*/  HADD2 R43, R41, -1040, -1040 ;  /* 0xe410e410292b7430 */ /* 0x000fe20000000000 */
[----:B------:R-:W-:Y:S01]  /*5ee0*/  LOP3.LUT R41, R28, 0x64006400, RZ, 0xfc, !PT ;  /* 0x640064001c297812 */ /* 0x000fe200078efcff */
[----:B------:R-:W-:Y:S01]  /*5ef0*/  HFMA2 R28, R11, R0.H1_H1, -48, -48 ;  /* 0xd200d2000b1c7431 */ /* 0x000fe20000060000 */
[----:B------:R-:W-:-:S02]  /*5f00*/  SHF.R.U32.HI R11, RZ, 0xa, R13 ;  /* 0x0000000aff0b7819 */ /* 0x000fc4000001160d */
[----:B--2---:R-:W-:-:S04]  /*5f10*/  SHF.R.U32.HI R25, RZ, 0xb, R20 ;  /* 0x0000000bff197819 */ /* 0x004fc80000011614 */
[----:B------:R-:W-:Y:S01]  /*5f20*/  LOP3.LUT R25, R40, 0x100010, R25, 0xf8, !PT ;  /* 0x0010001028197812 */ /* 0x000fe200078ef819 */
[----:B------:R-:W-:Y:S01]  /*5f30*/  HADD2 R40, R10, -1040, -1040 ;  /* 0xe410e4100a287430 */ /* 0x000fe20000000000 */
[----:B------:R-:W-:Y:S02]  /*5f40*/  LOP3.LUT R10, R13, 0x1f001f, RZ, 0xc0, !PT ;  /* 0x001f001f0d0a7812 */ /* 0x000fe400078ec0ff */
[----:B------:R-:W-:Y:S02]  /*5f50*/  LOP3.LUT R25, R25, 0x64006400, RZ, 0xfc, !PT ;  /* 0x6400640019197812 */ /* 0x000fe400078efcff */
[----:B------:R-:W-:Y:S01]  /*5f60*/  LOP3.LUT R10, R10, 0x64006400, RZ, 0xfc, !PT ;  /* 0x640064000a0a7812 */ /* 0x000fe200078efcff */
[----:B------:R-:W-:Y:S01]  /*5f70*/  HFMA2.MMA R9, R40, R30, R9 ;  /* 0x0000001e28097235 */ /* 0x000fe20000000009 */
[----:B------:R-:W-:-:S03]  /*5f80*/  SHF.R.U32.HI R40, RZ, 0xb, R21 ;  /* 0x0000000bff287819 */ /* 0x000fc60000011615 */
[----:B------:R-:W-:Y:S01]  /*5f90*/  HADD2 R10, R10, -1040, -1040 ;  /* 0xe410e4100a0a7430 */ /* 0x000fe20000000000 */
[----:B------:R-:W-:Y:S01]  /*5fa0*/  LOP3.LUT R27, R27, 0x100010, R40, 0xf8, !PT ;  /* 0x001000101b1b7812 */ /* 0x000fe200078ef828 */
[----:B------:R-:W-:Y:S02]  /*5fb0*/  HFMA2 R40, R41, R0.H1_H1, -48, -48 ;  /* 0xd200d20029287431 */ /* 0x000fe40000060000 */
[----:B------:R-:W-:Y:S01]  /*5fc0*/  HFMA2 R37, R10, R30, R37 ;  /* 0x0000001e0a257231 */ /* 0x000fe20000000025 */
[----:B------:R-:W-:Y:S01]  /*5fd0*/  HFMA2.MMA R10, R43, R30, R8 ;  /* 0x0000001e2b0a7235 */ /* 0x000fe20000000008 */
[----:B------:R-:W-:Y:S01]  /*5fe0*/  SHF.R.U32.HI R8, RZ, 0xa, R12 ;  /* 0x0000000aff087819 */ /* 0x000fe2000001160c */
        /* <DEDUP_REMOVED lines=13> */
[----:B------:R-:W-:Y:S01]  /*60c0*/  LOP3.LUT R37, R37, 0x64006400, RZ, 0xfc, !PT ;  /* 0x6400640025257812 */ /* 0x000fe200078efcff */
[----:B------:R-:W-:Y:S01]  /*60d0*/  HADD2 R42, R28, -1040, -1040 ;  /* 0xe410e4101c2a7430 */ /* 0x000fe20000000000 */
[----:B------:R-:W-:-:S02]  /*60e0*/  LOP3.LUT R40, R40, 0x64006400, RZ, 0xfc, !PT ;  /* 0x6400640028287812 */ /* 0x000fc400078efcff */
[----:B------:R-:W-:Y:S01]  /*60f0*/  LOP3.LUT R11, R14, 0x3e003e0, RZ, 0xc0, !PT ;  /* 0x03e003e00e0b7812 */ /* 0x000fe200078ec0ff */
[----:B------:R-:W-:Y:S01]  /*6100*/  HFMA2.MMA R12, R41, R4, R12 ;  /* 0x00000004290c7235 */ /* 0x000fe2000000000c */
[----:B------:R-:W-:Y:S01]  /*6110*/  HADD2 R41, R37, -1040, -1040 ;  /* 0xe410e41025297430 */ /* 0x000fe20000000000 */
[----:B------:R-:W-:Y:S01]  /*6120*/  HFMA2.MMA R29, R42, R30, R29 ;  /* 0x0000001e2a1d7235 */ /* 0x000fe2000000001d */
[----:B------:R-:W-:Y:S01]  /*6130*/  HADD2 R28, R40, -1040, -1040 ;  /* 0xe410e410281c7430 */ /* 0x000fe20000000000 */
[----:B------:R-:W-:Y:S02]  /*6140*/  LOP3.LUT R37, R11, 0x64006400, RZ, 0xfc, !PT ;  /* 0x640064000b257812 */ /* 0x000fe400078efcff */
[----:B------:R-:W-:Y:S01]  /*6150*/  SHF.R.U32.HI R30, RZ, 0xa, R16 ;  /* 0x0000000aff1e7819 */ /* 0x000fe20000011610 */
[-C--:B------:R-:W-:Y:S01]  /*6160*/  HFMA2.MMA R11, R41, R5.reuse, R12 ;  /* 0x00000005290b7235 */ /* 0x080fe2000000000c */
[----:B------:R-:W-:Y:S01]  /*6170*/  LOP3.LUT R8, R15, 0x3e003e0, RZ, 0xc0, !PT ;  /* 0x03e003e00f087812 */ /* 0x000fe200078ec0ff */
[----:B------:R-:W-:Y:S01]  /*6180*/  HFMA2.MMA R28, R28, R5, R13 ;  /* 0x000000051c1c7235 */ /* 0x000fe2000000000d */
[----:B------:R-:W-:Y:S01]  /*6190*/  LOP3.LUT R13, R17, 0x3e003e0, RZ, 0xc0, !PT ;  /* 0x03e003e0110d7812 */ /* 0x000fe200078ec0ff */
[----:B------:R-:W-:Y:S01]  /*61a0*/  HFMA2 R37, R37, R0.H1_H1, -48, -48 ;  /* 0xd200d20025257431 */ /* 0x000fe20000060000 */
[----:B------:R-:W-:-:S02]  /*61b0*/  SHF.R.U32.HI R9, RZ, 0xa, R15 ;  /* 0x0000000aff097819 */ /* 0x000fc4000001160f */
[----:B------:R-:W-:Y:S01]  /*61c0*/  LOP3.LUT R41, R13, 0x64006400, RZ, 0xfc, !PT ;  /* 0x640064000d297812 */ /* 0x000fe200078efcff */
[----:B------:R-:W-:Y:S01]  /*61d0*/  HFMA2 R10, R37, R31, R10 ;  /* 0x0000001f250a7231 */ /* 0x000fe2000000000a */
[----:B------:R-:W-:Y:S02]  /*61e0*/  LOP3.LUT R15, R16, 0x3e003e0, RZ, 0xc0, !PT ;  /* 0x03e003e0100f7812 */ /* 0x000fe400078ec0ff */
[----:B------:R-:W-:Y:S01]  /*61f0*/  LOP3.LUT R40, R30, 0x1f001f, RZ, 0xc0, !PT ;  /* 0x001f001f1e287812 */ /* 0x000fe200078ec0ff */
[-C--:B------:R-:W-:Y:S01]  /*6200*/  HFMA2 R41, R41, R0.reuse.H1_H1, -48, -48 ;  /* 0xd200d20029297431 */ /* 0x080fe20000060000 */
[----:B------:R-:W-:Y:S02]  /*6210*/  SHF.R.U32.HI R14, RZ, 0xa, R14 ;  /* 0x0000000aff0e7819 */ /* 0x000fe4000001160e */
[----:B------:R-:W-:Y:S02]  /*6220*/  LOP3.LUT R15, R15, 0x64006400, RZ, 0xfc, !PT ;  /* 0x640064000f0f7812 */ /* 0x000fe400078efcff */
[----:B------:R-:W-:Y:S01]  /*6230*/  LOP3.LUT R14, R14, 0x1f001f, RZ, 0xc0, !PT ;  /* 0x001f001f0e0e7812 */ /* 0x000fe200078ec0ff */
[----:B------:R-:W-:Y:S01]  /*6240*/  HFMA2.MMA R30, R41, R6, R28 ;  /* 0x00000006291e7235 */ /* 0x000fe2000000001c */
[----:B------:R-:W-:Y:S01]  /*6250*/  LOP3.LUT R41, R8, 0x64006400, RZ, 0xfc, !PT ;  /* 0x6400640008297812 */ /* 0x000fe200078efcff */
[----:B------:R-:W-:Y:S01]  /*6260*/  HFMA2 R12, R15, R0.H1_H1, -48, -48 ;  /* 0xd200d2000f0c7431 */ /* 0x000fe20000060000 */
[----:B------:R-:W-:-:S02]  /*6270*/  LOP3.LUT R40, R40, 0x64006400, RZ, 0xfc, !PT ;  /* 0x6400640028287812 */ /* 0x000fc400078efcff */
[----:B------:R-:W-:Y:S01]  /*6280*/  LOP3.LUT R9, R9, 0x1f001f, RZ, 0xc0, !PT ;  /* 0x001f001f09097812 */ /* 0x000fe200078ec0ff */
[----:B------:R-:W-:Y:S01]  /*6290*/  HFMA2 R28, R41, R0.H1_H1, -48, -48 ;  /* 0xd200d200291c7431 */ /* 0x000fe20000060000 */
[----:B------:R-:W-:Y:S01]  /*62a0*/  LOP3.LUT R8, R14, 0x64006400, RZ, 0xfc, !PT ;  /* 0x640064000e087812 */ /* 0x000fe200078efcff */
[----:B------:R-:W-:Y:S01]  /*62b0*/  HFMA2 R11, R12, R6, R11 ;  /* 0x000000060c0b7231 */ /* 0x000fe2000000000b */
[----:B------:R-:W-:Y:S01]  /*62c0*/  LOP3.LUT R9, R9, 0x64006400, RZ, 0xfc, !PT ;  /* 0x6400640009097812 */ /* 0x000fe200078efcff */
[----:B------:R-:W-:Y:S01]  /*62d0*/  HADD2 R14, R40, -1040, -1040 ;  /* 0xe410e410280e7430 */ /* 0x000fe20000000000 */
[----:B------:R-:W-:Y:S01]  /*62e0*/  SHF.R.U32.HI R37, RZ, 0xa, R17 ;  /* 0x0000000aff257819 */ /* 0x000fe20000011611 */
[----:B------:R-:W-:Y:S01]  /*62f0*/  HFMA2.MMA R28, R28, R31, R29 ;  /* 0x0000001f1c1c7235 */ /* 0x000fe2000000001d */
[----:B------:R-:W-:Y:S01]  /*6300*/  SHF.R.U32.HI R17, RZ, 0xc, R19 ;  /* 0x0000000cff117819 */ /* 0x000fe20000011613 */
[----:B------:R-:W-:Y:S01]  /*6310*/  HFMA2 R14, R14, R7, R11 ;  /* 0x000000070e0e7231 */ /* 0x000fe2000000000b */
[----:B------:R-:W-:Y:S01]  /*6320*/  LOP3.LUT R37, R37, 0x1f001f, RZ, 0xc0, !PT ;  /* 0x001f001f25257812 */ /* 0x000fe200078ec0ff */
[----:B------:R-:W-:Y:S01]  /*6330*/  HADD2 R11, R8, -1040, -1040 ;  /* 0xe410e410080b7430 */ /* 0x000fe20000000000 */
[----:B------:R-:W-:Y:S01]  /*6340*/  LOP3.LUT R26, R26, 0x80008, R17, 0xf8, !PT ;  /* 0x000800081a1a7812 */ /* 0x000fe200078ef811 */
[----:B------:R-:W-:Y:S01]  /*6350*/  HADD2 R9, R9, -1040, -1040 ;  /* 0xe410e41009097430 */ /* 0x000fe20000000000 */
[----:B------:R-:W-:-:S02]  /*6360*/  LOP3.LUT R37, R37, 0x64006400, RZ, 0xfc, !PT ;  /* 0x6400640025257812 */ /* 0x000fc400078efcff */
[----:B------:R-:W-:Y:S01]  /*6370*/  LOP3.LUT R12, R18, 0x1f001f, RZ, 0xc0, !PT ;  /* 0x001f001f120c7812 */ /* 0x000fe200078ec0ff */
[----:B------:R-:W-:Y:S01]  /*6380*/  HFMA2.MMA R17, R11, R4, R10 ;  /* 0x000000040b117235 */ /* 0x000fe2000000000a */
[----:B------:R-:W-:Y:S01]  /*6390*/  HFMA2 R28, R9, R4, R28 ;  /* 0x00000004091c7231 */ /* 0x000fe2000000001c */
[----:B------:R-:W-:Y:S01]  /*63a0*/  LOP3.LUT R15, R19, 0x1f001f, RZ, 0xc0, !PT ;  /* 0x001f001f130f7812 */ /* 0x000fe200078ec0ff */
[----:B------:R-:W0:Y:S01]  /*63b0*/  LDS.128 R8, [UR4+0x30] ;  /* 0x00003004ff087984 */ /* 0x000e220008000c00 */
[----:B------:R-:W-:Y:S01]  /*63c0*/  HADD2 R37, R37, -1040, -1040 ;  /* 0xe410e41025257430 */ /* 0x000fe20000000000 */
[----:B------:R-:W-:Y:S02]  /*63d0*/  LOP3.LUT R42, R12, 0x64006400, RZ, 0xfc, !PT ;  /* 0x640064000c2a7812 */ /* 0x000fe400078efcff */
[----:B------:R-:W-:Y:S02]  /*63e0*/  LOP3.LUT R13, R18, 0x3e003e0, RZ, 0xc0, !PT ;  /* 0x03e003e0120d7812 */ /* 0x000fe400078ec0ff */
[----:B------:R-:W-:Y:S01]  /*63f0*/  SHF.R.U32.HI R31, RZ, 0xb, R22 ;  /* 0x0000000bff1f7819 */ /* 0x000fe20000011616 */
[----:B------:R-:W-:Y:S01]  /*6400*/  HFMA2.MMA R4, R37, R7, R30 ;  /* 0x0000000725047235 */ /* 0x000fe2000000001e */
[----:B------:R-:W-:Y:S01]  /*6410*/  SHF.R.U32.HI R18, RZ, 0xa, R18 ;  /* 0x0000000aff127819 */ /* 0x000fe20000011612 */
[----:B------:R-:W-:Y:S01]  /*6420*/  HADD2 R42, R42, -1040, -1040 ;  /* 0xe410e4102a2a7430 */ /* 0x000fe20000000000 */
[----:B------:R-:W-:-:S02]  /*6430*/  LOP3.LUT R29, R15, 0x64006400, RZ, 0xfc, !PT ;  /* 0x640064000f1d7812 */ /* 0x000fc400078efcff */
[----:B------:R-:W-:Y:S02]  /*6440*/  LOP3.LUT R30, R20, 0x3e003e0, RZ, 0xc0, !PT ;  /* 0x03e003e0141e7812 */ /* 0x000fe400078ec0ff */
[----:B------:R-:W-:Y:S01]  /*6450*/  LOP3.LUT R13, R13, 0x64006400, RZ, 0xfc, !PT ;  /* 0x640064000d0d7812 */ /* 0x000fe200078efcff */
[----:B------:R-:W-:Y:S01]  /*6460*/  HADD2 R29, R29, -1040, -1040 ;  /* 0xe410e4101d1d7430 */ /* 0x000fe20000000000 */
[----:B------:R-:W-:Y:S01]  /*6470*/  LOP3.LUT R24, R24, 0x100010, R31, 0xf8, !PT ;  /* 0x0010001018187812 */ /* 0x000fe200078ef81f */
[----:B------:R-:W-:Y:S01]  /*6480*/  HFMA2.MMA R17, R42, R5, R17 ;  /* 0x000000052a117235 */ /* 0x000fe20000000011 */
[----:B------:R-:W-:Y:S01]  /*6490*/  LOP3.LUT R31, R18, 0x1f001f, RZ, 0xc0, !PT ;  /* 0x001f001f121f7812 */ /* 0x000fe200078ec0ff */
[----:B------:R-:W-:Y:S01]  /*64a0*/  HFMA2 R13, R13, R0.H1_H1, -48, -48 ;  /* 0xd200d2000d0d7431 */ /* 0x000fe20000060000 */
[----:B------:R-:W-:Y:S01]  /*64b0*/  LOP3.LUT R16, R19, 0x3e003e0, RZ, 0xc0, !PT ;  /* 0x03e003e013107812 */ /* 0x000fe200078ec0ff */
[----:B------:R-:W-:Y:S01]  /*64c0*/  HFMA2 R29, R29, R5, R28 ;  /* 0x000000051d1d7231 */ /* 0x000fe2000000001c */
[----:B------:R-:W-:-:S02]  /*64d0*/  LOP3.LUT R12, R23, 0x3e003e0, RZ, 0xc0, !PT ;  /* 0x03e003e0170c7812 */ /* 0x000fc400078ec0ff */
[----:B------:R-:W-:Y:S01]  /*64e0*/  LOP3.LUT R37, R30, 0x64006400, RZ, 0xfc, !PT ;  /* 0x640064001e257812 */ /* 0x000fe200078efcff */
[----:B------:R-:W-:Y:S01]  /*64f0*/  HFMA2.MMA R17, R13, R6, R17 ;  /* 0x000000060d117235 */ /* 0x000fe20000000011 */
[----:B------:R-:W-:Y:S02]  /*6500*/  SHF.R.U32.HI R19, RZ, 0xa, R19 ;  /* 0x0000000aff137819 */ /* 0x000fe40000011613 */
[----:B------:R-:W-:Y:S02]  /*6510*/  LOP3.LUT R40, R21, 0x3e003e0, RZ, 0xc0, !PT ;  /* 0x03e003e015287812 */ /* 0x000fe400078ec0ff */
[----:B------:R-:W-:Y:S02]  /*6520*/  LOP3.LUT R31, R31, 0x64006400, RZ, 0xfc, !PT ;  /* 0x640064001f1f7812 */ /* 0x000fe400078efcff */
[----:B------:R-:W-:Y:S02]  /*6530*/  LOP3.LUT R15, R16, 0x64006400, RZ, 0xfc, !PT ;  /* 0x64006400100f7812 */ /* 0x000fe400078efcff */
[----:B------:R-:W-:Y:S01]  /*6540*/  LOP3.LUT R45, R12, 0x64006400, RZ, 0xfc, !PT ;  /* 0x640064000c2d7812 */ /* 0x000fe200078efcff */
[-C--:B------:R-:W-:Y:S01]  /*6550*/  HFMA2 R12, R37, R0.reuse.H1_H1, -48, -48 ;  /* 0xd200d200250c7431 */ /* 0x080fe20000060000 */
[----:B------:R-:W-:Y:S01]  /*6560*/  LOP3.LUT R5, R20, 0x1f001f, RZ, 0xc0, !PT ;  /* 0x001f001f14057812 */ /* 0x000fe200078ec0ff */
[----:B------:R-:W-:Y:S01]  /*6570*/  HADD2 R42, R31, -1040, -1040 ;  /* 0xe410e4101f2a7430 */ /* 0x000fe20000000000 */
[----:B------:R-:W-:Y:S01]  /*6580*/  LOP3.LUT R37, R19, 0x1f001f, RZ, 0xc0, !PT ;  /* 0x001f001f13257812 */ /* 0x000fe200078ec0ff */
[----:B------:R-:W-:Y:S01]  /*6590*/  HFMA2 R15, R15, R0.H1_H1, -48, -48 ;  /* 0xd200d2000f0f7431 */ /* 0x000fe20000060000 */
[----:B------:R-:W-:-:S02]  /*65a0*/  LOP3.LUT R16, R22, 0x3e003e0, RZ, 0xc0, !PT ;  /* 0x03e003e016107812 */ /* 0x000fc400078ec0ff */
[----:B------:R-:W-:Y:S01]  /*65b0*/  LOP3.LUT R41, R40, 0x64006400, RZ, 0xfc, !PT ;  /* 0x6400640028297812 */ /* 0x000fe200078efcff */
[----:B------:R-:W-:Y:S01]  /*65c0*/  HFMA2 R29, R15, R6, R29 ;  /* 0x000000060f1d7231 */ /* 0x000fe2000000001d */
[----:B------:R-:W-:Y:S01]  /*65d0*/  LOP3.LUT R18, R22, 0x1f001f, RZ, 0xc0, !PT ;  /* 0x001f001f16127812 */ /* 0x000fe200078ec0ff */
[----:B------:R-:W-:Y:S01]  /*65e0*/  HFMA2.MMA R6, R42, R7, R17 ;  /* 0x000000072a067235 */ /* 0x000fe20000000011 */
        /* <DEDUP_REMOVED lines=8> */
[----:B------:R-:W-:Y:S01]  /*6670*/  HADD2 R42, R37, -1040, -1040 ;  /* 0xe410e410252a7430 */ /* 0x000fe20000000000 */
[----:B------:R-:W-:Y:S01]  /*6680*/  SHF.R.U32.HI R20, RZ, 0xa, R20 ;  /* 0x0000000aff147819 */ /* 0x000fe20000011614 */
[-C--:B0-----:R-:W-:Y:S01]  /*6690*/  HFMA2.MMA R14, R5, R8.reuse, R14 ;  /* 0x00000008050e7235 */ /* 0x081fe2000000000e */
[--C-:B------:R-:W-:Y:S01]  /*66a0*/  SHF.R.U32.HI R41, RZ, 0xb, R23.reuse ;  /* 0x0000000bff297819 */ /* 0x100fe20000011617 */
[----:B------:R-:W-:Y:S01]  /*66b0*/  HADD2 R15, R18, -1040, -1040 ;  /* 0xe410e410120f7430 */ /* 0x000fe20000000000 */
[----:B------:R-:W-:Y:S01]  /*66c0*/  SHF.R.U32.HI R23, RZ, 0xa, R23 ;  /* 0x0000000aff177819 */ /* 0x000fe20000011617 */
[----:B------:R-:W-:Y:S01]  /*66d0*/  HFMA2 R29, R42, R7, R29 ;  /* 0x000000072a1d7231 */ /* 0x000fe2000000001d */
[----:B------:R-:W-:Y:S01]  /*66e0*/  LOP3.LUT R19, R19, 0x64006400, RZ, 0xfc, !PT ;  /* 0x6400640013137812 */ /* 0x000fe200078efcff */
[----:B------:R-:W-:Y:S01]  /*66f0*/  HFMA2 R30, R43, R0.H1_H1, -48, -48 ;  /* 0xd200d2002b1e7431 */ /* 0x000fe20000060000 */
[----:B------:R-:W-:Y:S01]  /*6700*/  SHF.R.U32.HI R22, RZ, 0xa, R22 ;  /* 0x0000000aff167819 */ /* 0x000fe20000011616 */
[----:B------:R-:W-:Y:S01]  /*6710*/  HFMA2.MMA R15, R15, R8, R6 ;  /* 0x000000080f0f7235 */ /* 0x000fe20000000006 */
        /* <DEDUP_REMOVED lines=9> */
[----:B------:R-:W-:Y:S01]  /*67b0*/  HFMA2 R29, R40, R9, R29 ;  /* 0x00000009281d7231 */ /* 0x000fe2000000001d */
[----:B------:R-:W-:-:S02]  /*67c0*/  LOP3.LUT R23, R23, 0x64006400, RZ, 0xfc, !PT ;  /* 0x6400640017177812 */ /* 0x000fc400078efcff */
[----:B------:R-:W-:Y:S01]  /*67d0*/  SHF.R.U32.HI R21, RZ, 0xa, R21 ;  /* 0x0000000aff157819 */ /* 0x000fe20000011615 */
        /* <DEDUP_REMOVED lines=9> */
[----:B------:R-:W-:Y:S01]  /*6870*/  HFMA2 R29, R6, R10, R29 ;  /* 0x0000000a061d7231 */ /* 0x000fe2000000001d */
[-C--:B------:R-:W-:Y:S01]  /*6880*/  HFMA2.MMA R5, R20, R10.reuse, R5 ;  /* 0x0000000a14057235 */ /* 0x080fe20000000005 */
[----:B------:R-:W-:Y:S01]  /*6890*/  HFMA2 R4, R7, R8, R4 ;  /* 0x0000000807047231 */ /* 0x000fe20000000004 */
[----:B------:R-:W-:Y:S01]  /*68a0*/  LOP3.LUT R26, R26, 0x100010, R41, 0xf8, !PT ;  /* 0x001000101a1a7812 */ /* 0x000fe200078ef829 */
[----:B------:R-:W-:Y:S01]  /*68b0*/  HADD2 R6, R25, -1040, -1040 ;  /* 0xe410e41019067430 */ /* 0x000fe20000000000 */
[----:B------:R-:W-:Y:S01]  /*68c0*/  HFMA2.MMA R15, R22, R10, R15 ;  /* 0x0000000a160f7235 */ /* 0x000fe2000000000f */
[----:B------:R-:W-:Y:S01]  /*68d0*/  LOP3.LUT R27, R27, 0x64006400, RZ, 0xfc, !PT ;  /* 0x640064001b1b7812 */ /* 0x000fe200078efcff */
[----:B------:R-:W-:Y:S01]  /*68e0*/  HADD2 R24, R24, -1040, -1040 ;  /* 0xe410e41018187430 */ /* 0x000fe20000000000 */
[----:B------:R-:W-:Y:S01]  /*68f0*/  LOP3.LUT R26, R26, 0x64006400, RZ, 0xfc, !PT ;  /* 0x640064001a1a7812 */ /* 0x000fe200078efcff */
[----:B------:R-:W-:Y:S01]  /*6900*/  HFMA2 R4, R16, R9, R4 ;  /* 0x0000000910047231 */ /* 0x000fe20000000004 */
[-C--:B------:R-:W-:Y:S01]  /*6910*/  HFMA2.MMA R5, R6, R11.reuse, R5 ;  /* 0x0000000b06057235 */ /* 0x080fe20000000005 */
[----:B------:R-:W-:Y:S01]  /*6920*/  HADD2 R21, R21, -1040, -1040 ;  /* 0xe410e41015157430 */ /* 0x000fe20000000000 */
[----:B------:R-:W-:Y:S01]  /*6930*/  PRMT R0, R0, 0x5410, R2 ;  /* 0x0000541000007816 */ /* 0x000fe20000000002 */
[----:B------:R-:W-:Y:S01]  /*6940*/  HADD2 R27, R27, -1040, -1040 ;  /* 0xe410e4101b1b7430 */ /* 0x000fe20000000000 */
[----:B------:R-:W-:Y:S01]  /*6950*/  HFMA2.MMA R15, R24, R11, R15 ;  /* 0x0000000b180f7235 */ /* 0x000fe2000000000f */
[----:B------:R-:W-:-:S02]  /*6960*/  HFMA2 R4, R21, R10, R4 ;  /* 0x0000000a15047231 */ /* 0x000fc40000000004 */
[----:B------:R-:W-:Y:S02]  /*6970*/  HADD2 R26, R26, -1040, -1040 ;  /* 0xe410e4101a1a7430 */ /* 0x000fe40000000000 */
[-C--:B------:R-:W-:Y:S02]  /*6980*/  HFMA2 R4, R27, R11.reuse, R4 ;  /* 0x0000000b1b047231 */ /* 0x080fe40000000004 */
[----:B------:R-:W-:Y:S02]  /*6990*/  HFMA2 R29, R26, R11, R29 ;  /* 0x0000000b1a1d7231 */ /* 0x000fe4000000001d */
[----:B------:R-:W-:Y:S02]  /*69a0*/  HADD2 R5, R5.H0_H0, R5.H1_H1 ;  /* 0x3000000505057230 */ /* 0x000fe40000000800 */
[----:B------:R-:W-:Y:S02]  /*69b0*/  HADD2 R4, R4.H0_H0, R4.H1_H1 ;  /* 0x3000000404047230 */ /* 0x000fe40000000800 */
[----:B------:R-:W-:-:S02]  /*69c0*/  HADD2 R15, R15.H0_H0, R15.H1_H1 ;  /* 0x3000000f0f0f7230 */ /* 0x000fc40000000800 */
[----:B------:R-:W-:Y:S01]  /*69d0*/  HADD2 R29, R29.H0_H0, R29.H1_H1 ;  /* 0x3000001d1d1d7230 */ /* 0x000fe20000000800 */
[----:B------:R-:W-:-:S04]  /*69e0*/  PRMT R5, R5, 0x5410, R4 ;  /* 0x0000541005057816 */ /* 0x000fc80000000004 */
[----:B------:R-:W-:Y:S02]  /*69f0*/  PRMT R15, R15, 0x5410, R29 ;  /* 0x000054100f0f7816 */ /* 0x000fe4000000001d */
[----:B------:R-:W-:-:S03]  /*6a00*/  HFMA2.MMA R34, R5, R0, R34 ;  /* 0x0000000005227235 */ /* 0x000fc60000000022 */
[----:B------:R-:W-:Y:S02]  /*6a10*/  HFMA2 R33, R15, R3, R33 ;  /* 0x000000030f217231 */ /* 0x000fe40000000021 */
.L_x_4512:
[----:B------:R-:W-:Y:S01]  /*6a20*/  ISETP.LT.AND P2, PT, R36, R35, PT ;  /* 0x000000232400720c */ /* 0x000fe20003f41270 */
[----:B------:R-:W-:Y:S01]  /*6a30*/  UIADD3 UR4, UR4, 0x40, URZ ;  /* 0x0000004004047890 */ /* 0x000fe2000fffe03f */
[----:B0-----:R-:W-:Y:S02]  /*6a40*/  IMAD.MOV.U32 R22, RZ, RZ, R38 ;  /* 0x000000ffff167224 */ /* 0x001fe400078e0026 */
[----:B------:R-:W-:Y:S02]  /*6a50*/  IMAD.MOV.U32 R23, RZ, RZ, R39 ;  /* 0x000000ffff177224 */ /* 0x000fe400078e0027 */
[----:B------:R-:W-:-:S07]  /*6a60*/  IMAD.MOV.U32 R20, RZ, RZ, R36 ;  /* 0x000000ffff147224 */ /* 0x000fce00078e0024 */
[----:B------:R-:W-:Y:S05]  /*6a70*/  @!P0 BRA P2, `(.L_x_4513) ;  /* 0xffffea2000008947 */ /* 0x000fea000103ffff */
.L_x_4511:
[----:B------:R-:W-:-:S04]  /*6a80*/  ISETP.GE.AND P0, PT, R20, R35, PT ;  /* 0x000000231400720c */ /* 0x000fc80003f06270 */
[----:B------:R-:W-:-:S13]  /*6a90*/  ISETP.GE.OR P0, PT, R20, c[0x0][0x1b4], P0 ;  /* 0x00006d0014007a0c */ /* 0x000fda0000706670 */
[----:B------:R-:W-:Y:S05]  /*6aa0*/  @P0 BRA `(.L_x_4514) ;  /* 0x0000243000000947 */ /* 0x000fea0003800000 */
[----:B-----5:R-:W-:Y:S01]  /*6ab0*/  IMAD.MOV.U32 R16, RZ, RZ, c[0x0][0x18c] ;  /* 0x00006300ff107624 */ /* 0x020fe200078e00ff */
[----:B------:R-:W-:Y:S02]  /*6ac0*/  HADD2.F32 R17, -RZ, R0.H0_H0 ;  /* 0x20000000ff117230 */ /* 0x000fe40000004100 */
[----:B------:R-:W-:Y:S02]  /*6ad0*/  HADD2.F32 R18, -RZ, R2.H0_H0 ;  /* 0x20000002ff127230 */ /* 0x000fe40000004100 */
[----:B------:R-:W-:Y:S01]  /*6ae0*/  HADD2.F32 R19, -RZ, R3.H0_H0 ;  /* 0x20000003ff137230 */ /* 0x000fe20000004100 */
[----:B------:R-:W-:Y:S01]  /*6af0*/  SHF.R.S32.HI R16, RZ, 0x1f, R16 ;  /* 0x0000001fff107819 */ /* 0x000fe20000011410 */
[----:B-1----:R-:W-:Y:S02]  /*6b00*/  HADD2.F32 R26, -RZ, R32.H0_H0 ;  /* 0x20000020ff1a7230 */ /* 0x002fe40000004100 */
.L_x_4516:
[----:B------:R-:W-:Y:S01]  /*6b10*/  IADD3 R28, R20, 0x20, RZ ;  /* 0x00000020141c7810 */ /* 0x000fe20007ffe0ff */
[----:B------:R-:W-:Y:S05]  /*6b20*/  @!P1 BRA `(.L_x_4515) ;  /* 0x0000233000009947 */ /* 0x000fea0003800000 */
[----:B------:R-:W2:Y:S01]  /*6b30*/  LDG.E.128.CONSTANT R12, [R22.64] ;  /* 0x00000006160c7981 */ /* 0x000ea2000c1e9d00 */
[----:B------:R-:W-:-:S03]  /*6b40*/  IMAD.MOV.U32 R27, RZ, RZ, c[0x0][0x18c] ;  /* 0x00006300ff1b7624 */ /* 0x000fc600078e00ff */
[----:B------:R-:W0:Y:S02]  /*6b50*/  LDS.64 R20, [UR4] ;  /* 0x00000004ff147984 */ /* 0x000e240008000a00 */
[----:B------:R-:W-:-:S04]  /*6b60*/  LEA R4, P0, R27, R22, 0x2 ;  /* 0x000000161b047211 */ /* 0x000fc800078010ff */
[----:B------:R-:W-:-:S05]  /*6b70*/  LEA.HI.X R5, R27, R23, R16, 0x2, P0 ;  /* 0x000000171b057211 */ /* 0x000fca00000f1410 */
[----:B------:R1:W3:Y:S01]  /*6b80*/  LDG.E.128.CONSTANT R8, [R4.64] ;  /* 0x0000000604087981 */ /* 0x0002e2000c1e9d00 */
[----:B------:R-:W-:Y:S01]  /*6b90*/  IMAD.WIDE R46, R27, 0x4, R4 ;  /* 0x000000041b2e7825 */ /* 0x000fe200078e0204 */
[--C-:B0-----:R-:W-:Y:S02]  /*6ba0*/  HADD2.F32 R38, -RZ, R20.reuse.H0_H0 ;  /* 0x20000014ff267230 */ /* 0x101fe40000004100 */
[----:B------:R-:W-:Y:S01]  /*6bb0*/  HADD2.F32 R20, -RZ, R20.H1_H1 ;  /* 0x30000014ff147230 */ /* 0x000fe20000004100 */
[----:B--2---:R-:W-:Y:S02]  /*6bc0*/  LOP3.LUT R6, R12, 0xf000f, RZ, 0xc0, !PT ;  /* 0x000f000f0c067812 */ /* 0x004fe400078ec0ff */
        /* <DEDUP_REMOVED lines=9> */
[----:B-1----:R0:W2:Y:S01]  /*6c60*/  LDG.E.128.CONSTANT R4, [R46.64] ;  /* 0x000000062e047981 */ /* 0x0020a2000c1e9d00 */
[----:B------:R-:W-:-:S02]  /*6c70*/  HADD2 R29, R29, -1032, -1032 ;  /* 0xe408e4081d1d7430 */ /* 0x000fc40000000000 */
[----:B------:R-:W-:Y:S02]  /*6c80*/  HADD2.F32 R45, -RZ, R25.H0_H0 ;  /* 0x20000019ff2d7230 */ /* 0x000fe40000004100 */
[----:B------:R-:W-:Y:S02]  /*6c90*/  HADD2 R36, R36, -1032, -1032 ;  /* 0xe408e40824247430 */ /* 0x000fe40000000000 */
[----:B------:R-:W-:Y:S01]  /*6ca0*/  HADD2.F32 R37, -RZ, R29.H0_H0 ;  /* 0x2000001dff257230 */ /* 0x000fe20000004100 */
[----:B------:R-:W-:Y:S01]  /*6cb0*/  FFMA.FTZ R45, R45, R38, RZ ;  /* 0x000000262d2d7223 */ /* 0x000fe200000100ff */
[----:B------:R-:W-:Y:S01]  /*6cc0*/  HADD2.F32 R25, -RZ, R25.H1_H1 ;  /* 0x30000019ff197230 */ /* 0x000fe20000004100 */
[----:B0-----:R-:W-:Y:S01]  /*6cd0*/  IMAD.WIDE R46, R27, 0x4, R46 ;  /* 0x000000041b2e7825 */ /* 0x001fe200078e022e */
[----:B------:R-:W-:Y:S02]  /*6ce0*/  HADD2.F32 R31, -RZ, R24.H0_H0 ;  /* 0x20000018ff1f7230 */ /* 0x000fe40000004100 */
[----:B------:R-:W-:Y:S01]  /*6cf0*/  HADD2.F32 R39, -RZ, R36.H0_H0 ;  /* 0x20000024ff277230 */ /* 0x000fe20000004100 */
[C---:B------:R-:W-:Y:S01]  /*6d00*/  FFMA.FTZ R30, R38.reuse, R37, RZ ;  /* 0x00000025261e7223 */ /* 0x040fe200000100ff */
[----:B------:R-:W-:Y:S01]  /*6d10*/  HADD2.F32 R37, -RZ, R24.H1_H1 ;  /* 0x30000018ff257230 */ /* 0x000fe20000004100 */
[----:B------:R-:W-:Y:S01]  /*6d20*/  FFMA.FTZ R45, R25, R20, R45 ;  /* 0x00000014192d7223 */ /* 0x000fe2000001002d */
[----:B------:R-:W-:Y:S01]  /*6d30*/  LOP3.LUT R24, R13, 0xf000f0, RZ, 0xc0, !PT ;  /* 0x00f000f00d187812 */ /* 0x000fe200078ec0ff */
[----:B------:R-:W-:Y:S01]  /*6d40*/  FFMA.FTZ R40, R38, R31, RZ ;  /* 0x0000001f26287223 */ /* 0x000fe200000100ff */
[----:B------:R-:W-:Y:S01]  /*6d50*/  LOP3.LUT R25, R14, 0xf000f0, RZ, 0xc0, !PT ;  /* 0x00f000f00e197812 */ /* 0x000fe200078ec0ff */
[----:B------:R-:W-:Y:S01]  /*6d60*/  FFMA.FTZ R31, R38, R39, RZ ;  /* 0x00000027261f7223 */ /* 0x000fe200000100ff */
[----:B------:R-:W-:Y:S01]  /*6d70*/  HADD2.F32 R29, -RZ, R29.H1_H1 ;  /* 0x3000001dff1d7230 */ /* 0x000fe20000004100 */
[----:B------:R-:W-:Y:S01]  /*6d80*/  FFMA.FTZ R40, R20, R37, R40 ;  /* 0x0000002514287223 */ /* 0x000fe20000010028 */
[----:B------:R-:W-:Y:S01]  /*6d90*/  HADD2.F32 R36, -RZ, R36.H1_H1 ;  /* 0x30000024ff247230 */ /* 0x000fe20000004100 */
[----:B------:R-:W-:Y:S01]  /*6da0*/  LOP3.LUT R37, R24, 0x64006400, RZ, 0xfc, !PT ;  /* 0x6400640018257812 */ /* 0x000fe200078efcff */
[----:B------:R-:W-:Y:S01]  /*6db0*/  IMAD.MOV.U32 R38, RZ, RZ, 0x2c00 ;  /* 0x00002c00ff267424 */ /* 0x000fe200078e00ff */
[----:B------:R-:W-:Y:S01]  /*6dc0*/  LOP3.LUT R39, R25, 0x64006400, RZ, 0xfc, !PT ;  /* 0x6400640019277812 */ /* 0x000fe200078efcff */
[C---:B------:R-:W-:Y:S01]  /*6dd0*/  FFMA.FTZ R30, R20.reuse, R29, R30 ;  /* 0x0000001d141e7223 */ /* 0x040fe2000001001e */
[----:B------:R-:W0:Y:S01]  /*6de0*/  LDS.64 R24, [UR4+0x8] ;  /* 0x00000804ff187984 */ /* 0x000e220008000a00 */
[----:B------:R-:W-:Y:S01]  /*6df0*/  FFMA.FTZ R31, R20, R36, R31 ;  /* 0x00000024141f7223 */ /* 0x000fe2000001001f */
[----:B------:R-:W-:-:S02]  /*6e00*/  LOP3.LUT R20, R12, 0xf000f0, RZ, 0xc0, !PT ;  /* 0x00f000f00c147812 */ /* 0x000fc400078ec0ff */
[----:B------:R-:W-:Y:S02]  /*6e10*/  LOP3.LUT R36, R15, 0xf000f0, RZ, 0xc0, !PT ;  /* 0x00f000f00f247812 */ /* 0x000fe400078ec0ff */
[----:B------:R-:W-:Y:S01]  /*6e20*/  PRMT R0, R0, 0x5410, R38 ;  /* 0x0000541000007816 */ /* 0x000fe20000000026 */
[--C-:B------:R-:W-:Y:S01]  /*6e30*/  HADD2.F32 R38, -RZ, R21.reuse.H0_H0 ;  /* 0x20000015ff267230 */ /* 0x100fe20000004100 */
[----:B------:R-:W-:Y:S01]  /*6e40*/  LOP3.LUT R29, R20, 0x64006400, RZ, 0xfc, !PT ;  /* 0x64006400141d7812 */ /* 0x000fe200078efcff */
[----:B------:R-:W-:Y:S01]  /*6e50*/  HADD2.F32 R21, -RZ, R21.H1_H1 ;  /* 0x30000015ff157230 */ /* 0x000fe20000004100 */
[----:B------:R-:W-:Y:S01]  /*6e60*/  LOP3.LUT R41, R36, 0x64006400, RZ, 0xfc, !PT ;  /* 0x6400640024297812 */ /* 0x000fe200078efcff */
[-C--:B------:R-:W-:Y:S01]  /*6e70*/  HFMA2 R37, R37, R0.reuse.H1_H1, -72, -72 ;  /* 0xd480d48025257431 */ /* 0x080fe20000060000 */
[----:B------:R-:W-:Y:S01]  /*6e80*/  SHF.R.U32.HI R12, RZ, 0x8, R12 ;  /* 0x00000008ff0c7819 */ /* 0x000fe2000001160c */
[-C--:B------:R-:W-:Y:S01]  /*6e90*/  HFMA2 R29, R29, R0.reuse.H1_H1, -72, -72 ;  /* 0xd480d4801d1d7431 */ /* 0x080fe20000060000 */
[----:B------:R-:W-:Y:S01]  /*6ea0*/  SHF.R.U32.HI R13, RZ, 0x8, R13 ;  /* 0x00000008ff0d7819 */ /* 0x000fe2000001160d */
[-C--:B------:R-:W-:Y:S01]  /*6eb0*/  HFMA2 R36, R39, R0.reuse.H1_H1, -72, -72 ;  /* 0xd480d48027247431 */ /* 0x080fe20000060000 */
[----:B------:R-:W-:Y:S01]  /*6ec0*/  SHF.R.U32.HI R14, RZ, 0x8, R14 ;  /* 0x00000008ff0e7819 */ /* 0x000fe2000001160e */
[----:B------:R-:W-:Y:S01]  /*6ed0*/  HFMA2 R20, R41, R0.H1_H1, -72, -72 ;  /* 0xd480d48029147431 */ /* 0x000fe20000060000 */
[----:B------:R-:W-:Y:S01]  /*6ee0*/  LOP3.LUT R27, R13, 0xf000f, RZ, 0xc0, !PT ;  /* 0x000f000f0d1b7812 */ /* 0x000fe200078ec0ff */
[----:B------:R-:W-:Y:S01]  /*6ef0*/  HADD2.F32 R42, -RZ, R29.H0_H0 ;  /* 0x2000001dff2a7230 */ /* 0x000fe20000004100 */
[----:B------:R-:W-:Y:S01]  /*6f00*/  SHF.R.U32.HI R15, RZ, 0x8, R15 ;  /* 0x00000008ff0f7819 */ /* 0x000fe2000001160f */
[----:B------:R-:W-:Y:S01]  /*6f10*/  HADD2.F32 R43, -RZ, R37.H0_H0 ;  /* 0x20000025ff2b7230 */ /* 0x000fe20000004100 */
        /* <DEDUP_REMOVED lines=11> */
[C---:B------:R-:W-:Y:S01]  /*6fd0*/  FFMA.FTZ R30, R21.reuse, R36, R30 ;  /* 0x00000024151e7223 */ /* 0x040fe2000001001e */
[----:B------:R-:W-:Y:S01]  /*6fe0*/  LOP3.LUT R36, R14, 0xf000f, RZ, 0xc0, !PT ;  /* 0x000f000f0e247812 */ /* 0x000fe200078ec0ff */
[----:B------:R-:W-:Y:S01]  /*6ff0*/  HADD2.F32 R37, -RZ, R37.H1_H1 ;  /* 0x30000025ff257230 */ /* 0x000fe20000004100 */
[----:B------:R-:W-:Y:S01]  /*7000*/  LOP3.LUT R20, R20, 0x64006400, RZ, 0xfc, !PT ;  /* 0x6400640014147812 */ /* 0x000fe200078efcff */
[----:B------:R-:W-:Y:S01]  /*7010*/  FFMA.FTZ R31, R21, R38, R31 ;  /* 0x00000026151f7223 */ /* 0x000fe2000001001f */
[----:B------:R-:W-:Y:S01]  /*7020*/  LOP3.LUT R39, R15, 0xf000f, RZ, 0xc0, !PT ;  /* 0x000f000f0f277812 */ /* 0x000fe200078ec0ff */
[----:B------:R-:W-:Y:S01]  /*7030*/  FFMA.FTZ R29, R29, R21, R42 ;  /* 0x000000151d1d7223 */ /* 0x000fe2000001002a */
[----:B------:R-:W-:Y:S01]  /*7040*/  LOP3.LUT R36, R36, 0x64006400, RZ, 0xfc, !PT ;  /* 0x6400640024247812 */ /* 0x000fe200078efcff */
[----:B------:R-:W-:Y:S01]  /*7050*/  HADD2 R38, R20, -1032, -1032 ;  /* 0xe408e40814267430 */ /* 0x000fe20000000000 */
[----:B------:R-:W-:Y:S01]  /*7060*/  FFMA.FTZ R37, R21, R37, R40 ;  /* 0x0000002515257223 */ /* 0x000fe20000010028 */
[----:B------:R-:W-:Y:S01]  /*7070*/  HADD2 R20, R27, -1032, -1032 ;  /* 0xe408e4081b147430 */ /* 0x000fe20000000000 */
[----:B------:R-:W-:Y:S01]  /*7080*/  LOP3.LUT R27, R39, 0x64006400, RZ, 0xfc, !PT ;  /* 0x64006400271b7812 */ /* 0x000fe200078efcff */
[----:B------:R-:W-:Y:S01]  /*7090*/  HADD2 R21, R36, -1032, -1032 ;  /* 0xe408e40824157430 */ /* 0x000fe20000000000 */
[----:B------:R-:W-:Y:S01]  /*70a0*/  LOP3.LUT R12, R12, 0xf000f0, RZ, 0xc0, !PT ;  /* 0x00f000f00c0c7812 */ /* 0x000fe200078ec0ff */
[----:B0-----:R-:W-:-:S02]  /*70b0*/  HADD2.F32 R36, -RZ, R24.H0_H0 ;  /* 0x20000018ff247230 */ /* 0x001fc40000004100 */
[----:B------:R-:W-:Y:S02]  /*70c0*/  HADD2.F32 R40, -RZ, R20.H0_H0 ;  /* 0x20000014ff287230 */ /* 0x000fe40000004100 */
[----:B------:R-:W-:Y:S02]  /*70d0*/  HADD2 R27, R27, -1032, -1032 ;  /* 0xe408e4081b1b7430 */ /* 0x000fe40000000000 */
[----:B------:R-:W-:Y:S01]  /*70e0*/  HADD2.F32 R41, -RZ, R38.H0_H0 ;  /* 0x20000026ff297230 */ /* 0x000fe20000004100 */
        /* <DEDUP_REMOVED lines=16> */
[-C--:B------:R-:W-:Y:S01]  /*71f0*/  HFMA2 R13, R13, R0.reuse.H1_H1, -72, -72 ;  /* 0xd480d4800d0d7431 */ /* 0x080fe20000060000 */
[----:B------:R-:W-:Y:S01]  /*7200*/  LOP3.LUT R36, R15, 0xf000f0, RZ, 0xc0, !PT ;  /* 0x00f000f00f247812 */ /* 0x000fe200078ec0ff */
[-C--:B------:R-:W-:Y:S01]  /*7210*/  HFMA2 R14, R41, R0.reuse.H1_H1, -72, -72 ;  /* 0xd480d480290e7431 */ /* 0x080fe20000060000 */
[----:B------:R-:W-:Y:S01]  /*7220*/  LOP3.LUT R15, R12, 0x64006400, RZ, 0xfc, !PT ;  /* 0x640064000c0f7812 */ /* 0x000fe200078efcff */
[----:B------:R-:W-:Y:S01]  /*7230*/  HADD2.F32 R38, -RZ, R27.H1_H1 ;  /* 0x3000001bff267230 */ /* 0x000fe20000004100 */
[----:B------:R-:W-:Y:S01]  /*7240*/  LOP3.LUT R41, R36, 0x64006400, RZ, 0xfc, !PT ;  /* 0x6400640024297812 */ /* 0x000fe200078efcff */
[----:B------:R-:W-:Y:S01]  /*7250*/  HADD2.F32 R30, -RZ, R25.H0_H0 ;  /* 0x20000019ff1e7230 */ /* 0x000fe20000004100 */
[C---:B------:R-:W-:Y:S01]  /*7260*/  FFMA.FTZ R39, R24.reuse, R21, R39 ;  /* 0x0000001518277223 */ /* 0x040fe20000010027 */
[----:B------:R-:W-:Y:S01]  /*7270*/  HADD2.F32 R36, -RZ, R13.H0_H0 ;  /* 0x2000000dff247230 */ /* 0x000fe20000004100 */
[----:B------:R-:W-:Y:S01]  /*7280*/  FFMA.FTZ R31, R24, R38, R31 ;  /* 0x00000026181f7223 */ /* 0x000fe2000001001f */
[----:B------:R-:W-:Y:S01]  /*7290*/  HADD2.F32 R27, -RZ, R14.H0_H0 ;  /* 0x2000000eff1b7230 */ /* 0x000fe20000004100 */
[----:B------:R-:W0:Y:S01]  /*72a0*/  LDS.64 R20, [UR4+0x10] ;  /* 0x00001004ff147984 */ /* 0x000e220008000a00 */
[-C--:B------:R-:W-:Y:S01]  /*72b0*/  HFMA2 R15, R15, R0.reuse.H1_H1, -72, -72 ;  /* 0xd480d4800f0f7431 */ /* 0x080fe20000060000 */
[----:B------:R-:W-:Y:S01]  /*72c0*/  FFMA.FTZ R24, R36, R30, R29 ;  /* 0x0000001e24187223 */ /* 0x000fe2000001001d */
[----:B------:R-:W-:Y:S01]  /*72d0*/  HFMA2 R12, R41, R0.H1_H1, -72, -72 ;  /* 0xd480d480290c7431 */ /* 0x000fe20000060000 */
[----:B------:R-:W-:Y:S01]  /*72e0*/  FFMA.FTZ R36, R30, R27, R37 ;  /* 0x0000001b1e247223 */ /* 0x000fe20000010025 */
[----:B------:R-:W-:-:S02]  /*72f0*/  HADD2.F32 R25, -RZ, R25.H1_H1 ;  /* 0x30000019ff197230 */ /* 0x000fc40000004100 */
[--C-:B------:R-:W-:Y:S02]  /*7300*/  HADD2.F32 R27, -RZ, R15.reuse.H0_H0 ;  /* 0x2000000fff1b7230 */ /* 0x100fe40000004100 */
[----:B------:R-:W-:Y:S02]  /*7310*/  HADD2.F32 R14, -RZ, R14.H1_H1 ;  /* 0x3000000eff0e7230 */ /* 0x000fe40000004100 */
[--C-:B------:R-:W-:Y:S01]  /*7320*/  HADD2.F32 R38, -RZ, R12.reuse.H0_H0 ;  /* 0x2000000cff267230 */ /* 0x100fe20000004100 */
[C---:B------:R-:W-:Y:S01]  /*7330*/  FFMA.FTZ R27, R30.reuse, R27, R39 ;  /* 0x0000001b1e1b7223 */ /* 0x040fe20000010027 */
[----:B------:R-:W-:Y:S01]  /*7340*/  HADD2.F32 R40, -RZ, R15.H1_H1 ;  /* 0x3000000fff287230 */ /* 0x000fe20000004100 */
[----:B------:R-:W-:Y:S01]  /*7350*/  FFMA.FTZ R29, R25, R14, R36 ;  /* 0x0000000e191d7223 */ /* 0x000fe20000010024 */
[----:B------:R-:W-:Y:S01]  /*7360*/  HADD2.F32 R13, -RZ, R13.H1_H1 ;  /* 0x3000000dff0d7230 */ /* 0x000fe20000004100 */
[----:B------:R-:W-:Y:S01]  /*7370*/  FFMA.FTZ R38, R30, R38, R31 ;  /* 0x000000261e267223 */ /* 0x000fe2000001001f */
[----:B---3--:R-:W-:Y:S01]  /*7380*/  LOP3.LUT R31, R9, 0xf000f, RZ, 0xc0, !PT ;  /* 0x000f000f091f7812 */ /* 0x008fe200078ec0ff */
[----:B------:R-:W-:Y:S01]  /*7390*/  FFMA.FTZ R36, R25, R40, R27 ;  /* 0x0000002819247223 */ /* 0x000fe2000001001b */
[----:B------:R-:W-:Y:S01]  /*73a0*/  HADD2.F32 R27, -RZ, R12.H1_H1 ;  /* 0x3000000cff1b7230 */ /* 0x000fe20000004100 */
[----:B------:R-:W-:Y:S01]  /*73b0*/  FFMA.FTZ R30, R13, R25, R24 ;  /* 0x000000190d1e7223 */ /* 0x000fe20000010018 */
[----:B------:R-:W-:Y:S01]  /*73c0*/  LOP3.LUT R24, R8, 0xf000f, RZ, 0xc0, !PT ;  /* 0x000f000f08187812 */ /* 0x000fe200078ec0ff */
[----:B------:R1:W3:Y:S01]  /*73d0*/  LDG.E.128.CONSTANT R12, [R46.64] ;  /* 0x000000062e0c7981 */ /* 0x0002e2000c1e9d00 */
[----:B------:R-:W-:Y:S01]  /*73e0*/  LOP3.LUT R37, R10, 0xf000f, RZ, 0xc0, !PT ;  /* 0x000f000f0a257812 */ /* 0x000fe200078ec0ff */
[----:B------:R-:W-:Y:S01]  /*73f0*/  FFMA.FTZ R27, R25, R27, R38 ;  /* 0x0000001b191b7223 */ /* 0x000fe20000010026 */
[----:B------:R-:W-:Y:S01]  /*7400*/  LOP3.LUT R24, R24, 0x64006400, RZ, 0xfc, !PT ;  /* 0x6400640018187812 */ /* 0x000fe200078efcff */
[----:B------:R-:W-:Y:S01]  /*7410*/  FMUL.FTZ R30, R17, R30 ;  /* 0x0000001e111e7220 */ /* 0x000fe20000410000 */
[----:B------:R-:W-:Y:S01]  /*7420*/  LOP3.LUT R39, R11, 0xf000f, RZ, 0xc0, !PT ;  /* 0x000f000f0b277812 */ /* 0x000fe200078ec0ff */
[----:B------:R-:W-:Y:S01]  /*7430*/  FMUL.FTZ R29, R18, R29 ;  /* 0x0000001d121d7220 */ /* 0x000fe20000410000 */
[----:B------:R-:W-:Y:S01]  /*7440*/  LOP3.LUT R31, R31, 0x64006400, RZ, 0xfc, !PT ;  /* 0x640064001f1f7812 */ /* 0x000fe200078efcff */
[----:B------:R-:W-:Y:S01]  /*7450*/  HADD2 R38, R24, -1032, -1032 ;  /* 0xe408e40818267430 */ /* 0x000fe20000000000 */
[----:B------:R-:W-:Y:S01]  /*7460*/  LOP3.LUT R37, R37, 0x64006400, RZ, 0xfc, !PT ;  /* 0x6400640025257812 */ /* 0x000fe200078efcff */
[----:B------:R-:W-:Y:S01]  /*7470*/  FMUL.FTZ R36, R19, R36 ;  /* 0x0000002413247220 */ /* 0x000fe20000410000 */
[----:B------:R-:W-:Y:S01]  /*7480*/  LOP3.LUT R41, R39, 0x64006400, RZ, 0xfc, !PT ;  /* 0x6400640027297812 */ /* 0x000fe200078efcff */
[----:B------:R-:W-:Y:S01]  /*7490*/  HADD2 R39, R31, -1032, -1032 ;  /* 0xe408e4081f277430 */ /* 0x000fe20000000000 */
[----:B------:R-:W-:Y:S01]  /*74a0*/  LOP3.LUT R45, R10, 0xf000f0, RZ, 0xc0, !PT ;  /* 0x00f000f00a2d7812 */ /* 0x000fe200078ec0ff */
[----:B------:R-:W-:Y:S01]  /*74b0*/  HADD2 R40, R37, -1032, -1032 ;  /* 0xe408e40825287430 */ /* 0x000fe20000000000 */
[----:B------:R-:W-:Y:S01]  /*74c0*/  SHF.R.U32.HI R10, RZ, 0x8, R10 ;  /* 0x00000008ff0a7819 */ /* 0x000fe2000001160a */
[----:B------:R-:W-:Y:S01]  /*74d0*/  HADD2 R25, R41, -1032, -1032 ;  /* 0xe408e40829197430 */ /* 0x000fe20000000000 */
[----:B------:R-:W-:Y:S01]  /*74e0*/  LOP3.LUT R45, R45, 0x64006400, RZ, 0xfc, !PT ;  /* 0x640064002d2d7812 */ /* 0x000fe200078efcff */
[----:B0-----:R-:W-:Y:S01]  /*74f0*/  HADD2.F32 R31, -RZ, R20.H0_H0 ;  /* 0x20000014ff1f7230 */ /* 0x001fe20000004100 */
[----:B------:R-:W-:Y:S01]  /*7500*/  FMUL.FTZ R27, R26, R27 ;  /* 0x0000001b1a1b7220 */ /* 0x000fe20000410000 */
[----:B------:R-:W-:Y:S01]  /*7510*/  HADD2.F32 R24, -RZ, R38.H0_H0 ;  /* 0x20000026ff187230 */ /* 0x000fe20000004100 */
[----:B------:R-:W-:Y:S01]  /*7520*/  F2FP.PACK_AB R30, RZ, R30 ;  /* 0x0000001eff1e723e */ /* 0x000fe200000000ff */
[----:B------:R-:W-:Y:S01]  /*7530*/  HADD2.F32 R44, -RZ, R39.H0_H0 ;  /* 0x20000027ff2c7230 */ /* 0x000fe20000004100 */
[----:B------:R-:W-:Y:S01]  /*7540*/  F2FP.PACK_AB R29, RZ, R29 ;  /* 0x0000001dff1d723e */ /* 0x000fe200000000ff */
[----:B-1----:R-:W-:Y:S01]  /*7550*/  HADD2.F32 R46, -RZ, R40.H0_H0 ;  /* 0x20000028ff2e7230 */ /* 0x002fe20000004100 */
[----:B------:R-:W-:Y:S01]  /*7560*/  FFMA.FTZ R43, R24, R31, RZ ;  /* 0x0000001f182b7223 */ /* 0x000fe200000100ff */
[----:B------:R-:W-:Y:S01]  /*7570*/  HADD2.F32 R41, -RZ, R38.H1_H1 ;  /* 0x30000026ff297230 */ /* 0x000fe20000004100 */
[C---:B------:R-:W-:Y:S01]  /*7580*/  FFMA.FTZ R24, R31.reuse, R44, RZ ;  /* 0x0000002c1f187223 */ /* 0x040fe200000100ff */
[----:B------:R-:W-:Y:S01]  /*7590*/  HADD2.F32 R42, -RZ, R25.H0_H0 ;  /* 0x20000019ff2a7230 */ /* 0x000fe20000004100 */
[C---:B------:R-:W-:Y:S01]  /*75a0*/  FFMA.FTZ R37, R31.reuse, R46, RZ ;  /* 0x0000002e1f257223 */ /* 0x040fe200000100ff */
[----:B------:R-:W-:Y:S01]  /*75b0*/  HADD2.F32 R38, -RZ, R20.H1_H1 ;  /* 0x30000014ff267230 */ /* 0x000fe20000004100 */
[----:B------:R-:W-:Y:S01]  /*75c0*/  F2FP.PACK_AB R36, RZ, R36 ;  /* 0x00000024ff24723e */ /* 0x000fe200000000ff */
        /* <DEDUP_REMOVED lines=11> */
[----:B------:R-:W-:Y:S01]  /*7680*/  HADD2.F32 R46, -RZ, R21.H0_H0 ;  /* 0x20000015ff2e7230 */ /* 0x000fe20000004100 */
[----:B------:R-:W-:Y:S01]  /*7690*/  LOP3.LUT R39, R39, 0x64006400, RZ, 0xfc, !PT ;  /* 0x6400640027277812 */ /* 0x000fe200078efcff */
[-C--:B------:R-:W-:Y:S01]  /*76a0*/  HFMA2 R40, R45, R0.reuse.H1_H1, -72, -72 ;  /* 0xd480d4802d287431 */ /* 0x080fe20000060000 */
[----:B------:R-:W-:Y:S01]  /*76b0*/  LOP3.LUT R41, R11, 0xf000f0, RZ, 0xc0, !PT ;  /* 0x00f000f00b297812 */ /* 0x000fe200078ec0ff */
[-C--:B------:R-:W-:Y:S01]  /*76c0*/  HFMA2 R38, R25, R0.reuse.H1_H1, -72, -72 ;  /* 0xd480d48019267431 */ /* 0x080fe20000060000 */
[----:B------:R-:W-:Y:S01]  /*76d0*/  SHF.R.U32.HI R8, RZ, 0x8, R8 ;  /* 0x00000008ff087819 */ /* 0x000fe20000011608 */
[----:B------:R-:W0:Y:S01]  /*76e0*/  LDS.64 R24, [UR4+0x18] ;  /* 0x00001804ff187984 */ /* 0x000e220008000a00 */
[-C--:B------:R-:W-:Y:S01]  /*76f0*/  HFMA2 R39, R39, R0.reuse.H1_H1, -72, -72 ;  /* 0xd480d48027277431 */ /* 0x080fe20000060000 */
[----:B------:R-:W-:Y:S01]  /*7700*/  LOP3.LUT R41, R41, 0x64006400, RZ, 0xfc, !PT ;  /* 0x6400640029297812 */ /* 0x000fe200078efcff */
[----:B------:R-:W-:Y:S01]  /*7710*/  HADD2.F32 R42, -RZ, R38.H0_H0 ;  /* 0x20000026ff2a7230 */ /* 0x000fe20000004100 */
[----:B------:R-:W-:Y:S01]  /*7720*/  SHF.R.U32.HI R9, RZ, 0x8, R9 ;  /* 0x00000008ff097819 */ /* 0x000fe20000011609 */
[--C-:B------:R-:W-:Y:S01]  /*7730*/  HADD2.F32 R44, -RZ, R40.reuse.H0_H0 ;  /* 0x20000028ff2c7230 */ /* 0x100fe20000004100 */
[----:B------:R-:W-:Y:S01]  /*7740*/  SHF.R.U32.HI R11, RZ, 0x8, R11 ;  /* 0x00000008ff0b7819 */ /* 0x000fe2000001160b */
[----:B------:R-:W-:Y:S01]  /*7750*/  HFMA2 R41, R41, R0.H1_H1, -72, -72 ;  /* 0xd480d48029297431 */ /* 0x000fe20000060000 */
[----:B------:R-:W-:Y:S01]  /*7760*/  FFMA.FTZ R42, R42, R46, R43 ;  /* 0x0000002e2a2a7223 */ /* 0x000fe2000001002b */
[----:B------:R-:W-:Y:S01]  /*7770*/  HADD2.F32 R43, -RZ, R39.H0_H0 ;  /* 0x20000027ff2b7230 */ /* 0x000fe20000004100 */
[C---:B------:R-:W-:Y:S01]  /*7780*/  FFMA.FTZ R37, R46.reuse, R44, R37 ;  /* 0x0000002c2e257223 */ /* 0x040fe20000010025 */
[----:B------:R-:W-:Y:S01]  /*7790*/  HADD2.F32 R21, -RZ, R21.H1_H1 ;  /* 0x30000015ff157230 */ /* 0x000fe20000004100 */
[----:B------:R-:W-:Y:S01]  /*77a0*/  F2FP.PACK_AB R27, RZ, R27 ;  /* 0x0000001bff1b723e */ /* 0x000fe200000000ff */
[----:B------:R-:W-:Y:S01]  /*77b0*/  HADD2.F32 R39, -RZ, R39.H1_H1 ;  /* 0x30000027ff277230 */ /* 0x000fe20000004100 */
[----:B------:R-:W-:Y:S01]  /*77c0*/  FFMA.FTZ R20, R46, R43, R20 ;  /* 0x0000002b2e147223 */ /* 0x000fe20000010014 */
[----:B------:R-:W-:Y:S01]  /*77d0*/  HADD2.F32 R40, -RZ, R40.H1_H1 ;  /* 0x30000028ff287230 */ /* 0x000fe20000004100 */
[----:B------:R-:W-:Y:S01]  /*77e0*/  LOP3.LUT R43, R11, 0xf000f, RZ, 0xc0, !PT ;  /* 0x000f000f0b2b7812 */ /* 0x000fe200078ec0ff */
[--C-:B------:R-:W-:Y:S01]  /*77f0*/  HADD2.F32 R45, -RZ, R41.reuse.H0_H0 ;  /* 0x20000029ff2d7230 */ /* 0x100fe20000004100 */
[C---:B------:R-:W-:Y:S01]  /*7800*/  FFMA.FTZ R20, R21.reuse, R39, R20 ;  /* 0x0000002715147223 */ /* 0x040fe20000010014 */
[----:B------:R-:W-:Y:S01]  /*7810*/  HADD2.F32 R38, -RZ, R38.H1_H1 ;  /* 0x30000026ff267230 */ /* 0x000fe20000004100 */
[----:B------:R-:W-:Y:S01]  /*7820*/  LOP3.LUT R39, R8, 0xf000f, RZ, 0xc0, !PT ;  /* 0x000f000f08277812 */ /* 0x000fe200078ec0ff */
        /* <DEDUP_REMOVED lines=8> */
[----:B------:R-:W-:Y:S01]  /*78b0*/  HADD2 R41, R39, -1032, -1032 ;  /* 0xe408e40827297430 */ /* 0x000fe20000000000 */
[----:B------:R-:W-:-:S02]  /*78c0*/  LOP3.LUT R39, R42, 0x64006400, RZ, 0xfc, !PT ;  /* 0x640064002a277812 */ /* 0x000fc400078efcff */
[----:B------:R-:W-:Y:S02]  /*78d0*/  LOP3.LUT R21, R21, 0x64006400, RZ, 0xfc, !PT ;  /* 0x6400640015157812 */ /* 0x000fe400078efcff */
[----:B------:R-:W-:Y:S01]  /*78e0*/  LOP3.LUT R42, R43, 0x64006400, RZ, 0xfc, !PT ;  /* 0x640064002b2a7812 */ /* 0x000fe200078efcff */
[----:B------:R-:W-:Y:S01]  /*78f0*/  HADD2.F32 R43, -RZ, R41.H0_H0 ;  /* 0x20000029ff2b7230 */ /* 0x000fe20000004100 */
[----:B------:R-:W-:Y:S01]  /*7900*/  LOP3.LUT R8, R8, 0xf000f0, RZ, 0xc0, !PT ;  /* 0x00f000f008087812 */ /* 0x000fe200078ec0ff */
[----:B------:R-:W-:Y:S01]  /*7910*/  HADD2 R39, R39, -1032, -1032 ;  /* 0xe408e40827277430 */ /* 0x000fe20000000000 */
[----:B------:R-:W-:Y:S01]  /*7920*/  LOP3.LUT R10, R10, 0xf000f0, RZ, 0xc0, !PT ;  /* 0x00f000f00a0a7812 */ /* 0x000fe200078ec0ff */
[----:B------:R-:W-:Y:S01]  /*7930*/  HADD2 R21, R21, -1032, -1032 ;  /* 0xe408e40815157430 */ /* 0x000fe20000000000 */
[----:B------:R-:W-:Y:S01]  /*7940*/  PRMT R30, R30, 0x5410, R29 ;  /* 0x000054101e1e7816 */ /* 0x000fe2000000001d */
[----:B0-----:R-:W-:Y:S01]  /*7950*/  HADD2.F32 R40, -RZ, R24.H0_H0 ;  /* 0x20000018ff287230 */ /* 0x001fe20000004100 */
[----:B------:R-:W-:Y:S01]  /*7960*/  PRMT R36, R36, 0x5410, R27 ;  /* 0x0000541024247816 */ /* 0x000fe2000000001b */
[----:B------:R-:W-:-:S02]  /*7970*/  HADD2 R42, R42, -1032, -1032 ;  /* 0xe408e4082a2a7430 */ /* 0x000fc40000000000 */
[----:B------:R-:W-:Y:S01]  /*7980*/  HADD2.F32 R41, -RZ, R41.H1_H1 ;  /* 0x30000029ff297230 */ /* 0x000fe20000004100 */
[----:B------:R-:W-:Y:S01]  /*7990*/  FFMA.FTZ R38, R43, R40, R38 ;  /* 0x000000282b267223 */ /* 0x000fe20000010026 */
[----:B------:R-:W-:Y:S02]  /*79a0*/  HADD2.F32 R43, -RZ, R39.H0_H0 ;  /* 0x20000027ff2b7230 */ /* 0x000fe40000004100 */
[----:B------:R-:W-:Y:S02]  /*79b0*/  HADD2.F32 R24, -RZ, R24.H1_H1 ;  /* 0x30000018ff187230 */ /* 0x000fe40000004100 */
[--C-:B------:R-:W-:Y:S01]  /*79c0*/  HADD2.F32 R45, -RZ, R21.reuse.H0_H0 ;  /* 0x20000015ff2d7230 */ /* 0x100fe20000004100 */
[C---:B------:R-:W-:Y:S01]  /*79d0*/  FFMA.FTZ R37, R40.reuse, R43, R37 ;  /* 0x0000002b28257223 */ /* 0x040fe20000010025 */
[----:B------:R-:W-:Y:S01]  /*79e0*/  HADD2.F32 R43, -RZ, R42.H0_H0 ;  /* 0x2000002aff2b7230 */ /* 0x000fe20000004100 */
[----:B------:R-:W-:Y:S01]  /*79f0*/  FFMA.FTZ R41, R41, R24, R38 ;  /* 0x0000001829297223 */ /* 0x000fe20000010026 */
[----:B------:R-:W-:Y:S01]  /*7a00*/  HADD2.F32 R21, -RZ, R21.H1_H1 ;  /* 0x30000015ff157230 */ /* 0x000fe20000004100 */
[C---:B------:R-:W-:Y:S01]  /*7a10*/  FFMA.FTZ R20, R40.reuse, R45, R20 ;  /* 0x0000002d28147223 */ /* 0x040fe20000010014 */
[----:B------:R-:W-:Y:S01]  /*7a20*/  LOP3.LUT R38, R9, 0xf000f0, RZ, 0xc0, !PT ;  /* 0x00f000f009267812 */ /* 0x000fe200078ec0ff */
[----:B------:R-:W-:Y:S01]  /*7a30*/  FFMA.FTZ R31, R40, R43, R31 ;  /* 0x0000002b281f7223 */ /* 0x000fe2000001001f */
[----:B------:R-:W-:Y:S01]  /*7a40*/  LOP3.LUT R45, R10, 0x64006400, RZ, 0xfc, !PT ;  /* 0x640064000a2d7812 */ /* 0x000fe200078efcff */
[----:B------:R-:W-:Y:S01]  /*7a50*/  FFMA.FTZ R9, R24, R21, R20 ;  /* 0x0000001518097223 */ /* 0x000fe20000010014 */
[----:B------:R-:W-:Y:S01]  /*7a60*/  LOP3.LUT R43, R38, 0x64006400, RZ, 0xfc, !PT ;  /* 0x64006400262b7812 */ /* 0x000fe200078efcff */
[----:B------:R-:W-:Y:S01]  /*7a70*/  HADD2.F32 R39, -RZ, R39.H1_H1 ;  /* 0x30000027ff277230 */ /* 0x000fe20000004100 */
[----:B------:R-:W-:Y:S01]  /*7a80*/  LOP3.LUT R21, R8, 0x64006400, RZ, 0xfc, !PT ;  /* 0x6400640008157812 */ /* 0x000fe200078efcff */
[-C--:B------:R-:W-:Y:S01]  /*7a90*/  HFMA2 R8, R45, R0.reuse.H1_H1, -72, -72 ;  /* 0xd480d4802d087431 */ /* 0x080fe20000060000 */
[----:B------:R-:W-:Y:S01]  /*7aa0*/  LOP3.LUT R20, R11, 0xf000f0, RZ, 0xc0, !PT ;  /* 0x00f000f00b147812 */ /* 0x000fe200078ec0ff */
[-C--:B------:R-:W-:Y:S01]  /*7ab0*/  HFMA2 R10, R43, R0.reuse.H1_H1, -72, -72 ;  /* 0xd480d4802b0a7431 */ /* 0x080fe20000060000 */
[----:B------:R-:W-:Y:S01]  /*7ac0*/  FFMA.FTZ R37, R24, R39, R37 ;  /* 0x0000002718257223 */ /* 0x000fe20000010025 */
[----:B------:R-:W-:Y:S01]  /*7ad0*/  HFMA2 R11, R21, R0.H1_H1, -72, -72 ;  /* 0xd480d480150b7431 */ /* 0x000fe20000060000 */
[----:B------:R-:W-:Y:S01]  /*7ae0*/  LOP3.LUT R21, R20, 0x64006400, RZ, 0xfc, !PT ;  /* 0x6400640014157812 */ /* 0x000fe200078efcff */
[----:B------:R-:W-:-:S02]  /*7af0*/  HADD2.F32 R40, -RZ, R25.H0_H0 ;  /* 0x20000019ff287230 */ /* 0x000fc40000004100 */
[----:B------:R-:W-:Y:S02]  /*7b00*/  HADD2.F32 R42, -RZ, R42.H1_H1 ;  /* 0x3000002aff2a7230 */ /* 0x000fe40000004100 */
[----:B------:R-:W-:Y:S02]  /*7b10*/  HADD2.F32 R38, -RZ, R10.H0_H0 ;  /* 0x2000000aff267230 */ /* 0x000fe40000004100 */
[----:B------:R-:W-:Y:S01]  /*7b20*/  HADD2.F32 R39, -RZ, R11.H0_H0 ;  /* 0x2000000bff277230 */ /* 0x000fe20000004100 */
[----:B------:R-:W-:Y:S01]  /*7b30*/  FFMA.FTZ R31, R24, R42, R31 ;  /* 0x0000002a181f7223 */ /* 0x000fe2000001001f */
[----:B------:R-:W-:Y:S01]  /*7b40*/  HADD2.F32 R20, -RZ, R8.H0_H0 ;  /* 0x20000008ff147230 */ /* 0x000fe20000004100 */
[C---:B------:R-:W-:Y:S01]  /*7b50*/  FFMA.FTZ R38, R40.reuse, R38, R9 ;  /* 0x0000002628267223 */ /* 0x040fe20000010009 */
[----:B------:R-:W-:Y:S01]  /*7b60*/  HADD2.F32 R25, -RZ, R25.H1_H1 ;  /* 0x30000019ff197230 */ /* 0x000fe20000004100 */
[----:B------:R-:W-:Y:S01]  /*7b70*/  FFMA.FTZ R24, R39, R40, R41 ;  /* 0x0000002827187223 */ /* 0x000fe20000010029 */
[----:B------:R-:W-:Y:S01]  /*7b80*/  HFMA2 R21, R21, R0.H1_H1, -72, -72 ;  /* 0xd480d48015157431 */ /* 0x000fe20000060000 */
[----:B------:R-:W-:Y:S01]  /*7b90*/  FFMA.FTZ R20, R40, R20, R37 ;  /* 0x0000001428147223 */ /* 0x000fe20000010025 */
[----:B------:R-:W-:-:S02]  /*7ba0*/  HADD2.F32 R11, -RZ, R11.H1_H1 ;  /* 0x3000000bff0b7230 */ /* 0x000fc40000004100 */
[----:B------:R-:W-:Y:S02]  /*7bb0*/  HADD2.F32 R9, -RZ, R10.H1_H1 ;  /* 0x3000000aff097230 */ /* 0x000fe40000004100 */
[----:B------:R-:W-:Y:S01]  /*7bc0*/  HADD2.F32 R8, -RZ, R8.H1_H1 ;  /* 0x30000008ff087230 */ /* 0x000fe20000004100 */
[----:B------:R-:W-:Y:S01]  /*7bd0*/  FFMA.FTZ R10, R11, R25, R24 ;  /* 0x000000190b0a7223 */ /* 0x000fe20000010018 */
[--C-:B------:R-:W-:Y:S01]  /*7be0*/  HADD2.F32 R37, -RZ, R21.reuse.H0_H0 ;  /* 0x20000015ff257230 */ /* 0x100fe20000004100 */
[C---:B------:R-:W-:Y:S01]  /*7bf0*/  FFMA.FTZ R11, R25.reuse, R9, R38 ;  /* 0x00000009190b7223 */ /* 0x040fe20000010026 */
[----:B------:R-:W-:Y:S01]  /*7c00*/  HADD2.F32 R42, -RZ, R21.H1_H1 ;  /* 0x30000015ff2a7230 */ /* 0x000fe20000004100 */
[----:B------:R-:W-:Y:S02]  /*7c10*/  FFMA.FTZ R20, R25, R8, R20 ;  /* 0x0000000819147223 */ /* 0x000fe40000010014 */
[----:B------:R-:W0:Y:S01]  /*7c20*/  LDS.64 R8, [UR4+0x20] ;  /* 0x00002004ff087984 */ /* 0x000e220008000a00 */
[----:B------:R-:W-:-:S02]  /*7c30*/  FFMA.FTZ R31, R40, R37, R31 ;  /* 0x00000025281f7223 */ /* 0x000fc4000001001f */
[----:B------:R-:W-:Y:S02]  /*7c40*/  FMUL.FTZ R10, R17, R10 ;  /* 0x0000000a110a7220 */ /* 0x000fe40000410000 */
[----:B------:R-:W-:Y:S02]  /*7c50*/  FFMA.FTZ R25, R25, R42, R31 ;  /* 0x0000002a19197223 */ /* 0x000fe4000001001f */
[----:B------:R-:W-:Y:S01]  /*7c60*/  FMUL.FTZ R21, R18, R11 ;  /* 0x0000000b12157220 */ /* 0x000fe20000410000 */
[----:B------:R-:W-:Y:S01]  /*7c70*/  F2FP.PACK_AB R10, RZ, R10 ;  /* 0x0000000aff0a723e */ /* 0x000fe200000000ff */
[----:B------:R-:W-:Y:S01]  /*7c80*/  FMUL.FTZ R20, R19, R20 ;  /* 0x0000001413147220 */ /* 0x000fe20000410000 */
[----:B------:R-:W-:Y:S01]  /*7c90*/  HFMA2.MMA R11, R30, 1, 1, R34 ;  /* 0x3c003c001e0b7835 */ /* 0x000fe20000000022 */
[----:B------:R-:W-:Y:S01]  /*7ca0*/  FMUL.FTZ R25, R26, R25 ;  /* 0x000000191a197220 */ /* 0x000fe20000410000 */
[----:B------:R-:W-:Y:S02]  /*7cb0*/  F2FP.PACK_AB R21, RZ, R21 ;  /* 0x00000015ff15723e */ /* 0x000fe400000000ff */
[----:B------:R-:W-:-:S02]  /*7cc0*/  F2FP.PACK_AB R20, RZ, R20 ;  /* 0x00000014ff14723e */ /* 0x000fc400000000ff */
[----:B------:R-:W-:Y:S02]  /*7cd0*/  F2FP.PACK_AB R25, RZ, R25 ;  /* 0x00000019ff19723e */ /* 0x000fe400000000ff */
[----:B------:R-:W-:Y:S01]  /*7ce0*/  PRMT R24, R10, 0x5410, R21 ;  /* 0x000054100a187816 */ /* 0x000fe20000000015 */
[----:B------:R-:W-:Y:S01]  /*7cf0*/  HADD2 R10, R36, R33 ;  /* 0x00000021240a7230 */ /* 0x000fe20000000000 */
[----:B------:R-:W-:Y:S02]  /*7d00*/  PRMT R20, R20, 0x5410, R25 ;  /* 0x0000541014147816 */ /* 0x000fe40000000019 */
[----:B--2---:R-:W-:-:S03]  /*7d10*/  LOP3.LUT R30, R4, 0xf000f, RZ, 0xc0, !PT ;  /* 0x000f000f041e7812 */ /* 0x004fc600078ec0ff */
[----:B------:R-:W-:Y:S01]  /*7d20*/  HADD2 R10, R20, R10 ;  /* 0x0000000a140a7230 */ /* 0x000fe20000000000 */
[----:B------:R-:W-:Y:S01]  /*7d30*/  HFMA2.MMA R11, R24, 1, 1, R11 ;  /* 0x3c003c00180b7835 */ /* 0x000fe2000000000b */
[----:B------:R-:W-:Y:S02]  /*7d40*/  LOP3.LUT R25, R4, 0xf000f0, RZ, 0xc0, !PT ;  /* 0x00f000f004197812 */ /* 0x000fe400078ec0ff */
[----:B------:R-:W-:Y:S02]  /*7d50*/  SHF.R.U32.HI R20, RZ, 0x8, R4 ;  /* 0x00000008ff147819 */ /* 0x000fe40000011604 */
[C---:B------:R-:W-:Y:S02]  /*7d60*/  LOP3.LUT R31, R5.reuse, 0xf000f, RZ, 0xc0, !PT ;  /* 0x000f000f051f7812 */ /* 0x040fe400078ec0ff */
[----:B------:R-:W-:Y:S02]  /*7d70*/  LOP3.LUT R24, R5, 0xf000f0, RZ, 0xc0, !PT ;  /* 0x00f000f005187812 */ /* 0x000fe400078ec0ff */
[----:B------:R-:W-:-:S02]  /*7d80*/  SHF.R.U32.HI R21, RZ, 0x8, R5 ;  /* 0x00000008ff157819 */ /* 0x000fc40000011605 */
[----:B------:R-:W-:Y:S02]  /*7d90*/  LOP3.LUT R4, R30, 0x64006400, RZ, 0xfc, !PT ;  /* 0x640064001e047812 */ /* 0x000fe400078efcff */
        /* <DEDUP_REMOVED lines=9> */
[--C-:B------:R-:W-:Y:S01]  /*7e30*/  HADD2.F32 R40, -RZ, R4.reuse.H0_H0 ;  /* 0x20000004ff287230 */ /* 0x100fe20000004100 */
[----:B------:R-:W-:Y:S01]  /*7e40*/  LOP3.LUT R43, R25, 0x64006400, RZ, 0xfc, !PT ;  /* 0x64006400192b7812 */ /* 0x000fe200078efcff */
[----:B------:R-:W-:Y:S01]  /*7e50*/  HADD2 R34, R5, -1032, -1032 ;  /* 0xe408e40805227430 */ /* 0x000fe20000000000 */
[----:B------:R-:W-:Y:S01]  /*7e60*/  LOP3.LUT R27, R6, 0xf000f0, RZ, 0xc0, !PT ;  /* 0x00f000f0061b7812 */ /* 0x000fe200078ec0ff */
[----:B------:R-:W-:Y:S01]  /*7e70*/  HADD2.F32 R37, -RZ, R4.H1_H1 ;  /* 0x30000004ff257230 */ /* 0x000fe20000004100 */
[----:B------:R-:W-:Y:S01]  /*7e80*/  LOP3.LUT R29, R7, 0xf000f0, RZ, 0xc0, !PT ;  /* 0x00f000f0071d7812 */ /* 0x000fe200078ec0ff */
[----:B------:R-:W0:Y:S01]  /*7e90*/  LDS.64 R4, [UR4+0x28] ;  /* 0x00002804ff047984 */ /* 0x000e220008000a00 */
[--C-:B------:R-:W-:Y:S01]  /*7ea0*/  HADD2.F32 R42, -RZ, R38.reuse.H0_H0 ;  /* 0x20000026ff2a7230 */ /* 0x100fe20000004100 */
[----:B------:R-:W-:Y:S01]  /*7eb0*/  FFMA.FTZ R40, R40, R33, RZ ;  /* 0x0000002128287223 */ /* 0x000fe200000100ff */
[----:B------:R-:W-:Y:S01]  /*7ec0*/  HADD2.F32 R41, -RZ, R38.H1_H1 ;  /* 0x30000026ff297230 */ /* 0x000fe20000004100 */
[----:B------:R-:W-:Y:S01]  /*7ed0*/  LOP3.LUT R27, R27, 0x64006400, RZ, 0xfc, !PT ;  /* 0x640064001b1b7812 */ /* 0x000fe200078efcff */
[----:B------:R-:W-:Y:S01]  /*7ee0*/  HADD2 R31, R36, -1032, -1032 ;  /* 0xe408e408241f7430 */ /* 0x000fe20000000000 */
[----:B------:R-:W-:Y:S01]  /*7ef0*/  FFMA.FTZ R38, R33, R42, RZ ;  /* 0x0000002a21267223 */ /* 0x000fe200000100ff */
[--C-:B------:R-:W-:Y:S01]  /*7f00*/  HADD2.F32 R44, -RZ, R34.reuse.H0_H0 ;  /* 0x20000022ff2c7230 */ /* 0x100fe20000004100 */
[----:B------:R-:W-:Y:S01]  /*7f10*/  FFMA.FTZ R37, R37, R8, R40 ;  /* 0x0000000825257223 */ /* 0x000fe20000010028 */
[----:B------:R-:W-:Y:S01]  /*7f20*/  HADD2.F32 R34, -RZ, R34.H1_H1 ;  /* 0x30000022ff227230 */ /* 0x000fe20000004100 */
[----:B------:R-:W-:Y:S01]  /*7f30*/  FFMA.FTZ R25, R8, R41, R38 ;  /* 0x0000002908197223 */ /* 0x000fe20000010026 */
[----:B------:R-:W-:Y:S01]  /*7f40*/  LOP3.LUT R41, R24, 0x64006400, RZ, 0xfc, !PT ;  /* 0x6400640018297812 */ /* 0x000fe200078efcff */
[--C-:B------:R-:W-:Y:S01]  /*7f50*/  HADD2.F32 R36, -RZ, R31.reuse.H0_H0 ;  /* 0x2000001fff247230 */ /* 0x100fe20000004100 */
[----:B------:R-:W-:Y:S01]  /*7f60*/  FFMA.FTZ R39, R33, R44, RZ ;  /* 0x0000002c21277223 */ /* 0x000fe200000100ff */
[-C--:B------:R-:W-:Y:S01]  /*7f70*/  HFMA2 R24, R43, R0.reuse.H1_H1, -72, -72 ;  /* 0xd480d4802b187431 */ /* 0x080fe20000060000 */
[----:B------:R-:W-:Y:S01]  /*7f80*/  LOP3.LUT R43, R29, 0x64006400, RZ, 0xfc, !PT ;  /* 0x640064001d2b7812 */ /* 0x000fe200078efcff */
[----:B------:R-:W-:Y:S01]  /*7f90*/  HADD2.F32 R40, -RZ, R31.H1_H1 ;  /* 0x3000001fff287230 */ /* 0x000fe20000004100 */
[C---:B------:R-:W-:Y:S01]  /*7fa0*/  FFMA.FTZ R39, R8.reuse, R34, R39 ;  /* 0x0000002208277223 */ /* 0x040fe20000010027 */
[----:B------:R-:W-:Y:S01]  /*7fb0*/  HADD2.F32 R30, -RZ, R9.H0_H0 ;  /* 0x20000009ff1e7230 */ /* 0x000fe20000004100 */
[----:B------:R-:W-:Y:S01]  /*7fc0*/  FFMA.FTZ R33, R33, R36, RZ ;  /* 0x0000002421217223 */ /* 0x000fe200000100ff */
[----:B------:R-:W-:Y:S01]  /*7fd0*/  HADD2.F32 R34, -RZ, R24.H0_H0 ;  /* 0x20000018ff227230 */ /* 0x000fe20000004100 */
[----:B------:R-:W-:Y:S01]  /*7fe0*/  SHF.R.U32.HI R6, RZ, 0x8, R6 ;  /* 0x00000008ff067819 */ /* 0x000fe20000011606 */
[-C--:B------:R-:W-:Y:S01]  /*7ff0*/  HFMA2 R29, R41, R0.reuse.H1_H1, -72, -72 ;  /* 0xd480d480291d7431 */ /* 0x080fe20000060000 */
[----:B------:R-:W-:Y:S01]  /*8000*/  FFMA.FTZ R33, R8, R40, R33 ;  /* 0x0000002808217223 */ /* 0x000fe20000010021 */
[-C--:B------:R-:W-:Y:S01]  /*8010*/  HFMA2 R27, R27, R0.reuse.H1_H1, -72, -72 ;  /* 0xd480d4801b1b7431 */ /* 0x080fe20000060000 */
[----:B------:R-:W-:Y:S01]  /*8020*/  FFMA.FTZ R8, R34, R30, R37 ;  /* 0x0000001e22087223 */ /* 0x000fe20000010025 */
[----:B------:R-:W-:Y:S01]  /*8030*/  HFMA2 R31, R43, R0.H1_H1, -72, -72 ;  /* 0xd480d4802b1f7431 */ /* 0x000fe20000060000 */
[----:B------:R-:W-:Y:S01]  /*8040*/  SHF.R.U32.HI R7, RZ, 0x8, R7 ;  /* 0x00000008ff077819 */ /* 0x000fe20000011607 */
[----:B------:R-:W-:-:S02]  /*8050*/  HADD2.F32 R36, -RZ, R29.H0_H0 ;  /* 0x2000001dff247230 */ /* 0x000fc40000004100 */
[----:B------:R-:W-:Y:S02]  /*8060*/  HADD2.F32 R38, -RZ, R27.H0_H0 ;  /* 0x2000001bff267230 */ /* 0x000fe40000004100 */
        /* <DEDUP_REMOVED lines=10> */
[----:B------:R-:W-:Y:S01]  /*8110*/  LOP3.LUT R8, R20, 0xf000f, RZ, 0xc0, !PT ;  /* 0x000f000f14087812 */ /* 0x000fe200078ec0ff */
[C---:B------:R-:W-:Y:S01]  /*8120*/  FFMA.FTZ R29, R9.reuse, R30, R38 ;  /* 0x0000001e091d7223 */ /* 0x040fe20000010026 */
[--C-:B0-----:R-:W-:Y:S01]  /*8130*/  HADD2.F32 R24, -RZ, R4.reuse.H1_H1 ;  /* 0x30000004ff187230 */ /* 0x101fe20000004100 */
[C---:B------:R-:W-:Y:S01]  /*8140*/  FFMA.FTZ R31, R9.reuse, R34, R25 ;  /* 0x00000022091f7223 */ /* 0x040fe20000010019 */
[----:B------:R-:W-:Y:S01]  /*8150*/  LOP3.LUT R8, R8, 0x64006400, RZ, 0xfc, !PT ;  /* 0x6400640008087812 */ /* 0x000fe200078efcff */
[----:B------:R-:W-:Y:S01]  /*8160*/  FFMA.FTZ R30, R9, R36, R33 ;  /* 0x00000024091e7223 */ /* 0x000fe20000010021 */
[----:B------:R-:W-:Y:S01]  /*8170*/  LOP3.LUT R9, R21, 0xf000f, RZ, 0xc0, !PT ;  /* 0x000f000f15097812 */ /* 0x000fe200078ec0ff */
[----:B------:R-:W-:Y:S01]  /*8180*/  HADD2.F32 R34, -RZ, R4.H0_H0 ;  /* 0x20000004ff227230 */ /* 0x000fe20000004100 */
        /* <DEDUP_REMOVED lines=10> */
[----:B------:R-:W-:Y:S01]  /*8230*/  FFMA.FTZ R37, R37, R34, R27 ;  /* 0x0000002225257223 */ /* 0x000fe2000001001b */
[----:B------:R-:W-:Y:S01]  /*8240*/  HADD2 R9, R8, -1032, -1032 ;  /* 0xe408e40808097430 */ /* 0x000fe20000000000 */
[----:B------:R-:W-:Y:S01]  /*8250*/  LOP3.LUT R20, R20, 0xf000f0, RZ, 0xc0, !PT ;  /* 0x00f000f014147812 */ /* 0x000fe200078ec0ff */
[----:B------:R-:W-:-:S02]  /*8260*/  HADD2.F32 R27, -RZ, R36.H0_H0 ;  /* 0x20000024ff1b7230 */ /* 0x000fc40000004100 */
[--C-:B------:R-:W-:Y:S02]  /*8270*/  HADD2.F32 R25, -RZ, R5.reuse.H0_H0 ;  /* 0x20000005ff197230 */ /* 0x100fe40000004100 */
[----:B------:R-:W-:Y:S01]  /*8280*/  HADD2.F32 R8, -RZ, R5.H1_H1 ;  /* 0x30000005ff087230 */ /* 0x000fe20000004100 */
[C---:B------:R-:W-:Y:S01]  /*8290*/  FFMA.FTZ R31, R34.reuse, R27, R31 ;  /* 0x0000001b221f7223 */ /* 0x040fe2000001001f */
[----:B------:R-:W-:Y:S02]  /*82a0*/  HADD2.F32 R38, -RZ, R33.H0_H0 ;  /* 0x20000021ff267230 */ /* 0x000fe40000004100 */
[----:B------:R-:W-:Y:S02]  /*82b0*/  HADD2.F32 R41, -RZ, R9.H0_H0 ;  /* 0x20000009ff297230 */ /* 0x000fe40000004100 */
[----:B------:R-:W-:Y:S01]  /*82c0*/  HADD2.F32 R5, -RZ, R4.H1_H1 ;  /* 0x30000004ff057230 */ /* 0x000fe20000004100 */
[C---:B------:R-:W-:Y:S01]  /*82d0*/  FFMA.FTZ R29, R34.reuse, R38, R29 ;  /* 0x00000026221d7223 */ /* 0x040fe2000001001d */
[----:B------:R-:W-:Y:S01]  /*82e0*/  HADD2.F32 R39, -RZ, R36.H1_H1 ;  /* 0x30000024ff277230 */ /* 0x000fe20000004100 */
[----:B------:R-:W-:Y:S01]  /*82f0*/  FFMA.FTZ R27, R34, R41, R30 ;  /* 0x00000029221b7223 */ /* 0x000fe2000001001e */
[----:B------:R-:W-:Y:S01]  /*8300*/  HADD2.F32 R36, -RZ, R33.H1_H1 ;  /* 0x30000021ff247230 */ /* 0x000fe20000004100 */
[----:B------:R-:W-:Y:S01]  /*8310*/  FFMA.FTZ R34, R5, R24, R37 ;  /* 0x0000001805227223 */ /* 0x000fe20000010025 */
[----:B------:R-:W-:Y:S01]  /*8320*/  LOP3.LUT R33, R6, 0x64006400, RZ, 0xfc, !PT ;  /* 0x6400640006217812 */ /* 0x000fe200078efcff */
[----:B------:R-:W0:Y:S01]  /*8330*/  LDS.64 R4, [UR4+0x30] ;  /* 0x00003004ff047984 */ /* 0x000e220008000a00 */
[C---:B------:R-:W-:Y:S01]  /*8340*/  FFMA.FTZ R30, R24.reuse, R39, R31 ;  /* 0x00000027181e7223 */ /* 0x040fe2000001001f */
[----:B------:R-:W-:Y:S01]  /*8350*/  LOP3.LUT R31, R21, 0xf000f0, RZ, 0xc0, !PT ;  /* 0x00f000f0151f7812 */ /* 0x000fe200078ec0ff */
[----:B------:R-:W-:Y:S01]  /*8360*/  FFMA.FTZ R6, R24, R36, R29 ;  /* 0x0000002418067223 */ /* 0x000fe2000001001d */
[----:B------:R-:W-:Y:S01]  /*8370*/  LOP3.LUT R29, R7, 0xf000f0, RZ, 0xc0, !PT ;  /* 0x00f000f0071d7812 */ /* 0x000fe200078ec0ff */
[----:B------:R-:W-:Y:S01]  /*8380*/  HADD2.F32 R36, -RZ, R9.H1_H1 ;  /* 0x30000009ff247230 */ /* 0x000fe20000004100 */
[----:B------:R-:W-:Y:S01]  /*8390*/  LOP3.LUT R21, R20, 0x64006400, RZ, 0xfc, !PT ;  /* 0x6400640014157812 */ /* 0x000fe200078efcff */
[----:B------:R-:W-:Y:S01]  /*83a0*/  HFMA2 R7, R33, R0.H1_H1, -72, -72 ;  /* 0xd480d48021077431 */ /* 0x000fe20000060000 */
[----:B------:R-:W-:-:S02]  /*83b0*/  LOP3.LUT R31, R31, 0x64006400, RZ, 0xfc, !PT ;  /* 0x640064001f1f7812 */ /* 0x000fc400078efcff */
[----:B------:R-:W-:Y:S01]  /*83c0*/  LOP3.LUT R29, R29, 0x64006400, RZ, 0xfc, !PT ;  /* 0x640064001d1d7812 */ /* 0x000fe200078efcff */
[-C--:B------:R-:W-:Y:S01]  /*83d0*/  HFMA2 R21, R21, R0.reuse.H1_H1, -72, -72 ;  /* 0xd480d48015157431 */ /* 0x080fe20000060000 */
[----:B------:R-:W-:Y:S01]  /*83e0*/  FFMA.FTZ R36, R24, R36, R27 ;  /* 0x0000002418247223 */ /* 0x000fe2000001001b */
[-C--:B------:R-:W-:Y:S02]  /*83f0*/  HFMA2 R20, R31, R0.reuse.H1_H1, -72, -72 ;  /* 0xd480d4801f147431 */ /* 0x080fe40000060000 */
[-C--:B------:R-:W-:Y:S02]  /*8400*/  HFMA2 R29, R29, R0.reuse.H1_H1, -72, -72 ;  /* 0xd480d4801d1d7431 */ /* 0x080fe40000060000 */
[----:B------:R-:W-:Y:S02]  /*8410*/  HADD2.F32 R9, -RZ, R21.H0_H0 ;  /* 0x20000015ff097230 */ /* 0x000fe40000004100 */
[--C-:B------:R-:W-:Y:S02]  /*8420*/  HADD2.F32 R31, -RZ, R20.reuse.H0_H0 ;  /* 0x20000014ff1f7230 */ /* 0x100fe40000004100 */
        /* <DEDUP_REMOVED lines=11> */
[C---:B------:R-:W-:Y:S01]  /*84e0*/  FFMA.FTZ R7, R8.reuse, R27, R30 ;  /* 0x0000001b08077223 */ /* 0x040fe2000001001e */
[----:B---3--:R-:W-:Y:S01]  /*84f0*/  LOP3.LUT R30, R13, 0xf000f, RZ, 0xc0, !PT ;  /* 0x000f000f0d1e7812 */ /* 0x008fe200078ec0ff */
[----:B------:R-:W-:Y:S01]  /*8500*/  FFMA.FTZ R9, R8, R29, R24 ;  /* 0x0000001d08097223 */ /* 0x000fe20000010018 */
[----:B------:R-:W-:Y:S01]  /*8510*/  LOP3.LUT R24, R12, 0xf000f, RZ, 0xc0, !PT ;  /* 0x000f000f0c187812 */ /* 0x000fe200078ec0ff */
[----:B------:R-:W-:Y:S01]  /*8520*/  FFMA.FTZ R6, R8, R31, R6 ;  /* 0x0000001f08067223 */ /* 0x000fe20000010006 */
[----:B------:R-:W-:Y:S01]  /*8530*/  LOP3.LUT R33, R14, 0xf000f, RZ, 0xc0, !PT ;  /* 0x000f000f0e217812 */ /* 0x000fe200078ec0ff */
[----:B------:R-:W-:Y:S01]  /*8540*/  FMUL.FTZ R20, R17, R20 ;  /* 0x0000001411147220 */ /* 0x000fe20000410000 */
[----:B------:R-:W-:Y:S01]  /*8550*/  LOP3.LUT R36, R15, 0xf000f, RZ, 0xc0, !PT ;  /* 0x000f000f0f247812 */ /* 0x000fe200078ec0ff */
[--C-:B0-----:R-:W-:Y:S01]  /*8560*/  HADD2.F32 R34, -RZ, R4.reuse.H0_H0 ;  /* 0x20000004ff227230 */ /* 0x101fe20000004100 */
[----:B------:R-:W-:Y:S01]  /*8570*/  LOP3.LUT R30, R30, 0x64006400, RZ, 0xfc, !PT ;  /* 0x640064001e1e7812 */ /* 0x000fe200078efcff */
[----:B------:R-:W-:Y:S01]  /*8580*/  HADD2.F32 R27, -RZ, R4.H1_H1 ;  /* 0x30000004ff1b7230 */ /* 0x000fe20000004100 */
        /* <DEDUP_REMOVED lines=16> */
[----:B------:R-:W-:Y:S01]  /*8690*/  FFMA.FTZ R41, R41, R34, RZ ;  /* 0x0000002229297223 */ /* 0x000fe200000100ff */
[----:B------:R-:W-:Y:S01]  /*86a0*/  HADD2.F32 R39, -RZ, R30.H0_H0 ;  /* 0x2000001eff277230 */ /* 0x000fe20000004100 */
[C---:B------:R-:W-:Y:S01]  /*86b0*/  FFMA.FTZ R40, R34.reuse, R43, RZ ;  /* 0x0000002b22287223 */ /* 0x040fe200000100ff */
[----:B------:R-:W-:Y:S01]  /*86c0*/  HADD2.F32 R24, -RZ, R5.H1_H1 ;  /* 0x30000005ff187230 */ /* 0x000fe20000004100 */
[C---:B------:R-:W-:Y:S01]  /*86d0*/  FFMA.FTZ R38, R34.reuse, R45, RZ ;  /* 0x0000002d22267223 */ /* 0x040fe200000100ff */
[----:B------:R-:W0:Y:S01]  /*86e0*/  LDS.64 R4, [UR4+0x38] ;  /* 0x00003804ff047984 */ /* 0x000e220008000a00 */
[----:B------:R-:W-:Y:S01]  /*86f0*/  HADD2.F32 R36, -RZ, R36.H1_H1 ;  /* 0x30000024ff247230 */ /* 0x000fe20000004100 */
[----:B------:R-:W-:Y:S01]  /*8700*/  FFMA.FTZ R34, R34, R39, RZ ;  /* 0x0000002722227223 */ /* 0x000fe200000100ff */
[----:B------:R-:W-:Y:S01]  /*8710*/  HADD2.F32 R39, -RZ, R33.H1_H1 ;  /* 0x30000021ff277230 */ /* 0x000fe20000004100 */
[----:B------:R-:W-:Y:S01]  /*8720*/  LOP3.LUT R33, R8, 0x64006400, RZ, 0xfc, !PT ;  /* 0x6400640008217812 */ /* 0x000fe200078efcff */
[-C--:B------:R-:W-:Y:S01]  /*8730*/  HFMA2 R31, R31, R0.reuse.H1_H1, -72, -72 ;  /* 0xd480d4801f1f7431 */ /* 0x080fe20000060000 */
[----:B------:R-:W-:Y:S01]  /*8740*/  FFMA.FTZ R36, R36, R27, R41 ;  /* 0x0000001b24247223 */ /* 0x000fe20000010029 */
[----:B------:R-:W-:Y:S01]  /*8750*/  HADD2.F32 R41, -RZ, R37.H1_H1 ;  /* 0x30000025ff297230 */ /* 0x000fe20000004100 */
[----:B------:R-:W-:Y:S01]  /*8760*/  LOP3.LUT R37, R21, 0x64006400, RZ, 0xfc, !PT ;  /* 0x6400640015257812 */ /* 0x000fe200078efcff */
[-C--:B------:R-:W-:Y:S01]  /*8770*/  HFMA2 R21, R33, R0.reuse.H1_H1, -72, -72 ;  /* 0xd480d48021157431 */ /* 0x080fe20000060000 */
[----:B------:R-:W-:Y:S01]  /*8780*/  LOP3.LUT R25, R25, 0x64006400, RZ, 0xfc, !PT ;  /* 0x6400640019197812 */ /* 0x000fe200078efcff */
[C---:B------:R-:W-:Y:S01]  /*8790*/  FFMA.FTZ R40, R27.reuse, R39, R40 ;  /* 0x000000271b287223 */ /* 0x040fe20000010028 */
[----:B------:R-:W-:Y:S01]  /*87a0*/  HADD2.F32 R39, -RZ, R30.H1_H1 ;  /* 0x3000001eff277230 */ /* 0x000fe20000004100 */
[C---:B------:R-:W-:Y:S01]  /*87b0*/  FFMA.FTZ R38, R27.reuse, R41, R38 ;  /* 0x000000291b267223 */ /* 0x040fe20000010026 */
[-C--:B------:R-:W-:Y:S01]  /*87c0*/  HFMA2 R8, R37, R0.reuse.H1_H1, -72, -72 ;  /* 0xd480d48025087431 */ /* 0x080fe20000060000 */
[----:B------:R-:W-:Y:S01]  /*87d0*/  SHF.R.U32.HI R12, RZ, 0x8, R12 ;  /* 0x00000008ff0c7819 */ /* 0x000fe2000001160c */
[----:B------:R-:W-:Y:S01]  /*87e0*/  HADD2.F32 R30, -RZ, R21.H0_H0 ;  /* 0x20000015ff1e7230 */ /* 0x000fe20000004100 */
[----:B------:R-:W-:Y:S01]  /*87f0*/  FFMA.FTZ R34, R27, R39, R34 ;  /* 0x000000271b227223 */ /* 0x000fe20000010022 */
[-C--:B------:R-:W-:Y:S01]  /*8800*/  HFMA2 R25, R25, R0.reuse.H1_H1, -72, -72 ;  /* 0xd480d48019197431 */ /* 0x080fe20000060000 */
[----:B------:R-:W-:Y:S01]  /*8810*/  SHF.R.U32.HI R13, RZ, 0x8, R13 ;  /* 0x00000008ff0d7819 */ /* 0x000fe2000001160d */
[----:B------:R-:W-:Y:S01]  /*8820*/  HADD2.F32 R37, -RZ, R31.H0_H0 ;  /* 0x2000001fff257230 */ /* 0x000fe20000004100 */
[----:B------:R-:W-:Y:S01]  /*8830*/  FFMA.FTZ R27, R30, R29, R36 ;  /* 0x0000001d1e1b7223 */ /* 0x000fe20000010024 */
[--C-:B------:R-:W-:Y:S01]  /*8840*/  HADD2.F32 R33, -RZ, R8.reuse.H0_H0 ;  /* 0x20000008ff217230 */ /* 0x100fe20000004100 */
[----:B------:R-:W-:Y:S01]  /*8850*/  SHF.R.U32.HI R14, RZ, 0x8, R14 ;  /* 0x00000008ff0e7819 */ /* 0x000fe2000001160e */
[----:B------:R-:W-:Y:S01]  /*8860*/  HADD2.F32 R36, -RZ, R25.H0_H0 ;  /* 0x20000019ff247230 */ /* 0x000fe20000004100 */
[C---:B------:R-:W-:Y:S01]  /*8870*/  FFMA.FTZ R37, R29.reuse, R37, R38 ;  /* 0x000000251d257223 */ /* 0x040fe20000010026 */
[----:B------:R-:W-:Y:S01]  /*8880*/  HADD2.F32 R21, -RZ, R21.H1_H1 ;  /* 0x30000015ff157230 */ /* 0x000fe20000004100 */
[----:B------:R-:W-:Y:S01]  /*8890*/  SHF.R.U32.HI R15, RZ, 0x8, R15 ;  /* 0x00000008ff0f7819 */ /* 0x000fe2000001160f */
        /* <DEDUP_REMOVED lines=17> */
[----:B------:R-:W-:Y:S01]  /*89b0*/  FMUL.FTZ R7, R18, R7 ;  /* 0x0000000712077220 */ /* 0x000fe20000410000 */
        /* <DEDUP_REMOVED lines=8> */
[----:B------:R-:W-:Y:S01]  /*8a40*/  FMUL.FTZ R6, R19, R6 ;  /* 0x0000000613067220 */ /* 0x000fe20000410000 */
[----:B------:R-:W-:Y:S01]  /*8a50*/  HADD2.F32 R39, -RZ, R29.H0_H0 ;  /* 0x2000001dff277230 */ /* 0x000fe20000004100 */
[----:B------:R-:W-:Y:S01]  /*8a60*/  FMUL.FTZ R9, R26, R9 ;  /* 0x000000091a097220 */ /* 0x000fe20000410000 */
[----:B------:R-:W-:Y:S01]  /*8a70*/  HADD2.F32 R41, -RZ, R31.H0_H0 ;  /* 0x2000001fff297230 */ /* 0x000fe20000004100 */
[----:B------:R-:W-:Y:S01]  /*8a80*/  F2FP.PACK_AB R20, RZ, R20 ;  /* 0x00000014ff14723e */ /* 0x000fe200000000ff */
        /* <DEDUP_REMOVED lines=20> */
[C---:B------:R-:W-:Y:S01]  /*8bd0*/  FFMA.FTZ R25, R4.reuse, R25, R41 ;  /* 0x0000001904197223 */ /* 0x040fe20000010029 */
[----:B------:R-:W-:Y:S01]  /*8be0*/  HADD2.F32 R8, -RZ, R5.H0_H0 ;  /* 0x20000005ff087230 */ /* 0x000fe20000004100 */
[----:B------:R-:W-:Y:S01]  /*8bf0*/  F2FP.PACK_AB R7, RZ, R7 ;  /* 0x00000007ff07723e */ /* 0x000fe200000000ff */
[----:B------:R-:W-:Y:S01]  /*8c00*/  HADD2.F32 R21, -RZ, R33.H0_H0 ;  /* 0x20000021ff157230 */ /* 0x000fe20000004100 */
[----:B------:R-:W-:Y:S01]  /*8c10*/  FFMA.FTZ R27, R4, R24, R27 ;  /* 0x00000018041b7223 */ /* 0x000fe2000001001b */
[----:B------:R-:W-:Y:S01]  /*8c20*/  HADD2.F32 R14, -RZ, R31.H0_H0 ;  /* 0x2000001fff0e7230 */ /* 0x000fe20000004100 */
[----:B------:R-:W-:Y:S01]  /*8c30*/  PRMT R20, R20, 0x5410, R7 ;  /* 0x0000541014147816 */ /* 0x000fe20000000007 */
[-C--:B------:R-:W-:Y:S01]  /*8c40*/  HFMA2 R15, R15, R0.reuse.H1_H1, -72, -72 ;  /* 0xd480d4800f0f7431 */ /* 0x080fe20000060000 */
[----:B------:R-:W-:Y:S01]  /*8c50*/  FFMA.FTZ R21, R8, R21, R25 ;  /* 0x0000001508157223 */ /* 0x000fe20000010019 */
[----:B------:R-:W-:Y:S01]  /*8c60*/  HFMA2 R12, R37, R0.H1_H1, -72, -72 ;  /* 0xd480d480250c7431 */ /* 0x000fe20000060000 */
[----:B------:R-:W-:Y:S01]  /*8c70*/  FFMA.FTZ R13, R14, R8, R13 ;  /* 0x000000080e0d7223 */ /* 0x000fe2000001000d */
[----:B------:R-:W-:Y:S01]  /*8c80*/  HADD2.F32 R5, -RZ, R5.H1_H1 ;  /* 0x30000005ff057230 */ /* 0x000fe20000004100 */
[----:B------:R-:W-:Y:S01]  /*8c90*/  F2FP.PACK_AB R6, RZ, R6 ;  /* 0x00000006ff06723e */ /* 0x000fe200000000ff */
[----:B------:R-:W-:Y:S01]  /*8ca0*/  HADD2.F32 R24, -RZ, R15.H0_H0 ;  /* 0x2000000fff187230 */ /* 0x000fe20000004100 */
[----:B------:R-:W-:Y:S01]  /*8cb0*/  F2FP.PACK_AB R9, RZ, R9 ;  /* 0x00000009ff09723e */ /* 0x000fe200000000ff */
[--C-:B------:R-:W-:Y:S01]  /*8cc0*/  HADD2.F32 R25, -RZ, R12.reuse.H0_H0 ;  /* 0x2000000cff197230 */ /* 0x100fe20000004100 */
[----:B------:R-:W-:Y:S01]  /*8cd0*/  HFMA2.MMA R11, R20, 1, 1, R11 ;  /* 0x3c003c00140b7835 */ /* 0x000fe2000000000b */
        /* <DEDUP_REMOVED lines=8> */
[----:B------:R-:W-:Y:S01]  /*8d60*/  PRMT R6, R6, 0x5410, R9 ;  /* 0x0000541006067816 */ /* 0x000fe20000000009 */
[----:B------:R-:W-:-:S02]  /*8d70*/  FFMA.FTZ R24, R5, R30, R24 ;  /* 0x0000001e05187223 */ /* 0x000fc40000010018 */
[----:B------:R-:W-:Y:S02]  /*8d80*/  FFMA.FTZ R25, R5, R12, R25 ;  /* 0x0000000c05197223 */ /* 0x000fe40000010019 */
[----:B------:R-:W-:Y:S01]  /*8d90*/  FMUL.FTZ R4, R17, R4 ;  /* 0x0000000411047220 */ /* 0x000fe20000410000 */
[----:B------:R-:W-:Y:S01]  /*8da0*/  HADD2 R10, R6, R10 ;  /* 0x0000000a060a7230 */ /* 0x000fe20000000000 */
        /* <DEDUP_REMOVED lines=11> */
.L_x_4515:
        /* <DEDUP_REMOVED lines=8> */
.L_x_4514:
[----:B------:R-:W-:-:S04]  /*8ee0*/  ISETP.GE.AND P0, PT, R20, R35, PT ;  /* 0x000000231400720c */ /* 0x000fc80003f06270 */
[----:B------:R-:W-:-:S13]  /*8ef0*/  ISETP.GE.OR P0, PT, R20, c[0x0][0x1b8], P0 ;  /* 0x00006e0014007a0c */ /* 0x000fda0000706670 */
[----:B------:R-:W-:Y:S05]  /*8f00*/  @P0 BRA `(.L_x_4517) ;  /* 0x000013f000000947 */ /* 0x000fea0003800000 */
.L_x_4519:
[----:B-----5:R-:W-:Y:S01]  /*8f10*/  IMAD.MOV.U32 R13, RZ, RZ, c[0x0][0x18c] ;  /* 0x00006300ff0d7624 */ /* 0x020fe200078e00ff */
[----:B------:R0:W5:Y:S03]  /*8f20*/  LDG.E.128.CONSTANT R16, [R22.64] ;  /* 0x0000000616107981 */ /* 0x000166000c1e9d00 */
[----:B--2---:R-:W-:-:S05]  /*8f30*/  IMAD.WIDE R8, R13, 0x4, R22 ;  /* 0x000000040d087825 */ /* 0x004fca00078e0216 */
[----:B------:R2:W5:Y:S01]  /*8f40*/  LDG.E.128.CONSTANT R4, [R8.64] ;  /* 0x0000000608047981 */ /* 0x000562000c1e9d00 */
[----:B------:R-:W-:Y:S01]  /*8f50*/  IMAD.WIDE R10, R13, 0x4, R8 ;  /* 0x000000040d0a7825 */ /* 0x000fe200078e0208 */
[----:B------:R-:W-:-:S04]  /*8f60*/  IADD3 R20, R20, 0x20, RZ ;  /* 0x0000002014147810 */ /* 0x000fc80007ffe0ff */
[----:B------:R-:W-:Y:S01]  /*8f70*/  ISETP.GE.AND P0, PT, R20, c[0x0][0x1b8], PT ;  /* 0x00006e0014007a0c */ /* 0x000fe20003f06270 */
[----:B0-----:R-:W-:Y:S01]  /*8f80*/  IMAD.WIDE R22, R13, 0x4, R10 ;  /* 0x000000040d167825 */ /* 0x001fe200078e020a */
[----:B------:R-:W-:Y:S05]  /*8f90*/  @!P1 BRA `(.L_x_4518) ;  /* 0x0000133000009947 */ /* 0x000fea0003800000 */
[----:B--2---:R-:W2:Y:S01]  /*8fa0*/  LDG.E.128.CONSTANT R8, [R10.64] ;  /* 0x000000060a087981 */ /* 0x004ea2000c1e9d00 */
[----:B------:R-:W-:Y:S01]  /*8fb0*/  IMAD.MOV.U32 R12, RZ, RZ, 0x3000 ;  /* 0x00003000ff0c7424 */ /* 0x000fe200078e00ff */
[----:B-----5:R-:W-:Y:S01]  /*8fc0*/  SHF.R.U32.HI R24, RZ, 0xf, R17 ;  /* 0x0000000fff187819 */ /* 0x020fe20000011611 */
[----:B------:R-:W-:Y:S01]  /*8fd0*/  IMAD.MOV.U32 R13, RZ, RZ, 0x2400 ;  /* 0x00002400ff0d7424 */ /* 0x000fe200078e00ff */
[----:B------:R-:W-:Y:S02]  /*8fe0*/  SHF.R.U32.HI R30, RZ, 0xf, R19 ;  /* 0x0000000fff1e7819 */ /* 0x000fe40000011613 */
[----:B------:R-:W-:Y:S02]  /*8ff0*/  PRMT R0, R0, 0x5410, R12 ;  /* 0x0000541000007816 */ /* 0x000fe4000000000c */
[----:B------:R-:W-:-:S02]  /*9000*/  PRMT R2, R2, 0x5410, R13 ;  /* 0x0000541002027816 */ /* 0x000fc4000000000d */
[----:B------:R-:W0:Y:S01]  /*9010*/  LDS.128 R12, [UR4] ;  /* 0x00000004ff0c7984 */ /* 0x000e220008000c00 */
[----:B------:R-:W-:Y:S02]  /*9020*/  SHF.R.U32.HI R21, RZ, 0xf, R16 ;  /* 0x0000000fff157819 */ /* 0x000fe40000011610 */
[----:B-1----:R-:W-:Y:S02]  /*9030*/  SHF.R.U32.HI R27, RZ, 0xe, R5 ;  /* 0x0000000eff1b7819 */ /* 0x002fe40000011605 */
[----:B------:R-:W-:Y:S02]  /*9040*/  LOP3.LUT R26, R24, 0x10001, RZ, 0xc0, !PT ;  /* 0x00010001181a7812 */ /* 0x000fe400078ec0ff */
[----:B------:R-:W-:Y:S02]  /*9050*/  SHF.R.U32.HI R28, RZ, 0xf, R18 ;  /* 0x0000000fff1c7819 */ /* 0x000fe40000011612 */
        /* <DEDUP_REMOVED lines=8> */
[----:B------:R-:W-:Y:S02]  /*90e0*/  LOP3.LUT R24, R24, 0x20002, R25, 0xf8, !PT ;  /* 0x0002000218187812 */ /* 0x000fe400078ef819 */
[C---:B------:R-:W-:Y:S02]  /*90f0*/  LOP3.LUT R31, R17.reuse, 0x380038, RZ, 0xc0, !PT ;  /* 0x00380038111f7812 */ /* 0x040fe400078ec0ff */
[----:B------:R-:W-:Y:S02]  /*9100*/  SHF.R.U32.HI R27, RZ, 0x6, R17 ;  /* 0x00000006ff1b7819 */ /* 0x000fe40000011611 */
[----:B------:R-:W-:Y:S02]  /*9110*/  LOP3.LUT R17, R17, 0x70007, RZ, 0xc0, !PT ;  /* 0x0007000711117812 */ /* 0x000fe400078ec0ff */
[----:B------:R-:W-:Y:S02]  /*9120*/  LOP3.LUT R38, R18, 0x70007, RZ, 0xc0, !PT ;  /* 0x0007000712267812 */ /* 0x000fe400078ec0ff */
[----:B------:R-:W-:-:S02]  /*9130*/  LOP3.LUT R25, R28, 0x20002, R29, 0xf8, !PT ;  /* 0x000200021c197812 */ /* 0x000fc400078ef81d */
        /* <DEDUP_REMOVED lines=10> */
[----:B------:R-:W-:Y:S02]  /*91e0*/  LOP3.LUT R16, R16, 0x64006400, RZ, 0xfc, !PT ;  /* 0x6400640010107812 */ /* 0x000fe400078efcff */
[----:B------:R-:W-:Y:S02]  /*91f0*/  LOP3.LUT R31, R31, 0x64006400, RZ, 0xfc, !PT ;  /* 0x640064001f1f7812 */ /* 0x000fe400078efcff */
[----:B------:R-:W-:-:S02]  /*9200*/  LOP3.LUT R37, R37, 0x64006400, RZ, 0xfc, !PT ;  /* 0x6400640025257812 */ /* 0x000fc400078efcff */
[----:B------:R-:W-:Y:S01]  /*9210*/  PRMT R3, R3, 0x5410, R32 ;  /* 0x0000541003037816 */ /* 0x000fe20000000020 */
[-C--:B------:R-:W-:Y:S02]  /*9220*/  HFMA2 R31, R31, R0.reuse.H1_H1, -132, -132 ;  /* 0xd820d8201f1f7431 */ /* 0x080fe40000060000 */
[----:B------:R-:W-:Y:S01]  /*9230*/  HFMA2 R37, R37, R0.H1_H1, -132, -132 ;  /* 0xd820d82025257431 */ /* 0x000fe20000060000 */
[----:B--2---:R-:W-:Y:S02]  /*9240*/  SHF.R.U32.HI R39, RZ, 0xd, R8 ;  /* 0x0000000dff277819 */ /* 0x004fe40000011608 */
[----:B------:R-:W-:Y:S02]  /*9250*/  SHF.R.U32.HI R40, RZ, 0xd, R9 ;  /* 0x0000000dff287819 */ /* 0x000fe40000011609 */
[----:B------:R-:W-:Y:S02]  /*9260*/  LOP3.LUT R24, R24, 0x40004, R39, 0xf8, !PT ;  /* 0x0004000418187812 */ /* 0x000fe400078ef827 */
[----:B------:R-:W-:-:S02]  /*9270*/  LOP3.LUT R39, R17, 0x64006400, RZ, 0xfc, !PT ;  /* 0x6400640011277812 */ /* 0x000fc400078efcff */
[----:B------:R-:W-:Y:S02]  /*9280*/  LOP3.LUT R17, R36, 0x64006400, RZ, 0xfc, !PT ;  /* 0x6400640024117812 */ /* 0x000fe400078efcff */
[----:B------:R-:W-:Y:S01]  /*9290*/  LOP3.LUT R36, R19, 0x64006400, RZ, 0xfc, !PT ;  /* 0x6400640013247812 */ /* 0x000fe200078efcff */
[----:B------:R-:W-:Y:S01]  /*92a0*/  HADD2 R41, R39, -1028, -1028 ;  /* 0xe404e40427297430 */ /* 0x000fe20000000000 */
[----:B------:R-:W-:Y:S01]  /*92b0*/  LOP3.LUT R19, R18, 0x64006400, RZ, 0xfc, !PT ;  /* 0x6400640012137812 */ /* 0x000fe200078efcff */
[----:B------:R-:W-:Y:S01]  /*92c0*/  HADD2 R39, R16, -1028, -1028 ;  /* 0xe404e40410277430 */ /* 0x000fe20000000000 */
[-C--:B0-----:R-:W-:Y:S01]  /*92d0*/  HFMA2.MMA R18, R43, R12.reuse, RZ ;  /* 0x0000000c2b127235 */ /* 0x081fe200000000ff */
[----:B------:R-:W-:Y:S01]  /*92e0*/  HADD2 R45, R36, -1028, -1028 ;  /* 0xe404e404242d7430 */ /* 0x000fe20000000000 */
[----:B------:R-:W-:Y:S01]  /*92f0*/  LOP3.LUT R21, R21, 0x40004, R40, 0xf8, !PT ;  /* 0x0004000415157812 */ /* 0x000fe200078ef828 */
[----:B------:R-:W-:Y:S01]  /*9300*/  HFMA2.MMA R36, R41, R12, RZ ;  /* 0x0000000c29247235 */ /* 0x000fe200000000ff */
[----:B------:R-:W-:Y:S01]  /*9310*/  HFMA2 R16, R39, R12, RZ.H0_H0 ;  /* 0x0000000c27107231 */ /* 0x000fe200000400ff */
[----:B------:R-:W-:Y:S01]  /*9320*/  LOP3.LUT R39, R29, 0x70007, RZ, 0xc0, !PT ;  /* 0x000700071d277812 */ /* 0x000fe200078ec0ff */
[----:B------:R-:W-:Y:S01]  /*9330*/  HFMA2 R17, R17, R0.H1_H1, -132, -132 ;  /* 0xd820d82011117431 */ /* 0x000fe20000060000 */
[----:B------:R-:W-:Y:S01]  /*9340*/  LOP3.LUT R41, R27, 0x70007, RZ, 0xc0, !PT ;  /* 0x000700071b297812 */ /* 0x000fe200078ec0ff */
[----:B------:R-:W-:Y:S01]  /*9350*/  HFMA2 R38, R45, R12, RZ.H0_H0 ;  /* 0x0000000c2d267231 */ /* 0x000fe200000400ff */
[-C--:B------:R-:W-:Y:S01]  /*9360*/  HFMA2.MMA R36, R31, R13.reuse, R36 ;  /* 0x0000000d1f247235 */ /* 0x080fe20000000024 */
[----:B------:R-:W-:Y:S01]  /*9370*/  HFMA2 R19, R19, R0.H1_H1, -132, -132 ;  /* 0xd820d82013137431 */ /* 0x000fe20000060000 */
[----:B------:R-:W-:Y:S01]  /*9380*/  HFMA2.MMA R12, R37, R13, R18 ;  /* 0x0000000d250c7235 */ /* 0x000fe20000000012 */
[-C--:B------:R-:W-:Y:S01]  /*9390*/  HFMA2 R31, R17, R13.reuse, R16 ;  /* 0x0000000d111f7231 */ /* 0x080fe20000000010 */
[----:B------:R-:W-:Y:S01]  /*93a0*/  LOP3.LUT R37, R30, 0x70007, RZ, 0xc0, !PT ;  /* 0x000700071e257812 */ /* 0x000fe200078ec0ff */
[----:B------:R-:W-:Y:S01]  /*93b0*/  HFMA2 R13, R19, R13, R38 ;  /* 0x0000000d130d7231 */ /* 0x000fe20000000026 */
[----:B------:R-:W-:Y:S01]  /*93c0*/  LOP3.LUT R38, R28, 0x70007, RZ, 0xc0, !PT ;  /* 0x000700071c267812 */ /* 0x000fe200078ec0ff */
[----:B------:R-:W0:Y:S01]  /*93d0*/  LDS.128 R16, [UR4+0x10] ;  /* 0x00001004ff107984 */ /* 0x000e220008000c00 */
        /* <DEDUP_REMOVED lines=10> */
[-C--:B------:R-:W-:Y:S01]  /*9480*/  HFMA2.MMA R12, R39, R14.reuse, R12 ;  /* 0x0000000e270c7235 */ /* 0x080fe2000000000c */
        /* <DEDUP_REMOVED lines=8> */
[----:B------:R-:W-:Y:S01]  /*9510*/  HFMA2 R45, R43, R0.H1_H1, -132, -132 ;  /* 0xd820d8202b2d7431 */ /* 0x000fe20000060000 */
[----:B------:R-:W-:-:S02]  /*9520*/  LOP3.LUT R39, R39, 0x64006400, RZ, 0xfc, !PT ;  /* 0x6400640027277812 */ /* 0x000fc400078efcff */
[----:B------:R-:W-:Y:S02]  /*9530*/  LOP3.LUT R43, R38, 0x64006400, RZ, 0xfc, !PT ;  /* 0x64006400262b7812 */ /* 0x000fe400078efcff */
[----:B------:R-:W-:Y:S01]  /*9540*/  LOP3.LUT R37, R14, 0x64006400, RZ, 0xfc, !PT ;  /* 0x640064000e257812 */ /* 0x000fe200078efcff */
[-C--:B------:R-:W-:Y:S01]  /*9550*/  HFMA2 R14, R39, R0.reuse.H1_H1, -132, -132 ;  /* 0xd820d820270e7431 */ /* 0x080fe20000060000 */
[----:B------:R-:W-:Y:S01]  /*9560*/  LOP3.LUT R28, R28, 0x1c001c0, RZ, 0xc0, !PT ;  /* 0x01c001c01c1c7812 */ /* 0x000fe200078ec0ff */
[-C--:B------:R-:W-:Y:S01]  /*9570*/  HFMA2 R38, R43, R0.reuse.H1_H1, -132, -132 ;  /* 0xd820d8202b267431 */ /* 0x080fe20000060000 */
[-C--:B------:R-:W-:Y:S01]  /*9580*/  HFMA2.MMA R36, R45, R15.reuse, R36 ;  /* 0x0000000f2d247235 */ /* 0x080fe20000000024 */
[----:B------:R-:W-:Y:S01]  /*9590*/  HFMA2 R37, R37, R0.H1_H1, -132, -132 ;  /* 0xd820d82025257431 */ /* 0x000fe20000060000 */
[----:B------:R-:W-:Y:S01]  /*95a0*/  LOP3.LUT R30, R30, 0x1c001c0, RZ, 0xc0, !PT ;  /* 0x01c001c01e1e7812 */ /* 0x000fe200078ec0ff */
[-C--:B------:R-:W-:Y:S01]  /*95b0*/  HFMA2.MMA R31, R14, R15.reuse, R31 ;  /* 0x0000000f0e1f7235 */ /* 0x080fe2000000001f */
[----:B------:R-:W-:Y:S01]  /*95c0*/  LOP3.LUT R29, R29, 0x1c001c0, RZ, 0xc0, !PT ;  /* 0x01c001c01d1d7812 */ /* 0x000fe200078ec0ff */
[----:B------:R-:W-:Y:S01]  /*95d0*/  HFMA2 R12, R37, R15, R12 ;  /* 0x0000000f250c7231 */ /* 0x000fe2000000000c */
[----:B------:R-:W-:Y:S01]  /*95e0*/  HFMA2.MMA R13, R38, R15, R13 ;  /* 0x0000000f260d7235 */ /* 0x000fe2000000000d */
[----:B------:R-:W-:-:S02]  /*95f0*/  LOP3.LUT R15, R28, 0x64006400, RZ, 0xfc, !PT ;  /* 0x640064001c0f7812 */ /* 0x000fc400078efcff */
[----:B------:R-:W-:Y:S02]  /*9600*/  LOP3.LUT R27, R27, 0x1c001c0, RZ, 0xc0, !PT ;  /* 0x01c001c01b1b7812 */ /* 0x000fe400078ec0ff */
[----:B------:R-:W-:Y:S01]  /*9610*/  LOP3.LUT R14, R4, 0x70007, RZ, 0xc0, !PT ;  /* 0x00070007040e7812 */ /* 0x000fe200078ec0ff */
[-C--:B------:R-:W-:Y:S01]  /*9620*/  HFMA2 R28, R15, R2.reuse.H1_H1, -20, -20 ;  /* 0xcd00cd000f1c7431 */ /* 0x080fe20000060002 */
[----:B------:R-:W-:Y:S02]  /*9630*/  LOP3.LUT R15, R30, 0x64006400, RZ, 0xfc, !PT ;  /* 0x640064001e0f7812 */ /* 0x000fe400078efcff */
[----:B------:R-:W-:Y:S02]  /*9640*/  LOP3.LUT R29, R29, 0x64006400, RZ, 0xfc, !PT ;  /* 0x640064001d1d7812 */ /* 0x000fe400078efcff */
[----:B------:R-:W-:Y:S01]  /*9650*/  LOP3.LUT R27, R27, 0x64006400, RZ, 0xfc, !PT ;  /* 0x640064001b1b7812 */ /* 0x000fe200078efcff */
[-C--:B------:R-:W-:Y:S01]  /*9660*/  HFMA2 R38, R15, R2.reuse.H1_H1, -20, -20 ;  /* 0xcd00cd000f267431 */ /* 0x080fe20000060002 */
[----:B------:R-:W-:Y:S01]  /*9670*/  LOP3.LUT R14, R14, 0x64006400, RZ, 0xfc, !PT ;  /* 0x640064000e0e7812 */ /* 0x000fe200078efcff */
[-C--:B0-----:R-:W-:Y:S01]  /*9680*/  HFMA2.MMA R30, R28, R16.reuse, R31 ;  /* 0x000000101c1e7235 */ /* 0x081fe2000000001f */
[-C--:B------:R-:W-:Y:S01]  /*9690*/  HFMA2 R29, R29, R2.reuse.H1_H1, -20, -20 ;  /* 0xcd00cd001d1d7431 */ /* 0x080fe20000060002 */
[----:B------:R-:W-:Y:S01]  /*96a0*/  SHF.R.U32.HI R41, RZ, 0xd, R11 ;  /* 0x0000000dff297819 */ /* 0x000fe2000001160b */
[----:B------:R-:W-:Y:S01]  /*96b0*/  HFMA2 R27, R27, R2.H1_H1, -20, -20 ;  /* 0xcd00cd001b1b7431 */ /* 0x000fe20000060002 */
[-C--:B------:R-:W-:Y:S01]  /*96c0*/  HFMA2.MMA R31, R38, R16.reuse, R13 ;  /* 0x00000010261f7235 */ /* 0x080fe2000000000d */
[----:B------:R-:W-:Y:S01]  /*96d0*/  LOP3.LUT R13, R6, 0x70007, RZ, 0xc0, !PT ;  /* 0x00070007060d7812 */ /* 0x000fe200078ec0ff */
[----:B------:R-:W-:Y:S01]  /*96e0*/  HADD2 R15, R14, -1028, -1028 ;  /* 0xe404e4040e0f7430 */ /* 0x000fe20000000000 */
[----:B------:R-:W-:Y:S01]  /*96f0*/  LOP3.LUT R14, R7, 0x70007, RZ, 0xc0, !PT ;  /* 0x00070007070e7812 */ /* 0x000fe200078ec0ff */
[----:B------:R-:W-:Y:S01]  /*9700*/  HFMA2 R28, R29, R16, R12 ;  /* 0x000000101d1c7231 */ /* 0x000fe2000000000c */
[----:B------:R-:W-:Y:S01]  /*9710*/  LOP3.LUT R12, R5, 0x70007, RZ, 0xc0, !PT ;  /* 0x00070007050c7812 */ /* 0x000fe200078ec0ff */
[----:B------:R-:W-:Y:S01]  /*9720*/  HFMA2.MMA R27, R27, R16, R36 ;  /* 0x000000101b1b7235 */ /* 0x000fe20000000024 */
[----:B------:R-:W-:Y:S01]  /*9730*/  LOP3.LUT R39, R13, 0x64006400, RZ, 0xfc, !PT ;  /* 0x640064000d277812 */ /* 0x000fe200078efcff */
[----:B------:R-:W-:Y:S01]  /*9740*/  HFMA2 R16, R15, R17, R30 ;  /* 0x000000110f107231 */ /* 0x000fe2000000001e */
[----:B------:R-:W-:-:S02]  /*9750*/  LOP3.LUT R38, R12, 0x64006400, RZ, 0xfc, !PT ;  /* 0x640064000c267812 */ /* 0x000fc400078efcff */
[----:B------:R-:W-:Y:S01]  /*9760*/  LOP3.LUT R40, R14, 0x64006400, RZ, 0xfc, !PT ;  /* 0x640064000e287812 */ /* 0x000fe200078efcff */
[----:B------:R-:W-:Y:S01]  /*9770*/  HADD2 R39, R39, -1028, -1028 ;  /* 0xe404e40427277430 */ /* 0x000fe20000000000 */
[----:B------:R-:W0:Y:S01]  /*9780*/  LDS.128 R12, [UR4+0x20] ;  /* 0x00002004ff0c7984 */ /* 0x000e220008000c00 */
[----:B------:R-:W-:Y:S01]  /*9790*/  LOP3.LUT R36, R4, 0x380038, RZ, 0xc0, !PT ;  /* 0x0038003804247812 */ /* 0x000fe200078ec0ff */
[----:B------:R-:W-:Y:S01]  /*97a0*/  HADD2 R38, R38, -1028, -1028 ;  /* 0xe404e40426267430 */ /* 0x000fe20000000000 */
[----:B------:R-:W-:Y:S01]  /*97b0*/  LOP3.LUT R30, R5, 0x380038, RZ, 0xc0, !PT ;  /* 0x00380038051e7812 */ /* 0x000fe200078ec0ff */
[----:B------:R-:W-:Y:S01]  /*97c0*/  HADD2 R40, R40, -1028, -1028 ;  /* 0xe404e40428287430 */ /* 0x000fe20000000000 */
[----:B------:R-:W-:Y:S01]  /*97d0*/  SHF.R.U32.HI R29, RZ, 0x6, R5 ;  /* 0x00000006ff1d7819 */ /* 0x000fe20000011605 */
[----:B------:R-:W-:Y:S01]  /*97e0*/  HFMA2 R28, R39, R17, R28 ;  /* 0x00000011271c7231 */ /* 0x000fe2000000001c */
[----:B------:R-:W-:Y:S01]  /*97f0*/  LOP3.LUT R5, R6, 0x380038, RZ, 0xc0, !PT ;  /* 0x0038003806057812 */ /* 0x000fe200078ec0ff */
[-C--:B------:R-:W-:Y:S01]  /*9800*/  HFMA2.MMA R27, R38, R17.reuse, R27 ;  /* 0x00000011261b7235 */ /* 0x080fe2000000001b */
[----:B------:R-:W-:Y:S01]  /*9810*/  SHF.R.U32.HI R4, RZ, 0x6, R4 ;  /* 0x00000006ff047819 */ /* 0x000fe20000011604 */
[----:B------:R-:W-:Y:S01]  /*9820*/  HFMA2.MMA R31, R40, R17, R31 ;  /* 0x00000011281f7235 */ /* 0x000fe2000000001f */
[----:B------:R-:W-:-:S02]  /*9830*/  LOP3.LUT R26, R26, 0x40004, R41, 0xf8, !PT ;  /* 0x000400041a1a7812 */ /* 0x000fc400078ef829 */
[----:B------:R-:W-:Y:S02]  /*9840*/  LOP3.LUT R39, R36, 0x64006400, RZ, 0xfc, !PT ;  /* 0x6400640024277812 */ /* 0x000fe400078efcff */
[----:B------:R-:W-:Y:S02]  /*9850*/  LOP3.LUT R41, R5, 0x64006400, RZ, 0xfc, !PT ;  /* 0x6400640005297812 */ /* 0x000fe400078efcff */
[----:B------:R-:W-:Y:S01]  /*9860*/  LOP3.LUT R5, R4, 0x70007, RZ, 0xc0, !PT ;  /* 0x0007000704057812 */ /* 0x000fe200078ec0ff */
[-C--:B------:R-:W-:Y:S01]  /*9870*/  HFMA2 R39, R39, R0.reuse.H1_H1, -132, -132 ;  /* 0xd820d82027277431 */ /* 0x080fe20000060000 */
[----:B------:R-:W-:Y:S01]  /*9880*/  LOP3.LUT R17, R30, 0x64006400, RZ, 0xfc, !PT ;  /* 0x640064001e117812 */ /* 0x000fe200078efcff */
[-C--:B------:R-:W-:Y:S01]  /*9890*/  HFMA2 R41, R41, R0.reuse.H1_H1, -132, -132 ;  /* 0xd820d82029297431 */ /* 0x080fe20000060000 */
[----:B------:R-:W-:Y:S02]  /*98a0*/  LOP3.LUT R5, R5, 0x64006400, RZ, 0xfc, !PT ;  /* 0x6400640005057812 */ /* 0x000fe400078efcff */
[----:B------:R-:W-:Y:S01]  /*98b0*/  LOP3.LUT R37, R7, 0x380038, RZ, 0xc0, !PT ;  /* 0x0038003807257812 */ /* 0x000fe200078ec0ff */
[-C--:B------:R-:W-:Y:S01]  /*98c0*/  HFMA2 R30, R17, R0.reuse.H1_H1, -132, -132 ;  /* 0xd820d820111e7431 */ /* 0x080fe20000060000 */
[-C--:B------:R-:W-:Y:S01]  /*98d0*/  HFMA2.MMA R16, R39, R18.reuse, R16 ;  /* 0x0000001227107235 */ /* 0x080fe20000000010 */
[----:B------:R-:W-:Y:S01]  /*98e0*/  HADD2 R17, R5, -1028, -1028 ;  /* 0xe404e40405117430 */ /* 0x000fe20000000000 */
[----:B------:R-:W-:Y:S01]  /*98f0*/  LOP3.LUT R37, R37, 0x64006400, RZ, 0xfc, !PT ;  /* 0x6400640025257812 */ /* 0x000fe200078efcff */
[-C--:B------:R-:W-:Y:S01]  /*9900*/  HFMA2.MMA R28, R41, R18.reuse, R28 ;  /* 0x00000012291c7235 */ /* 0x080fe2000000001c */
[----:B------:R-:W-:Y:S01]  /*9910*/  LOP3.LUT R5, R29, 0x70007, RZ, 0xc0, !PT ;  /* 0x000700071d057812 */ /* 0x000fe200078ec0ff */
[----:B------:R-:W-:Y:S01]  /*9920*/  HFMA2.MMA R27, R30, R18, R27 ;  /* 0x000000121e1b7235 */ /* 0x000fe2000000001b */
[----:B------:R-:W-:Y:S01]  /*9930*/  SHF.R.U32.HI R6, RZ, 0x6, R6 ;  /* 0x00000006ff067819 */ /* 0x000fe20000011606 */
[----:B------:R-:W-:Y:S01]  /*9940*/  HFMA2.MMA R38, R17, R19, R16 ;  /* 0x0000001311267235 */ /* 0x000fe20000000010 */
[----:B------:R-:W-:Y:S01]  /*9950*/  HFMA2 R30, R37, R0.H1_H1, -132, -132 ;  /* 0xd820d820251e7431 */ /* 0x000fe20000060000 */
[----:B------:R-:W-:-:S02]  /*9960*/  LOP3.LUT R16, R5, 0x64006400, RZ, 0xfc, !PT ;  /* 0x6400640005107812 */ /* 0x000fc400078efcff */
[----:B------:R-:W-:Y:S01]  /*9970*/  LOP3.LUT R5, R4, 0x380038, RZ, 0xc0, !PT ;  /* 0x0038003804057812 */ /* 0x000fe200078ec0ff */
[----:B------:R-:W-:Y:S01]  /*9980*/  HFMA2 R31, R30, R18, R31 ;  /* 0x000000121e1f7231 */ /* 0x000fe2000000001f */
[----:B------:R-:W-:Y:S01]  /*9990*/  SHF.R.U32.HI R7, RZ, 0x6, R7 ;  /* 0x00000006ff077819 */ /* 0x000fe20000011607 */
[----:B------:R-:W-:Y:S01]  /*99a0*/  HADD2 R16, R16, -1028, -1028 ;  /* 0xe404e40410107430 */ /* 0x000fe20000000000 */
[----:B------:R-:W-:Y:S02]  /*99b0*/  LOP3.LUT R17, R29, 0x380038, RZ, 0xc0, !PT ;  /* 0x003800381d117812 */ /* 0x000fe400078ec0ff */
[----:B------:R-:W-:Y:S01]  /*99c0*/  LOP3.LUT R18, R6, 0x70007, RZ, 0xc0, !PT ;  /* 0x0007000706127812 */ /* 0x000fe200078ec0ff */
[----:B------:R-:W-:Y:S01]  /*99d0*/  HFMA2 R27, R16, R19, R27 ;  /* 0x00000013101b7231 */ /* 0x000fe2000000001b */
[----:B------:R-:W-:Y:S02]  /*99e0*/  LOP3.LUT R5, R5, 0x64006400, RZ, 0xfc, !PT ;  /* 0x6400640005057812 */ /* 0x000fe400078efcff */
[----:B------:R-:W-:-:S02]  /*99f0*/  LOP3.LUT R30, R7, 0x70007, RZ, 0xc0, !PT ;  /* 0x00070007071e7812 */ /* 0x000fc400078ec0ff */
[----:B------:R-:W-:Y:S01]  /*9a00*/  LOP3.LUT R17, R17, 0x64006400, RZ, 0xfc, !PT ;  /* 0x6400640011117812 */ /* 0x000fe200078efcff */
[-C--:B------:R-:W-:Y:S01]  /*9a10*/  HFMA2 R5, R5, R0.reuse.H1_H1, -132, -132 ;  /* 0xd820d82005057431 */ /* 0x080fe20000060000 */
[----:B------:R-:W-:Y:S02]  /*9a20*/  LOP3.LUT R18, R18, 0x64006400, RZ, 0xfc, !PT ;  /* 0x6400640012127812 */ /* 0x000fe400078efcff */
[----:B------:R-:W-:Y:S01]  /*9a30*/  LOP3.LUT R30, R30, 0x64006400, RZ, 0xfc, !PT ;  /* 0x640064001e1e7812 */ /* 0x000fe200078efcff */
[----:B------:R-:W-:Y:S01]  /*9a40*/  HFMA2 R16, R17, R0.H1_H1, -132, -132 ;  /* 0xd820d82011107431 */ /* 0x000fe20000060000 */
[----:B------:R-:W-:Y:S01]  /*9a50*/  LOP3.LUT R39, R7, 0x380038, RZ, 0xc0, !PT ;  /* 0x0038003807277812 */ /* 0x000fe200078ec0ff */
[----:B------:R-:W-:Y:S01]  /*9a60*/  HADD2 R37, R18, -1028, -1028 ;  /* 0xe404e40412257430 */ /* 0x000fe20000000000 */
[----:B0-----:R-:W-:Y:S01]  /*9a70*/  HFMA2.MMA R38, R5, R12, R38 ;  /* 0x0000000c05267235 */ /* 0x001fe20000000026 */
[----:B------:R-:W-:Y:S01]  /*9a80*/  HADD2 R30, R30, -1028, -1028 ;  /* 0xe404e4041e1e7430 */ /* 0x000fe20000000000 */
[----:B------:R-:W-:Y:S01]  /*9a90*/  LOP3.LUT R4, R4, 0x1c001c0, RZ, 0xc0, !PT ;  /* 0x01c001c004047812 */ /* 0x000fe200078ec0ff */
[----:B------:R-:W-:Y:S01]  /*9aa0*/  HFMA2 R5, R16, R12, R27 ;  /* 0x0000000c10057231 */ /* 0x000fe2000000001b */
[----:B------:R-:W-:Y:S01]  /*9ab0*/  LOP3.LUT R27, R6, 0x380038, RZ, 0xc0, !PT ;  /* 0x00380038061b7812 */ /* 0x000fe200078ec0ff */
[----:B------:R-:W-:Y:S01]  /*9ac0*/  HFMA2.MMA R36, R37, R19, R28 ;  /* 0x0000001325247235 */ /* 0x000fe2000000001c */
[----:B------:R-:W-:Y:S01]  /*9ad0*/  HFMA2 R37, R30, R19, R31 ;  /* 0x000000131e257231 */ /* 0x000fe2000000001f */
        /* <DEDUP_REMOVED lines=8> */
[-C--:B------:R-:W-:Y:S01]  /*9b60*/  HFMA2 R7, R7, R2.reuse.H1_H1, -20, -20 ;  /* 0xcd00cd0007077431 */ /* 0x080fe20000060002 */
[----:B------:R-:W-:Y:S01]  /*9b70*/  LOP3.LUT R39, R6, 0x64006400, RZ, 0xfc, !PT ;  /* 0x6400640006277812 */ /* 0x000fe200078efcff */
[-C--:B------:R-:W-:Y:S01]  /*9b80*/  HFMA2.MMA R36, R41, R12.reuse, R36 ;  /* 0x0000000c29247235 */ /* 0x080fe20000000024 */
[----:B------:R-:W-:Y:S01]  /*9b90*/  LOP3.LUT R29, R29, 0x64006400, RZ, 0xfc, !PT ;  /* 0x640064001d1d7812 */ /* 0x000fe200078efcff */
[----:B------:R-:W-:Y:S01]  /*9ba0*/  HFMA2.MMA R37, R4, R12, R37 ;  /* 0x0000000c04257235 */ /* 0x000fe20000000025 */
[----:B------:R-:W-:Y:S01]  /*9bb0*/  LOP3.LUT R41, R40, 0x64006400, RZ, 0xfc, !PT ;  /* 0x6400640028297812 */ /* 0x000fe200078efcff */
[-C--:B------:R-:W-:Y:S01]  /*9bc0*/  HFMA2 R39, R39, R2.reuse.H1_H1, -20, -20 ;  /* 0xcd00cd0027277431 */ /* 0x080fe20000060002 */
[-C--:B------:R-:W-:Y:S01]  /*9bd0*/  HFMA2.MMA R12, R7, R13.reuse, R38 ;  /* 0x0000000d070c7235 */ /* 0x080fe20000000026 */
[-C--:B------:R-:W-:Y:S01]  /*9be0*/  HFMA2 R4, R29, R2.reuse.H1_H1, -20, -20 ;  /* 0xcd00cd001d047431 */ /* 0x080fe20000060002 */
[C---:B------:R-:W-:Y:S01]  /*9bf0*/  LOP3.LUT R17, R8.reuse, 0x380038, RZ, 0xc0, !PT ;  /* 0x0038003808117812 */ /* 0x040fe200078ec0ff */
[----:B------:R-:W-:Y:S01]  /*9c00*/  HFMA2 R6, R41, R2.H1_H1, -20, -20 ;  /* 0xcd00cd0029067431 */ /* 0x000fe20000060002 */
[----:B------:R-:W-:Y:S01]  /*9c10*/  SHF.R.U32.HI R31, RZ, 0x6, R11 ;  /* 0x00000006ff1f7819 */ /* 0x000fe2000001160b */
[-C--:B------:R-:W-:Y:S01]  /*9c20*/  HFMA2 R29, R4, R13.reuse, R5 ;  /* 0x0000000d041d7231 */ /* 0x080fe20000000005 */
[----:B------:R-:W-:Y:S01]  /*9c30*/  HFMA2.MMA R36, R39, R13, R36 ;  /* 0x0000000d27247235 */ /* 0x000fe20000000024 */
[----:B------:R-:W-:Y:S01]  /*9c40*/  HFMA2 R13, R6, R13, R37 ;  /* 0x0000000d060d7231 */ /* 0x000fe20000000025 */
[----:B------:R-:W-:Y:S01]  /*9c50*/  LOP3.LUT R19, R8, 0x70007, RZ, 0xc0, !PT ;  /* 0x0007000708137812 */ /* 0x000fe200078ec0ff */
[----:B------:R-:W0:Y:S01]  /*9c60*/  LDS.128 R4, [UR4+0x30] ;  /* 0x00003004ff047984 */ /* 0x000e220008000c00 */
[----:B------:R-:W-:-:S02]  /*9c70*/  LOP3.LUT R37, R17, 0x64006400, RZ, 0xfc, !PT ;  /* 0x6400640011257812 */ /* 0x000fc400078efcff */
[----:B------:R-:W-:Y:S02]  /*9c80*/  LOP3.LUT R17, R31, 0x380038, RZ, 0xc0, !PT ;  /* 0x003800381f117812 */ /* 0x000fe400078ec0ff */
[----:B------:R-:W-:Y:S01]  /*9c90*/  LOP3.LUT R19, R19, 0x64006400, RZ, 0xfc, !PT ;  /* 0x6400640013137812 */ /* 0x000fe200078efcff */
[-C--:B------:R-:W-:Y:S01]  /*9ca0*/  HFMA2 R38, R37, R0.reuse.H1_H1, -132, -132 ;  /* 0xd820d82025267431 */ /* 0x080fe20000060000 */
[----:B------:R-:W-:Y:S02]  /*9cb0*/  SHF.R.U32.HI R16, RZ, 0x6, R8 ;  /* 0x00000006ff107819 */ /* 0x000fe40000011608 */
[----:B------:R-:W-:Y:S01]  /*9cc0*/  LOP3.LUT R17, R17, 0x64006400, RZ, 0xfc, !PT ;  /* 0x6400640011117812 */ /* 0x000fe200078efcff */
[----:B------:R-:W-:Y:S01]  /*9cd0*/  HADD2 R19, R19, -1028, -1028 ;  /* 0xe404e40413137430 */ /* 0x000fe20000000000 */
[C---:B------:R-:W-:Y:S02]  /*9ce0*/  LOP3.LUT R18, R9.reuse, 0x380038, RZ, 0xc0, !PT ;  /* 0x0038003809127812 */ /* 0x040fe400078ec0ff */
[----:B------:R-:W-:Y:S01]  /*9cf0*/  SHF.R.U32.HI R8, RZ, 0x6, R9 ;  /* 0x00000006ff087819 */ /* 0x000fe20000011609 */
[----:B------:R-:W-:Y:S01]  /*9d00*/  HFMA2 R48, R17, R0.H1_H1, -132, -132 ;  /* 0xd820d82011307431 */ /* 0x000fe20000060000 */
[----:B------:R-:W-:Y:S01]  /*9d10*/  LOP3.LUT R9, R9, 0x70007, RZ, 0xc0, !PT ;  /* 0x0007000709097812 */ /* 0x000fe200078ec0ff */
[----:B------:R-:W-:Y:S01]  /*9d20*/  HFMA2.MMA R19, R19, R14, R12 ;  /* 0x0000000e13137235 */ /* 0x000fe2000000000c */
[----:B------:R-:W-:-:S02]  /*9d30*/  LOP3.LUT R27, R10, 0x380038, RZ, 0xc0, !PT ;  /* 0x003800380a1b7812 */ /* 0x000fc400078ec0ff */
[----:B------:R-:W-:Y:S02]  /*9d40*/  SHF.R.U32.HI R28, RZ, 0x6, R10 ;  /* 0x00000006ff1c7819 */ /* 0x000fe4000001160a */
[----:B------:R-:W-:Y:S01]  /*9d50*/  LOP3.LUT R10, R10, 0x70007, RZ, 0xc0, !PT ;  /* 0x000700070a0a7812 */ /* 0x000fe200078ec0ff */
[----:B------:R-:W-:Y:S01]  /*9d60*/  HFMA2.MMA R19, R38, R15, R19 ;  /* 0x0000000f26137235 */ /* 0x000fe20000000013 */
[C---:B------:R-:W-:Y:S02]  /*9d70*/  LOP3.LUT R30, R11.reuse, 0x380038, RZ, 0xc0, !PT ;  /* 0x003800380b1e7812 */ /* 0x040fe400078ec0ff */
        /* <DEDUP_REMOVED lines=16> */
[----:B------:R-:W-:Y:S01]  /*9e80*/  HFMA2.MMA R36, R17, R14, R36 ;  /* 0x0000000e11247235 */ /* 0x000fe20000000024 */
[----:B------:R-:W-:-:S02]  /*9e90*/  LOP3.LUT R14, R31, 0x1c001c0, RZ, 0xc0, !PT ;  /* 0x01c001c01f0e7812 */ /* 0x000fc400078ec0ff */
[----:B------:R-:W-:Y:S01]  /*9ea0*/  LOP3.LUT R41, R30, 0x64006400, RZ, 0xfc, !PT ;  /* 0x640064001e297812 */ /* 0x000fe200078efcff */
[----:B0-----:R-:W-:Y:S01]  /*9eb0*/  HFMA2.MMA R9, R10, R4, R19 ;  /* 0x000000040a097235 */ /* 0x001fe20000000013 */
[C---:B------:R-:W-:Y:S01]  /*9ec0*/  LOP3.LUT R10, R8.reuse, 0x1c001c0, RZ, 0xc0, !PT ;  /* 0x01c001c0080a7812 */ /* 0x040fe200078ec0ff */
[-C--:B------:R-:W-:Y:S01]  /*9ed0*/  HFMA2 R30, R43, R0.reuse.H1_H1, -132, -132 ;  /* 0xd820d8202b1e7431 */ /* 0x080fe20000060000 */
[----:B------:R-:W-:Y:S02]  /*9ee0*/  LOP3.LUT R8, R8, 0x70007, RZ, 0xc0, !PT ;  /* 0x0007000708087812 */ /* 0x000fe400078ec0ff */
[----:B------:R-:W-:Y:S01]  /*9ef0*/  LOP3.LUT R37, R18, 0x64006400, RZ, 0xfc, !PT ;  /* 0x6400640012257812 */ /* 0x000fe200078efcff */
[-C--:B------:R-:W-:Y:S01]  /*9f00*/  HFMA2 R18, R27, R0.reuse.H1_H1, -132, -132 ;  /* 0xd820d8201b127431 */ /* 0x080fe20000060000 */
[----:B------:R-:W-:Y:S01]  /*9f10*/  LOP3.LUT R31, R31, 0x70007, RZ, 0xc0, !PT ;  /* 0x000700071f1f7812 */ /* 0x000fe200078ec0ff */
[-C--:B------:R-:W-:Y:S01]  /*9f20*/  HFMA2 R30, R30, R15.reuse, R29 ;  /* 0x0000000f1e1e7231 */ /* 0x080fe2000000001d */
[----:B------:R-:W-:Y:S01]  /*9f30*/  LOP3.LUT R27, R40, 0x64006400, RZ, 0xfc, !PT ;  /* 0x64006400281b7812 */ /* 0x000fe200078efcff */
[-C--:B------:R-:W-:Y:S01]  /*9f40*/  HFMA2 R40, R41, R0.reuse.H1_H1, -132, -132 ;  /* 0xd820d82029287431 */ /* 0x080fe20000060000 */
[----:B------:R-:W-:Y:S01]  /*9f50*/  LOP3.LUT R8, R8, 0x64006400, RZ, 0xfc, !PT ;  /* 0x6400640008087812 */ /* 0x000fe200078efcff */
[----:B------:R-:W-:Y:S01]  /*9f60*/  HFMA2.MMA R18, R18, R15, R36 ;  /* 0x0000000f12127235 */ /* 0x000fe20000000024 */
[----:B------:R-:W-:Y:S01]  /*9f70*/  LOP3.LUT R31, R31, 0x64006400, RZ, 0xfc, !PT ;  /* 0x640064001f1f7812 */ /* 0x000fe200078efcff */
[-C--:B------:R-:W-:Y:S01]  /*9f80*/  HFMA2 R46, R27, R0.reuse.H1_H1, -132, -132 ;  /* 0xd820d8201b2e7431 */ /* 0x080fe20000060000 */
[C---:B------:R-:W-:Y:S01]  /*9f90*/  LOP3.LUT R12, R28.reuse, 0x1c001c0, RZ, 0xc0, !PT ;  /* 0x01c001c01c0c7812 */ /* 0x040fe200078ec0ff */
[----:B------:R-:W-:Y:S01]  /*9fa0*/  HADD2 R27, R8, -1028, -1028 ;  /* 0xe404e404081b7430 */ /* 0x000fe20000000000 */
[----:B------:R-:W-:Y:S01]  /*9fb0*/  LOP3.LUT R28, R28, 0x70007, RZ, 0xc0, !PT ;  /* 0x000700071c1c7812 */ /* 0x000fe200078ec0ff */
[----:B------:R-:W-:Y:S01]  /*9fc0*/  HFMA2 R15, R40, R15, R13 ;  /* 0x0000000f280f7231 */ /* 0x000fe2000000000d */
[----:B------:R-:W-:Y:S01]  /*9fd0*/  LOP3.LUT R13, R12, 0x64006400, RZ, 0xfc, !PT ;  /* 0x640064000c0d7812 */ /* 0x000fe200078efcff */
[----:B------:R-:W-:Y:S01]  /*9fe0*/  HADD2 R8, R31, -1028, -1028 ;  /* 0xe404e4041f087430 */ /* 0x000fe20000000000 */
[----:B------:R-:W-:Y:S01]  /*9ff0*/  LOP3.LUT R19, R14, 0x64006400, RZ, 0xfc, !PT ;  /* 0x640064000e137812 */ /* 0x000fe200078efcff */
[----:B------:R-:W-:Y:S01]  /*a000*/  HFMA2 R44, R37, R0.H1_H1, -132, -132 ;  /* 0xd820d820252c7431 */ /* 0x000fe20000060000 */
[----:B------:R-:W-:Y:S01]  /*a010*/  LOP3.LUT R28, R28, 0x64006400, RZ, 0xfc, !PT ;  /* 0x640064001c1c7812 */ /* 0x000fe200078efcff */
[-C--:B------:R-:W-:Y:S01]  /*a020*/  HFMA2.MMA R30, R27, R4.reuse, R30 ;  /* 0x000000041b1e7235 */ /* 0x080fe2000000001e */
[----:B------:R-:W-:Y:S01]  /*a030*/  LOP3.LUT R17, R10, 0x64006400, RZ, 0xfc, !PT ;  /* 0x640064000a117812 */ /* 0x000fe200078efcff */
[----:B------:R-:W-:Y:S01]  /*a040*/  HFMA2.MMA R15, R8, R4, R15 ;  /* 0x00000004080f7235 */ /* 0x000fe2000000000f */
[-C--:B------:R-:W-:Y:S01]  /*a050*/  HFMA2 R37, R13, R2.reuse.H1_H1, -20, -20 ;  /* 0xcd00cd000d257431 */ /* 0x080fe20000060002 */
[----:B------:R-:W-:Y:S01]  /*a060*/  LOP3.LUT R39, R16, 0x380038, RZ, 0xc0, !PT ;  /* 0x0038003810277812 */ /* 0x000fe200078ec0ff */
[-C--:B------:R-:W-:Y:S01]  /*a070*/  HFMA2 R13, R19, R2.reuse.H1_H1, -20, -20 ;  /* 0xcd00cd00130d7431 */ /* 0x080fe20000060002 */
[----:B------:R-:W-:Y:S01]  /*a080*/  LOP3.LUT R26, R26, 0x64006400, RZ, 0xfc, !PT ;  /* 0x640064001a1a7812 */ /* 0x000fe200078efcff */
[----:B------:R-:W-:Y:S01]  /*a090*/  HADD2 R29, R28, -1028, -1028 ;  /* 0xe404e4041c1d7430 */ /* 0x000fe20000000000 */
[-C--:B------:R-:W-:Y:S01]  /*a0a0*/  HFMA2.MMA R15, R48, R5.reuse, R15 ;  /* 0x00000005300f7235 */ /* 0x080fe2000000000f */
[----:B------:R-:W-:Y:S01]  /*a0b0*/  HFMA2 R17, R17, R2.H1_H1, -20, -20 ;  /* 0xcd00cd0011117431 */ /* 0x000fe20000060002 */
[----:B------:R-:W-:Y:S01]  /*a0c0*/  HFMA2.MMA R30, R44, R5, R30 ;  /* 0x000000052c1e7235 */ /* 0x000fe2000000001e */
[----:B------:R-:W-:Y:S01]  /*a0d0*/  LOP3.LUT R39, R39, 0x64006400, RZ, 0xfc, !PT ;  /* 0x6400640027277812 */ /* 0x000fe200078efcff */
[----:B------:R-:W-:Y:S01]  /*a0e0*/  HFMA2 R18, R29, R4, R18 ;  /* 0x000000041d127231 */ /* 0x000fe20000000012 */
[----:B------:R-:W-:Y:S01]  /*a0f0*/  LOP3.LUT R16, R16, 0x1c001c0, RZ, 0xc0, !PT ;  /* 0x01c001c010107812 */ /* 0x000fe200078ec0ff */
[-C--:B------:R-:W-:Y:S01]  /*a100*/  HFMA2.MMA R15, R13, R6.reuse, R15 ;  /* 0x000000060d0f7235 */ /* 0x080fe2000000000f */
[----:B------:R-:W-:Y:S01]  /*a110*/  LOP3.LUT R21, R21, 0x64006400, RZ, 0xfc, !PT ;  /* 0x6400640015157812 */ /* 0x000fe200078efcff */
[----:B------:R-:W-:Y:S01]  /*a120*/  HADD2 R26, R26, -1028, -1028 ;  /* 0xe404e4041a1a7430 */ /* 0x000fe20000000000 */
[----:B------:R-:W-:Y:S01]  /*a130*/  LOP3.LUT R11, R16, 0x64006400, RZ, 0xfc, !PT ;  /* 0x64006400100b7812 */ /* 0x000fe200078efcff */
[----:B------:R-:W-:Y:S01]  /*a140*/  HFMA2 R42, R39, R0.H1_H1, -132, -132 ;  /* 0xd820d820272a7431 */ /* 0x000fe20000060000 */
[----:B------:R-:W-:Y:S01]  /*a150*/  HFMA2.MMA R30, R17, R6, R30 ;  /* 0x00000006111e7235 */ /* 0x000fe2000000001e */
[----:B------:R-:W-:Y:S01]  /*a160*/  LOP3.LUT R25, R25, 0x64006400, RZ, 0xfc, !PT ;  /* 0x6400640019197812 */ /* 0x000fe200078efcff */
[----:B------:R-:W-:Y:S01]  /*a170*/  HADD2 R21, R21, -1028, -1028 ;  /* 0xe404e40415157430 */ /* 0x000fe20000000000 */
[----:B------:R-:W-:Y:S01]  /*a180*/  LOP3.LUT R24, R24, 0x64006400, RZ, 0xfc, !PT ;  /* 0x6400640018187812 */ /* 0x000fe200078efcff */
[-C--:B------:R-:W-:Y:S01]  /*a190*/  HFMA2 R18, R46, R5.reuse, R18 ;  /* 0x000000052e127231 */ /* 0x080fe20000000012 */
[-C--:B------:R-:W-:Y:S01]  /*a1a0*/  HFMA2.MMA R15, R26, R7.reuse, R15 ;  /* 0x000000071a0f7235 */ /* 0x080fe2000000000f */
[----:B------:R-:W-:Y:S01]  /*a1b0*/  HFMA2 R11, R11, R2.H1_H1, -20, -20 ;  /* 0xcd00cd000b0b7431 */ /* 0x000fe20000060002 */
[----:B------:R-:W-:Y:S01]  /*a1c0*/  PRMT R0, R0, 0x5410, R2 ;  /* 0x0000541000007816 */ /* 0x000fe20000000002 */
[----:B------:R-:W-:Y:S01]  /*a1d0*/  HFMA2 R9, R42, R5, R9 ;  /* 0x000000052a097231 */ /* 0x000fe20000000009 */
        /* <DEDUP_REMOVED lines=15> */
.L_x_4518:
[----:B------:R-:W-:Y:S01]  /*a2d0*/  ISETP.LT.AND P2, PT, R20, R35, PT ;  /* 0x000000231400720c */ /* 0x000fe20003f41270 */
[----:B------:R-:W-:-:S12]  /*a2e0*/  UIADD3 UR4, UR4, 0x40, URZ ;  /* 0x0000004004047890 */ /* 0x000fd8000fffe03f */
[----:B------:R-:W-:Y:S05]  /*a2f0*/  @!P0 BRA P2, `(.L_x_4519) ;  /* 0xffffec1000008947 */ /* 0x000fea000103ffff */
.L_x_4517:
[----:B------:R-:W-:-:S04]  /*a300*/  ISETP.GE.AND P0, PT, R20, R35, PT ;  /* 0x000000231400720c */ /* 0x000fc80003f06270 */
[----:B------:R-:W-:-:S13]  /*a310*/  ISETP.GE.OR P0, PT, R20, c[0x0][0x1bc], P0 ;  /* 0x00006f0014007a0c */ /* 0x000fda0000706670 */
[----:B------:R-:W-:Y:S05]  /*a320*/  @P0 BRA `(.L_x_4520) ;  /* 0x00000a1000000947 */ /* 0x000fea0003800000 */
[----:B-----5:R-:W-:-:S05]  /*a330*/  IMAD.MOV.U32 R13, RZ, RZ, c[0x0][0x18c] ;  /* 0x00006300ff0d7624 */ /* 0x020fca00078e00ff */
[----:B------:R-:W-:-:S04]  /*a340*/  SHF.R.S32.HI R12, RZ, 0x1f, R13 ;  /* 0x0000001fff0c7819 */ /* 0x000fc8000001140d */
[----:B------:R-:W-:Y:S02]  /*a350*/  SHF.L.U64.HI R12, R13, 0x2, R12 ;  /* 0x000000020d0c7819 */ /* 0x000fe4000001020c */
.L_x_4522:
[----:B------:R-:W-:-:S04]  /*a360*/  IADD3 R20, R20, 0x10, RZ ;  /* 0x0000001014147810 */ /* 0x000fc80007ffe0ff */
[C---:B------:R-:W-:Y:S02]  /*a370*/  ISETP.GE.AND P0, PT, R20.reuse, c[0x0][0x1bc], PT ;  /* 0x00006f0014007a0c */ /* 0x040fe40003f06270 */
[----:B------:R-:W-:Y:S01]  /*a380*/  ISETP.LT.AND P3, PT, R20, R35, PT ;  /* 0x000000231400720c */ /* 0x000fe20003f61270 */
[----:B--2---:R-:W-:Y:S06]  /*a390*/  @!P1 BRA `(.L_x_4521) ;  /* 0x0000096000009947 */ /* 0x004fec0003800000 */
[----:B--2---:R-:W2:Y:S01]  /*a3a0*/  LDG.E.128.CONSTANT R8, [R22.64] ;  /* 0x0000000616087981 */ /* 0x004ea2000c1e9d00 */
[----:B------:R-:W-:Y:S01]  /*a3b0*/  IMAD.MOV.U32 R4, RZ, RZ, 0x2c00 ;  /* 0x00002c00ff047424 */ /* 0x000fe200078e00ff */
[----:B------:R-:W-:Y:S01]  /*a3c0*/  PRMT R3, R3, 0x5410, R32 ;  /* 0x0000541003037816 */ /* 0x000fe20000000020 */
[----:B------:R-:W-:Y:S02]  /*a3d0*/  IMAD.MOV.U32 R5, RZ, RZ, 0x2400 ;  /* 0x00002400ff057424 */ /* 0x000fe400078e00ff */
[----:B------:R-:W-:Y:S01]  /*a3e0*/  IMAD.MOV.U32 R16, RZ, RZ, 0x3400 ;  /* 0x00003400ff107424 */ /* 0x000fe200078e00ff */
[----:B------:R-:W-:Y:S02]  /*a3f0*/  PRMT R2, R2, 0x5410, R4 ;  /* 0x0000541002027816 */ /* 0x000fe40000000004 */
[----:B------:R-:W-:-:S02]  /*a400*/  PRMT R0, R0, 0x5410, R5 ;  /* 0x0000541000007816 */ /* 0x000fc40000000005 */
[----:B------:R-:W0:Y:S01]  /*a410*/  LDS.128 R4, [UR4] ;  /* 0x00000004ff047984 */ /* 0x000e220008000c00 */
[----:B--2---:R-:W-:Y:S02]  /*a420*/  LOP3.LUT R18, R8, 0xc000c, RZ, 0xc0, !PT ;  /* 0x000c000c08127812 */ /* 0x004fe400078ec0ff */
[----:B------:R-:W-:Y:S02]  /*a430*/  LOP3.LUT R24, R9, 0xc000c, RZ, 0xc0, !PT ;  /* 0x000c000c09187812 */ /* 0x000fe400078ec0ff */
[----:B-1----:R-:W-:Y:S02]  /*a440*/  LOP3.LUT R26, R10, 0xc000c, RZ, 0xc0, !PT ;  /* 0x000c000c0a1a7812 */ /* 0x002fe400078ec0ff */
[----:B------:R-:W-:Y:S02]  /*a450*/  SHF.R.U32.HI R15, RZ, 0x8, R8 ;  /* 0x00000008ff0f7819 */ /* 0x000fe40000011608 */
[----:B------:R-:W-:Y:S02]  /*a460*/  SHF.R.U32.HI R17, RZ, 0x8, R9 ;  /* 0x00000008ff117819 */ /* 0x000fe40000011609 */
[----:B------:R-:W-:-:S02]  /*a470*/  SHF.R.U32.HI R14, RZ, 0x8, R10 ;  /* 0x00000008ff0e7819 */ /* 0x000fc4000001160a */
        /* <DEDUP_REMOVED lines=30> */
[C---:B------:R-:W-:Y:S02]  /*a660*/  LOP3.LUT R30, R11.reuse, 0x300030, RZ, 0xc0, !PT ;  /* 0x003000300b1e7812 */ /* 0x040fe400078ec0ff */
[C---:B------:R-:W-:Y:S01]  /*a670*/  LOP3.LUT R28, R11.reuse, 0xc000c0, RZ, 0xc0, !PT ;  /* 0x00c000c00b1c7812 */ /* 0x040fe200078ec0ff */
[----:B------:R-:W-:Y:S01]  /*a680*/  HADD2 R41, R10, -1026, -1026 ;  /* 0xe402e4020a297430 */ /* 0x000fe20000000000 */
[----:B------:R-:W-:Y:S01]  /*a690*/  LOP3.LUT R11, R11, 0x30003, RZ, 0xc0, !PT ;  /* 0x000300030b0b7812 */ /* 0x000fe200078ec0ff */
[----:B0-----:R-:W-:Y:S01]  /*a6a0*/  HFMA2.MMA R10, R31, R4, RZ ;  /* 0x000000041f0a7235 */ /* 0x001fe200000000ff */
[----:B------:R-:W-:-:S02]  /*a6b0*/  LOP3.LUT R37, R37, 0x64006400, RZ, 0xfc, !PT ;  /* 0x6400640025257812 */ /* 0x000fc400078efcff */
[C---:B------:R-:W-:Y:S02]  /*a6c0*/  LOP3.LUT R39, R8.reuse, 0x300030, RZ, 0xc0, !PT ;  /* 0x0030003008277812 */ /* 0x040fe400078ec0ff */
[----:B------:R-:W-:Y:S01]  /*a6d0*/  LOP3.LUT R21, R8, 0xc000c0, RZ, 0xc0, !PT ;  /* 0x00c000c008157812 */ /* 0x000fe200078ec0ff */
[----:B------:R-:W-:Y:S01]  /*a6e0*/  HADD2 R37, R37, -1026, -1026 ;  /* 0xe402e40225257430 */ /* 0x000fe20000000000 */
[----:B------:R-:W-:Y:S01]  /*a6f0*/  LOP3.LUT R11, R11, 0x64006400, RZ, 0xfc, !PT ;  /* 0x640064000b0b7812 */ /* 0x000fe200078efcff */
[----:B------:R-:W-:Y:S01]  /*a700*/  HFMA2.MMA R10, R36, R5, R10 ;  /* 0x00000005240a7235 */ /* 0x000fe2000000000a */
[C---:B------:R-:W-:Y:S02]  /*a710*/  LOP3.LUT R8, R9.reuse, 0x300030, RZ, 0xc0, !PT ;  /* 0x0030003009087812 */ /* 0x040fe400078ec0ff */
[----:B------:R-:W-:Y:S01]  /*a720*/  LOP3.LUT R27, R9, 0xc000c0, RZ, 0xc0, !PT ;  /* 0x00c000c0091b7812 */ /* 0x000fe200078ec0ff */
[----:B------:R-:W-:Y:S01]  /*a730*/  HADD2 R43, R11, -1026, -1026 ;  /* 0xe402e4020b2b7430 */ /* 0x000fe20000000000 */
[----:B------:R-:W-:Y:S01]  /*a740*/  LOP3.LUT R39, R39, 0x64006400, RZ, 0xfc, !PT ;  /* 0x6400640027277812 */ /* 0x000fe200078efcff */
[-C--:B------:R-:W-:Y:S01]  /*a750*/  HFMA2 R11, R37, R4.reuse, RZ.H0_H0 ;  /* 0x00000004250b7231 */ /* 0x080fe200000400ff */
[----:B------:R-:W-:Y:S01]  /*a760*/  LOP3.LUT R9, R8, 0x64006400, RZ, 0xfc, !PT ;  /* 0x6400640008097812 */ /* 0x000fe200078efcff */
[----:B------:R-:W-:Y:S01]  /*a770*/  HFMA2.MMA R8, R41, R4, RZ ;  /* 0x0000000429087235 */ /* 0x000fe200000000ff */
[----:B------:R-:W-:Y:S01]  /*a780*/  HFMA2 R4, R43, R4, RZ.H0_H0 ;  /* 0x000000042b047231 */ /* 0x000fe200000400ff */
[----:B------:R-:W-:Y:S01]  /*a790*/  LOP3.LUT R29, R29, 0x64006400, RZ, 0xfc, !PT ;  /* 0x640064001d1d7812 */ /* 0x000fe200078efcff */
[-C--:B------:R-:W-:Y:S01]  /*a7a0*/  HFMA2 R39, R39, R2.reuse.H1_H1, -66, -66 ;  /* 0xd420d42027277431 */ /* 0x080fe20000060002 */
[----:B------:R-:W-:Y:S01]  /*a7b0*/  LOP3.LUT R43, R30, 0x64006400, RZ, 0xfc, !PT ;  /* 0x640064001e2b7812 */ /* 0x000fe200078efcff */
[-C--:B------:R-:W-:Y:S01]  /*a7c0*/  HFMA2 R11, R40, R5.reuse, R11 ;  /* 0x00000005280b7231 */ /* 0x080fe2000000000b */
[----:B------:R-:W-:Y:S01]  /*a7d0*/  HFMA2.MMA R36, R42, R5, R8 ;  /* 0x000000052a247235 */ /* 0x000fe20000000008 */
[----:B------:R-:W-:Y:S01]  /*a7e0*/  HFMA2 R40, R9, R2.H1_H1, -66, -66 ;  /* 0xd420d42009287431 */ /* 0x000fe20000060002 */
[C---:B------:R-:W-:Y:S01]  /*a7f0*/  LOP3.LUT R37, R15.reuse, 0x300030, RZ, 0xc0, !PT ;  /* 0x003000300f257812 */ /* 0x040fe200078ec0ff */
[----:B------:R-:W-:Y:S01]  /*a800*/  HFMA2 R38, R38, R5, R4 ;  /* 0x0000000526267231 */ /* 0x000fe20000000004 */
[----:B------:R-:W-:Y:S01]  /*a810*/  HFMA2.MMA R5, R39, R6, R10 ;  /* 0x0000000627057235 */ /* 0x000fe2000000000a */
[----:B------:R-:W-:Y:S01]  /*a820*/  HFMA2 R4, R40, R6, R11 ;  /* 0x0000000628047231 */ /* 0x000fe2000000000b */
[C---:B------:R-:W-:Y:S01]  /*a830*/  LOP3.LUT R45, R15.reuse, 0xc000c0, RZ, 0xc0, !PT ;  /* 0x00c000c00f2d7812 */ /* 0x040fe200078ec0ff */
[----:B------:R-:W0:Y:S01]  /*a840*/  LDS.128 R8, [UR4+0x10] ;  /* 0x00001004ff087984 */ /* 0x000e220008000c00 */
[-C--:B------:R-:W-:Y:S01]  /*a850*/  HFMA2 R41, R29, R2.reuse.H1_H1, -66, -66 ;  /* 0xd420d4201d297431 */ /* 0x080fe20000060002 */
[----:B------:R-:W-:Y:S01]  /*a860*/  LOP3.LUT R15, R15, 0x30003, RZ, 0xc0, !PT ;  /* 0x000300030f0f7812 */ /* 0x000fe200078ec0ff */
[----:B------:R-:W-:Y:S01]  /*a870*/  HFMA2 R43, R43, R2.H1_H1, -66, -66 ;  /* 0xd420d4202b2b7431 */ /* 0x000fe20000060002 */
[----:B------:R-:W-:-:S02]  /*a880*/  LOP3.LUT R30, R14, 0x300030, RZ, 0xc0, !PT ;  /* 0x003000300e1e7812 */ /* 0x000fc400078ec0ff */
[----:B------:R-:W-:Y:S01]  /*a890*/  LOP3.LUT R15, R15, 0x64006400, RZ, 0xfc, !PT ;  /* 0x640064000f0f7812 */ /* 0x000fe200078efcff */
[----:B------:R-:W-:Y:S01]  /*a8a0*/  HFMA2.MMA R36, R41, R6, R36 ;  /* 0x0000000629247235 */ /* 0x000fe20000000024 */
[----:B------:R-:W-:Y:S01]  /*a8b0*/  LOP3.LUT R41, R21, 0x64006400, RZ, 0xfc, !PT ;  /* 0x6400640015297812 */ /* 0x000fe200078efcff */
[----:B------:R-:W-:Y:S01]  /*a8c0*/  HFMA2 R38, R43, R6, R38 ;  /* 0x000000062b267231 */ /* 0x000fe20000000026 */
[----:B------:R-:W-:Y:S02]  /*a8d0*/  LOP3.LUT R43, R27, 0x64006400, RZ, 0xfc, !PT ;  /* 0x640064001b2b7812 */ /* 0x000fe400078efcff */
        /* <DEDUP_REMOVED lines=16> */
[----:B------:R-:W-:-:S02]  /*a9e0*/  LOP3.LUT R31, R17, 0x300030, RZ, 0xc0, !PT ;  /* 0x00300030111f7812 */ /* 0x000fc400078ec0ff */
[C---:B------:R-:W-:Y:S01]  /*a9f0*/  LOP3.LUT R30, R17.reuse, 0xc000c0, RZ, 0xc0, !PT ;  /* 0x00c000c0111e7812 */ /* 0x040fe200078ec0ff */
[-C--:B------:R-:W-:Y:S01]  /*aa00*/  HFMA2 R29, R29, R2.reuse.H1_H1, -66, -66 ;  /* 0xd420d4201d1d7431 */ /* 0x080fe20000060002 */
[----:B------:R-:W-:Y:S02]  /*aa10*/  LOP3.LUT R17, R17, 0x30003, RZ, 0xc0, !PT ;  /* 0x0003000311117812 */ /* 0x000fe400078ec0ff */
[----:B------:R-:W-:Y:S02]  /*aa20*/  LOP3.LUT R39, R19, 0x300030, RZ, 0xc0, !PT ;  /* 0x0030003013277812 */ /* 0x000fe400078ec0ff */
[----:B------:R-:W-:Y:S02]  /*aa30*/  LOP3.LUT R37, R37, 0x64006400, RZ, 0xfc, !PT ;  /* 0x6400640025257812 */ /* 0x000fe400078efcff */
[C---:B------:R-:W-:Y:S01]  /*aa40*/  LOP3.LUT R43, R19.reuse, 0xc000c0, RZ, 0xc0, !PT ;  /* 0x00c000c0132b7812 */ /* 0x040fe200078ec0ff */
[-C--:B0-----:R-:W-:Y:S01]  /*aa50*/  HFMA2.MMA R5, R6, R8.reuse, R5 ;  /* 0x0000000806057235 */ /* 0x081fe20000000005 */
[----:B------:R-:W-:Y:S01]  /*aa60*/  LOP3.LUT R19, R19, 0x30003, RZ, 0xc0, !PT ;  /* 0x0003000313137812 */ /* 0x000fe200078ec0ff */
[----:B------:R-:W-:Y:S01]  /*aa70*/  HFMA2.MMA R36, R7, R8, R36 ;  /* 0x0000000807247235 */ /* 0x000fe20000000024 */
[----:B------:R-:W-:Y:S01]  /*aa80*/  LOP3.LUT R17, R17, 0x64006400, RZ, 0xfc, !PT ;  /* 0x6400640011117812 */ /* 0x000fe200078efcff */
[----:B------:R-:W-:Y:S01]  /*aa90*/  HFMA2 R37, R37, R2.H1_H1, -66, -66 ;  /* 0xd420d42025257431 */ /* 0x000fe20000060002 */
[----:B------:R-:W-:Y:S01]  /*aaa0*/  LOP3.LUT R19, R19, 0x64006400, RZ, 0xfc, !PT ;  /* 0x6400640013137812 */ /* 0x000fe200078efcff */
[-C--:B------:R-:W-:Y:S01]  /*aab0*/  HFMA2.MMA R5, R26, R9.reuse, R5 ;  /* 0x000000091a057235 */ /* 0x080fe20000000005 */
[----:B------:R-:W-:Y:S01]  /*aac0*/  LOP3.LUT R45, R45, 0x64006400, RZ, 0xfc, !PT ;  /* 0x640064002d2d7812 */ /* 0x000fe200078efcff */
[----:B------:R-:W-:Y:S01]  /*aad0*/  HADD2 R17, R17, -1026, -1026 ;  /* 0xe402e40211117430 */ /* 0x000fe20000000000 */
[----:B------:R-:W-:Y:S01]  /*aae0*/  HFMA2.MMA R36, R18, R9, R36 ;  /* 0x0000000912247235 */ /* 0x000fe20000000024 */
[----:B------:R-:W-:Y:S01]  /*aaf0*/  LOP3.LUT R47, R28, 0x64006400, RZ, 0xfc, !PT ;  /* 0x640064001c2f7812 */ /* 0x000fe200078efcff */
[----:B------:R-:W-:Y:S01]  /*ab00*/  HADD2 R19, R19, -1026, -1026 ;  /* 0xe402e40213137430 */ /* 0x000fe20000000000 */
[----:B------:R-:W-:Y:S01]  /*ab10*/  LOP3.LUT R31, R31, 0x64006400, RZ, 0xfc, !PT ;  /* 0x640064001f1f7812 */ /* 0x000fe200078efcff */
[----:B------:R-:W-:Y:S01]  /*ab20*/  HFMA2 R28, R45, R0.H1_H1, -18, -18 ;  /* 0xcc80cc802d1c7431 */ /* 0x000fe20000060000 */
[-C--:B------:R-:W-:Y:S01]  /*ab30*/  HFMA2.MMA R14, R37, R10.reuse, R5 ;  /* 0x0000000a250e7235 */ /* 0x080fe20000000005 */
[-C--:B------:R-:W-:Y:S01]  /*ab40*/  HFMA2 R4, R17, R8.reuse, R4 ;  /* 0x0000000811047231 */ /* 0x080fe20000000004 */
[----:B------:R-:W-:Y:S01]  /*ab50*/  LOP3.LUT R39, R39, 0x64006400, RZ, 0xfc, !PT ;  /* 0x6400640027277812 */ /* 0x000fe200078efcff */
[----:B------:R-:W-:Y:S01]  /*ab60*/  HFMA2 R8, R19, R8, R38 ;  /* 0x0000000813087231 */ /* 0x000fe20000000026 */
[----:B------:R-:W-:Y:S01]  /*ab70*/  LOP3.LUT R41, R30, 0x64006400, RZ, 0xfc, !PT ;  /* 0x640064001e297812 */ /* 0x000fe200078efcff */
[----:B------:R-:W-:Y:S01]  /*ab80*/  HFMA2 R30, R47, R0.H1_H1, -18, -18 ;  /* 0xcc80cc802f1e7431 */ /* 0x000fe20000060000 */
        /* <DEDUP_REMOVED lines=8> */
[----:B------:R-:W-:Y:S02]  /*ac10*/  HFMA2 R40, R41, R0.H1_H1, -18, -18 ;  /* 0xcc80cc8029287431 */ /* 0x000fe40000060000 */
[----:B------:R-:W-:Y:S02]  /*ac20*/  HFMA2 R4, R31, R10, R4 ;  /* 0x0000000a1f047231 */ /* 0x000fe40000000004 */
[----:B------:R-:W-:Y:S01]  /*ac30*/  HFMA2 R42, R43, R0.H1_H1, -18, -18 ;  /* 0xcc80cc802b2a7431 */ /* 0x000fe20000060000 */
[----:B------:R-:W-:Y:S01]  /*ac40*/  PRMT R0, R0, 0x5410, R2 ;  /* 0x0000541000007816 */ /* 0x000fe20000000002 */
        /* <DEDUP_REMOVED lines=11> */
.L_x_4521:
[----:B------:R-:W-:Y:S01]  /*ad00*/  LEA R22, P2, R13, R22, 0x2 ;  /* 0x000000160d167211 */ /* 0x000fe200078410ff */
[----:B------:R-:W-:-:S04]  /*ad10*/  UIADD3 UR4, UR4, 0x20, URZ ;  /* 0x0000002004047890 */ /* 0x000fc8000fffe03f */
[----:B------:R-:W-:Y:S01]  /*ad20*/  IMAD.X R23, R23, 0x1, R12, P2 ;  /* 0x0000000117177824 */ /* 0x000fe200010e060c */
[----:B------:R-:W-:Y:S05]  /*ad30*/  @!P0 BRA P3, `(.L_x_4522) ;  /* 0xfffff62000008947 */ /* 0x000fea000183ffff */
.L_x_4520:
[----:B------:R-:W-:Y:S05]  /*ad40*/  @!P1 EXIT ;  /* 0x000000000000994d */ /* 0x000fea0003800000 */
[----:B------:R-:W0:Y:S04]  /*ad50*/  S2R R0, SR_CTAID.X ;  /* 0x0000000000007919 */ /* 0x000e280000002500 */
[----:B------:R-:W0:Y:S04]  /*ad60*/  S2R R3, SR_TID.X ;  /* 0x0000000000037919 */ /* 0x000e280000002100 */
[----:B-----5:R-:W3:Y:S01]  /*ad70*/  S2R R5, SR_CTAID.Y ;  /* 0x0000000000057919 */ /* 0x020ee20000002600 */
[----:B0-----:R-:W-:-:S02]  /*ad80*/  IMAD R0, R0, 0x20, R3 ;  /* 0x0000002000007824 */ /* 0x001fc400078e0203 */
[----:B------:R-:W-:Y:S02]  /*ad90*/  IMAD.MOV.U32 R3, RZ, RZ, 0x2 ;  /* 0x00000002ff037424 */ /* 0x000fe400078e00ff */
[----:B------:R-:W-:-:S04]  /*ada0*/  IMAD.SHL.U32 R0, R0, 0x4, RZ ;  /* 0x0000000400007824 */ /* 0x000fc800078e00ff */
[----:B---3--:R-:W-:-:S04]  /*adb0*/  IMAD R2, R5, c[0x0][0x18c], R0 ;  /* 0x0000630005027a24 */ /* 0x008fc800078e0200 */
[----:B------:R-:W-:-:S05]  /*adc0*/  IMAD.WIDE R2, R3, R2, c[0x0][0x180] ;  /* 0x0000600003027625 */ /* 0x000fca00078e0202 */
[----:B------:R-:W3:Y:S01]  /*add0*/  ATOM.E.ADD.F16x2.RN.STRONG.GPU P0, RZ, [R2.64], R34 ;  /* 0x0000002202ff798a */ /* 0x000ee2000810e9c6 */
[----:B------:R-:W-:Y:S01]  /*ade0*/  BSSY B0, `(.L_x_4523) ;  /* 0x000000e000007945 */ /* 0x000fe20003800000 */
[----:B---3--:R-:W-:Y:S05]  /*adf0*/  @P0 BRA `(.L_x_4524) ;  /* 0x000000c000000947 */ /* 0x008fea0003800000 */
[----:B------:R-:W0:Y:S02]  /*ae00*/  QSPC.E.S P0, RZ, [R2] ;  /* 0x0000000002ff73aa */ /* 0x000e240000000500 */
[----:B0-----:R-:W-:Y:S05]  /*ae10*/  @!P0 BRA `(.L_x_4525) ;  /* 0x0000007000008947 */ /* 0x001fea0003800000 */
[----:B------:R-:W-:-:S05]  /*ae20*/  LOP3.LUT R0, R2, 0xffffff, RZ, 0xc0, !PT ;  /* 0x00ffffff02007812 */ /* 0x000fca00078ec0ff */
.L_x_4526:
[----:B------:R-:W0:Y:S02]  /*ae30*/  LDS R4, [R0] ;  /* 0x0000000000047984 */ /* 0x000e240000000800 */
[----:B0-----:R-:W-:-:S06]  /*ae40*/  HADD2 R5, R4, R34 ;  /* 0x0000002204057230 */ /* 0x001fcc0000000000 */
[----:B------:R-:W0:Y:S02]  /*ae50*/  ATOMS.CAST.SPIN R5, [R0], R4, R5 ;  /* 0x000000040005738d */ /* 0x000e240001800005 */
[----:B0-----:R-:W-:-:S13]  /*ae60*/  ISETP.EQ.U32.AND P0, PT, R5, 0x1, PT ;  /* 0x000000010500780c */ /* 0x001fda0003f02070 */
[----:B------:R-:W-:Y:S05]  /*ae70*/  @!P0 BRA `(.L_x_4526) ;  /* 0xffffffb000008947 */ /* 0x000fea000383ffff */
[----:B------:R-:W-:Y:S05]  /*ae80*/  BRA `(.L_x_4524) ;  /* 0x0000003000007947 */ /* 0x000fea0003800000 */
.L_x_4525:
[----:B------:R-:W3:Y:S02]  /*ae90*/  LD.E R0, [R2.64] ;  /* 0x0000000602007980 */ /* 0x000ee4000c101900 */
[----:B---3--:R-:W-:-:S05]  /*aea0*/  IMAD.IADD R5, R34, 0x1, R0 ;  /* 0x0000000122057824 */ /* 0x008fca00078e0200 */
[----:B------:R0:W-:Y:S02]  /*aeb0*/  ST.E [R2.64], R5 ;  /* 0x0000000502007985 */ /* 0x0001e4000c101906 */
.L_x_4524:
[----:B------:R-:W-:Y:S05]  /*aec0*/  BSYNC B0 ;  /* 0x0000000000007941 */ /* 0x000fea0003800000 */
.L_x_4523:
[----:B------:R-:W3:Y:S02]  /*aed0*/  ATOM.E.ADD.F16x2.RN.STRONG.GPU P0, RZ, [R2.64+0x4], R33 ;  /* 0x0000042102ff798a */ /* 0x000ee4000810e9c6 */
[----:B---3--:R-:W-:Y:S05]  /*aee0*/  @P0 EXIT ;  /* 0x000000000000094d */ /* 0x008fea0003800000 */
[----:B------:R-:W3:Y:S02]  /*aef0*/  QSPC.E.S P0, RZ, [R2+0x4] ;  /* 0x0000040002ff73aa */ /* 0x000ee40000000500 */
[----:B---3--:R-:W-:Y:S05]  /*af00*/  @!P0 BRA `(.L_x_4527) ;  /* 0x0000008000008947 */ /* 0x008fea0003800000 */
[----:B0-----:R-:W-:-:S04]  /*af10*/  IADD3 R2, R2, 0x4, RZ ;  /* 0x0000000402027810 */ /* 0x001fc80007ffe0ff */
[----:B------:R-:W-:-:S05]  /*af20*/  LOP3.LUT R2, R2, 0xffffff, RZ, 0xc0, !PT ;  /* 0x00ffffff02027812 */ /* 0x000fca00078ec0ff */
.L_x_4528:
[----:B------:R-:W0:Y:S02]  /*af30*/  LDS R4, [R2] ;  /* 0x0000000002047984 */ /* 0x000e240000000800 */
[----:B0-----:R-:W-:-:S10]  /*af40*/  HFMA2.MMA R5, R4, 1, 1, R33 ;  /* 0x3c003c0004057835 */ /* 0x001fd40000000021 */
[----:B------:R-:W0:Y:S02]  /*af50*/  ATOMS.CAST.SPIN R5, [R2], R4, R5 ;  /* 0x000000040205738d */ /* 0x000e240001800005 */
[----:B0-----:R-:W-:-:S13]  /*af60*/  ISETP.EQ.U32.AND P0, PT, R5, 0x1, PT ;  /* 0x000000010500780c */ /* 0x001fda0003f02070 */
[----:B------:R-:W-:Y:S05]  /*af70*/  @!P0 BRA `(.L_x_4528) ;  /* 0xffffffb000008947 */ /* 0x000fea000383ffff */
[----:B------:R-:W-:Y:S05]  /*af80*/  EXIT ;  /* 0x000000000000794d */ /* 0x000fea0003800000 */
.L_x_4527:
[----:B------:R-:W3:Y:S02]  /*af90*/  LD.E R0, [R2.64+0x4] ;  /* 0x0000040602007980 */ /* 0x000ee4000c101900 */
[----:B0--3--:R-:W-:-:S05]  /*afa0*/  IMAD.IADD R5, R33, 0x1, R0 ;  /* 0x0000000121057824 */ /* 0x009fca00078e0200 */
[----:B------:R-:W-:Y:S01]  /*afb0*/  ST.E [R2.64+0x4], R5 ;  /* 0x0000040502007985 */ /* 0x000fe2000c101906 */
[----:B------:R-:W-:Y:S05]  /*afc0*/  EXIT ;  /* 0x000000000000794d */ /* 0x000fea0003800000 */
.L_x_4529:
        /* <DEDUP_REMOVED lines=11> */
.L_x_4821:


//--------------------- .text._Z23gemm_half_q_half_kernelILi1ELi160ELb1ELb0ELi32EEvPK6__halfPKjS4_S2_PS0_iiiiPKtS7_iiiiiibS2_i --------------------------
	.section	.text._Z23gemm_half_q_half_kernelILi1ELi160ELb1ELb0ELi32EEvPK6__halfPKjS4_S2_PS0_iiiiPKtS7_iiiiiibS2_i,"ax",@progbits
	.sectioninfo	@"SHI_REGISTERS=40"
	.align	128
        .global         _Z23gemm_half_q_half_kernelILi1ELi160ELb1ELb0ELi32EEvPK6__halfPKjS4_S2_PS0_iiiiPKtS7_iiiiiibS2_i
        .type           _Z23gemm_half_q_half_kernelILi1ELi160ELb1ELb0ELi32EEvPK6__halfPKjS4_S2_PS0_iiiiPKtS7_iiiiiibS2_i,@function
        .size           _Z23gemm_half_q_half_kernelILi1ELi160ELb1ELb0ELi32EEvPK6__halfPKjS4_S2_PS0_iiiiPKtS7_iiiiiibS2_i,(.L_x_4822 - _Z23gemm_half_q_half_kernelILi1ELi160ELb1ELb0ELi32EEvPK6__halfPKjS4_S2_PS0_iiiiPKtS7_iiiiiibS2_i)
        .other          _Z23gemm_half_q_half_kernelILi1ELi160ELb1ELb0ELi32EEvPK6__halfPKjS4_S2_PS0_iiiiPKtS7_iiiiiibS2_i,@"STO_CUDA_ENTRY STV_DEFAULT"
_Z23gemm_half_q_half_kernelILi1ELi160ELb1ELb0ELi32EEvPK6__halfPKjS4_S2_PS0_iiiiPKtS7_iiiiiibS2_i:
.text._Z23gemm_half_q_half_kernelILi1ELi160ELb1ELb0ELi32EEvPK6__halfPKjS4_S2_PS0_iiiiPKtS7_iiiiiibS2_i:
[----:B------:R-:W-:Y:S02]  /*0000*/  IMAD.MOV.U32 R1, RZ, RZ, c[0x0][0x28] ;  /* 0x00000a00ff017624 */ /* 0x000fe400078e00ff */
[----:B------:R-:W0:Y:S01]  /*0010*/  S2R R3, SR_CTAID.Y ;  /* 0x0000000000037919 */ /* 0x000e220000002600 */
[----:B------:R-:W-:Y:S01]  /*0020*/  PRMT R18, RZ, 0x7610, R18 ;  /* 0x00007610ff127816 */ /* 0x000fe20000000012 */
[----:B------:R-:W-:Y:S01]  /*0030*/  ULDC.64 UR6, c[0x0][0x118] ;  /* 0x0000460000067ab9 */ /* 0x000fe20000000a00 */
        /* <DEDUP_REMOVED lines=40> */
.L_x_4531:
[----:B------:R-:W-:Y:S05]  /*02c0*/  BSYNC B0 ;  /* 0x0000000000007941 */ /* 0x000fea0003800000 */
.L_x_4530:
[----:B------:R-:W-:Y:S05]  /*02d0*/  @P2 EXIT ;  /* 0x000000000000294d */ /* 0x000fea0003800000 */
[C---:B------:R-:W-:Y:S01]  /*02e0*/  ISETP.GT.AND P5, PT, R27.reuse, c[0x0][0x1a8], PT ;  /* 0x00006a001b007a0c */ /* 0x040fe20003fa4270 */
[----:B------:R-:W1:Y:S01]  /*02f0*/  LDC.S8 R15, c[0x0][0x1c0] ;  /* 0x00007000ff0f7b82 */ /* 0x000e620000000200 */
[C---:B------:R-:W-:Y:S02]  /*0300*/  ISETP.GT.AND P4, PT, R27.reuse, c[0x0][0x1b0], PT ;  /* 0x00006c001b007a0c */ /* 0x040fe40003f84270 */
[C---:B------:R-:W-:Y:S02]  /*0310*/  ISETP.GT.AND P3, PT, R27.reuse, c[0x0][0x1b8], PT ;  /* 0x00006e001b007a0c */ /* 0x040fe40003f64270 */
[----:B------:R-:W-:-:S02]  /*0320*/  IMNMX R6, R27, c[0x0][0x1a8], PT ;  /* 0x00006a001b067a17 */ /* 0x000fc40003800200 */
[C---:B------:R-:W-:Y:S02]  /*0330*/  ISETP.GT.AND P6, PT, R27.reuse, c[0x0][0x1ac], PT ;  /* 0x00006b001b007a0c */ /* 0x040fe40003fc4270 */
[----:B------:R-:W-:Y:S02]  /*0340*/  SHF.R.S32.HI R7, RZ, 0x1f, R6 ;  /* 0x0000001fff077819 */ /* 0x000fe40000011406 */
[C---:B------:R-:W-:Y:S02]  /*0350*/  ISETP.GT.AND P2, PT, R27.reuse, c[0x0][0x1b4], PT ;  /* 0x00006d001b007a0c */ /* 0x040fe40003f44270 */
[----:B0-----:R-:W-:Y:S02]  /*0360*/  @P5 IMNMX R2, R27, c[0x0][0x1ac], PT ;  /* 0x00006b001b025a17 */ /* 0x001fe40003800200 */
[----:B------:R-:W-:Y:S02]  /*0370*/  LEA.HI R14, R7, R6, RZ, 0x5 ;  /* 0x00000006070e7211 */ /* 0x000fe400078f28ff */
[----:B------:R-:W-:-:S02]  /*0380*/  @P5 IADD3 R2, R2, -c[0x0][0x1a8], RZ ;  /* 0x80006a0002025a10 */ /* 0x000fc40007ffe0ff */
[----:B------:R-:W-:Y:S02]  /*0390*/  @P3 IMNMX R9, R27, c[0x0][0x1bc], PT ;  /* 0x00006f001b093a17 */ /* 0x000fe40003800200 */
[----:B------:R-:W-:Y:S02]  /*03a0*/  @P5 SHF.R.S32.HI R5, RZ, 0x1f, R2 ;  /* 0x0000001fff055819 */ /* 0x000fe40000011402 */
[----:B------:R-:W-:Y:S02]  /*03b0*/  @P3 IADD3 R12, R9, -c[0x0][0x1b8], RZ ;  /* 0x80006e00090c3a10 */ /* 0x000fe40007ffe0ff */
[----:B------:R-:W-:Y:S02]  /*03c0*/  @P5 LEA.HI R6, R5, R2, RZ, 0x5 ;  /* 0x0000000205065211 */ /* 0x000fe400078f28ff */
[C---:B------:R-:W-:Y:S02]  /*03d0*/  @P4 IMNMX R5, R27.reuse, c[0x0][0x1b4], PT ;  /* 0x00006d001b054a17 */ /* 0x040fe40003800200 */
[----:B------:R-:W-:-:S02]  /*03e0*/  @P6 IMNMX R2, R27, c[0x0][0x1b0], PT ;  /* 0x00006c001b026a17 */ /* 0x000fc40003800200 */
[----:B------:R-:W-:Y:S02]  /*03f0*/  @P4 IADD3 R8, R5, -c[0x0][0x1b0], RZ ;  /* 0x80006c0005084a10 */ /* 0x000fe40007ffe0ff */
[----:B------:R-:W-:Y:S02]  /*0400*/  @P2 IMNMX R7, R27, c[0x0][0x1b8], PT ;  /* 0x00006e001b072a17 */ /* 0x000fe40003800200 */
[----:B------:R-:W-:Y:S02]  /*0410*/  @P4 SHF.R.S32.HI R9, RZ, 0x1f, R8 ;  /* 0x0000001fff094819 */ /* 0x000fe40000011408 */
[----:B------:R-:W-:Y:S02]  /*0420*/  @P6 IADD3 R2, R2, -c[0x0][0x1ac], RZ ;  /* 0x80006b0002026a10 */ /* 0x000fe40007ffe0ff */
[----:B------:R-:W-:Y:S01]  /*0430*/  @P4 LEA.HI R8, R9, R8, RZ, 0x5 ;  /* 0x0000000809084211 */ /* 0x000fe200078f28ff */
[----:B-1----:R-:W-:Y:S01]  /*0440*/  IMAD.MOV.U32 R9, RZ, RZ, R15 ;  /* 0x000000ffff097224 */ /* 0x002fe200078e000f */
[----:B------:R-:W-:-:S02]  /*0450*/  @P2 IADD3 R10, R7, -c[0x0][0x1b4], RZ ;  /* 0x80006d00070a2a10 */ /* 0x000fc40007ffe0ff */
[----:B------:R-:W-:Y:S02]  /*0460*/  @P6 SHF.R.S32.HI R5, RZ, 0x1f, R2 ;  /* 0x0000001fff056819 */ /* 0x000fe40000011402 */
[----:B------:R-:W-:Y:S01]  /*0470*/  ISETP.NE.AND P1, PT, R9, RZ, PT ;  /* 0x000000ff0900720c */ /* 0x000fe20003f25270 */
[----:B------:R-:W-:Y:S01]  /*0480*/  IMAD.MOV.U32 R9, RZ, RZ, RZ ;  /* 0x000000ffff097224 */ /* 0x000fe200078e00ff */
[----:B------:R-:W-:Y:S02]  /*0490*/  @P2 SHF.R.S32.HI R11, RZ, 0x1f, R10 ;  /* 0x0000001fff0b2819 */ /* 0x000fe4000001140a */
[----:B------:R-:W-:Y:S02]  /*04a0*/  @P3 SHF.R.S32.HI R13, RZ, 0x1f, R12 ;  /* 0x0000001fff0d3819 */ /* 0x000fe4000001140c */
[----:B------:R-:W-:Y:S01]  /*04b0*/  @P6 LEA.HI R7, R5, R2, RZ, 0x5 ;  /* 0x0000000205076211 */ /* 0x000fe200078f28ff */
[----:B------:R-:W-:Y:S01]  /*04c0*/  IMAD.MOV.U32 R5, RZ, RZ, RZ ;  /* 0x000000ffff057224 */ /* 0x000fe200078e00ff */
[----:B------:R-:W-:Y:S01]  /*04d0*/  @P5 SHF.R.S32.HI R6, RZ, 0x5, R6 ;  /* 0x00000005ff065819 */ /* 0x000fe20000011406 */
[----:B------:R-:W-:Y:S01]  /*04e0*/  IMAD.MOV.U32 R2, RZ, RZ, RZ ;  /* 0x000000ffff027224 */ /* 0x000fe200078e00ff */
[----:B------:R-:W-:-:S02]  /*04f0*/  ISETP.NE.OR P1, PT, R0, RZ, !P1 ;  /* 0x000000ff0000720c */ /* 0x000fc40004f25670 */
[----:B------:R-:W-:Y:S01]  /*0500*/  @P2 LEA.HI R11, R11, R10, RZ, 0x5 ;  /* 0x0000000a0b0b2211 */ /* 0x000fe200078f28ff */
[----:B------:R-:W-:Y:S01]  /*0510*/  @P5 IMAD R5, R6, 0x6, RZ ;  /* 0x0000000606055824 */ /* 0x000fe200078e02ff */
[----:B------:R-:W-:Y:S02]  /*0520*/  @P3 LEA.HI R13, R13, R12, RZ, 0x5 ;  /* 0x0000000c0d0d3211 */ /* 0x000fe400078f28ff */
[----:B------:R-:W-:Y:S02]  /*0530*/  @P6 SHF.R.S32.HI R7, RZ, 0x5, R7 ;  /* 0x00000005ff076819 */ /* 0x000fe40000011407 */
[----:B------:R-:W-:Y:S02]  /*0540*/  @P4 SHF.R.S32.HI R8, RZ, 0x5, R8 ;  /* 0x00000005ff084819 */ /* 0x000fe40000011408 */
[----:B------:R-:W-:Y:S01]  /*0550*/  SHF.R.S32.HI R14, RZ, 0x5, R14 ;  /* 0x00000005ff0e7819 */ /* 0x000fe2000001140e */
[----:B------:R-:W-:Y:S01]  /*0560*/  @P6 IMAD R2, R7, 0x5, RZ ;  /* 0x0000000507026824 */ /* 0x000fe200078e02ff */
[----:B------:R-:W-:Y:S01]  /*0570*/  ISETP.GE.OR P1, PT, R3, c[0x0][0x188], P1 ;  /* 0x0000620003007a0c */ /* 0x000fe20000f26670 */
[----:B------:R-:W-:Y:S01]  /*0580*/  @P4 IMAD.SHL.U32 R9, R8, 0x4, RZ ;  /* 0x0000000408094824 */ /* 0x000fe200078e00ff */
        /* <DEDUP_REMOVED lines=10> */
[----:B------:R-:W-:Y:S01]  /*0630*/  @!P1 IMAD.MOV.U32 R6, RZ, RZ, 0x2 ;  /* 0x00000002ff069424 */ /* 0x000fe200078e00ff */
[----:B------:R-:W-:-:S03]  /*0640*/  SHF.R.S32.HI R7, RZ, 0x1f, R4 ;  /* 0x0000001fff077819 */ /* 0x000fc60000011404 */
[----:B------:R-:W-:Y:S02]  /*0650*/  IMAD R5, R2, c[0x0][0x18c], RZ ;  /* 0x0000630002057a24 */ /* 0x000fe400078e02ff */
[----:B------:R-:W-:-:S03]  /*0660*/  @!P1 IMAD.WIDE R2, R3, R6, c[0x0][0x180] ;  /* 0x0000600003029625 */ /* 0x000fc600078e0206 */
        /* <DEDUP_REMOVED lines=19> */
.L_x_4533:
[----:B-----5:R-:W-:Y:S02]  /*07a0*/  IMAD.IADD R13, R11, 0x1, R14 ;  /* 0x000000010b0d7824 */ /* 0x020fe400078e020e */
[----:B------:R-:W-:-:S02]  /*07b0*/  IMAD.MOV.U32 R21, RZ, RZ, 0x4 ;  /* 0x00000004ff157424 */ /* 0x000fc400078e00ff */
[----:B------:R-:W-:-:S05]  /*07c0*/  IMAD R0, R13, c[0x0][0x18c], RZ ;  /* 0x000063000d007a24 */ /* 0x000fca00078e02ff */
[----:B0-----:R-:W-:-:S04]  /*07d0*/  SHF.R.S32.HI R3, RZ, 0x1f, R0 ;  /* 0x0000001fff037819 */ /* 0x001fc80000011400 */
[----:B------:R-:W-:-:S04]  /*07e0*/  LEA.HI R0, R3, R0, RZ, 0x3 ;  /* 0x0000000003007211 */ /* 0x000fc800078f18ff */
        /* <DEDUP_REMOVED lines=12> */
[----:B------:R-:W-:Y:S02]  /*08b0*/  IADD3 R19, R19, 0x1, RZ ;  /* 0x0000000113137810 */ /* 0x000fe40007ffe0ff */
[----:B------:R-:W-:Y:S01]  /*08c0*/  LOP3.LUT R23, R23, 0xf, RZ, 0xc0, !PT ;  /* 0x0000000f17177812 */ /* 0x000fe200078ec0ff */
[----:B---3--:R-:W-:Y:S02]  /*08d0*/  IMAD.IADD R15, R2, 0x1, R15 ;  /* 0x00000001020f7824 */ /* 0x008fe400078e020f */
[----:B------:R-:W-:Y:S01]  /*08e0*/  IMAD R20, R19, R19, RZ ;  /* 0x0000001313147224 */ /* 0x000fe200078e02ff */
[----:B------:R-:W-:-:S02]  /*08f0*/  SHF.R.U32.HI R19, RZ, 0x8, R0 ;  /* 0x00000008ff137819 */ /* 0x000fc40000011600 */
[----:B------:R-:W-:Y:S01]  /*0900*/  SHF.R.U32.HI R0, RZ, 0xc, R0 ;  /* 0x0000000cff007819 */ /* 0x000fe20000011600 */
[----:B------:R-:W4:Y:S01]  /*0910*/  I2F.F16 R3, R20 ;  /* 0x0000001400037306 */ /* 0x000f220000200c00 */
[----:B------:R-:W-:Y:S02]  /*0920*/  LOP3.LUT R19, R19, 0xf, RZ, 0xc0, !PT ;  /* 0x0000000f13137812 */ /* 0x000fe400078ec0ff */
[----:B------:R-:W-:Y:S02]  /*0930*/  LOP3.LUT R0, R0, 0xf, RZ, 0xc0, !PT ;  /* 0x0000000f00007812 */ /* 0x000fe400078ec0ff */
[----:B------:R-:W-:Y:S02]  /*0940*/  IADD3 R23, R23, 0x1, RZ ;  /* 0x0000000117177810 */ /* 0x000fe40007ffe0ff */
[----:B------:R-:W-:Y:S02]  /*0950*/  IADD3 R19, R19, 0x1, RZ ;  /* 0x0000000113137810 */ /* 0x000fe40007ffe0ff */
[----:B------:R-:W-:Y:S01]  /*0960*/  IADD3 R0, R0, 0x1, RZ ;  /* 0x0000000100007810 */ /* 0x000fe20007ffe0ff */
[----:B------:R-:W-:Y:S01]  /*0970*/  IMAD R23, R23, R23, RZ ;  /* 0x0000001717177224 */ /* 0x000fe200078e02ff */
[----:B------:R-:W-:Y:S01]  /*0980*/  ISETP.GE.AND P2, PT, R15, R28, PT ;  /* 0x0000001c0f00720c */ /* 0x000fe20003f46270 */
[----:B------:R-:W-:-:S02]  /*0990*/  IMAD R19, R19, R19, RZ ;  /* 0x0000001313137224 */ /* 0x000fc400078e02ff */
[----:B0-----:R-:W-:Y:S02]  /*09a0*/  IMAD R13, R0, R0, RZ ;  /* 0x00000000000d7224 */ /* 0x001fe400078e02ff */
[----:B------:R-:W0:Y:S01]  /*09b0*/  I2F.F16 R23, R23 ;  /* 0x0000001700177306 */ /* 0x000e220000200c00 */
[----:B----4-:R-:W-:-:S07]  /*09c0*/  HMUL2 R24, R3.H0_H0, R12.H0_H0 ;  /* 0x2000000c03187232 */ /* 0x010fce0000000800 */
[----:B------:R-:W1:Y:S08]  /*09d0*/  I2F.F16 R19, R19 ;  /* 0x0000001300137306 */ /* 0x000e700000200c00 */
[----:B------:R-:W2:Y:S01]  /*09e0*/  I2F.F16 R13, R13 ;  /* 0x0000000d000d7306 */ /* 0x000ea20000200c00 */
[-C--:B0-----:R-:W-:Y:S02]  /*09f0*/  HMUL2 R0, R23.H0_H0, R12.reuse.H0_H0 ;  /* 0x2000000c17007232 */ /* 0x081fe40000000800 */
[----:B-1----:R-:W-:-:S02]  /*0a00*/  HMUL2 R2, R19.H0_H0, R12.H0_H0 ;  /* 0x2000000c13027232 */ /* 0x002fc40000000800 */
[----:B--2---:R-:W-:Y:S01]  /*0a10*/  HMUL2 R3, R13.H0_H0, R12.H0_H0 ;  /* 0x2000000c0d037232 */ /* 0x004fe20000000800 */
[----:B------:R-:W-:Y:S05]  /*0a20*/  @!P2 BRA `(.L_x_4533) ;  /* 0xfffffd700000a947 */ /* 0x000fea000383ffff */
.L_x_4532:
[----:B0-----:R-:W-:Y:S01]  /*0a30*/  UMOV UR4, URZ ;  /* 0x0000003f00047c82 */ /* 0x001fe20008000000 */
[----:B------:R-:W-:Y:S02]  /*0a40*/  LEA.HI.X R23, R6, c[0x0][0x16c], R9, 0x2, P3 ;  /* 0x00005b0006177a11 */ /* 0x000fe400018f1409 */
[----:B------:R-:W-:Y:S02]  /*0a50*/  PRMT R26, RZ, 0x5410, RZ ;  /* 0x00005410ff1a7816 */ /* 0x000fe400000000ff */
[----:B------:R-:W-:Y:S01]  /*0a60*/  PRMT R25, RZ, 0x5410, RZ ;  /* 0x00005410ff197816 */ /* 0x000fe200000000ff */
[----:B------:R-:W-:Y:S05]  /*0a70*/  @P1 BRA `(.L_x_4534) ;  /* 0x0000322000001947 */ /* 0x000fea0003800000 */
[----:B------:R-:W-:Y:S01]  /*0a80*/  ULDC UR4, c[0x0][0x18c] ;  /* 0x0000630000047ab9 */ /* 0x000fe20000000800 */
[----:B------:R-:W-:Y:S01]  /*0a90*/  PRMT R6, R18, 0x9910, RZ ;  /* 0x0000991012067816 */ /* 0x000fe200000000ff */
[----:B------:R-:W-:Y:S01]  /*0aa0*/  USHF.R.S32.HI UR4, URZ, 0x1f, UR4 ;  /* 0x0000001f3f047899 */ /* 0x000fe20008011404 */
[----:B------:R-:W-:Y:S01]  /*0ab0*/  IADD3 R5, P1, P2, R4, c[0x0][0x18c], R5 ;  /* 0x0000630004057a10 */ /* 0x000fe20007a3e005 */
[----:B------:R-:W-:Y:S01]  /*0ac0*/  HADD2.F32 R15, -RZ, R24.H0_H0 ;  /* 0x20000018ff0f7230 */ /* 0x000fe20000004100 */
[----:B------:R-:W-:Y:S01]  /*0ad0*/  PRMT R25, RZ, 0x5410, RZ ;  /* 0x00005410ff197816 */ /* 0x000fe200000000ff */
[----:B------:R-:W-:Y:S01]  /*0ae0*/  IMAD.MOV.U32 R4, RZ, RZ, R6 ;  /* 0x000000ffff047224 */ /* 0x000fe200078e0006 */
[----:B------:R-:W-:Y:S01]  /*0af0*/  LEA R20, P3, R5, c[0x0][0x168], 0x2 ;  /* 0x00005a0005147a11 */ /* 0x000fe200078610ff */
[----:B------:R-:W-:Y:S01]  /*0b00*/  HADD2.F32 R14, -RZ, R0.H0_H0 ;  /* 0x20000000ff0e7230 */ /* 0x000fe20000004100 */
[----:B------:R-:W-:Y:S01]  /*0b10*/  IADD3.X R8, R7, UR4, R8, P1, P2 ;  /* 0x0000000407087c10 */ /* 0x000fe20008fe4408 */
[----:B------:R-:W-:Y:S01]  /*0b20*/  HADD2.F32 R13, -RZ, R2.H0_H0 ;  /* 0x20000002ff0d7230 */ /* 0x000fe20000004100 */
[----:B------:R-:W-:Y:S01]  /*0b30*/  ISETP.EQ.OR P0, PT, R4, RZ, P0 ;  /* 0x000000ff0400720c */ /* 0x000fe20000702670 */
[----:B------:R-:W-:Y:S01]  /*0b40*/  HADD2.F32 R12, -RZ, R3.H0_H0 ;  /* 0x20000003ff0c7230 */ /* 0x000fe20000004100 */
[----:B------:R-:W-:Y:S01]  /*0b50*/  LEA.HI.X R21, R5, c[0x0][0x16c], R8, 0x2, P3 ;  /* 0x00005b0005157a11 */ /* 0x000fe200018f1408 */
[----:B------:R-:W-:Y:S01]  /*0b60*/  UMOV UR4, URZ ;  /* 0x0000003f00047c82 */ /* 0x000fe20008000000 */
[----:B------:R-:W-:-:S09]  /*0b70*/  PRMT R26, RZ, 0x5410, RZ ;  /* 0x00005410ff1a7816 */ /* 0x000fd200000000ff */
.L_x_4539:
[----:B0----5:R-:W-:Y:S05]  /*0b80*/  @P0 BRA `(.L_x_4535) ;  /* 0x00000c0000000947 */ /* 0x021fea0003800000 */
[----:B------:R-:W2:Y:S04]  /*0b90*/  LDG.E.128.CONSTANT R4, [R22.64] ;  /* 0x0000000616047981 */ /* 0x000ea8000c1e9d00 */
[----:B------:R-:W3:Y:S01]  /*0ba0*/  LDG.E.128.CONSTANT R8, [R20.64] ;  /* 0x0000000614087981 */ /* 0x000ee2000c1e9d00 */
[----:B--2---:R-:W-:-:S02]  /*0bb0*/  LOP3.LUT R16, R4, 0xff, RZ, 0xc0, !PT ;  /* 0x000000ff04107812 */ /* 0x004fc400078ec0ff */
[----:B------:R-:W-:Y:S02]  /*0bc0*/  LOP3.LUT R19, R5, 0xff, RZ, 0xc0, !PT ;  /* 0x000000ff05137812 */ /* 0x000fe400078ec0ff */
[----:B------:R-:W-:Y:S02]  /*0bd0*/  IADD3 R32, R16, -0x80, RZ ;  /* 0xffffff8010207810 */ /* 0x000fe40007ffe0ff */
[----:B------:R-:W0:Y:S01]  /*0be0*/  LDS.64 R16, [UR4] ;  /* 0x00000004ff107984 */ /* 0x000e220008000a00 */
[----:B------:R-:W-:Y:S02]  /*0bf0*/  IADD3 R34, R19, -0x80, RZ ;  /* 0xffffff8013227810 */ /* 0x000fe40007ffe0ff */
[----:B------:R-:W-:Y:S01]  /*0c00*/  LOP3.LUT R19, R6, 0xff, RZ, 0xc0, !PT ;  /* 0x000000ff06137812 */ /* 0x000fe200078ec0ff */
[----:B------:R-:W1:Y:S01]  /*0c10*/  I2F.F16 R32, R32 ;  /* 0x0000002000207306 */ /* 0x000e620000200c00 */
[----:B------:R-:W-:Y:S02]  /*0c20*/  LOP3.LUT R29, R7, 0xff, RZ, 0xc0, !PT ;  /* 0x000000ff071d7812 */ /* 0x000fe400078ec0ff */
[----:B------:R-:W-:-:S02]  /*0c30*/  IADD3 R35, R19, -0x80, RZ ;  /* 0xffffff8013237810 */ /* 0x000fc40007ffe0ff */
[----:B------:R-:W-:Y:S02]  /*0c40*/  SHF.R.U32.HI R19, RZ, 0x8, R4 ;  /* 0x00000008ff137819 */ /* 0x000fe40000011604 */
[----:B------:R-:W-:Y:S01]  /*0c50*/  IADD3 R36, R29, -0x80, RZ ;  /* 0xffffff801d247810 */ /* 0x000fe20007ffe0ff */
[----:B------:R-:W2:Y:S01]  /*0c60*/  I2F.F16 R34, R34 ;  /* 0x0000002200227306 */ /* 0x000ea20000200c00 */
[----:B------:R-:W-:Y:S02]  /*0c70*/  LOP3.LUT R19, R19, 0xff, RZ, 0xc0, !PT ;  /* 0x000000ff13137812 */ /* 0x000fe400078ec0ff */
[----:B------:R-:W-:Y:S02]  /*0c80*/  SHF.R.U32.HI R29, RZ, 0x8, R5 ;  /* 0x00000008ff1d7819 */ /* 0x000fe40000011605 */
[----:B------:R-:W-:Y:S02]  /*0c90*/  IADD3 R31, R19, -0x80, RZ ;  /* 0xffffff80131f7810 */ /* 0x000fe40007ffe0ff */
[----:B------:R-:W-:Y:S01]  /*0ca0*/  LOP3.LUT R29, R29, 0xff, RZ, 0xc0, !PT ;  /* 0x000000ff1d1d7812 */ /* 0x000fe200078ec0ff */
[----:B-1----:R-:W-:Y:S01]  /*0cb0*/  HADD2.F32 R32, -RZ, R32.H0_H0 ;  /* 0x20000020ff207230 */ /* 0x002fe20000004100 */
[----:B------:R-:W-:Y:S01]  /*0cc0*/  SHF.R.U32.HI R19, RZ, 0x8, R6 ;  /* 0x00000008ff137819 */ /* 0x000fe20000011606 */
[----:B------:R-:W1:Y:S01]  /*0cd0*/  I2F.F16 R35, R35 ;  /* 0x0000002300237306 */ /* 0x000e620000200c00 */
[----:B------:R-:W-:-:S02]  /*0ce0*/  IADD3 R33, R29, -0x80, RZ ;  /* 0xffffff801d217810 */ /* 0x000fc40007ffe0ff */
[----:B------:R-:W-:Y:S02]  /*0cf0*/  LOP3.LUT R19, R19, 0xff, RZ, 0xc0, !PT ;  /* 0x000000ff13137812 */ /* 0x000fe400078ec0ff */
[----:B------:R-:W-:Y:S01]  /*0d00*/  SHF.R.U32.HI R30, RZ, 0x8, R7 ;  /* 0x00000008ff1e7819 */ /* 0x000fe20000011607 */
[----:B--2---:R-:W-:Y:S01]  /*0d10*/  HADD2.F32 R34, -RZ, R34.H0_H0 ;  /* 0x20000022ff227230 */ /* 0x004fe20000004100 */
[----:B------:R-:W-:Y:S01]  /*0d20*/  IADD3 R19, R19, -0x80, RZ ;  /* 0xffffff8013137810 */ /* 0x000fe20007ffe0ff */
[----:B------:R-:W2:Y:S01]  /*0d30*/  I2F.F16 R31, R31 ;  /* 0x0000001f001f7306 */ /* 0x000ea20000200c00 */
[----:B------:R-:W-:Y:S02]  /*0d40*/  LOP3.LUT R30, R30, 0xff, RZ, 0xc0, !PT ;  /* 0x000000ff1e1e7812 */ /* 0x000fe400078ec0ff */
[----:B---3--:R-:W-:Y:S02]  /*0d50*/  LOP3.LUT R37, R11, 0xff, RZ, 0xc0, !PT ;  /* 0x000000ff0b257812 */ /* 0x008fe400078ec0ff */
[----:B------:R-:W-:-:S02]  /*0d60*/  IADD3 R30, R30, -0x80, RZ ;  /* 0xffffff801e1e7810 */ /* 0x000fc40007ffe0ff */
[----:B------:R-:W-:Y:S01]  /*0d70*/  IADD3 R37, R37, -0x80, RZ ;  /* 0xffffff8025257810 */ /* 0x000fe20007ffe0ff */
[----:B------:R-:W3:Y:S01]  /*0d80*/  I2F.F16 R33, R33 ;  /* 0x0000002100217306 */ /* 0x000ee20000200c00 */
[----:B-1----:R-:W-:Y:S02]  /*0d90*/  HADD2.F32 R35, -RZ, R35.H0_H0 ;  /* 0x20000023ff237230 */ /* 0x002fe40000004100 */
[--C-:B0-----:R-:W-:Y:S02]  /*0da0*/  HADD2.F32 R29, -RZ, R16.reuse.H0_H0 ;  /* 0x20000010ff1d7230 */ /* 0x101fe40000004100 */
[----:B------:R-:W-:-:S03]  /*0db0*/  HADD2.F32 R16, -RZ, R16.H1_H1 ;  /* 0x30000010ff107230 */ /* 0x000fc60000004100 */
[----:B------:R-:W0:Y:S01]  /*0dc0*/  I2F.F16 R19, R19 ;  /* 0x0000001300137306 */ /* 0x000e220000200c00 */
[----:B--2---:R-:W-:Y:S01]  /*0dd0*/  HADD2.F32 R31, -RZ, R31.H0_H0 ;  /* 0x2000001fff1f7230 */ /* 0x004fe20000004100 */
[----:B------:R-:W-:Y:S02]  /*0de0*/  FFMA.FTZ R32, R32, R29, RZ ;  /* 0x0000001d20207223 */ /* 0x000fe400000100ff */
[----:B------:R-:W-:Y:S02]  /*0df0*/  FFMA.FTZ R34, R29, R34, RZ ;  /* 0x000000221d227223 */ /* 0x000fe400000100ff */
[----:B------:R-:W-:Y:S01]  /*0e00*/  FFMA.FTZ R31, R31, R16, R32 ;  /* 0x000000101f1f7223 */ /* 0x000fe20000010020 */
[----:B------:R-:W-:Y:S01]  /*0e10*/  SHF.R.U32.HI R32, RZ, 0x10, R4 ;  /* 0x00000010ff207819 */ /* 0x000fe20000011604 */
[----:B------:R-:W1:Y:S01]  /*0e20*/  I2F.F16 R36, R36 ;  /* 0x0000002400247306 */ /* 0x000e620000200c00 */
[----:B---3--:R-:W-:Y:S01]  /*0e30*/  HADD2.F32 R33, -RZ, R33.H0_H0 ;  /* 0x20000021ff217230 */ /* 0x008fe20000004100 */
[----:B------:R-:W-:Y:S01]  /*0e40*/  FFMA.FTZ R35, R29, R35, RZ ;  /* 0x000000231d237223 */ /* 0x000fe200000100ff */
[----:B------:R-:W-:-:S03]  /*0e50*/  LOP3.LUT R32, R32, 0xff, RZ, 0xc0, !PT ;  /* 0x000000ff20207812 */ /* 0x000fc600078ec0ff */
[----:B------:R-:W-:Y:S02]  /*0e60*/  FFMA.FTZ R33, R16, R33, R34 ;  /* 0x0000002110217223 */ /* 0x000fe40000010022 */
[----:B------:R-:W2:Y:S01]  /*0e70*/  I2F.F16 R30, R30 ;  /* 0x0000001e001e7306 */ /* 0x000ea20000200c00 */
[----:B0-----:R-:W-:Y:S01]  /*0e80*/  HADD2.F32 R34, -RZ, R19.H0_H0 ;  /* 0x20000013ff227230 */ /* 0x001fe20000004100 */
[----:B------:R-:W-:Y:S02]  /*0e90*/  LEA.HI R19, R4, 0xffffff80, RZ, 0x8 ;  /* 0xffffff8004137811 */ /* 0x000fe400078f40ff */
[----:B------:R-:W-:Y:S02]  /*0ea0*/  IADD3 R4, R32, -0x80, RZ ;  /* 0xffffff8020047810 */ /* 0x000fe40007ffe0ff */
[----:B------:R-:W-:Y:S01]  /*0eb0*/  SHF.R.U32.HI R32, RZ, 0x10, R5 ;  /* 0x00000010ff207819 */ /* 0x000fe20000011605 */
[----:B------:R-:W-:Y:S01]  /*0ec0*/  FFMA.FTZ R35, R16, R34, R35 ;  /* 0x0000002210237223 */ /* 0x000fe20000010023 */
[----:B-1----:R-:W-:Y:S01]  /*0ed0*/  HADD2.F32 R36, -RZ, R36.H0_H0 ;  /* 0x20000024ff247230 */ /* 0x002fe20000004100 */
[----:B------:R-:W0:Y:S01]  /*0ee0*/  I2F.F16 R19, R19 ;  /* 0x0000001300137306 */ /* 0x000e220000200c00 */
[----:B------:R-:W-:-:S03]  /*0ef0*/  LOP3.LUT R32, R32, 0xff, RZ, 0xc0, !PT ;  /* 0x000000ff20207812 */ /* 0x000fc600078ec0ff */
[----:B------:R-:W-:Y:S01]  /*0f00*/  FFMA.FTZ R29, R29, R36, RZ ;  /* 0x000000241d1d7223 */ /* 0x000fe200000100ff */
[----:B------:R-:W-:Y:S01]  /*0f10*/  IADD3 R34, R32, -0x80, RZ ;  /* 0xffffff8020227810 */ /* 0x000fe20007ffe0ff */
[----:B------:R-:W-:Y:S01]  /*0f20*/  HADD2.F32 R32, -RZ, R17.H0_H0 ;  /* 0x20000011ff207230 */ /* 0x000fe20000004100 */
[----:B------:R-:W-:Y:S01]  /*0f30*/  LEA.HI R36, R5, 0xffffff80, RZ, 0x8 ;  /* 0xffffff8005247811 */ /* 0x000fe200078f40ff */
[----:B--2---:R-:W-:Y:S01]  /*0f40*/  HADD2.F32 R30, -RZ, R30.H0_H0 ;  /* 0x2000001eff1e7230 */ /* 0x004fe20000004100 */
[----:B------:R-:W1:Y:S04]  /*0f50*/  I2F.F16 R4, R4 ;  /* 0x0000000400047306 */ /* 0x000e680000200c00 */
[----:B------:R-:W-:Y:S01]  /*0f60*/  FFMA.FTZ R29, R16, R30, R29 ;  /* 0x0000001e101d7223 */ /* 0x000fe2000001001d */
[----:B------:R-:W-:-:S02]  /*0f70*/  SHF.R.U32.HI R30, RZ, 0x10, R7 ;  /* 0x00000010ff1e7819 */ /* 0x000fc40000011607 */
[----:B------:R-:W-:Y:S01]  /*0f80*/  SHF.R.U32.HI R16, RZ, 0x10, R6 ;  /* 0x00000010ff107819 */ /* 0x000fe20000011606 */
[----:B------:R-:W2:Y:S01]  /*0f90*/  I2F.F16 R34, R34 ;  /* 0x0000002200227306 */ /* 0x000ea20000200c00 */
[----:B------:R-:W-:Y:S01]  /*0fa0*/  LOP3.LUT R30, R30, 0xff, RZ, 0xc0, !PT ;  /* 0x000000ff1e1e7812 */ /* 0x000fe200078ec0ff */
[----:B0-----:R-:W-:Y:S01]  /*0fb0*/  HADD2.F32 R19, -RZ, R19.H0_H0 ;  /* 0x20000013ff137230 */ /* 0x001fe20000004100 */
[----:B------:R-:W-:Y:S02]  /*0fc0*/  LOP3.LUT R16, R16, 0xff, RZ, 0xc0, !PT ;  /* 0x000000ff10107812 */ /* 0x000fe400078ec0ff */
[----:B------:R-:W-:Y:S02]  /*0fd0*/  IADD3 R30, R30, -0x80, RZ ;  /* 0xffffff801e1e7810 */ /* 0x000fe40007ffe0ff */
[----:B------:R-:W-:Y:S01]  /*0fe0*/  IADD3 R16, R16, -0x80, RZ ;  /* 0xffffff8010107810 */ /* 0x000fe20007ffe0ff */
[----:B-1----:R-:W-:Y:S01]  /*0ff0*/  HADD2.F32 R4, -RZ, R4.H0_H0 ;  /* 0x20000004ff047230 */ /* 0x002fe20000004100 */
[----:B------:R-:W-:-:S02]  /*1000*/  LEA.HI R6, R6, 0xffffff80, RZ, 0x8 ;  /* 0xffffff8006067811 */ /* 0x000fc400078f40ff */
[----:B------:R-:W0:Y:S01]  /*1010*/  I2F.F16 R30, R30 ;  /* 0x0000001e001e7306 */ /* 0x000e220000200c00 */
[----:B------:R-:W-:Y:S01]  /*1020*/  LEA.HI R7, R7, 0xffffff80, RZ, 0x8 ;  /* 0xffffff8007077811 */ /* 0x000fe200078f40ff */
[----:B------:R-:W-:Y:S01]  /*1030*/  FFMA.FTZ R31, R4, R32, R31 ;  /* 0x00000020041f7223 */ /* 0x000fe2000001001f */
[----:B--2---:R-:W-:-:S05]  /*1040*/  HADD2.F32 R5, -RZ, R34.H0_H0 ;  /* 0x20000022ff057230 */ /* 0x004fca0000004100 */
[----:B------:R-:W1:Y:S01]  /*1050*/  I2F.F16 R16, R16 ;  /* 0x0000001000107306 */ /* 0x000e620000200c00 */
[----:B------:R-:W-:Y:S02]  /*1060*/  FFMA.FTZ R33, R32, R5, R33 ;  /* 0x0000000520217223 */ /* 0x000fe40000010021 */
[----:B------:R-:W2:Y:S01]  /*1070*/  LDS.64 R4, [UR4+0x8] ;  /* 0x00000804ff047984 */ /* 0x000ea20008000a00 */
[----:B0-----:R-:W-:-:S04]  /*1080*/  HADD2.F32 R30, -RZ, R30.H0_H0 ;  /* 0x2000001eff1e7230 */ /* 0x001fc80000004100 */
[----:B------:R-:W0:Y:S01]  /*1090*/  I2F.F16 R6, R6 ;  /* 0x0000000600067306 */ /* 0x000e220000200c00 */
[----:B------:R-:W-:Y:S01]  /*10a0*/  FFMA.FTZ R29, R32, R30, R29 ;  /* 0x0000001e201d7223 */ /* 0x000fe2000001001d */
[----:B------:R-:W-:Y:S01]  /*10b0*/  HADD2.F32 R30, -RZ, R17.H1_H1 ;  /* 0x30000011ff1e7230 */ /* 0x000fe20000004100 */
[----:B------:R-:W-:Y:S01]  /*10c0*/  LOP3.LUT R17, R8, 0xff, RZ, 0xc0, !PT ;  /* 0x000000ff08117812 */ /* 0x000fe200078ec0ff */
[----:B-1----:R-:W-:-:S04]  /*10d0*/  HADD2.F32 R16, -RZ, R16.H0_H0 ;  /* 0x20000010ff107230 */ /* 0x002fc80000004100 */
[----:B------:R-:W1:Y:S01]  /*10e0*/  I2F.F16 R7, R7 ;  /* 0x0000000700077306 */ /* 0x000e620000200c00 */
[----:B------:R-:W-:Y:S01]  /*10f0*/  IADD3 R17, R17, -0x80, RZ ;  /* 0xffffff8011117810 */ /* 0x000fe20007ffe0ff */
[----:B------:R-:W-:Y:S01]  /*1100*/  FFMA.FTZ R31, R19, R30, R31 ;  /* 0x0000001e131f7223 */ /* 0x000fe2000001001f */
[----:B------:R-:W-:Y:S01]  /*1110*/  LOP3.LUT R19, R9, 0xff, RZ, 0xc0, !PT ;  /* 0x000000ff09137812 */ /* 0x000fe200078ec0ff */
[----:B------:R-:W-:Y:S01]  /*1120*/  FFMA.FTZ R35, R32, R16, R35 ;  /* 0x0000001020237223 */ /* 0x000fe20000010023 */
[----:B------:R-:W-:-:S03]  /*1130*/  LEA.HI R16, R8, 0xffffff80, RZ, 0x8 ;  /* 0xffffff8008107811 */ /* 0x000fc600078f40ff */
[----:B------:R3:W4:Y:S01]  /*1140*/  I2F.F16 R34, R36 ;  /* 0x0000002400227306 */ /* 0x0007220000200c00 */
[----:B------:R-:W-:Y:S01]  /*1150*/  IADD3 R32, R19, -0x80, RZ ;  /* 0xffffff8013207810 */ /* 0x000fe20007ffe0ff */
[----:B0-----:R-:W-:-:S05]  /*1160*/  HADD2.F32 R19, -RZ, R6.H0_H0 ;  /* 0x20000006ff137230 */ /* 0x001fca0000004100 */
[----:B------:R-:W-:Y:S01]  /*1170*/  FFMA.FTZ R35, R30, R19, R35 ;  /* 0x000000131e237223 */ /* 0x000fe20000010023 */
[----:B------:R-:W0:Y:S01]  /*1180*/  I2F.F16 R17, R17 ;  /* 0x0000001100117306 */ /* 0x000e220000200c00 */
[----:B-1----:R-:W-:Y:S01]  /*1190*/  HADD2.F32 R6, -RZ, R7.H0_H0 ;  /* 0x20000007ff067230 */ /* 0x002fe20000004100 */
[C---:B------:R-:W-:Y:S02]  /*11a0*/  LOP3.LUT R19, R10.reuse, 0xff, RZ, 0xc0, !PT ;  /* 0x000000ff0a137812 */ /* 0x040fe400078ec0ff */
[----:B---3--:R-:W-:Y:S02]  /*11b0*/  LEA.HI R36, R10, 0xffffff80, RZ, 0x8 ;  /* 0xffffff800a247811 */ /* 0x008fe400078f40ff */
[----:B------:R-:W-:Y:S01]  /*11c0*/  FFMA.FTZ R29, R30, R6, R29 ;  /* 0x000000061e1d7223 */ /* 0x000fe2000001001d */
[----:B------:R-:W-:Y:S01]  /*11d0*/  IADD3 R19, R19, -0x80, RZ ;  /* 0xffffff8013137810 */ /* 0x000fe20007ffe0ff */
[----:B------:R1:W3:Y:S01]  /*11e0*/  I2F.F16 R7, R32 ;  /* 0x0000002000077306 */ /* 0x0002e20000200c00 */
[----:B----4-:R-:W-:-:S05]  /*11f0*/  HADD2.F32 R34, -RZ, R34.H0_H0 ;  /* 0x20000022ff227230 */ /* 0x010fca0000004100 */
[----:B------:R-:W-:Y:S01]  /*1200*/  FFMA.FTZ R33, R30, R34, R33 ;  /* 0x000000221e217223 */ /* 0x000fe20000010021 */
[--C-:B--2---:R-:W-:Y:S01]  /*1210*/  HADD2.F32 R30, -RZ, R4.reuse.H0_H0 ;  /* 0x20000004ff1e7230 */ /* 0x104fe20000004100 */
[----:B------:R-:W2:Y:S01]  /*1220*/  I2F.F16 R19, R19 ;  /* 0x0000001300137306 */ /* 0x000ea20000200c00 */
[----:B0-----:R-:W-:Y:S01]  /*1230*/  HADD2.F32 R17, -RZ, R17.H0_H0 ;  /* 0x20000011ff117230 */ /* 0x001fe20000004100 */
[----:B-1----:R-:W-:Y:S01]  /*1240*/  SHF.R.U32.HI R32, RZ, 0x8, R8 ;  /* 0x00000008ff207819 */ /* 0x002fe20000011608 */
[----:B------:R-:W-:Y:S01]  /*1250*/  HADD2.F32 R4, -RZ, R4.H1_H1 ;  /* 0x30000004ff047230 */ /* 0x000fe20000004100 */
[----:B------:R-:W-:Y:S02]  /*1260*/  LEA.HI R34, R9, 0xffffff80, RZ, 0x8 ;  /* 0xffffff8009227811 */ /* 0x000fe400078f40ff */
[----:B------:R-:W-:Y:S01]  /*1270*/  FFMA.FTZ R31, R17, R30, R31 ;  /* 0x0000001e111f7223 */ /* 0x000fe2000001001f */
[----:B---3--:R-:W-:Y:S01]  /*1280*/  HADD2.F32 R17, -RZ, R7.H0_H0 ;  /* 0x20000007ff117230 */ /* 0x008fe20000004100 */
[----:B------:R0:W1:Y:S04]  /*1290*/  I2F.F16 R6, R34 ;  /* 0x0000002200067306 */ /* 0x0000680000200c00 */
[----:B------:R-:W-:Y:S01]  /*12a0*/  FFMA.FTZ R17, R30, R17, R33 ;  /* 0x000000111e117223 */ /* 0x000fe20000010021 */
[----:B------:R-:W-:Y:S01]  /*12b0*/  LOP3.LUT R33, R32, 0xff, RZ, 0xc0, !PT ;  /* 0x000000ff20217812 */ /* 0x000fe200078ec0ff */
[----:B--2---:R-:W-:-:S02]  /*12c0*/  HADD2.F32 R19, -RZ, R19.H0_H0 ;  /* 0x20000013ff137230 */ /* 0x004fc40000004100 */
[----:B------:R-:W2:Y:S01]  /*12d0*/  I2F.F16 R32, R37 ;  /* 0x0000002500207306 */ /* 0x000ea20000200c00 */
[----:B0-----:R-:W-:Y:S02]  /*12e0*/  SHF.R.U32.HI R34, RZ, 0x10, R8 ;  /* 0x00000010ff227819 */ /* 0x001fe40000011608 */
[----:B------:R-:W-:Y:S01]  /*12f0*/  IADD3 R8, R33, -0x80, RZ ;  /* 0xffffff8021087810 */ /* 0x000fe20007ffe0ff */
[----:B------:R-:W-:Y:S01]  /*1300*/  FFMA.FTZ R35, R30, R19, R35 ;  /* 0x000000131e237223 */ /* 0x000fe20000010023 */
[----:B------:R-:W-:Y:S02]  /*1310*/  LOP3.LUT R34, R34, 0xff, RZ, 0xc0, !PT ;  /* 0x000000ff22227812 */ /* 0x000fe400078ec0ff */
[--C-:B------:R-:W-:Y:S01]  /*1320*/  SHF.R.U32.HI R33, RZ, 0x8, R9.reuse ;  /* 0x00000008ff217819 */ /* 0x100fe20000011609 */
[----:B------:R-:W-:Y:S01]  /*1330*/  I2F.F16 R7, R36 ;  /* 0x0000002400077306 */ /* 0x000fe20000200c00 */
[----:B------:R-:W-:Y:S01]  /*1340*/  IADD3 R19, R34, -0x80, RZ ;  /* 0xffffff8022137810 */ /* 0x000fe20007ffe0ff */
[----:B-1----:R-:W-:Y:S01]  /*1350*/  HADD2.F32 R6, -RZ, R6.H0_H0 ;  /* 0x20000006ff067230 */ /* 0x002fe20000004100 */
[----:B------:R-:W-:Y:S01]  /*1360*/  LOP3.LUT R33, R33, 0xff, RZ, 0xc0, !PT ;  /* 0x000000ff21217812 */ /* 0x000fe200078ec0ff */
[----:B--2---:R-:W-:Y:S01]  /*1370*/  HADD2.F32 R34, -RZ, R32.H0_H0 ;  /* 0x20000020ff227230 */ /* 0x004fe20000004100 */
[----:B------:R-:W-:-:S03]  /*1380*/  SHF.R.U32.HI R32, RZ, 0x10, R9 ;  /* 0x00000010ff207819 */ /* 0x000fc60000011609 */
[----:B------:R-:W0:Y:S01]  /*1390*/  I2F.F16 R8, R8 ;  /* 0x0000000800087306 */ /* 0x000e220000200c00 */
[----:B------:R-:W-:Y:S02]  /*13a0*/  IADD3 R9, R33, -0x80, RZ ;  /* 0xffffff8021097810 */ /* 0x000fe40007ffe0ff */
[--C-:B------:R-:W-:Y:S01]  /*13b0*/  SHF.R.U32.HI R33, RZ, 0x8, R10.reuse ;  /* 0x00000008ff217819 */ /* 0x100fe2000001160a */
[----:B------:R-:W-:Y:S01]  /*13c0*/  FFMA.FTZ R29, R30, R34, R29 ;  /* 0x000000221e1d7223 */ /* 0x000fe2000001001d */
[----:B------:R-:W-:Y:S02]  /*13d0*/  SHF.R.U32.HI R10, RZ, 0x10, R10 ;  /* 0x00000010ff0a7819 */ /* 0x000fe4000001160a */
[----:B------:R-:W-:Y:S01]  /*13e0*/  SHF.R.U32.HI R34, RZ, 0x8, R11 ;  /* 0x00000008ff227819 */ /* 0x000fe2000001160b */
[----:B------:R-:W1:Y:S01]  /*13f0*/  I2F.F16 R9, R9 ;  /* 0x0000000900097306 */ /* 0x000e620000200c00 */
[----:B------:R-:W-:Y:S02]  /*1400*/  LOP3.LUT R32, R32, 0xff, RZ, 0xc0, !PT ;  /* 0x000000ff20207812 */ /* 0x000fe400078ec0ff */
[----:B------:R-:W-:-:S02]  /*1410*/  LOP3.LUT R10, R10, 0xff, RZ, 0xc0, !PT ;  /* 0x000000ff0a0a7812 */ /* 0x000fc400078ec0ff */
[----:B------:R-:W-:Y:S02]  /*1420*/  LOP3.LUT R34, R34, 0xff, RZ, 0xc0, !PT ;  /* 0x000000ff22227812 */ /* 0x000fe400078ec0ff */
[----:B------:R-:W-:Y:S01]  /*1430*/  IADD3 R30, R32, -0x80, RZ ;  /* 0xffffff80201e7810 */ /* 0x000fe20007ffe0ff */
[----:B0-----:R-:W-:Y:S01]  /*1440*/  HADD2.F32 R36, -RZ, R8.H0_H0 ;  /* 0x20000008ff247230 */ /* 0x001fe20000004100 */
[----:B------:R-:W-:Y:S01]  /*1450*/  IADD3 R32, R10, -0x80, RZ ;  /* 0xffffff800a207810 */ /* 0x000fe20007ffe0ff */
[----:B------:R-:W0:Y:S01]  /*1460*/  I2F.F16 R19, R19 ;  /* 0x0000001300137306 */ /* 0x000e220000200c00 */
[----:B------:R-:W-:Y:S02]  /*1470*/  LOP3.LUT R33, R33, 0xff, RZ, 0xc0, !PT ;  /* 0x000000ff21217812 */ /* 0x000fe400078ec0ff */
[----:B------:R-:W-:Y:S01]  /*1480*/  IADD3 R10, R34, -0x80, RZ ;  /* 0xffffff80220a7810 */ /* 0x000fe20007ffe0ff */
[----:B------:R-:W-:Y:S01]  /*1490*/  FFMA.FTZ R31, R36, R4, R31 ;  /* 0x00000004241f7223 */ /* 0x000fe2000001001f */
[----:B------:R-:W-:-:S02]  /*14a0*/  SHF.R.U32.HI R34, RZ, 0x10, R11 ;  /* 0x00000010ff227819 */ /* 0x000fc4000001160b */
[----:B------:R-:W-:Y:S01]  /*14b0*/  IADD3 R33, R33, -0x80, RZ ;  /* 0xffffff8021217810 */ /* 0x000fe20007ffe0ff */
[----:B------:R-:W2:Y:S01]  /*14c0*/  I2F.F16 R30, R30 ;  /* 0x0000001e001e7306 */ /* 0x000ea20000200c00 */
[----:B------:R-:W-:-:S04]  /*14d0*/  LOP3.LUT R34, R34, 0xff, RZ, 0xc0, !PT ;  /* 0x000000ff22227812 */ /* 0x000fc800078ec0ff */
[----:B------:R-:W-:Y:S01]  /*14e0*/  IADD3 R8, R34, -0x80, RZ ;  /* 0xffffff8022087810 */ /* 0x000fe20007ffe0ff */
[----:B-1----:R-:W-:Y:S01]  /*14f0*/  HADD2.F32 R34, -RZ, R9.H0_H0 ;  /* 0x20000009ff227230 */ /* 0x002fe20000004100 */
[----:B------:R-:W-:Y:S01]  /*1500*/  LEA.HI R9, R11, 0xffffff80, RZ, 0x8 ;  /* 0xffffff800b097811 */ /* 0x000fe200078f40ff */
[----:B------:R-:W1:Y:S01]  /*1510*/  I2F.F16 R10, R10 ;  /* 0x0000000a000a7306 */ /* 0x000e620000200c00 */
[----:B0-----:R-:W-:Y:S02]  /*1520*/  HADD2.F32 R19, -RZ, R19.H0_H0 ;  /* 0x20000013ff137230 */ /* 0x001fe40000004100 */
[----:B------:R-:W-:Y:S01]  /*1530*/  FFMA.FTZ R17, R4, R34, R17 ;  /* 0x0000002204117223 */ /* 0x000fe20000010011 */
[--C-:B------:R-:W-:Y:S02]  /*1540*/  HADD2.F32 R34, -RZ, R5.reuse.H0_H0 ;  /* 0x20000005ff227230 */ /* 0x100fe40000004100 */
[----:B------:R-:W-:Y:S02]  /*1550*/  HADD2.F32 R5, -RZ, R5.H1_H1 ;  /* 0x30000005ff057230 */ /* 0x000fe40000004100 */
[----:B------:R-:W0:Y:S01]  /*1560*/  I2F.F16 R33, R33 ;  /* 0x0000002100217306 */ /* 0x000e220000200c00 */
[----:B--2---:R-:W-:-:S05]  /*1570*/  HADD2.F32 R30, -RZ, R30.H0_H0 ;  /* 0x2000001eff1e7230 */ /* 0x004fca0000004100 */
[----:B------:R-:W-:Y:S02]  /*1580*/  FFMA.FTZ R17, R34, R30, R17 ;  /* 0x0000001e22117223 */ /* 0x000fe40000010011 */
[----:B------:R-:W2:Y:S01]  /*1590*/  I2F.F16 R32, R32 ;  /* 0x0000002000207306 */ /* 0x000ea20000200c00 */
[----:B-1----:R-:W-:Y:S01]  /*15a0*/  HADD2.F32 R10, -RZ, R10.H0_H0 ;  /* 0x2000000aff0a7230 */ /* 0x002fe20000004100 */
[----:B------:R-:W-:-:S04]  /*15b0*/  FFMA.FTZ R17, R5, R6, R17 ;  /* 0x0000000605117223 */ /* 0x000fc80000010011 */
        /* <DEDUP_REMOVED lines=9> */
[----:B------:R-:W-:Y:S02]  /*1650*/  FFMA.FTZ R32, R34, R32, R35 ;  /* 0x0000002022207223 */ /* 0x000fe40000010023 */
[----:B------:R-:W2:Y:S01]  /*1660*/  I2F.F16 R9, R9 ;  /* 0x0000000900097306 */ /* 0x000ea20000200c00 */
[----:B-1----:R-:W-:Y:S02]  /*1670*/  HADD2.F32 R10, -RZ, R8.H0_H0 ;  /* 0x20000008ff0a7230 */ /* 0x002fe40000004100 */
[----:B------:R-:W-:-:S03]  /*1680*/  HADD2.F32 R8, -RZ, R7.H0_H0 ;  /* 0x20000007ff087230 */ /* 0x000fc60000004100 */
[----:B------:R-:W-:Y:S01]  /*1690*/  FFMA.FTZ R10, R34, R10, R29 ;  /* 0x0000000a220a7223 */ /* 0x000fe2000001001d */
[----:B0-----:R-:W-:Y:S01]  /*16a0*/  HADD2.F32 R16, -RZ, R16.H0_H0 ;  /* 0x20000010ff107230 */ /* 0x001fe20000004100 */
[----:B------:R-:W-:-:S04]  /*16b0*/  FFMA.FTZ R8, R5, R8, R32 ;  /* 0x0000000805087223 */ /* 0x000fc80000010020 */
[----:B------:R-:W-:Y:S02]  /*16c0*/  FFMA.FTZ R4, R16, R5, R4 ;  /* 0x0000000510047223 */ /* 0x000fe40000010004 */
[----:B------:R-:W-:Y:S01]  /*16d0*/  FMUL.FTZ R8, R13, R8 ;  /* 0x000000080d087220 */ /* 0x000fe20000410000 */
[----:B--2---:R-:W-:Y:S01]  /*16e0*/  HADD2.F32 R30, -RZ, R9.H0_H0 ;  /* 0x20000009ff1e7230 */ /* 0x004fe20000004100 */
[----:B------:R-:W-:-:S03]  /*16f0*/  FMUL.FTZ R4, R15, R4 ;  /* 0x000000040f047220 */ /* 0x000fc60000410000 */
        /* <DEDUP_REMOVED lines=9> */
.L_x_4535:
[----:B------:R-:W-:-:S04]  /*1790*/  IMAD.MOV.U32 R19, RZ, RZ, c[0x0][0x18c] ;  /* 0x00006300ff137624 */ /* 0x000fc800078e00ff */
[----:B------:R-:W-:-:S04]  /*17a0*/  IMAD.WIDE R4, R19, 0x8, R22 ;  /* 0x0000000813047825 */ /* 0x000fc800078e0216 */
[----:B------:R-:W-:-:S04]  /*17b0*/  IMAD.WIDE R8, R19, 0x8, R20 ;  /* 0x0000000813087825 */ /* 0x000fc800078e0214 */
[C---:B------:R-:W-:Y:S02]  /*17c0*/  IMAD.WIDE R30, R19.reuse, 0x8, R4 ;  /* 0x00000008131e7825 */ /* 0x040fe400078e0204 */
[----:B------:R-:W5:Y:S02]  /*17d0*/  LDG.E.128.CONSTANT R4, [R4.64] ;  /* 0x0000000604047981 */ /* 0x000f64000c1e9d00 */
[----:B------:R-:W-:Y:S01]  /*17e0*/  IMAD.WIDE R20, R19, 0x8, R8 ;  /* 0x0000000813147825 */ /* 0x000fe200078e0208 */
[----:B------:R-:W-:Y:S05]  /*17f0*/  @P0 BRA `(.L_x_4536) ;  /* 0x00000bf000000947 */ /* 0x000fea0003800000 */
[----:B------:R-:W2:Y:S01]  /*1800*/  LDG.E.128.CONSTANT R8, [R8.64] ;  /* 0x0000000608087981 */ /* 0x000ea2000c1e9d00 */
[----:B-----5:R-:W-:Y:S02]  /*1810*/  LOP3.LUT R29, R6, 0xff, RZ, 0xc0, !PT ;  /* 0x000000ff061d7812 */ /* 0x020fe400078ec0ff */
[----:B------:R-:W-:Y:S01]  /*1820*/  LOP3.LUT R22, R4, 0xff, RZ, 0xc0, !PT ;  /* 0x000000ff04167812 */ /* 0x000fe200078ec0ff */
[----:B------:R-:W0:Y:S01]  /*1830*/  LDS.64 R16, [UR4+0x10] ;  /* 0x00001004ff107984 */ /* 0x000e220008000a00 */
[----:B------:R-:W-:-:S02]  /*1840*/  LOP3.LUT R23, R5, 0xff, RZ, 0xc0, !PT ;  /* 0x000000ff05177812 */ /* 0x000fc400078ec0ff */
[----:B------:R-:W-:Y:S02]  /*1850*/  IADD3 R32, R29, -0x80, RZ ;  /* 0xffffff801d207810 */ /* 0x000fe40007ffe0ff */
[----:B------:R-:W-:Y:S02]  /*1860*/  IADD3 R22, R22, -0x80, RZ ;  /* 0xffffff8016167810 */ /* 0x000fe40007ffe0ff */
[----:B------:R-:W-:Y:S02]  /*1870*/  IADD3 R23, R23, -0x80, RZ ;  /* 0xffffff8017177810 */ /* 0x000fe40007ffe0ff */
[----:B------:R-:W-:Y:S01]  /*1880*/  LOP3.LUT R29, R7, 0xff, RZ, 0xc0, !PT ;  /* 0x000000ff071d7812 */ /* 0x000fe200078ec0ff */
[----:B------:R-:W1:Y:S03]  /*1890*/  I2F.F16 R32, R32 ;  /* 0x0000002000207306 */ /* 0x000e660000200c00 */
[----:B------:R-:W-:-:S05]  /*18a0*/  IADD3 R33, R29, -0x80, RZ ;  /* 0xffffff801d217810 */ /* 0x000fca0007ffe0ff */
[----:B------:R-:W3:Y:S08]  /*18b0*/  I2F.F16 R22, R22 ;  /* 0x0000001600167306 */ /* 0x000ef00000200c00 */
[----:B------:R-:W4:Y:S01]  /*18c0*/  I2F.F16 R23, R23 ;  /* 0x0000001700177306 */ /* 0x000f220000200c00 */
[----:B-1----:R-:W-:-:S07]  /*18d0*/  HADD2.F32 R32, -RZ, R32.H0_H0 ;  /* 0x20000020ff207230 */ /* 0x002fce0000004100 */
[----:B------:R-:W1:Y:S01]  /*18e0*/  I2F.F16 R33, R33 ;  /* 0x0000002100217306 */ /* 0x000e620000200c00 */
[----:B---3--:R-:W-:Y:S01]  /*18f0*/  HADD2.F32 R34, -RZ, R22.H0_H0 ;  /* 0x20000016ff227230 */ /* 0x008fe20000004100 */
[----:B------:R-:W-:Y:S01]  /*1900*/  SHF.R.U32.HI R22, RZ, 0x8, R4 ;  /* 0x00000008ff167819 */ /* 0x000fe20000011604 */
[----:B0-----:R-:W-:-:S03]  /*1910*/  HADD2.F32 R29, -RZ, R16.H0_H0 ;  /* 0x20000010ff1d7230 */ /* 0x001fc60000004100 */
[----:B------:R-:W-:Y:S01]  /*1920*/  LOP3.LUT R22, R22, 0xff, RZ, 0xc0, !PT ;  /* 0x000000ff16167812 */ /* 0x000fe200078ec0ff */
[----:B----4-:R-:W-:Y:S02]  /*1930*/  HADD2.F32 R36, -RZ, R23.H0_H0 ;  /* 0x20000017ff247230 */ /* 0x010fe40000004100 */
[----:B------:R-:W-:Y:S01]  /*1940*/  HADD2.F32 R16, -RZ, R16.H1_H1 ;  /* 0x30000010ff107230 */ /* 0x000fe20000004100 */
[C---:B------:R-:W-:Y:S01]  /*1950*/  FFMA.FTZ R23, R29.reuse, R32, RZ ;  /* 0x000000201d177223 */ /* 0x040fe200000100ff */
[----:B------:R-:W-:Y:S01]  /*1960*/  SHF.R.U32.HI R32, RZ, 0x8, R5 ;  /* 0x00000008ff207819 */ /* 0x000fe20000011605 */
[----:B------:R-:W-:Y:S01]  /*1970*/  FFMA.FTZ R37, R34, R29, RZ ;  /* 0x0000001d22257223 */ /* 0x000fe200000100ff */
[----:B------:R-:W-:Y:S01]  /*1980*/  IADD3 R34, R22, -0x80, RZ ;  /* 0xffffff8016227810 */ /* 0x000fe20007ffe0ff */
[----:B------:R-:W-:Y:S01]  /*1990*/  FFMA.FTZ R35, R29, R36, RZ ;  /* 0x000000241d237223 */ /* 0x000fe200000100ff */
[----:B-1----:R-:W-:Y:S01]  /*19a0*/  HADD2.F32 R33, -RZ, R33.H0_H0 ;  /* 0x20000021ff217230 */ /* 0x002fe20000004100 */
[----:B------:R-:W-:-:S02]  /*19b0*/  LOP3.LUT R32, R32, 0xff, RZ, 0xc0, !PT ;  /* 0x000000ff20207812 */ /* 0x000fc400078ec0ff */
[----:B------:R-:W-:Y:S01]  /*19c0*/  SHF.R.U32.HI R22, RZ, 0x8, R6 ;  /* 0x00000008ff167819 */ /* 0x000fe20000011606 */
[----:B------:R-:W0:Y:S01]  /*19d0*/  I2F.F16 R34, R34 ;  /* 0x0000002200227306 */ /* 0x000e220000200c00 */
[----:B------:R-:W-:Y:S01]  /*19e0*/  FFMA.FTZ R29, R29, R33, RZ ;  /* 0x000000211d1d7223 */ /* 0x000fe200000100ff */
[----:B------:R-:W-:Y:S02]  /*19f0*/  IADD3 R36, R32, -0x80, RZ ;  /* 0xffffff8020247810 */ /* 0x000fe40007ffe0ff */
[----:B------:R-:W-:Y:S02]  /*1a00*/  SHF.R.U32.HI R33, RZ, 0x8, R7 ;  /* 0x00000008ff217819 */ /* 0x000fe40000011607 */
[----:B------:R-:W-:Y:S02]  /*1a10*/  LOP3.LUT R22, R22, 0xff, RZ, 0xc0, !PT ;  /* 0x000000ff16167812 */ /* 0x000fe400078ec0ff */
[----:B------:R1:W3:Y:S02]  /*1a20*/  I2F.F16 R32, R36 ;  /* 0x0000002400207306 */ /* 0x0002e40000200c00 */
[----:B------:R-:W-:Y:S01]  /*1a30*/  IADD3 R22, R22, -0x80, RZ ;  /* 0xffffff8016167810 */ /* 0x000fe20007ffe0ff */
[----:B0-----:R-:W-:Y:S01]  /*1a40*/  HADD2.F32 R34, -RZ, R34.H0_H0 ;  /* 0x20000022ff227230 */ /* 0x001fe20000004100 */
[----:B-1----:R-:W-:-:S04]  /*1a50*/  LOP3.LUT R36, R33, 0xff, RZ, 0xc0, !PT ;  /* 0x000000ff21247812 */ /* 0x002fc800078ec0ff */
[----:B------:R-:W0:Y:S01]  /*1a60*/  I2F.F16 R33, R22 ;  /* 0x0000001600217306 */ /* 0x000e220000200c00 */
[----:B------:R-:W-:Y:S01]  /*1a70*/  IADD3 R36, R36, -0x80, RZ ;  /* 0xffffff8024247810 */ /* 0x000fe20007ffe0ff */
[----:B------:R-:W-:Y:S01]  /*1a80*/  FFMA.FTZ R37, R34, R16, R37 ;  /* 0x0000001022257223 */ /* 0x000fe20000010025 */
[----:B------:R-:W-:Y:S02]  /*1a90*/  HADD2.F32 R34, -RZ, R17.H0_H0 ;  /* 0x20000011ff227230 */ /* 0x000fe40000004100 */
[----:B---3--:R-:W-:-:S03]  /*1aa0*/  HADD2.F32 R32, -RZ, R32.H0_H0 ;  /* 0x20000020ff207230 */ /* 0x008fc60000004100 */
[----:B------:R-:W1:Y:S02]  /*1ab0*/  I2F.F16 R22, R36 ;  /* 0x0000002400167306 */ /* 0x000e640000200c00 */
[----:B------:R-:W-:Y:S01]  /*1ac0*/  FFMA.FTZ R35, R16, R32, R35 ;  /* 0x0000002010237223 */ /* 0x000fe20000010023 */
[----:B0-----:R-:W-:-:S05]  /*1ad0*/  HADD2.F32 R33, -RZ, R33.H0_H0 ;  /* 0x20000021ff217230 */ /* 0x001fca0000004100 */
[C---:B------:R-:W-:Y:S01]  /*1ae0*/  FFMA.FTZ R23, R16.reuse, R33, R23 ;  /* 0x0000002110177223 */ /* 0x040fe20000010017 */
[----:B------:R-:W-:Y:S01]  /*1af0*/  SHF.R.U32.HI R33, RZ, 0x10, R7 ;  /* 0x00000010ff217819 */ /* 0x000fe20000011607 */
[----:B-1----:R-:W-:Y:S01]  /*1b00*/  HADD2.F32 R32, -RZ, R22.H0_H0 ;  /* 0x20000016ff207230 */ /* 0x002fe20000004100 */
[----:B------:R-:W-:Y:S02]  /*1b10*/  SHF.R.U32.HI R22, RZ, 0x10, R4 ;  /* 0x00000010ff167819 */ /* 0x000fe40000011604 */
[----:B------:R-:W-:Y:S02]  /*1b20*/  LOP3.LUT R33, R33, 0xff, RZ, 0xc0, !PT ;  /* 0x000000ff21217812 */ /* 0x000fe400078ec0ff */
[----:B------:R-:W-:Y:S01]  /*1b30*/  FFMA.FTZ R29, R16, R32, R29 ;  /* 0x00000020101d7223 */ /* 0x000fe2000001001d */
[----:B------:R-:W-:Y:S02]  /*1b40*/  SHF.R.U32.HI R32, RZ, 0x10, R5 ;  /* 0x00000010ff207819 */ /* 0x000fe40000011605 */
[----:B------:R-:W-:-:S02]  /*1b50*/  LOP3.LUT R22, R22, 0xff, RZ, 0xc0, !PT ;  /* 0x000000ff16167812 */ /* 0x000fc400078ec0ff */
[----:B------:R-:W-:Y:S02]  /*1b60*/  LOP3.LUT R32, R32, 0xff, RZ, 0xc0, !PT ;  /* 0x000000ff20207812 */ /* 0x000fe400078ec0ff */
[----:B------:R-:W-:Y:S02]  /*1b70*/  IADD3 R16, R22, -0x80, RZ ;  /* 0xffffff8016107810 */ /* 0x000fe40007ffe0ff */
[----:B------:R-:W-:Y:S02]  /*1b80*/  IADD3 R36, R32, -0x80, RZ ;  /* 0xffffff8020247810 */ /* 0x000fe40007ffe0ff */
[----:B------:R-:W-:Y:S02]  /*1b90*/  SHF.R.U32.HI R22, RZ, 0x10, R6 ;  /* 0x00000010ff167819 */ /* 0x000fe40000011606 */
[----:B------:R-:W-:Y:S01]  /*1ba0*/  IADD3 R33, R33, -0x80, RZ ;  /* 0xffffff8021217810 */ /* 0x000fe20007ffe0ff */
[----:B------:R-:W0:Y:S01]  /*1bb0*/  I2F.F16 R16, R16 ;  /* 0x0000001000107306 */ /* 0x000e220000200c00 */
[----:B------:R-:W-:-:S02]  /*1bc0*/  LOP3.LUT R22, R22, 0xff, RZ, 0xc0, !PT ;  /* 0x000000ff16167812 */ /* 0x000fc400078ec0ff */
[----:B------:R-:W-:Y:S02]  /*1bd0*/  LEA.HI R7, R7, 0xffffff80, RZ, 0x8 ;  /* 0xffffff8007077811 */ /* 0x000fe400078f40ff */
[----:B------:R-:W-:Y:S02]  /*1be0*/  IADD3 R32, R22, -0x80, RZ ;  /* 0xffffff8016207810 */ /* 0x000fe40007ffe0ff */
[----:B------:R-:W-:Y:S01]  /*1bf0*/  LEA.HI R22, R4, 0xffffff80, RZ, 0x8 ;  /* 0xffffff8004167811 */ /* 0x000fe200078f40ff */
[----:B------:R-:W1:Y:S01]  /*1c00*/  I2F.F16 R36, R36 ;  /* 0x0000002400247306 */ /* 0x000e620000200c00 */
[----:B------:R-:W-:-:S07]  /*1c10*/  LEA.HI R6, R6, 0xffffff80, RZ, 0x8 ;  /* 0xffffff8006067811 */ /* 0x000fce00078f40ff */
[----:B------:R-:W3:Y:S01]  /*1c20*/  I2F.F16 R32, R32 ;  /* 0x0000002000207306 */ /* 0x000ee20000200c00 */
[----:B0-----:R-:W-:-:S05]  /*1c30*/  HADD2.F32 R16, -RZ, R16.H0_H0 ;  /* 0x20000010ff107230 */ /* 0x001fca0000004100 */
[----:B------:R-:W-:Y:S02]  /*1c40*/  FFMA.FTZ R16, R16, R34, R37 ;  /* 0x0000002210107223 */ /* 0x000fe40000010025 */
[----:B------:R-:W0:Y:S01]  /*1c50*/  I2F.F16 R33, R33 ;  /* 0x0000002100217306 */ /* 0x000e220000200c00 */
[----:B-1----:R-:W-:Y:S01]  /*1c60*/  HADD2.F32 R4, -RZ, R36.H0_H0 ;  /* 0x20000024ff047230 */ /* 0x002fe20000004100 */
[----:B------:R-:W-:-:S04]  /*1c70*/  LEA.HI R36, R5, 0xffffff80, RZ, 0x8 ;  /* 0xffffff8005247811 */ /* 0x000fc800078f40ff */
[----:B------:R-:W-:Y:S02]  /*1c80*/  FFMA.FTZ R35, R34, R4, R35 ;  /* 0x0000000422237223 */ /* 0x000fe40000010023 */
[----:B------:R-:W1:Y:S01]  /*1c90*/  LDS.64 R4, [UR4+0x18] ;  /* 0x00001804ff047984 */ /* 0x000e620008000a00 */
[----:B------:R-:W4:Y:S01]  /*1ca0*/  I2F.F16 R22, R22 ;  /* 0x0000001600167306 */ /* 0x000f220000200c00 */
[----:B---3--:R-:W-:-:S05]  /*1cb0*/  HADD2.F32 R32, -RZ, R32.H0_H0 ;  /* 0x20000020ff207230 */ /* 0x008fca0000004100 */
[----:B------:R-:W-:Y:S01]  /*1cc0*/  FFMA.FTZ R23, R34, R32, R23 ;  /* 0x0000002022177223 */ /* 0x000fe20000010017 */
[----:B0-----:R-:W-:Y:S01]  /*1cd0*/  HADD2.F32 R33, -RZ, R33.H0_H0 ;  /* 0x20000021ff217230 */ /* 0x001fe20000004100 */
[----:B------:R-:W0:Y:S01]  /*1ce0*/  I2F.F16 R7, R7 ;  /* 0x0000000700077306 */ /* 0x000e220000200c00 */
[----:B------:R-:W-:-:S03]  /*1cf0*/  HADD2.F32 R32, -RZ, R17.H1_H1 ;  /* 0x30000011ff207230 */ /* 0x000fc60000004100 */
[----:B------:R-:W-:Y:S01]  /*1d00*/  FFMA.FTZ R29, R34, R33, R29 ;  /* 0x00000021221d7223 */ /* 0x000fe2000001001d */
[----:B----4-:R-:W-:-:S03]  /*1d10*/  HADD2.F32 R17, -RZ, R22.H0_H0 ;  /* 0x20000016ff117230 */ /* 0x010fc60000004100 */
[----:B------:R-:W3:Y:S02]  /*1d20*/  I2F.F16 R36, R36 ;  /* 0x0000002400247306 */ /* 0x000ee40000200c00 */
[----:B------:R-:W-:Y:S01]  /*1d30*/  FFMA.FTZ R17, R17, R32, R16 ;  /* 0x0000002011117223 */ /* 0x000fe20000010010 */
[----:B0-----:R-:W-:-:S05]  /*1d40*/  HADD2.F32 R7, -RZ, R7.H0_H0 ;  /* 0x20000007ff077230 */ /* 0x001fca0000004100 */
[----:B------:R-:W0:Y:S01]  /*1d50*/  I2F.F16 R6, R6 ;  /* 0x0000000600067306 */ /* 0x000e220000200c00 */
[----:B------:R-:W-:Y:S01]  /*1d60*/  FFMA.FTZ R29, R32, R7, R29 ;  /* 0x00000007201d7223 */ /* 0x000fe2000001001d */
[----:B---3--:R-:W-:-:S05]  /*1d70*/  HADD2.F32 R36, -RZ, R36.H0_H0 ;  /* 0x20000024ff247230 */ /* 0x008fca0000004100 */
[----:B------:R-:W-:Y:S01]  /*1d80*/  FFMA.FTZ R35, R32, R36, R35 ;  /* 0x0000002420237223 */ /* 0x000fe20000010023 */
[----:B0-----:R-:W-:-:S05]  /*1d90*/  HADD2.F32 R6, -RZ, R6.H0_H0 ;  /* 0x20000006ff067230 */ /* 0x001fca0000004100 */
[----:B------:R-:W-:Y:S01]  /*1da0*/  FFMA.FTZ R23, R32, R6, R23 ;  /* 0x0000000620177223 */ /* 0x000fe20000010017 */
[--C-:B-1----:R-:W-:Y:S02]  /*1db0*/  HADD2.F32 R32, -RZ, R4.reuse.H0_H0 ;  /* 0x20000004ff207230 */ /* 0x102fe40000004100 */
[----:B------:R-:W-:Y:S01]  /*1dc0*/  HADD2.F32 R4, -RZ, R4.H1_H1 ;  /* 0x30000004ff047230 */ /* 0x000fe20000004100 */
[----:B--2---:R-:W-:Y:S02]  /*1dd0*/  LOP3.LUT R33, R8, 0xff, RZ, 0xc0, !PT ;  /* 0x000000ff08217812 */ /* 0x004fe400078ec0ff */
[----:B------:R-:W-:Y:S02]  /*1de0*/  LOP3.LUT R22, R9, 0xff, RZ, 0xc0, !PT ;  /* 0x000000ff09167812 */ /* 0x000fe400078ec0ff */
[----:B------:R-:W-:Y:S02]  /*1df0*/  IADD3 R34, R33, -0x80, RZ ;  /* 0xffffff8021227810 */ /* 0x000fe40007ffe0ff */
[----:B------:R-:W-:-:S02]  /*1e00*/  IADD3 R22, R22, -0x80, RZ ;  /* 0xffffff8016167810 */ /* 0x000fc40007ffe0ff */
[----:B------:R0:W1:Y:S01]  /*1e10*/  I2F.F16 R16, R34 ;  /* 0x0000002200107306 */ /* 0x0000620000200c00 */
[----:B------:R-:W-:Y:S02]  /*1e20*/  LOP3.LUT R33, R10, 0xff, RZ, 0xc0, !PT ;  /* 0x000000ff0a217812 */ /* 0x000fe400078ec0ff */
[----:B------:R-:W-:Y:S02]  /*1e30*/  LOP3.LUT R7, R11, 0xff, RZ, 0xc0, !PT ;  /* 0x000000ff0b077812 */ /* 0x000fe400078ec0ff */
[----:B------:R-:W-:Y:S02]  /*1e40*/  IADD3 R33, R33, -0x80, RZ ;  /* 0xffffff8021217810 */ /* 0x000fe40007ffe0ff */
[----:B------:R-:W-:Y:S01]  /*1e50*/  LEA.HI R6, R8, 0xffffff80, RZ, 0x8 ;  /* 0xffffff8008067811 */ /* 0x000fe200078f40ff */
[----:B------:R-:W2:Y:S01]  /*1e60*/  I2F.F16 R22, R22 ;  /* 0x0000001600167306 */ /* 0x000ea20000200c00 */
[----:B0-----:R-:W-:Y:S02]  /*1e70*/  IADD3 R34, R7, -0x80, RZ ;  /* 0xffffff8007227810 */ /* 0x001fe40007ffe0ff */
[----:B------:R-:W-:-:S05]  /*1e80*/  LEA.HI R7, R9, 0xffffff80, RZ, 0x8 ;  /* 0xffffff8009077811 */ /* 0x000fca00078f40ff */
[----:B------:R-:W0:Y:S01]  /*1e90*/  I2F.F16 R33, R33 ;  /* 0x0000002100217306 */ /* 0x000e220000200c00 */
[----:B-1----:R-:W-:-:S05]  /*1ea0*/  HADD2.F32 R16, -RZ, R16.H0_H0 ;  /* 0x20000010ff107230 */ /* 0x002fca0000004100 */
[----:B------:R-:W-:Y:S01]  /*1eb0*/  FFMA.FTZ R17, R16, R32, R17 ;  /* 0x0000002010117223 */ /* 0x000fe20000010011 */
[--C-:B------:R-:W-:Y:S01]  /*1ec0*/  SHF.R.U32.HI R16, RZ, 0x8, R8.reuse ;  /* 0x00000008ff107819 */ /* 0x100fe20000011608 */
[----:B--2---:R-:W-:Y:S01]  /*1ed0*/  HADD2.F32 R22, -RZ, R22.H0_H0 ;  /* 0x20000016ff167230 */ /* 0x004fe20000004100 */
[----:B------:R-:W1:Y:S01]  /*1ee0*/  I2F.F16 R34, R34 ;  /* 0x0000002200227306 */ /* 0x000e620000200c00 */
[----:B------:R-:W-:-:S03]  /*1ef0*/  SHF.R.U32.HI R8, RZ, 0x10, R8 ;  /* 0x00000010ff087819 */ /* 0x000fc60000011608 */
[----:B------:R-:W-:Y:S01]  /*1f00*/  FFMA.FTZ R35, R32, R22, R35 ;  /* 0x0000001620237223 */ /* 0x000fe20000010023 */
[----:B------:R-:W-:Y:S01]  /*1f10*/  LOP3.LUT R22, R16, 0xff, RZ, 0xc0, !PT ;  /* 0x000000ff10167812 */ /* 0x000fe200078ec0ff */
[----:B0-----:R-:W-:Y:S01]  /*1f20*/  HADD2.F32 R33, -RZ, R33.H0_H0 ;  /* 0x20000021ff217230 */ /* 0x001fe20000004100 */
[----:B------:R-:W-:Y:S01]  /*1f30*/  LOP3.LUT R8, R8, 0xff, RZ, 0xc0, !PT ;  /* 0x000000ff08087812 */ /* 0x000fe200078ec0ff */
[----:B------:R-:W0:Y:S01]  /*1f40*/  I2F.F16 R6, R6 ;  /* 0x0000000600067306 */ /* 0x000e220000200c00 */
[----:B------:R-:W-:Y:S02]  /*1f50*/  IADD3 R22, R22, -0x80, RZ ;  /* 0xffffff8016167810 */ /* 0x000fe40007ffe0ff */
[----:B------:R-:W-:Y:S01]  /*1f60*/  FFMA.FTZ R23, R32, R33, R23 ;  /* 0x0000002120177223 */ /* 0x000fe20000010017 */
[----:B------:R-:W-:Y:S02]  /*1f70*/  LEA.HI R33, R10, 0xffffff80, RZ, 0x8 ;  /* 0xffffff800a217811 */ /* 0x000fe400078f40ff */
[----:B------:R-:W-:Y:S01]  /*1f80*/  IADD3 R8, R8, -0x80, RZ ;  /* 0xffffff8008087810 */ /* 0x000fe20007ffe0ff */
[----:B-1----:R-:W-:Y:S01]  /*1f90*/  HADD2.F32 R34, -RZ, R34.H0_H0 ;  /* 0x20000022ff227230 */ /* 0x002fe20000004100 */
[----:B------:R-:W1:Y:S04]  /*1fa0*/  I2F.F16 R22, R22 ;  /* 0x0000001600167306 */ /* 0x000e680000200c00 */
[----:B------:R-:W-:Y:S01]  /*1fb0*/  FFMA.FTZ R29, R32, R34, R29 ;  /* 0x00000022201d7223 */ /* 0x000fe2000001001d */
[----:B------:R-:W-:-:S03]  /*1fc0*/  SHF.R.U32.HI R32, RZ, 0x8, R9 ;  /* 0x00000008ff207819 */ /* 0x000fc60000011609 */
[----:B------:R2:W3:Y:S01]  /*1fd0*/  I2F.F16 R16, R33 ;  /* 0x0000002100107306 */ /* 0x0004e20000200c00 */
[----:B------:R-:W-:Y:S01]  /*1fe0*/  LOP3.LUT R32, R32, 0xff, RZ, 0xc0, !PT ;  /* 0x000000ff20207812 */ /* 0x000fe200078ec0ff */
[----:B0-----:R-:W-:-:S06]  /*1ff0*/  HADD2.F32 R6, -RZ, R6.H0_H0 ;  /* 0x20000006ff067230 */ /* 0x001fcc0000004100 */
[----:B------:R-:W0:Y:S01]  /*2000*/  I2F.F16 R8, R8 ;  /* 0x0000000800087306 */ /* 0x000e220000200c00 */
[----:B--2---:R-:W-:Y:S02]  /*2010*/  SHF.R.U32.HI R33, RZ, 0x10, R9 ;  /* 0x00000010ff217819 */ /* 0x004fe40000011609 */
[----:B------:R-:W-:Y:S02]  /*2020*/  IADD3 R9, R32, -0x80, RZ ;  /* 0xffffff8020097810 */ /* 0x000fe40007ffe0ff */
[----:B------:R-:W-:Y:S02]  /*2030*/  LOP3.LUT R33, R33, 0xff, RZ, 0xc0, !PT ;  /* 0x000000ff21217812 */ /* 0x000fe400078ec0ff */
[--C-:B------:R-:W-:Y:S01]  /*2040*/  SHF.R.U32.HI R32, RZ, 0x8, R10.reuse ;  /* 0x00000008ff207819 */ /* 0x100fe2000001160a */
[----:B------:R-:W2:Y:S01]  /*2050*/  I2F.F16 R7, R7 ;  /* 0x0000000700077306 */ /* 0x000ea20000200c00 */
[----:B------:R-:W-:Y:S01]  /*2060*/  IADD3 R34, R33, -0x80, RZ ;  /* 0xffffff8021227810 */ /* 0x000fe20007ffe0ff */
[----:B-1----:R-:W-:Y:S01]  /*2070*/  HADD2.F32 R33, -RZ, R22.H0_H0 ;  /* 0x20000016ff217230 */ /* 0x002fe20000004100 */
[----:B------:R-:W-:Y:S01]  /*2080*/  LOP3.LUT R32, R32, 0xff, RZ, 0xc0, !PT ;  /* 0x000000ff20207812 */ /* 0x000fe200078ec0ff */
[----:B---3--:R-:W-:Y:S01]  /*2090*/  HADD2.F32 R16, -RZ, R16.H0_H0 ;  /* 0x20000010ff107230 */ /* 0x008fe20000004100 */
[----:B------:R-:W-:-:S02]  /*20a0*/  SHF.R.U32.HI R10, RZ, 0x10, R10 ;  /* 0x00000010ff0a7819 */ /* 0x000fc4000001160a */
[----:B------:R-:W-:Y:S01]  /*20b0*/  FFMA.FTZ R17, R33, R4, R17 ;  /* 0x0000000421117223 */ /* 0x000fe20000010011 */
[----:B------:R-:W1:Y:S01]  /*20c0*/  I2F.F16 R9, R9 ;  /* 0x0000000900097306 */ /* 0x000e620000200c00 */
[----:B------:R-:W-:Y:S01]  /*20d0*/  SHF.R.U32.HI R33, RZ, 0x8, R11 ;  /* 0x00000008ff217819 */ /* 0x000fe2000001160b */
[----:B0-----:R-:W-:Y:S01]  /*20e0*/  HADD2.F32 R8, -RZ, R8.H0_H0 ;  /* 0x20000008ff087230 */ /* 0x001fe20000004100 */
[----:B------:R-:W-:Y:S02]  /*20f0*/  IADD3 R32, R32, -0x80, RZ ;  /* 0xffffff8020207810 */ /* 0x000fe40007ffe0ff */
[----:B------:R-:W-:Y:S02]  /*2100*/  LOP3.LUT R33, R33, 0xff, RZ, 0xc0, !PT ;  /* 0x000000ff21217812 */ /* 0x000fe400078ec0ff */
[----:B------:R-:W-:Y:S01]  /*2110*/  LOP3.LUT R10, R10, 0xff, RZ, 0xc0, !PT ;  /* 0x000000ff0a0a7812 */ /* 0x000fe200078ec0ff */
[----:B------:R0:W3:Y:S01]  /*2120*/  I2F.F16 R22, R34 ;  /* 0x0000002200167306 */ /* 0x0000e20000200c00 */
[----:B------:R-:W-:Y:S01]  /*2130*/  IADD3 R33, R33, -0x80, RZ ;  /* 0xffffff8021217810 */ /* 0x000fe20007ffe0ff */
[----:B--2---:R-:W-:Y:S01]  /*2140*/  HADD2.F32 R7, -RZ, R7.H0_H0 ;  /* 0x20000007ff077230 */ /* 0x004fe20000004100 */
[----:B------:R-:W-:-:S05]  /*2150*/  IADD3 R10, R10, -0x80, RZ ;  /* 0xffffff800a0a7810 */ /* 0x000fca0007ffe0ff */
[----:B------:R-:W2:Y:S01]  /*2160*/  I2F.F16 R32, R32 ;  /* 0x0000002000207306 */ /* 0x000ea20000200c00 */
[----:B0-----:R-:W-:Y:S01]  /*2170*/  SHF.R.U32.HI R34, RZ, 0x10, R11 ;  /* 0x00000010ff227819 */ /* 0x001fe2000001160b */
[----:B-1----:R-:W-:Y:S01]  /*2180*/  HADD2.F32 R36, -RZ, R9.H0_H0 ;  /* 0x20000009ff247230 */ /* 0x002fe20000004100 */
[----:B------:R-:W-:Y:S02]  /*2190*/  LEA.HI R11, R11, 0xffffff80, RZ, 0x8 ;  /* 0xffffff800b0b7811 */ /* 0x000fe400078f40ff */
[----:B------:R-:W-:Y:S02]  /*21a0*/  LOP3.LUT R34, R34, 0xff, RZ, 0xc0, !PT ;  /* 0x000000ff22227812 */ /* 0x000fe400078ec0ff */
[----:B------:R-:W-:Y:S01]  /*21b0*/  FFMA.FTZ R35, R4, R36, R35 ;  /* 0x0000002404237223 */ /* 0x000fe20000010023 */
[----:B------:R-:W0:Y:S01]  /*21c0*/  I2F.F16 R33, R33 ;  /* 0x0000002100217306 */ /* 0x000e220000200c00 */
[----:B------:R-:W-:Y:S01]  /*21d0*/  IADD3 R9, R34, -0x80, RZ ;  /* 0xffffff8022097810 */ /* 0x000fe20007ffe0ff */
[----:B---3--:R-:W-:-:S06]  /*21e0*/  HADD2.F32 R22, -RZ, R22.H0_H0 ;  /* 0x20000016ff167230 */ /* 0x008fcc0000004100 */
[----:B------:R-:W1:Y:S01]  /*21f0*/  I2F.F16 R10, R10 ;  /* 0x0000000a000a7306 */ /* 0x000e620000200c00 */
[----:B--2---:R-:W-:-:S05]  /*2200*/  HADD2.F32 R32, -RZ, R32.H0_H0 ;  /* 0x20000020ff207230 */ /* 0x004fca0000004100 */
[----:B------:R-:W-:Y:S02]  /*2210*/  FFMA.FTZ R23, R4, R32, R23 ;  /* 0x0000002004177223 */ /* 0x000fe40000010017 */
[----:B------:R-:W2:Y:S01]  /*2220*/  I2F.F16 R9, R9 ;  /* 0x0000000900097306 */ /* 0x000ea20000200c00 */
[----:B0-----:R-:W-:-:S05]  /*2230*/  HADD2.F32 R33, -RZ, R33.H0_H0 ;  /* 0x20000021ff217230 */ /* 0x001fca0000004100 */
[----:B------:R-:W-:Y:S01]  /*2240*/  FFMA.FTZ R29, R4, R33, R29 ;  /* 0x00000021041d7223 */ /* 0x000fe2000001001d */
[--C-:B------:R-:W-:Y:S01]  /*2250*/  HADD2.F32 R4, -RZ, R5.reuse.H0_H0 ;  /* 0x20000005ff047230 */ /* 0x100fe20000004100 */
[----:B------:R-:W0:Y:S01]  /*2260*/  I2F.F16 R11, R11 ;  /* 0x0000000b000b7306 */ /* 0x000e220000200c00 */
[----:B-1----:R-:W-:Y:S02]  /*2270*/  HADD2.F32 R32, -RZ, R10.H0_H0 ;  /* 0x2000000aff207230 */ /* 0x002fe40000004100 */
[----:B------:R-:W-:Y:S01]  /*2280*/  HADD2.F32 R5, -RZ, R5.H1_H1 ;  /* 0x30000005ff057230 */ /* 0x000fe20000004100 */
[----:B------:R-:W-:Y:S02]  /*2290*/  FFMA.FTZ R8, R8, R4, R17 ;  /* 0x0000000408087223 */ /* 0x000fe40000010011 */
[C---:B------:R-:W-:Y:S01]  /*22a0*/  FFMA.FTZ R10, R4.reuse, R22, R35 ;  /* 0x00000016040a7223 */ /* 0x040fe20000010023 */
[----:B--2---:R-:W-:Y:S01]  /*22b0*/  HADD2.F32 R9, -RZ, R9.H0_H0 ;  /* 0x20000009ff097230 */ /* 0x004fe20000004100 */
[----:B------:R-:W-:-:S02]  /*22c0*/  FFMA.FTZ R23, R4, R32, R23 ;  /* 0x0000002004177223 */ /* 0x000fc40000010017 */
[----:B------:R-:W-:Y:S02]  /*22d0*/  FFMA.FTZ R6, R6, R5, R8 ;  /* 0x0000000506067223 */ /* 0x000fe40000010008 */
[----:B------:R-:W-:Y:S02]  /*22e0*/  FFMA.FTZ R9, R4, R9, R29 ;  /* 0x0000000904097223 */ /* 0x000fe4000001001d */
[C---:B------:R-:W-:Y:S01]  /*22f0*/  FFMA.FTZ R7, R5.reuse, R7, R10 ;  /* 0x0000000705077223 */ /* 0x040fe2000001000a */
[----:B0-----:R-:W-:Y:S01]  /*2300*/  HADD2.F32 R22, -RZ, R11.H0_H0 ;  /* 0x2000000bff167230 */ /* 0x001fe20000004100 */
[----:B------:R-:W-:Y:S02]  /*2310*/  FFMA.FTZ R16, R5, R16, R23 ;  /* 0x0000001005107223 */ /* 0x000fe40000010017 */
[----:B------:R-:W-:Y:S02]  /*2320*/  FMUL.FTZ R6, R15, R6 ;  /* 0x000000060f067220 */ /* 0x000fe40000410000 */
        /* <DEDUP_REMOVED lines=12> */
.L_x_4536:
[----:B-----5:R0:W5:Y:S01]  /*23f0*/  LDG.E.128.CONSTANT R4, [R30.64] ;  /* 0x000000061e047981 */ /* 0x020162000c1e9d00 */
[----:B------:R-:W-:Y:S01]  /*2400*/  IMAD.WIDE R22, R19, 0x8, R30 ;  /* 0x0000000813167825 */ /* 0x000fe200078e021e */
[----:B------:R-:W-:Y:S06]  /*2410*/  @P0 BRA `(.L_x_4537) ;  /* 0x00000bf000000947 */ /* 0x000fec0003800000 */
[----:B------:R-:W2:Y:S01]  /*2420*/  LDG.E.128.CONSTANT R8, [R20.64] ;  /* 0x0000000614087981 */ /* 0x000ea2000c1e9d00 */
[----:B-----5:R-:W-:Y:S02]  /*2430*/  LOP3.LUT R29, R4, 0xff, RZ, 0xc0, !PT ;  /* 0x000000ff041d7812 */ /* 0x020fe400078ec0ff */
[----:B0-----:R-:W-:Y:S01]  /*2440*/  LOP3.LUT R31, R6, 0xff, RZ, 0xc0, !PT ;  /* 0x000000ff061f7812 */ /* 0x001fe200078ec0ff */
[----:B------:R-:W0:Y:S01]  /*2450*/  LDS.64 R16, [UR4+0x20] ;  /* 0x00002004ff107984 */ /* 0x000e220008000a00 */
[----:B------:R-:W-:Y:S02]  /*2460*/  IADD3 R29, R29, -0x80, RZ ;  /* 0xffffff801d1d7810 */ /* 0x000fe40007ffe0ff */
[----:B------:R-:W-:-:S02]  /*2470*/  LOP3.LUT R30, R5, 0xff, RZ, 0xc0, !PT ;  /* 0x000000ff051e7812 */ /* 0x000fc400078ec0ff */
[----:B------:R-:W-:Y:S02]  /*2480*/  IADD3 R33, R31, -0x80, RZ ;  /* 0xffffff801f217810 */ /* 0x000fe40007ffe0ff */
[----:B------:R-:W-:Y:S01]  /*2490*/  LOP3.LUT R31, R7, 0xff, RZ, 0xc0, !PT ;  /* 0x000000ff071f7812 */ /* 0x000fe200078ec0ff */
[----:B------:R-:W1:Y:S01]  /*24a0*/  I2F.F16 R29, R29 ;  /* 0x0000001d001d7306 */ /* 0x000e620000200c00 */
[----:B------:R-:W-:Y:S02]  /*24b0*/  IADD3 R30, R30, -0x80, RZ ;  /* 0xffffff801e1e7810 */ /* 0x000fe40007ffe0ff */
[----:B------:R-:W-:-:S05]  /*24c0*/  IADD3 R34, R31, -0x80, RZ ;  /* 0xffffff801f227810 */ /* 0x000fca0007ffe0ff */
[----:B------:R-:W3:Y:S08]  /*24d0*/  I2F.F16 R30, R30 ;  /* 0x0000001e001e7306 */ /* 0x000ef00000200c00 */
[----:B------:R-:W4:Y:S01]  /*24e0*/  I2F.F16 R33, R33 ;  /* 0x0000002100217306 */ /* 0x000f220000200c00 */
[----:B-1----:R-:W-:-:S07]  /*24f0*/  HADD2.F32 R32, -RZ, R29.H0_H0 ;  /* 0x2000001dff207230 */ /* 0x002fce0000004100 */
[----:B------:R-:W1:Y:S01]  /*2500*/  I2F.F16 R34, R34 ;  /* 0x0000002200227306 */ /* 0x000e620000200c00 */
[----:B---3--:R-:W-:Y:S02]  /*2510*/  HADD2.F32 R36, -RZ, R30.H0_H0 ;  /* 0x2000001eff247230 */ /* 0x008fe40000004100 */
[--C-:B0-----:R-:W-:Y:S02]  /*2520*/  HADD2.F32 R31, -RZ, R16.reuse.H0_H0 ;  /* 0x20000010ff1f7230 */ /* 0x101fe40000004100 */
[----:B----4-:R-:W-:Y:S01]  /*2530*/  HADD2.F32 R37, -RZ, R33.H0_H0 ;  /* 0x20000021ff257230 */ /* 0x010fe20000004100 */
[----:B------:R-:W-:Y:S01]  /*2540*/  SHF.R.U32.HI R33, RZ, 0x8, R5 ;  /* 0x00000008ff217819 */ /* 0x000fe20000011605 */
[----:B------:R-:W-:Y:S01]  /*2550*/  HADD2.F32 R16, -RZ, R16.H1_H1 ;  /* 0x30000010ff107230 */ /* 0x000fe20000004100 */
[----:B------:R-:W-:Y:S01]  /*2560*/  FFMA.FTZ R29, R32, R31, RZ ;  /* 0x0000001f201d7223 */ /* 0x000fe200000100ff */
[----:B------:R-:W-:Y:S01]  /*2570*/  SHF.R.U32.HI R32, RZ, 0x8, R4 ;  /* 0x00000008ff207819 */ /* 0x000fe20000011604 */
[C---:B------:R-:W-:Y:S01]  /*2580*/  FFMA.FTZ R35, R31.reuse, R36, RZ ;  /* 0x000000241f237223 */ /* 0x040fe200000100ff */
[----:B-1----:R-:W-:Y:S01]  /*2590*/  HADD2.F32 R34, -RZ, R34.H0_H0 ;  /* 0x20000022ff227230 */ /* 0x002fe20000004100 */
[----:B------:R-:W-:Y:S01]  /*25a0*/  FFMA.FTZ R30, R31, R37, RZ ;  /* 0x000000251f1e7223 */ /* 0x000fe200000100ff */
[----:B------:R-:W-:-:S02]  /*25b0*/  LOP3.LUT R32, R32, 0xff, RZ, 0xc0, !PT ;  /* 0x000000ff20207812 */ /* 0x000fc400078ec0ff */
[----:B------:R-:W-:Y:S01]  /*25c0*/  LOP3.LUT R33, R33, 0xff, RZ, 0xc0, !PT ;  /* 0x000000ff21217812 */ /* 0x000fe200078ec0ff */
[----:B------:R-:W-:Y:S01]  /*25d0*/  FFMA.FTZ R31, R31, R34, RZ ;  /* 0x000000221f1f7223 */ /* 0x000fe200000100ff */
[----:B------:R-:W-:Y:S02]  /*25e0*/  IADD3 R34, R32, -0x80, RZ ;  /* 0xffffff8020227810 */ /* 0x000fe40007ffe0ff */
[----:B------:R-:W-:Y:S02]  /*25f0*/  SHF.R.U32.HI R32, RZ, 0x8, R6 ;  /* 0x00000008ff207819 */ /* 0x000fe40000011606 */
[----:B------:R-:W-:Y:S02]  /*2600*/  IADD3 R36, R33, -0x80, RZ ;  /* 0xffffff8021247810 */ /* 0x000fe40007ffe0ff */
[----:B------:R-:W-:Y:S01]  /*2610*/  SHF.R.U32.HI R37, RZ, 0x8, R7 ;  /* 0x00000008ff257819 */ /* 0x000fe20000011607 */
[----:B------:R-:W0:Y:S01]  /*2620*/  I2F.F16 R34, R34 ;  /* 0x0000002200227306 */ /* 0x000e220000200c00 */
[----:B------:R-:W-:-:S04]  /*2630*/  LOP3.LUT R32, R32, 0xff, RZ, 0xc0, !PT ;  /* 0x000000ff20207812 */ /* 0x000fc800078ec0ff */
[----:B------:R-:W-:-:S03]  /*2640*/  IADD3 R32, R32, -0x80, RZ ;  /* 0xffffff8020207810 */ /* 0x000fc60007ffe0ff */
[----:B------:R1:W3:Y:S01]  /*2650*/  I2F.F16 R33, R36 ;  /* 0x0000002400217306 */ /* 0x0002e20000200c00 */
[----:B0-----:R-:W-:Y:S01]  /*2660*/  HADD2.F32 R34, -RZ, R34.H0_H0 ;  /* 0x20000022ff227230 */ /* 0x001fe20000004100 */
[----:B-1----:R-:W-:-:S06]  /*2670*/  LOP3.LUT R36, R37, 0xff, RZ, 0xc0, !PT ;  /* 0x000000ff25247812 */ /* 0x002fcc00078ec0ff */
        /* <DEDUP_REMOVED lines=8> */
[----:B------:R-:W-:Y:S01]  /*2700*/  FFMA.FTZ R30, R16, R37, R30 ;  /* 0x00000025101e7223 */ /* 0x000fe2000001001e */
[----:B-1----:R-:W-:Y:S01]  /*2710*/  HADD2.F32 R33, -RZ, R32.H0_H0 ;  /* 0x20000020ff217230 */ /* 0x002fe20000004100 */
[----:B------:R-:W-:Y:S02]  /*2720*/  SHF.R.U32.HI R32, RZ, 0x10, R4 ;  /* 0x00000010ff207819 */ /* 0x000fe40000011604 */
[----:B------:R-:W-:Y:S02]  /*2730*/  LEA.HI R4, R4, 0xffffff80, RZ, 0x8 ;  /* 0xffffff8004047811 */ /* 0x000fe400078f40ff */
[----:B------:R-:W-:Y:S01]  /*2740*/  LOP3.LUT R32, R32, 0xff, RZ, 0xc0, !PT ;  /* 0x000000ff20207812 */ /* 0x000fe200078ec0ff */
[----:B------:R-:W-:Y:S01]  /*2750*/  FFMA.FTZ R31, R16, R33, R31 ;  /* 0x00000021101f7223 */ /* 0x000fe2000001001f */
[----:B------:R-:W-:Y:S02]  /*2760*/  SHF.R.U32.HI R33, RZ, 0x10, R5 ;  /* 0x00000010ff217819 */ /* 0x000fe40000011605 */
[----:B------:R-:W-:-:S02]  /*2770*/  IADD3 R16, R32, -0x80, RZ ;  /* 0xffffff8020107810 */ /* 0x000fc40007ffe0ff */
[----:B------:R-:W-:Y:S02]  /*2780*/  SHF.R.U32.HI R32, RZ, 0x10, R6 ;  /* 0x00000010ff207819 */ /* 0x000fe40000011606 */
[----:B------:R-:W-:Y:S02]  /*2790*/  LOP3.LUT R33, R33, 0xff, RZ, 0xc0, !PT ;  /* 0x000000ff21217812 */ /* 0x000fe400078ec0ff */
[----:B------:R-:W-:Y:S01]  /*27a0*/  LOP3.LUT R32, R32, 0xff, RZ, 0xc0, !PT ;  /* 0x000000ff20207812 */ /* 0x000fe200078ec0ff */
[----:B------:R-:W0:Y:S01]  /*27b0*/  I2F.F16 R16, R16 ;  /* 0x0000001000107306 */ /* 0x000e220000200c00 */
[----:B------:R-:W-:Y:S02]  /*27c0*/  IADD3 R36, R33, -0x80, RZ ;  /* 0xffffff8021247810 */ /* 0x000fe40007ffe0ff */
[----:B------:R-:W-:Y:S02]  /*27d0*/  IADD3 R32, R32, -0x80, RZ ;  /* 0xffffff8020207810 */ /* 0x000fe40007ffe0ff */
[----:B------:R-:W-:-:S02]  /*27e0*/  SHF.R.U32.HI R33, RZ, 0x10, R7 ;  /* 0x00000010ff217819 */ /* 0x000fc40000011607 */
[----:B------:R-:W-:Y:S01]  /*27f0*/  LEA.HI R7, R7, 0xffffff80, RZ, 0x8 ;  /* 0xffffff8007077811 */ /* 0x000fe200078f40ff */
[----:B------:R-:W1:Y:S01]  /*2800*/  I2F.F16 R36, R36 ;  /* 0x0000002400247306 */ /* 0x000e620000200c00 */
[----:B------:R-:W-:Y:S02]  /*2810*/  LOP3.LUT R33, R33, 0xff, RZ, 0xc0, !PT ;  /* 0x000000ff21217812 */ /* 0x000fe400078ec0ff */
[----:B------:R-:W-:Y:S02]  /*2820*/  LEA.HI R6, R6, 0xffffff80, RZ, 0x8 ;  /* 0xffffff8006067811 */ /* 0x000fe400078f40ff */
[----:B------:R-:W-:-:S03]  /*2830*/  IADD3 R33, R33, -0x80, RZ ;  /* 0xffffff8021217810 */ /* 0x000fc60007ffe0ff */
[----:B------:R-:W3:Y:S01]  /*2840*/  I2F.F16 R32, R32 ;  /* 0x0000002000207306 */ /* 0x000ee20000200c00 */
[----:B0-----:R-:W-:-:S05]  /*2850*/  HADD2.F32 R16, -RZ, R16.H0_H0 ;  /* 0x20000010ff107230 */ /* 0x001fca0000004100 */
[----:B------:R-:W-:Y:S01]  /*2860*/  FFMA.FTZ R16, R16, R34, R29 ;  /* 0x0000002210107223 */ /* 0x000fe2000001001d */
[----:B-1----:R-:W-:Y:S01]  /*2870*/  HADD2.F32 R37, -RZ, R36.H0_H0 ;  /* 0x20000024ff257230 */ /* 0x002fe20000004100 */
[----:B------:R-:W-:Y:S01]  /*2880*/  LEA.HI R36, R5, 0xffffff80, RZ, 0x8 ;  /* 0xffffff8005247811 */ /* 0x000fe200078f40ff */
[----:B------:R-:W0:Y:S03]  /*2890*/  I2F.F16 R33, R33 ;  /* 0x0000002100217306 */ /* 0x000e260000200c00 */
[----:B------:R-:W-:Y:S01]  /*28a0*/  FFMA.FTZ R35, R34, R37, R35 ;  /* 0x0000002522237223 */ /* 0x000fe20000010023 */
[----:B---3--:R-:W-:-:S04]  /*28b0*/  HADD2.F32 R5, -RZ, R32.H0_H0 ;  /* 0x20000020ff057230 */ /* 0x008fc80000004100 */
[----:B------:R1:W3:Y:S01]  /*28c0*/  I2F.F16 R29, R4 ;  /* 0x00000004001d7306 */ /* 0x0002e20000200c00 */
[----:B------:R-:W-:Y:S01]  /*28d0*/  HADD2.F32 R32, -RZ, R17.H1_H1 ;  /* 0x30000011ff207230 */ /* 0x000fe20000004100 */
[C---:B------:R-:W-:Y:S01]  /*28e0*/  FFMA.FTZ R30, R34.reuse, R5, R30 ;  /* 0x00000005221e7223 */ /* 0x040fe2000001001e */
[----:B0-----:R-:W-:Y:S01]  /*28f0*/  HADD2.F32 R33, -RZ, R33.H0_H0 ;  /* 0x20000021ff217230 */ /* 0x001fe20000004100 */
[----:B-1----:R-:W0:Y:S04]  /*2900*/  LDS.64 R4, [UR4+0x28] ;  /* 0x00002804ff047984 */ /* 0x002e280008000a00 */
[----:B------:R-:W1:Y:S01]  /*2910*/  I2F.F16 R7, R7 ;  /* 0x0000000700077306 */ /* 0x000e620000200c00 */
[----:B------:R-:W-:Y:S01]  /*2920*/  FFMA.FTZ R31, R34, R33, R31 ;  /* 0x00000021221f7223 */ /* 0x000fe2000001001f */
[----:B---3--:R-:W-:-:S06]  /*2930*/  HADD2.F32 R17, -RZ, R29.H0_H0 ;  /* 0x2000001dff117230 */ /* 0x008fcc0000004100 */
[----:B------:R-:W3:Y:S01]  /*2940*/  I2F.F16 R36, R36 ;  /* 0x0000002400247306 */ /* 0x000ee20000200c00 */
[----:B------:R-:W-:-:S07]  /*2950*/  FFMA.FTZ R17, R17, R32, R16 ;  /* 0x0000002011117223 */ /* 0x000fce0000010010 */
[----:B------:R-:W4:Y:S01]  /*2960*/  I2F.F16 R6, R6 ;  /* 0x0000000600067306 */ /* 0x000f220000200c00 */
[----:B-1----:R-:W-:-:S05]  /*2970*/  HADD2.F32 R7, -RZ, R7.H0_H0 ;  /* 0x20000007ff077230 */ /* 0x002fca0000004100 */
[----:B------:R-:W-:Y:S01]  /*2980*/  FFMA.FTZ R31, R32, R7, R31 ;  /* 0x00000007201f7223 */ /* 0x000fe2000001001f */
[----:B---3--:R-:W-:-:S05]  /*2990*/  HADD2.F32 R36, -RZ, R36.H0_H0 ;  /* 0x20000024ff247230 */ /* 0x008fca0000004100 */
[----:B------:R-:W-:Y:S01]  /*29a0*/  FFMA.FTZ R35, R32, R36, R35 ;  /* 0x0000002420237223 */ /* 0x000fe20000010023 */
[----:B----4-:R-:W-:-:S05]  /*29b0*/  HADD2.F32 R37, -RZ, R6.H0_H0 ;  /* 0x20000006ff257230 */ /* 0x010fca0000004100 */
[----:B------:R-:W-:Y:S01]  /*29c0*/  FFMA.FTZ R30, R32, R37, R30 ;  /* 0x00000025201e7223 */ /* 0x000fe2000001001e */
[--C-:B0-----:R-:W-:Y:S02]  /*29d0*/  HADD2.F32 R32, -RZ, R4.reuse.H0_H0 ;  /* 0x20000004ff207230 */ /* 0x101fe40000004100 */
        /* <DEDUP_REMOVED lines=99> */
.L_x_4537:
        /* <DEDUP_REMOVED lines=11> */
[----:B------:R-:W3:Y:S01]  /*30c0*/  I2F.F16 R29, R29 ;  /* 0x0000001d001d7306 */ /* 0x000ee20000200c00 */
[----:B------:R-:W-:Y:S02]  /*30d0*/  IADD3 R30, R30, -0x80, RZ ;  /* 0xffffff801e1e7810 */ /* 0x000fe40007ffe0ff */
[----:B------:R-:W-:-:S05]  /*30e0*/  IADD3 R34, R31, -0x80, RZ ;  /* 0xffffff801f227810 */ /* 0x000fca0007ffe0ff */
[----:B------:R-:W4:Y:S08]  /*30f0*/  I2F.F16 R30, R30 ;  /* 0x0000001e001e7306 */ /* 0x000f300000200c00 */
[----:B------:R-:W1:Y:S01]  /*3100*/  I2F.F16 R33, R33 ;  /* 0x0000002100217306 */ /* 0x000e620000200c00 */
[----:B---3--:R-:W-:-:S07]  /*3110*/  HADD2.F32 R32, -RZ, R29.H0_H0 ;  /* 0x2000001dff207230 */ /* 0x008fce0000004100 */
[----:B------:R-:W3:Y:S01]  /*3120*/  I2F.F16 R34, R34 ;  /* 0x0000002200227306 */ /* 0x000ee20000200c00 */
[----:B----4-:R-:W-:Y:S02]  /*3130*/  HADD2.F32 R36, -RZ, R30.H0_H0 ;  /* 0x2000001eff247230 */ /* 0x010fe40000004100 */
[--C-:B0-----:R-:W-:Y:S02]  /*3140*/  HADD2.F32 R31, -RZ, R16.reuse.H0_H0 ;  /* 0x20000010ff1f7230 */ /* 0x101fe40000004100 */
[----:B-1----:R-:W-:Y:S01]  /*3150*/  HADD2.F32 R37, -RZ, R33.H0_H0 ;  /* 0x20000021ff257230 */ /* 0x002fe20000004100 */
[----:B------:R-:W-:Y:S01]  /*3160*/  SHF.R.U32.HI R33, RZ, 0x8, R5 ;  /* 0x00000008ff217819 */ /* 0x000fe20000011605 */
[----:B------:R-:W-:Y:S01]  /*3170*/  HADD2.F32 R16, -RZ, R16.H1_H1 ;  /* 0x30000010ff107230 */ /* 0x000fe20000004100 */
[----:B------:R-:W-:Y:S01]  /*3180*/  FFMA.FTZ R29, R32, R31, RZ ;  /* 0x0000001f201d7223 */ /* 0x000fe200000100ff */
[----:B------:R-:W-:Y:S01]  /*3190*/  SHF.R.U32.HI R32, RZ, 0x8, R4 ;  /* 0x00000008ff207819 */ /* 0x000fe20000011604 */
[C---:B------:R-:W-:Y:S01]  /*31a0*/  FFMA.FTZ R35, R31.reuse, R36, RZ ;  /* 0x000000241f237223 */ /* 0x040fe200000100ff */
[----:B---3--:R-:W-:Y:S01]  /*31b0*/  HADD2.F32 R34, -RZ, R34.H0_H0 ;  /* 0x20000022ff227230 */ /* 0x008fe20000004100 */
        /* <DEDUP_REMOVED lines=167> */
.L_x_4538:
[----:B------:R-:W-:Y:S01]  /*3c30*/  IADD3 R27, R27, 0x20, RZ ;  /* 0x000000201b1b7810 */ /* 0x000fe20007ffe0ff */
[----:B------:R-:W-:Y:S01]  /*3c40*/  UIADD3 UR4, UR4, 0x40, URZ ;  /* 0x0000004004047890 */ /* 0x000fe2000fffe03f */
[----:B------:R-:W-:Y:S02]  /*3c50*/  IMAD.WIDE R20, R19, 0x8, R20 ;  /* 0x0000000813147825 */ /* 0x000fe400078e0214 */
[C---:B------:R-:W-:Y:S02]  /*3c60*/  ISETP.GE.AND P1, PT, R27.reuse, c[0x0][0x1a8], PT ;  /* 0x00006a001b007a0c */ /* 0x040fe40003f26270 */
[----:B------:R-:W-:Y:S01]  /*3c70*/  ISETP.LT.AND P2, PT, R27, R28, PT ;  /* 0x0000001c1b00720c */ /* 0x000fe20003f41270 */
[----:B-1----:R-:W-:-:S12]  /*3c80*/  IMAD.WIDE R22, R19, 0x8, R22 ;  /* 0x0000000813167825 */ /* 0x002fd800078e0216 */
[----:B------:R-:W-:Y:S05]  /*3c90*/  @!P1 BRA P2, `(.L_x_4539) ;  /* 0xffffcee000009947 */ /* 0x000fea000103ffff */
.L_x_4534:
[----:B------:R-:W-:-:S04]  /*3ca0*/  ISETP.GE.AND P0, PT, R27, R28, PT ;  /* 0x0000001c1b00720c */ /* 0x000fc80003f06270 */
[----:B------:R-:W-:-:S13]  /*3cb0*/  ISETP.GE.OR P0, PT, R27, c[0x0][0x1ac], P0 ;  /* 0x00006b001b007a0c */ /* 0x000fda0000706670 */
[----:B------:R-:W-:Y:S05]  /*3cc0*/  @P0 BRA `(.L_x_4540) ;  /* 0x0000180000000947 */ /* 0x000fea0003800000 */
[----:B-----5:R-:W1:Y:S01]  /*3cd0*/  S2R R5, SR_CTAID.Y ;  /* 0x0000000000057919 */ /* 0x020e620000002600 */
[----:B------:R-:W-:Y:S01]  /*3ce0*/  PRMT R4, R18, 0x9910, RZ ;  /* 0x0000991012047816 */ /* 0x000fe200000000ff */
[----:B------:R-:W-:Y:S02]  /*3cf0*/  ULDC UR5, c[0x0][0x18c] ;  /* 0x0000630000057ab9 */ /* 0x000fe40000000800 */
[----:B------:R-:W-:Y:S01]  /*3d00*/  USHF.R.S32.HI UR5, URZ, 0x1f, UR5 ;  /* 0x0000001f3f057899 */ /* 0x000fe20008011405 */
[----:B-1----:R-:W-:-:S04]  /*3d10*/  ISETP.GE.AND P0, PT, R5, c[0x0][0x188], PT ;  /* 0x0000620005007a0c */ /* 0x002fc80003f06270 */
[----:B------:R-:W-:-:S04]  /*3d20*/  ISETP.EQ.OR P0, PT, R4, RZ, P0 ;  /* 0x000000ff0400720c */ /* 0x000fc80000702670 */
.L_x_4543:
[----:B0-----:R-:W-:Y:S02]  /*3d30*/  IMAD.MOV.U32 R30, RZ, RZ, R22 ;  /* 0x000000ffff1e7224 */ /* 0x001fe400078e0016 */
[----:B------:R-:W-:-:S05]  /*3d40*/  IMAD.MOV.U32 R31, RZ, RZ, R23 ;  /* 0x000000ffff1f7224 */ /* 0x000fca00078e0017 */
[----:B-----5:R0:W5:Y:S01]  /*3d50*/  LDG.E.128.CONSTANT R4, [R30.64] ;  /* 0x000000061e047981 */ /* 0x020162000c1e9d00 */
[----:B------:R-:W-:Y:S01]  /*3d60*/  IMAD.MOV.U32 R29, RZ, RZ, c[0x0][0x18c] ;  /* 0x00006300ff1d7624 */ /* 0x000fe200078e00ff */
[----:B------:R-:W-:Y:S05]  /*3d70*/  @P0 BRA `(.L_x_4541) ;  /* 0x00000b4000000947 */ /* 0x000fea0003800000 */
[C---:B------:R-:W-:Y:S01]  /*3d80*/  IMAD.WIDE R20, R29.reuse, 0x4, R30 ;  /* 0x000000041d147825 */ /* 0x040fe200078e021e */
[----:B------:R-:W1:Y:S04]  /*3d90*/  LDS.128 R16, [UR4] ;  /* 0x00000004ff107984 */ /* 0x000e680008000c00 */
[----:B------:R2:W3:Y:S01]  /*3da0*/  LDG.E.128.CONSTANT R8, [R20.64] ;  /* 0x0000000614087981 */ /* 0x0004e2000c1e9d00 */
[----:B------:R-:W-:-:S06]  /*3db0*/  IMAD.WIDE R12, R29, 0x4, R20 ;  /* 0x000000041d0c7825 */ /* 0x000fcc00078e0214 */
[----:B------:R-:W4:Y:S01]  /*3dc0*/  LDG.E.128.CONSTANT R12, [R12.64] ;  /* 0x000000060c0c7981 */ /* 0x000f22000c1e9d00 */
[----:B-----5:R-:W-:Y:S02]  /*3dd0*/  LOP3.LUT R32, R5, 0x3f003f, RZ, 0xc0, !PT ;  /* 0x003f003f05207812 */ /* 0x020fe400078ec0ff */
[----:B------:R-:W-:Y:S02]  /*3de0*/  LOP3.LUT R34, R6, 0x3f003f, RZ, 0xc0, !PT ;  /* 0x003f003f06227812 */ /* 0x000fe400078ec0ff */
[----:B------:R-:W-:Y:S02]  /*3df0*/  LOP3.LUT R33, R32, 0x64006400, RZ, 0xfc, !PT ;  /* 0x6400640020217812 */ /* 0x000fe400078efcff */
[----:B------:R-:W-:Y:S02]  /*3e00*/  LOP3.LUT R34, R34, 0x64006400, RZ, 0xfc, !PT ;  /* 0x6400640022227812 */ /* 0x000fe400078efcff */
[----:B------:R-:W-:Y:S01]  /*3e10*/  LOP3.LUT R23, R4, 0x3f003f, RZ, 0xc0, !PT ;  /* 0x003f003f04177812 */ /* 0x000fe200078ec0ff */
[----:B--2---:R-:W-:Y:S01]  /*3e20*/  HADD2 R21, R33, -1056, -1056 ;  /* 0xe420e42021157430 */ /* 0x004fe20000000000 */
[----:B------:R-:W-:Y:S01]  /*3e30*/  SHF.R.U32.HI R22, RZ, 0x6, R4 ;  /* 0x00000006ff167819 */ /* 0x000fe20000011604 */
[----:B------:R-:W-:Y:S01]  /*3e40*/  HADD2 R33, R34, -1056, -1056 ;  /* 0xe420e42022217430 */ /* 0x000fe20000000000 */
[----:B------:R-:W-:-:S02]  /*3e50*/  LOP3.LUT R23, R23, 0x64006400, RZ, 0xfc, !PT ;  /* 0x6400640017177812 */ /* 0x000fc400078efcff */
[----:B------:R-:W-:Y:S02]  /*3e60*/  LOP3.LUT R22, R22, 0x3f003f, RZ, 0xc0, !PT ;  /* 0x003f003f16167812 */ /* 0x000fe400078ec0ff */
[----:B------:R-:W-:Y:S01]  /*3e70*/  SHF.R.U32.HI R32, RZ, 0x6, R5 ;  /* 0x00000006ff207819 */ /* 0x000fe20000011605 */
[----:B------:R-:W-:Y:S01]  /*3e80*/  HADD2 R23, R23, -1056, -1056 ;  /* 0xe420e42017177430 */ /* 0x000fe20000000000 */
[----:B------:R-:W-:Y:S02]  /*3e90*/  LOP3.LUT R35, R7, 0x3f003f, RZ, 0xc0, !PT ;  /* 0x003f003f07237812 */ /* 0x000fe400078ec0ff */
[----:B------:R-:W-:Y:S02]  /*3ea0*/  SHF.R.U32.HI R34, RZ, 0x6, R7 ;  /* 0x00000006ff227819 */ /* 0x000fe40000011607 */
[----:B------:R-:W-:Y:S02]  /*3eb0*/  LOP3.LUT R22, R22, 0x64006400, RZ, 0xfc, !PT ;  /* 0x6400640016167812 */ /* 0x000fe400078efcff */
[----:B------:R-:W-:-:S02]  /*3ec0*/  LOP3.LUT R32, R32, 0x3f003f, RZ, 0xc0, !PT ;  /* 0x003f003f20207812 */ /* 0x000fc400078ec0ff */
[----:B------:R-:W-:Y:S01]  /*3ed0*/  LOP3.LUT R35, R35, 0x64006400, RZ, 0xfc, !PT ;  /* 0x6400640023237812 */ /* 0x000fe200078efcff */
[----:B------:R-:W-:Y:S01]  /*3ee0*/  HADD2 R22, R22, -1056, -1056 ;  /* 0xe420e42016167430 */ /* 0x000fe20000000000 */
[-C--:B-1----:R-:W-:Y:S01]  /*3ef0*/  HFMA2.MMA R20, R33, R16.reuse, RZ ;  /* 0x0000001021147235 */ /* 0x082fe200000000ff */
[----:B------:R-:W-:Y:S01]  /*3f00*/  SHF.R.U32.HI R33, RZ, 0x6, R6 ;  /* 0x00000006ff217819 */ /* 0x000fe20000011606 */
[----:B------:R-:W-:Y:S01]  /*3f10*/  HFMA2.MMA R23, R23, R16, RZ ;  /* 0x0000001017177235 */ /* 0x000fe200000000ff */
[----:B------:R-:W-:Y:S01]  /*3f20*/  LOP3.LUT R34, R34, 0x3f003f, RZ, 0xc0, !PT ;  /* 0x003f003f22227812 */ /* 0x000fe200078ec0ff */
[----:B------:R-:W-:Y:S01]  /*3f30*/  HADD2 R35, R35, -1056, -1056 ;  /* 0xe420e42023237430 */ /* 0x000fe20000000000 */
[----:B------:R-:W-:Y:S01]  /*3f40*/  LOP3.LUT R33, R33, 0x3f003f, RZ, 0xc0, !PT ;  /* 0x003f003f21217812 */ /* 0x000fe200078ec0ff */
[-C--:B------:R-:W-:Y:S01]  /*3f50*/  HFMA2 R21, R21, R16.reuse, RZ.H0_H0 ;  /* 0x0000001015157231 */ /* 0x080fe200000400ff */
[----:B------:R-:W-:Y:S01]  /*3f60*/  LOP3.LUT R32, R32, 0x64006400, RZ, 0xfc, !PT ;  /* 0x6400640020207812 */ /* 0x000fe200078efcff */
[-C--:B------:R-:W-:Y:S01]  /*3f70*/  HFMA2.MMA R22, R22, R17.reuse, R23 ;  /* 0x0000001116167235 */ /* 0x080fe20000000017 */
[----:B------:R-:W-:Y:S01]  /*3f80*/  LOP3.LUT R33, R33, 0x64006400, RZ, 0xfc, !PT ;  /* 0x6400640021217812 */ /* 0x000fe200078efcff */
[----:B------:R-:W-:Y:S01]  /*3f90*/  HFMA2 R16, R35, R16, RZ.H0_H0 ;  /* 0x0000001023107231 */ /* 0x000fe200000400ff */
[----:B------:R-:W-:Y:S01]  /*3fa0*/  LOP3.LUT R34, R34, 0x64006400, RZ, 0xfc, !PT ;  /* 0x6400640022227812 */ /* 0x000fe200078efcff */
[----:B------:R-:W-:Y:S01]  /*3fb0*/  HADD2 R32, R32, -1056, -1056 ;  /* 0xe420e42020207430 */ /* 0x000fe20000000000 */
[----:B------:R-:W-:Y:S01]  /*3fc0*/  SHF.R.U32.HI R4, RZ, 0xc, R4 ;  /* 0x0000000cff047819 */ /* 0x000fe20000011604 */
[----:B------:R-:W-:Y:S01]  /*3fd0*/  HADD2 R33, R33, -1056, -1056 ;  /* 0xe420e42021217430 */ /* 0x000fe20000000000 */
[----:B------:R-:W-:Y:S01]  /*3fe0*/  SHF.R.U32.HI R7, RZ, 0xc, R7 ;  /* 0x0000000cff077819 */ /* 0x000fe20000011607 */
[----:B------:R-:W-:Y:S01]  /*3ff0*/  HADD2 R23, R34, -1056, -1056 ;  /* 0xe420e42022177430 */ /* 0x000fe20000000000 */
[----:B------:R-:W-:Y:S01]  /*4000*/  SHF.R.U32.HI R34, RZ, 0xc, R6 ;  /* 0x0000000cff227819 */ /* 0x000fe20000011606 */
[-C--:B------:R-:W-:Y:S01]  /*4010*/  HFMA2 R21, R32, R17.reuse, R21 ;  /* 0x0000001120157231 */ /* 0x080fe20000000015 */
[----:B------:R-:W-:Y:S01]  /*4020*/  PRMT R24, R24, 0x5410, R0 ;  /* 0x0000541018187816 */ /* 0x000fe20000000000 */
[----:B------:R-:W-:Y:S01]  /*4030*/  HFMA2 R32, R23, R17, R16 ;  /* 0x0000001117207231 */ /* 0x000fe20000000010 */
[----:B------:R-:W-:Y:S01]  /*4040*/  HFMA2.MMA R20, R33, R17, R20 ;  /* 0x0000001121147235 */ /* 0x000fe20000000014 */
[----:B------:R-:W-:-:S02]  /*4050*/  PRMT R2, R2, 0x5410, R3 ;  /* 0x0000541002027816 */ /* 0x000fc40000000003 */
[----:B---3--:R-:W-:Y:S02]  /*4060*/  LOP3.LUT R16, R8, 0x3f003f, RZ, 0xc0, !PT ;  /* 0x003f003f08107812 */ /* 0x008fe400078ec0ff */
        /* <DEDUP_REMOVED lines=9> */
[----:B----4-:R-:W-:Y:S01]  /*4100*/  SHF.R.U32.HI R6, RZ, 0x8, R13 ;  /* 0x00000008ff067819 */ /* 0x010fe2000001160d */
[----:B------:R-:W-:Y:S02]  /*4110*/  HADD2 R16, R17, -1056, -1056 ;  /* 0xe420e42011107430 */ /* 0x000fe40000000000 */
[----:B------:R-:W-:Y:S01]  /*4120*/  HADD2 R33, R33, -1056, -1056 ;  /* 0xe420e42021217430 */ /* 0x000fe20000000000 */
[-C--:B------:R-:W-:Y:S01]  /*4130*/  HFMA2.MMA R17, R35, R18.reuse, R22 ;  /* 0x0000001223117235 */ /* 0x080fe20000000016 */
[-C--:B------:R-:W-:Y:S01]  /*4140*/  HFMA2 R16, R16, R18.reuse, R21 ;  /* 0x0000001210107231 */ /* 0x080fe20000000015 */
[----:B------:R-:W-:Y:S01]  /*4150*/  HFMA2.MMA R20, R23, R18, R20 ;  /* 0x0000001217147235 */ /* 0x000fe20000000014 */
[----:B------:R-:W-:Y:S01]  /*4160*/  HFMA2 R32, R33, R18, R32 ;  /* 0x0000001221207231 */ /* 0x000fe20000000020 */
[----:B------:R-:W-:-:S02]  /*4170*/  SHF.R.U32.HI R18, RZ, 0x6, R8 ;  /* 0x00000006ff127819 */ /* 0x000fc40000011608 */
        /* <DEDUP_REMOVED lines=15> */
[-C--:B------:R-:W-:Y:S01]  /*4270*/  HFMA2.MMA R17, R18, R19.reuse, R17 ;  /* 0x0000001312117235 */ /* 0x080fe20000000011 */
[----:B------:R-:W-:Y:S01]  /*4280*/  SHF.R.U32.HI R9, RZ, 0xc, R9 ;  /* 0x0000000cff097819 */ /* 0x000fe20000011609 */
[-C--:B------:R-:W-:Y:S01]  /*4290*/  HFMA2 R16, R21, R19.reuse, R16 ;  /* 0x0000001315107231 */ /* 0x080fe20000000010 */
[----:B------:R-:W-:Y:S01]  /*42a0*/  HFMA2.MMA R18, R33, R19, R20 ;  /* 0x0000001321127235 */ /* 0x000fe20000000014 */
[----:B------:R-:W-:Y:S01]  /*42b0*/  HADD2 R35, R23, -1056, -1056 ;  /* 0xe420e42017237430 */ /* 0x000fe20000000000 */
[----:B------:R-:W-:Y:S01]  /*42c0*/  LOP3.LUT R8, R8, 0xf000f, RZ, 0xc0, !PT ;  /* 0x000f000f08087812 */ /* 0x000fe200078ec0ff */
[----:B------:R-:W1:Y:S01]  /*42d0*/  LDS.128 R20, [UR4+0x10] ;  /* 0x00001004ff147984 */ /* 0x000e620008000c00 */
[----:B------:R-:W-:Y:S01]  /*42e0*/  SHF.R.U32.HI R10, RZ, 0xc, R10 ;  /* 0x0000000cff0a7819 */ /* 0x000fe2000001160a */
[----:B------:R-:W-:Y:S01]  /*42f0*/  HFMA2 R19, R35, R19, R32 ;  /* 0x0000001323137231 */ /* 0x000fe20000000020 */
[----:B------:R-:W-:-:S02]  /*4300*/  SHF.R.U32.HI R32, RZ, 0xc, R5 ;  /* 0x0000000cff207819 */ /* 0x000fc40000011605 */
[----:B------:R-:W-:Y:S02]  /*4310*/  LOP3.LUT R5, R4, 0xf000f, RZ, 0xc0, !PT ;  /* 0x000f000f04057812 */ /* 0x000fe400078ec0ff */
[----:B------:R-:W-:Y:S02]  /*4320*/  SHF.R.U32.HI R4, RZ, 0x8, R12 ;  /* 0x00000008ff047819 */ /* 0x000fe4000001160c */
[----:B------:R-:W-:Y:S02]  /*4330*/  LOP3.LUT R33, R32, 0xf000f, RZ, 0xc0, !PT ;  /* 0x000f000f20217812 */ /* 0x000fe400078ec0ff */
[----:B------:R-:W-:Y:S02]  /*4340*/  LOP3.LUT R35, R34, 0xf000f, RZ, 0xc0, !PT ;  /* 0x000f000f22237812 */ /* 0x000fe400078ec0ff */
[----:B------:R-:W-:Y:S02]  /*4350*/  SHF.R.U32.HI R32, RZ, 0x8, R14 ;  /* 0x00000008ff207819 */ /* 0x000fe4000001160e */
[----:B------:R-:W-:-:S02]  /*4360*/  LOP3.LUT R4, R5, 0x300030, R4, 0xf8, !PT ;  /* 0x0030003005047812 */ /* 0x000fc400078ef804 */
[----:B------:R-:W-:Y:S02]  /*4370*/  LOP3.LUT R5, R33, 0x300030, R6, 0xf8, !PT ;  /* 0x0030003021057812 */ /* 0x000fe400078ef806 */
[----:B------:R-:W-:Y:S02]  /*4380*/  LOP3.LUT R34, R7, 0xf000f, RZ, 0xc0, !PT ;  /* 0x000f000f07227812 */ /* 0x000fe400078ec0ff */
[----:B------:R-:W-:Y:S02]  /*4390*/  LOP3.LUT R6, R35, 0x300030, R32, 0xf8, !PT ;  /* 0x0030003023067812 */ /* 0x000fe400078ef820 */
        /* <DEDUP_REMOVED lines=16> */
[----:B------:R-:W-:Y:S01]  /*44a0*/  LOP3.LUT R34, R35, 0xf000f, RZ, 0xc0, !PT ;  /* 0x000f000f23227812 */ /* 0x000fe200078ec0ff */
[----:B------:R-:W-:Y:S01]  /*44b0*/  HADD2 R35, R32, -1056, -1056 ;  /* 0xe420e42020237430 */ /* 0x000fe20000000000 */
[----:B------:R-:W-:Y:S01]  /*44c0*/  SHF.R.U32.HI R33, RZ, 0xa, R15 ;  /* 0x0000000aff217819 */ /* 0x000fe2000001160f */
[----:B------:R-:W-:Y:S01]  /*44d0*/  HADD2 R36, R10, -1056, -1056 ;  /* 0xe420e4200a247430 */ /* 0x000fe20000000000 */
[----:B------:R-:W-:Y:S01]  /*44e0*/  SHF.R.U32.HI R13, RZ, 0x6, R13 ;  /* 0x00000006ff0d7819 */ /* 0x000fe2000001160d */
[----:B-1----:R-:W-:Y:S01]  /*44f0*/  HFMA2 R16, R35, R20, R16 ;  /* 0x0000001423107231 */ /* 0x002fe20000000010 */
[----:B------:R-:W-:Y:S02]  /*4500*/  LOP3.LUT R12, R12, 0x3f003f, RZ, 0xc0, !PT ;  /* 0x003f003f0c0c7812 */ /* 0x000fe400078ec0ff */
[----:B------:R-:W-:Y:S01]  /*4510*/  LOP3.LUT R32, R14, 0x3f003f, RZ, 0xc0, !PT ;  /* 0x003f003f0e207812 */ /* 0x000fe200078ec0ff */
[----:B------:R-:W-:Y:S01]  /*4520*/  HFMA2.MMA R17, R36, R20, R17 ;  /* 0x0000001424117235 */ /* 0x000fe20000000011 */
[----:B------:R-:W-:-:S02]  /*4530*/  LOP3.LUT R10, R34, 0x300030, R33, 0xf8, !PT ;  /* 0x00300030220a7812 */ /* 0x000fc400078ef821 */
[----:B------:R-:W-:Y:S02]  /*4540*/  LOP3.LUT R13, R13, 0x3f003f, RZ, 0xc0, !PT ;  /* 0x003f003f0d0d7812 */ /* 0x000fe400078ec0ff */
[----:B------:R-:W-:Y:S02]  /*4550*/  LOP3.LUT R33, R15, 0x3f003f, RZ, 0xc0, !PT ;  /* 0x003f003f0f217812 */ /* 0x000fe400078ec0ff */
[----:B------:R-:W-:Y:S02]  /*4560*/  SHF.R.U32.HI R14, RZ, 0x6, R14 ;  /* 0x00000006ff0e7819 */ /* 0x000fe4000001160e */
[----:B------:R-:W-:Y:S02]  /*4570*/  LOP3.LUT R12, R12, 0x64006400, RZ, 0xfc, !PT ;  /* 0x640064000c0c7812 */ /* 0x000fe400078efcff */
[----:B------:R-:W-:Y:S02]  /*4580*/  SHF.R.U32.HI R15, RZ, 0x6, R15 ;  /* 0x00000006ff0f7819 */ /* 0x000fe4000001160f */
        /* <DEDUP_REMOVED lines=8> */
[----:B------:R-:W-:Y:S01]  /*4610*/  HFMA2.MMA R17, R12, R21, R17 ;  /* 0x000000150c117235 */ /* 0x000fe20000000011 */
[----:B------:R-:W-:Y:S01]  /*4620*/  LOP3.LUT R4, R4, 0x64006400, RZ, 0xfc, !PT ;  /* 0x6400640004047812 */ /* 0x000fe200078efcff */
        /* <DEDUP_REMOVED lines=10> */
[----:B------:R-:W-:Y:S01]  /*46d0*/  HADD2 R12, R15, -1056, -1056 ;  /* 0xe420e4200f0c7430 */ /* 0x000fe20000000000 */
[----:B------:R-:W-:Y:S01]  /*46e0*/  HFMA2.MMA R17, R4, R22, R17 ;  /* 0x0000001604117235 */ /* 0x000fe20000000011 */
[----:B------:R-:W-:Y:S01]  /*46f0*/  LOP3.LUT R7, R7, 0x64006400, RZ, 0xfc, !PT ;  /* 0x6400640007077812 */ /* 0x000fe200078efcff */
[----:B------:R-:W-:Y:S01]  /*4700*/  HADD2 R4, R9, -1056, -1056 ;  /* 0xe420e42009047430 */ /* 0x000fe20000000000 */
[----:B------:R-:W-:Y:S01]  /*4710*/  HFMA2.MMA R18, R13, R21, R18 ;  /* 0x000000150d127235 */ /* 0x000fe20000000012 */
[----:B------:R-:W-:Y:S01]  /*4720*/  HFMA2 R19, R12, R21, R19 ;  /* 0x000000150c137231 */ /* 0x000fe20000000013 */
[----:B------:R-:W-:Y:S01]  /*4730*/  LOP3.LUT R5, R5, 0x64006400, RZ, 0xfc, !PT ;  /* 0x6400640005057812 */ /* 0x000fe200078efcff */
[----:B------:R-:W-:Y:S01]  /*4740*/  HADD2 R13, R6, -1056, -1056 ;  /* 0xe420e420060d7430 */ /* 0x000fe20000000000 */
[----:B------:R-:W-:Y:S01]  /*4750*/  LOP3.LUT R11, R11, 0x64006400, RZ, 0xfc, !PT ;  /* 0x640064000b0b7812 */ /* 0x000fe200078efcff */
[----:B------:R-:W-:Y:S01]  /*4760*/  HFMA2 R19, R4, R22, R19 ;  /* 0x0000001604137231 */ /* 0x000fe20000000013 */
[----:B------:R-:W-:Y:S01]  /*4770*/  LOP3.LUT R8, R8, 0x64006400, RZ, 0xfc, !PT ;  /* 0x6400640008087812 */ /* 0x000fe200078efcff */
[----:B------:R-:W-:Y:S01]  /*4780*/  HADD2 R4, R7, -1056, -1056 ;  /* 0xe420e42007047430 */ /* 0x000fe20000000000 */
[----:B------:R-:W-:Y:S01]  /*4790*/  LOP3.LUT R10, R10, 0x64006400, RZ, 0xfc, !PT ;  /* 0x640064000a0a7812 */ /* 0x000fe200078efcff */
[----:B------:R-:W-:Y:S01]  /*47a0*/  HADD2 R5, R5, -1056, -1056 ;  /* 0xe420e42005057430 */ /* 0x000fe20000000000 */
[----:B------:R-:W-:Y:S01]  /*47b0*/  HFMA2.MMA R18, R13, R22, R18 ;  /* 0x000000160d127235 */ /* 0x000fe20000000012 */
[----:B------:R-:W-:-:S02]  /*47c0*/  HADD2 R11, R11, -1056, -1056 ;  /* 0xe420e4200b0b7430 */ /* 0x000fc40000000000 */
[-C--:B------:R-:W-:Y:S01]  /*47d0*/  HFMA2.MMA R17, R4, R23.reuse, R17 ;  /* 0x0000001704117235 */ /* 0x080fe20000000011 */
[----:B------:R-:W-:Y:S02]  /*47e0*/  HFMA2 R16, R5, R22, R16 ;  /* 0x0000001605107231 */ /* 0x000fe40000000010 */
[----:B------:R-:W-:Y:S01]  /*47f0*/  HADD2 R5, R8, -1056, -1056 ;  /* 0xe420e42008057430 */ /* 0x000fe20000000000 */
        /* <DEDUP_REMOVED lines=12> */
.L_x_4541:
[----:B------:R-:W-:Y:S05]  /*48c0*/  @P0 BRA `(.L_x_4542) ;  /* 0x00000b8000000947 */ /* 0x000fea0003800000 */
[----:B------:R-:W-:Y:S01]  /*48d0*/  UIMAD UR8, UR5, 0xc, URZ ;  /* 0x0000000c050878a4 */ /* 0x000fe2000f8e023f */
[----:B------:R-:W-:Y:S01]  /*48e0*/  IMAD.WIDE.U32 R20, R29, 0xc, R30 ;  /* 0x0000000c1d147825 */ /* 0x000fe200078e001e */
        /* <DEDUP_REMOVED lines=21> */
[----:B---3--:R-:W-:Y:S01]  /*4a40*/  SHF.R.U32.HI R32, RZ, 0x6, R5 ;  /* 0x00000006ff207819 */ /* 0x008fe20000011605 */
[----:B------:R-:W-:Y:S01]  /*4a50*/  HADD2 R33, R36, -1056, -1056 ;  /* 0xe420e42024217430 */ /* 0x000fe20000000000 */
[----:B------:R-:W-:Y:S01]  /*4a60*/  LOP3.LUT R22, R22, 0x3f003f, RZ, 0xc0, !PT ;  /* 0x003f003f16167812 */ /* 0x000fe200078ec0ff */
[-C--:B-1----:R-:W-:Y:S01]  /*4a70*/  HFMA2.MMA R23, R23, R16.reuse, RZ ;  /* 0x0000001017177235 */ /* 0x082fe200000000ff */
[-C--:B------:R-:W-:Y:S01]  /*4a80*/  HFMA2 R21, R21, R16.reuse, RZ.H0_H0 ;  /* 0x0000001015157231 */ /* 0x080fe200000400ff */
[----:B------:R-:W-:Y:S01]  /*4a90*/  HFMA2.MMA R20, R35, R16, RZ ;  /* 0x0000001023147235 */ /* 0x000fe200000000ff */
[----:B------:R-:W-:Y:S01]  /*4aa0*/  HFMA2 R16, R33, R16, RZ.H0_H0 ;  /* 0x0000001021107231 */ /* 0x000fe200000400ff */
[----:B------:R-:W-:-:S02]  /*4ab0*/  SHF.R.U32.HI R33, RZ, 0x6, R6 ;  /* 0x00000006ff217819 */ /* 0x000fc40000011606 */
[----:B------:R-:W-:Y:S02]  /*4ac0*/  SHF.R.U32.HI R34, RZ, 0x6, R7 ;  /* 0x00000006ff227819 */ /* 0x000fe40000011607 */
[----:B------:R-:W-:Y:S02]  /*4ad0*/  LOP3.LUT R22, R22, 0x64006400, RZ, 0xfc, !PT ;  /* 0x6400640016167812 */ /* 0x000fe400078efcff */
[----:B------:R-:W-:Y:S02]  /*4ae0*/  LOP3.LUT R32, R32, 0x3f003f, RZ, 0xc0, !PT ;  /* 0x003f003f20207812 */ /* 0x000fe400078ec0ff */
[----:B------:R-:W-:Y:S01]  /*4af0*/  LOP3.LUT R33, R33, 0x3f003f, RZ, 0xc0, !PT ;  /* 0x003f003f21217812 */ /* 0x000fe200078ec0ff */
[----:B------:R-:W-:Y:S01]  /*4b00*/  HADD2 R22, R22, -1056, -1056 ;  /* 0xe420e42016167430 */ /* 0x000fe20000000000 */
[----:B------:R-:W-:Y:S02]  /*4b10*/  LOP3.LUT R34, R34, 0x3f003f, RZ, 0xc0, !PT ;  /* 0x003f003f22227812 */ /* 0x000fe400078ec0ff */
[----:B------:R-:W-:-:S02]  /*4b20*/  LOP3.LUT R32, R32, 0x64006400, RZ, 0xfc, !PT ;  /* 0x6400640020207812 */ /* 0x000fc400078efcff */
[----:B------:R-:W-:Y:S01]  /*4b30*/  LOP3.LUT R33, R33, 0x64006400, RZ, 0xfc, !PT ;  /* 0x6400640021217812 */ /* 0x000fe200078efcff */
[-C--:B------:R-:W-:Y:S01]  /*4b40*/  HFMA2.MMA R22, R22, R17.reuse, R23 ;  /* 0x0000001116167235 */ /* 0x080fe20000000017 */
        /* <DEDUP_REMOVED lines=8> */
[----:B------:R-:W-:Y:S01]  /*4bd0*/  SHF.R.U32.HI R6, RZ, 0x8, R13 ;  /* 0x00000008ff067819 */ /* 0x000fe2000001160d */
[----:B------:R-:W-:Y:S01]  /*4be0*/  HFMA2 R32, R23, R17, R16 ;  /* 0x0000001117207231 */ /* 0x000fe20000000010 */
[----:B----4-:R-:W-:Y:S01]  /*4bf0*/  LOP3.LUT R16, R8, 0x3f003f, RZ, 0xc0, !PT ;  /* 0x003f003f08107812 */ /* 0x010fe200078ec0ff */
        /* <DEDUP_REMOVED lines=9> */
[----:B------:R-:W-:-:S02]  /*4c90*/  HADD2 R23, R23, -1056, -1056 ;  /* 0xe420e42017177430 */ /* 0x000fc40000000000 */
[----:B------:R-:W-:Y:S02]  /*4ca0*/  HADD2 R16, R17, -1056, -1056 ;  /* 0xe420e42011107430 */ /* 0x000fe40000000000 */
[----:B------:R-:W-:Y:S01]  /*4cb0*/  HADD2 R33, R33, -1056, -1056 ;  /* 0xe420e42021217430 */ /* 0x000fe20000000000 */
[-C--:B------:R-:W-:Y:S01]  /*4cc0*/  HFMA2.MMA R17, R35, R18.reuse, R22 ;  /* 0x0000001223117235 */ /* 0x080fe20000000016 */
[-C--:B------:R-:W-:Y:S01]  /*4cd0*/  HFMA2 R16, R16, R18.reuse, R21 ;  /* 0x0000001210107231 */ /* 0x080fe20000000015 */
[----:B------:R-:W-:Y:S01]  /*4ce0*/  HFMA2.MMA R20, R23, R18, R20 ;  /* 0x0000001217147235 */ /* 0x000fe20000000014 */
[----:B------:R-:W-:Y:S01]  /*4cf0*/  HFMA2 R32, R33, R18, R32 ;  /* 0x0000001221207231 */ /* 0x000fe20000000020 */
        /* <DEDUP_REMOVED lines=117> */
.L_x_4542:
        /* <DEDUP_REMOVED lines=8> */
.L_x_4540:
[----:B------:R-:W1:Y:S02]  /*54d0*/  S2R R2, SR_CTAID.Y ;  /* 0x0000000000027919 */ /* 0x000e640000002600 */
[----:B-1----:R-:W-:-:S13]  /*54e0*/  ISETP.GE.AND P0, PT, R2, c[0x0][0x188], PT ;  /* 0x0000620002007a0c */ /* 0x002fda0003f06270 */
[----:B------:R-:W-:Y:S05]  /*54f0*/  @P0 EXIT ;  /* 0x000000000000094d */ /* 0x000fea0003800000 */
[----:B------:R-:W1:Y:S01]  /*5500*/  S2R R0, SR_CTAID.X ;  /* 0x0000000000007919 */ /* 0x000e620000002500 */
[----:B-----5:R-:W-:-:S03]  /*5510*/  IMAD.MOV.U32 R5, RZ, RZ, 0x2 ;  /* 0x00000002ff057424 */ /* 0x020fc600078e00ff */
[----:B------:R-:W1:Y:S02]  /*5520*/  S2R R3, SR_TID.X ;  /* 0x0000000000037919 */ /* 0x000e640000002100 */
[----:B-1----:R-:W-:-:S04]  /*5530*/  IMAD R0, R0, 0x20, R3 ;  /* 0x0000002000007824 */ /* 0x002fc800078e0203 */
[----:B------:R-:W-:-:S04]  /*5540*/  IMAD.SHL.U32 R3, R0, 0x4, RZ ;  /* 0x0000000400037824 */ /* 0x000fc800078e00ff */
[----:B------:R-:W-:-:S04]  /*5550*/  IMAD R2, R2, c[0x0][0x18c], R3 ;  /* 0x0000630002027a24 */ /* 0x000fc800078e0203 */
[----:B------:R-:W-:-:S05]  /*5560*/  IMAD.WIDE R2, R5, R2, c[0x0][0x180] ;  /* 0x0000600005027625 */ /* 0x000fca00078e0202 */
[----:B------:R-:W2:Y:S01]  /*5570*/  ATOM.E.ADD.F16x2.RN.STRONG.GPU P0, RZ, [R2.64], R26 ;  /* 0x0000001a02ff798a */ /* 0x000ea2000810e9c6 */
[----:B------:R-:W-:Y:S01]  /*5580*/  BSSY B0, `(.L_x_4544) ;  /* 0x000000e000007945 */ /* 0x000fe20003800000 */
[----:B--2---:R-:W-:Y:S05]  /*5590*/  @P0 BRA `(.L_x_4545) ;  /* 0x000000c000000947 */ /* 0x004fea0003800000 */
[----:B------:R-:W1:Y:S02]  /*55a0*/  QSPC.E.S P0, RZ, [R2] ;  /* 0x0000000002ff73aa */ /* 0x000e640000000500 */
[----:B-1----:R-:W-:Y:S05]  /*55b0*/  @!P0 BRA `(.L_x_4546) ;  /* 0x0000007000008947 */ /* 0x002fea0003800000 */
[----:B------:R-:W-:-:S05]  /*55c0*/  LOP3.LUT R0, R2, 0xffffff, RZ, 0xc0, !PT ;  /* 0x00ffffff02007812 */ /* 0x000fca00078ec0ff */
.L_x_4547:
[----:B------:R-:W1:Y:S02]  /*55d0*/  LDS R4, [R0] ;  /* 0x0000000000047984 */ /* 0x000e640000000800 */
[----:B-1----:R-:W-:-:S06]  /*55e0*/  HADD2 R5, R4, R26 ;  /* 0x0000001a04057230 */ /* 0x002fcc0000000000 */
[----:B------:R-:W1:Y:S02]  /*55f0*/  ATOMS.CAST.SPIN R5, [R0], R4, R5 ;  /* 0x000000040005738d */ /* 0x000e640001800005 */
[----:B-1----:R-:W-:-:S13]  /*5600*/  ISETP.EQ.U32.AND P0, PT, R5, 0x1, PT ;  /* 0x000000010500780c */ /* 0x002fda0003f02070 */
[----:B------:R-:W-:Y:S05]  /*5610*/  @!P0 BRA `(.L_x_4547) ;  /* 0xffffffb000008947 */ /* 0x000fea000383ffff */
[----:B------:R-:W-:Y:S05]  /*5620*/  BRA `(.L_x_4545) ;  /* 0x0000003000007947 */ /* 0x000fea0003800000 */
.L_x_4546:
[----:B------:R-:W2:Y:S02]  /*5630*/  LD.E R0, [R2.64] ;  /* 0x0000000602007980 */ /* 0x000ea4000c101900 */
[----:B--2---:R-:W-:-:S05]  /*5640*/  IMAD.IADD R5, R26, 0x1, R0 ;  /* 0x000000011a057824 */ /* 0x004fca00078e0200 */
[----:B------:R1:W-:Y:S02]  /*5650*/  ST.E [R2.64], R5 ;  /* 0x0000000502007985 */ /* 0x0003e4000c101906 */
.L_x_4545:
[----:B------:R-:W-:Y:S05]  /*5660*/  BSYNC B0 ;  /* 0x0000000000007941 */ /* 0x000fea0003800000 */
.L_x_4544:
[----:B------:R-:W2:Y:S02]  /*5670*/  ATOM.E.ADD.F16x2.RN.STRONG.GPU P0, RZ, [R2.64+0x4], R25 ;  /* 0x0000041902ff798a */ /* 0x000ea4000810e9c6 */
[----:B--2---:R-:W-:Y:S05]  /*5680*/  @P0 EXIT ;  /* 0x000000000000094d */ /* 0x004fea0003800000 */
[----:B------:R-:W2:Y:S02]  /*5690*/  QSPC.E.S P0, RZ, [R2+0x4] ;  /* 0x0000040002ff73aa */ /* 0x000ea40000000500 */
[----:B--2---:R-:W-:Y:S05]  /*56a0*/  @!P0 BRA `(.L_x_4548) ;  /* 0x0000008000008947 */ /* 0x004fea0003800000 */
[----:B-1----:R-:W-:-:S04]  /*56b0*/  IADD3 R2, R2, 0x4, RZ ;  /* 0x0000000402027810 */ /* 0x002fc80007ffe0ff */
[----:B------:R-:W-:-:S05]  /*56c0*/  LOP3.LUT R2, R2, 0xffffff, RZ, 0xc0, !PT ;  /* 0x00ffffff02027812 */ /* 0x000fca00078ec0ff */
.L_x_4549:
[----:B------:R-:W1:Y:S02]  /*56d0*/  LDS R4, [R2] ;  /* 0x0000000002047984 */ /* 0x000e640000000800 */
[----:B-1----:R-:W-:-:S10]  /*56e0*/  HFMA2.MMA R5, R4, 1, 1, R25 ;  /* 0x3c003c0004057835 */ /* 0x002fd40000000019 */
[----:B------:R-:W1:Y:S02]  /*56f0*/  ATOMS.CAST.SPIN R5, [R2], R4, R5 ;  /* 0x000000040205738d */ /* 0x000e640001800005 */
[----:B-1----:R-:W-:-:S13]  /*5700*/  ISETP.EQ.U32.AND P0, PT, R5, 0x1, PT ;  /* 0x000000010500780c */ /* 0x002fda0003f02070 */
[----:B------:R-:W-:Y:S05]  /*5710*/  @!P0 BRA `(.L_x_4549) ;  /* 0xffffffb000008947 */ /* 0x000fea000383ffff */
[----:B------:R-:W-:Y:S05]  /*5720*/  EXIT ;  /* 0x000000000000794d */ /* 0x000fea0003800000 */
.L_x_4548:
[----:B------:R-:W2:Y:S02]  /*5730*/  LD.E R0, [R2.64+0x4] ;  /* 0x0000040602007980 */ /* 0x000ea4000c101900 */
[----:B-12---:R-:W-:-:S05]  /*5740*/  IMAD.IADD R5, R25, 0x1, R0 ;  /* 0x0000000119057824 */ /* 0x006fca00078e0200 */
[----:B------:R-:W-:Y:S01]  /*5750*/  ST.E [R2.64+0x4], R5 ;  /* 0x0000040502007985 */ /* 0x000fe2000c101906 */
[----:B------:R-:W-:Y:S05]  /*5760*/  EXIT ;  /* 0x000000000000794d */ /* 0x000fea0003800000 */
.L_x_4550:
        /* <DEDUP_REMOVED lines=9> */
.L_x_4822:


//--------------------- .text._Z23gemm_half_q_half_kernelILi1ELi40ELb1ELb0ELi32EEvPK6__halfPKjS4_S2_PS0_iiiiPKtS7_iiiiiibS2_i --------------------------
	.section	.text._Z23gemm_half_q_half_kernelILi1ELi40ELb1ELb0ELi32EEvPK6__halfPKjS4_S2_PS0_iiiiPKtS7_iiiiiibS2_i,"ax",@progbits
	.sectioninfo	@"SHI_REGISTERS=40"
	.align	128
        .global         _Z23gemm_half_q_half_kernelILi1ELi40ELb1ELb0ELi32EEvPK6__halfPKjS4_S2_PS0_iiiiPKtS7_iiiiiibS2_i
        .type           _Z23gemm_half_q_half_kernelILi1ELi40ELb1ELb0ELi32EEvPK6__halfPKjS4_S2_PS0_iiiiPKtS7_iiiiiibS2_i,@function
        .size           _Z23gemm_half_q_half_kernelILi1ELi40ELb1ELb0ELi32EEvPK6__halfPKjS4_S2_PS0_iiiiPKtS7_iiiiiibS2_i,(.L_x_4823 - _Z23gemm_half_q_half_kernelILi1ELi40ELb1ELb0ELi32EEvPK6__halfPKjS4_S2_PS0_iiiiPKtS7_iiiiiibS2_i)
        .other          _Z23gemm_half_q_half_kernelILi1ELi40ELb1ELb0ELi32EEvPK6__halfPKjS4_S2_PS0_iiiiPKtS7_iiiiiibS2_i,@"STO_CUDA_ENTRY STV_DEFAULT"
_Z23gemm_half_q_half_kernelILi1ELi40ELb1ELb0ELi32EEvPK6__halfPKjS4_S2_PS0_iiiiPKtS7_iiiiiibS2_i:
.text._Z23gemm_half_q_half_kernelILi1ELi40ELb1ELb0ELi32EEvPK6__halfPKjS4_S2_PS0_iiiiPKtS7_iiiiiibS2_i:
        /* <DEDUP_REMOVED lines=31> */
[----:B------:R-:W-:-:S05]  /*01f0*/  @!P0 IADD3 R9, P4, R9, R6, RZ ;  /* 0x0000000609098210 */ /* 0x000fca0007f9e0ff */
[----:B------:R-:W-:Y:S01]  /*0200*/  @!P0 IMAD.X R12, R12, 0x1, R7, P4 ;  /* 0x000000010c0c8824 */ /* 0x000fe200020e0607 */
[----:B------:R-:W-:-:S04]  /*0210*/  @!P0 LEA R8, P4, R9, c[0x0][0x160], 0x1 ;  /* 0x0000580009088a11 */ /* 0x000fc800078808ff */
[----:B------:R-:W-:-:S06]  /*0220*/  @!P0 LEA.HI.X R9, R9, c[0x0][0x164], R12, 0x1, P4 ;  /* 0x0000590009098a11 */ /* 0x000fcc00020f0c0c */
[----:B------:R-:W3:Y:S01]  /*0230*/  @!P0 LDG.E.U16.CONSTANT R9, [R8.64] ;  /* 0x0000000608098981 */ /* 0x000ee2000c1e9500 */
[----:B--2---:R-:W-:-:S05]  /*0240*/  @P0 IADD3 R11, P3, R6, R5, RZ ;  /* 0x00000005060b0210 */ /* 0x004fca0007f7e0ff */
[----:B------:R-:W-:Y:S01]  /*0250*/  @P0 IMAD.X R14, RZ, RZ, R7, P3 ;  /* 0x000000ffff0e0224 */ /* 0x000fe200018e0607 */
[----:B------:R-:W-:-:S04]  /*0260*/  @P0 LEA R6, P3, R11, c[0x0][0x160], 0x1 ;  /* 0x000058000b060a11 */ /* 0x000fc800078608ff */
[----:B------:R-:W-:-:S06]  /*0270*/  @P0 LEA.HI.X R7, R11, c[0x0][0x164], R14, 0x1, P3 ;  /* 0x000059000b070a11 */ /* 0x000fcc00018f0c0e */
[----:B------:R-:W2:Y:S01]  /*0280*/  @P0 LDG.E.U16.CONSTANT R7, [R6.64] ;  /* 0x0000000606070981 */ /* 0x000ea2000c1e9500 */
[----:B------:R-:W-:-:S05]  /*0290*/  IMAD.SHL.U32 R4, R10, 0x2, RZ ;  /* 0x000000020a047824 */ /* 0x000fca00078e00ff */
[----:B--2---:R0:W-:Y:S04]  /*02a0*/  @P0 STS.U16 [R4], R7 ;  /* 0x0000000704000388 */ /* 0x0041e80000000400 */
[----:B---3--:R0:W-:Y:S02]  /*02b0*/  @!P0 STS.U16 [R4], R9 ;  /* 0x0000000904008388 */ /* 0x0081e40000000400 */
.L_x_4552:
[----:B------:R-:W-:Y:S05]  /*02c0*/  BSYNC B0 ;  /* 0x0000000000007941 */ /* 0x000fea0003800000 */
.L_x_4551:
        /* <DEDUP_REMOVED lines=9> */
[----:B------:R-:W-:Y:S02]  /*0360*/  @P0 IMNMX R4, R29, c[0x0][0x1ac], PT ;  /* 0x00006b001d040a17 */ /* 0x000fe40003800200 */
        /* <DEDUP_REMOVED lines=9> */
[----:B------:R-:W-:Y:S02]  /*0400*/  @P2 SHF.R.S32.HI R11, RZ, 0x1f, R10 ;  /* 0x0000001fff0b2819 */ /* 0x000fe4000001140a */
[----:B------:R-:W-:Y:S02]  /*0410*/  @P5 IADD3 R8, R5, -c[0x0][0x1b0], RZ ;  /* 0x80006c0005085a10 */ /* 0x000fe40007ffe0ff */
[----:B------:R-:W-:Y:S02]  /*0420*/  @P4 SHF.R.S32.HI R5, RZ, 0x1f, R4 ;  /* 0x0000001fff054819 */ /* 0x000fe40000011404 */
[----:B------:R-:W-:Y:S02]  /*0430*/  @P3 IMNMX R9, R29, c[0x0][0x1bc], PT ;  /* 0x00006f001d093a17 */ /* 0x000fe40003800200 */
[----:B------:R-:W-:Y:S01]  /*0440*/  @P2 LEA.HI R11, R11, R10, RZ, 0x5 ;  /* 0x0000000a0b0b2211 */ /* 0x000fe200078f28ff */
[----:B-1----:R-:W-:Y:S01]  /*0450*/  IMAD.MOV.U32 R10, RZ, RZ, R15 ;  /* 0x000000ffff0a7224 */ /* 0x002fe200078e000f */
[----:B------:R-:W-:-:S02]  /*0460*/  @P0 SHF.R.S32.HI R6, RZ, 0x5, R6 ;  /* 0x00000005ff060819 */ /* 0x000fc40000011406 */
[----:B------:R-:W-:Y:S02]  /*0470*/  @P4 LEA.HI R7, R5, R4, RZ, 0x5 ;  /* 0x0000000405074211 */ /* 0x000fe400078f28ff */
[----:B------:R-:W-:Y:S01]  /*0480*/  @P3 IADD3 R12, R9, -c[0x0][0x1b8], RZ ;  /* 0x80006e00090c3a10 */ /* 0x000fe20007ffe0ff */
[----:B------:R-:W-:Y:S01]  /*0490*/  CS2R R4, SRZ ;  /* 0x0000000000047805 */ /* 0x000fe2000001ff00 */
[----:B------:R-:W-:Y:S01]  /*04a0*/  @P5 SHF.R.S32.HI R9, RZ, 0x1f, R8 ;  /* 0x0000001fff095819 */ /* 0x000fe20000011408 */
[----:B------:R-:W-:Y:S01]  /*04b0*/  @P0 IMAD R5, R6, 0x6, RZ ;  /* 0x0000000606050824 */ /* 0x000fe200078e02ff */
[----:B------:R-:W-:Y:S02]  /*04c0*/  ISETP.NE.AND P0, PT, R10, RZ, PT ;  /* 0x000000ff0a00720c */ /* 0x000fe40003f05270 */
[----:B------:R-:W-:Y:S02]  /*04d0*/  @P3 SHF.R.S32.HI R13, RZ, 0x1f, R12 ;  /* 0x0000001fff0d3819 */ /* 0x000fe4000001140c */
[----:B------:R-:W-:Y:S01]  /*04e0*/  @P5 LEA.HI R8, R9, R8, RZ, 0x5 ;  /* 0x0000000809085211 */ /* 0x000fe200078f28ff */
[----:B------:R-:W-:Y:S01]  /*04f0*/  IMAD.MOV.U32 R9, RZ, RZ, RZ ;  /* 0x000000ffff097224 */ /* 0x000fe200078e00ff */
[----:B------:R-:W-:-:S02]  /*0500*/  ISETP.NE.OR P0, PT, R2, RZ, !P0 ;  /* 0x000000ff0200720c */ /* 0x000fc40004705670 */
        /* <DEDUP_REMOVED lines=14> */
[----:B------:R-:W-:Y:S01]  /*05f0*/  @P3 IMAD.SHL.U32 R7, R13, 0x2, RZ ;  /* 0x000000020d073824 */ /* 0x000fe200078e00ff */
[----:B------:R-:W-:-:S02]  /*0600*/  SHF.R.S32.HI R8, RZ, 0x1f, R0 ;  /* 0x0000001fff087819 */ /* 0x000fc40000011400 */
[----:B------:R-:W-:Y:S02]  /*0610*/  ISETP.GE.OR P2, PT, R29, c[0x0][0x1ac], P5 ;  /* 0x00006b001d007a0c */ /* 0x000fe40002f46670 */
[----:B------:R-:W-:Y:S01]  /*0620*/  IADD3 R4, R7, R4, R6 ;  /* 0x0000000407047210 */ /* 0x000fe20007ffe006 */
[----:B------:R-:W-:Y:S02]  /*0630*/  @!P0 IMAD.MOV.U32 R7, RZ, RZ, 0x2 ;  /* 0x00000002ff078424 */ /* 0x000fe400078e00ff */
[----:B------:R-:W-:Y:S02]  /*0640*/  @!P0 IMAD R6, R3, c[0x0][0x18c], R0 ;  /* 0x0000630003068a24 */ /* 0x000fe400078e0200 */
[----:B------:R-:W-:Y:S02]  /*0650*/  IMAD R5, R4, c[0x0][0x18c], RZ ;  /* 0x0000630004057a24 */ /* 0x000fe400078e02ff */
[----:B------:R-:W-:-:S03]  /*0660*/  @!P0 IMAD.WIDE R6, R6, R7, c[0x0][0x180] ;  /* 0x0000600006068625 */ /* 0x000fc600078e0207 */
[----:B------:R-:W-:Y:S02]  /*0670*/  IADD3 R4, P3, R0, R5, RZ ;  /* 0x0000000500047210 */ /* 0x000fe40007f7e0ff */
[----:B------:R0:W-:Y:S04]  /*0680*/  @!P0 STG.E.64 [R6.64], RZ ;  /* 0x000000ff06008986 */ /* 0x0001e8000c101b06 */
[----:B------:R-:W-:Y:S01]  /*0690*/  BAR.SYNC.DEFER_BLOCKING 0x0 ;  /* 0x0000000000007b1d */ /* 0x000fe20000010000 */
[----:B------:R-:W-:Y:S02]  /*06a0*/  LEA R32, P4, R4, c[0x0][0x168], 0x2 ;  /* 0x00005a0004207a11 */ /* 0x000fe400078810ff */
[----:B------:R-:W-:-:S03]  /*06b0*/  LEA.HI.X.SX32 R5, R5, R8, 0x1, P3 ;  /* 0x0000000805057211 */ /* 0x000fc600018f0eff */
        /* <DEDUP_REMOVED lines=12> */
.L_x_4554:
        /* <DEDUP_REMOVED lines=41> */
.L_x_4553:
[----:B0-----:R-:W-:Y:S01]  /*0a10*/  UMOV UR4, URZ ;  /* 0x0000003f00047c82 */ /* 0x001fe20008000000 */
[----:B------:R-:W-:Y:S02]  /*0a20*/  LEA.HI.X R33, R4, c[0x0][0x16c], R5, 0x2, P4 ;  /* 0x00005b0004217a11 */ /* 0x000fe400020f1405 */
[----:B------:R-:W-:Y:S02]  /*0a30*/  PRMT R26, RZ, 0x5410, RZ ;  /* 0x00005410ff1a7816 */ /* 0x000fe400000000ff */
[----:B------:R-:W-:Y:S01]  /*0a40*/  PRMT R25, RZ, 0x5410, RZ ;  /* 0x00005410ff197816 */ /* 0x000fe200000000ff */
[----:B------:R-:W-:Y:S05]  /*0a50*/  @P2 BRA `(.L_x_4555) ;  /* 0x000017f000002947 */ /* 0x000fea0003800000 */
[----:B------:R-:W-:Y:S01]  /*0a60*/  PRMT R4, R28, 0x9910, RZ ;  /* 0x000099101c047816 */ /* 0x000fe200000000ff */
[----:B------:R-:W-:Y:S01]  /*0a70*/  ULDC UR5, c[0x0][0x18c] ;  /* 0x0000630000057ab9 */ /* 0x000fe20000000800 */
[----:B------:R-:W-:Y:S01]  /*0a80*/  PRMT R25, RZ, 0x5410, RZ ;  /* 0x00005410ff197816 */ /* 0x000fe200000000ff */
[----:B------:R-:W-:Y:S01]  /*0a90*/  USHF.R.S32.HI UR5, URZ, 0x1f, UR5 ;  /* 0x0000001f3f057899 */ /* 0x000fe20008011405 */
[----:B------:R-:W-:Y:S01]  /*0aa0*/  ISETP.EQ.OR P2, PT, R4, RZ, P1 ;  /* 0x000000ff0400720c */ /* 0x000fe20000f42670 */
[----:B------:R-:W-:Y:S01]  /*0ab0*/  UMOV UR4, URZ ;  /* 0x0000003f00047c82 */ /* 0x000fe20008000000 */
[----:B------:R-:W-:-:S09]  /*0ac0*/  PRMT R26, RZ, 0x5410, RZ ;  /* 0x00005410ff1a7816 */ /* 0x000fd200000000ff */
.L_x_4558:
        /* <DEDUP_REMOVED lines=11> */
[----:B------:R-:W-:Y:S02]  /*0b80*/  SHF.R.U32.HI R23, RZ, 0x6, R4 ;  /* 0x00000006ff177819 */ /* 0x000fe40000011604 */
[----:B------:R-:W-:Y:S01]  /*0b90*/  LOP3.LUT R22, R22, 0x64006400, RZ, 0xfc, !PT ;  /* 0x6400640016167812 */ /* 0x000fe200078efcff */
[----:B------:R-:W-:Y:S01]  /*0ba0*/  HADD2 R31, R31, -1056, -1056 ;  /* 0xe420e4201f1f7430 */ /* 0x000fe20000000000 */
[----:B------:R-:W-:-:S02]  /*0bb0*/  LOP3.LUT R34, R6, 0x3f003f, RZ, 0xc0, !PT ;  /* 0x003f003f06227812 */ /* 0x000fc400078ec0ff */
[----:B------:R-:W-:Y:S01]  /*0bc0*/  LOP3.LUT R23, R23, 0x3f003f, RZ, 0xc0, !PT ;  /* 0x003f003f17177812 */ /* 0x000fe200078ec0ff */
[----:B--2---:R-:W-:Y:S01]  /*0bd0*/  HADD2 R21, R22, -1056, -1056 ;  /* 0xe420e42016157430 */ /* 0x004fe20000000000 */
[----:B------:R-:W-:Y:S02]  /*0be0*/  LOP3.LUT R35, R7, 0x3f003f, RZ, 0xc0, !PT ;  /* 0x003f003f07237812 */ /* 0x000fe400078ec0ff */
[----:B------:R-:W-:Y:S02]  /*0bf0*/  LOP3.LUT R34, R34, 0x64006400, RZ, 0xfc, !PT ;  /* 0x6400640022227812 */ /* 0x000fe400078efcff */
[----:B------:R-:W-:Y:S02]  /*0c00*/  LOP3.LUT R23, R23, 0x64006400, RZ, 0xfc, !PT ;  /* 0x6400640017177812 */ /* 0x000fe400078efcff */
[----:B------:R-:W-:Y:S01]  /*0c10*/  LOP3.LUT R35, R35, 0x64006400, RZ, 0xfc, !PT ;  /* 0x6400640023237812 */ /* 0x000fe200078efcff */
[----:B------:R-:W-:Y:S01]  /*0c20*/  HADD2 R37, R34, -1056, -1056 ;  /* 0xe420e42022257430 */ /* 0x000fe20000000000 */
[----:B------:R-:W-:Y:S01]  /*0c30*/  SHF.R.U32.HI R4, RZ, 0xc, R4 ;  /* 0x0000000cff047819 */ /* 0x000fe20000011604 */
[----:B------:R-:W-:Y:S01]  /*0c40*/  HADD2 R34, R23, -1056, -1056 ;  /* 0xe420e42017227430 */ /* 0x000fe20000000000 */
[--C-:B------:R-:W-:Y:S01]  /*0c50*/  SHF.R.U32.HI R23, RZ, 0x6, R6.reuse ;  /* 0x00000006ff177819 */ /* 0x100fe20000011606 */
[----:B------:R-:W-:Y:S01]  /*0c60*/  HADD2 R35, R35, -1056, -1056 ;  /* 0xe420e42023237430 */ /* 0x000fe20000000000 */
[----:B------:R-:W-:Y:S01]  /*0c70*/  SHF.R.U32.HI R6, RZ, 0xc, R6 ;  /* 0x0000000cff067819 */ /* 0x000fe20000011606 */
[-C--:B-1----:R-:W-:Y:S01]  /*0c80*/  HFMA2 R22, R31, R16.reuse, RZ.H0_H0 ;  /* 0x000000101f167231 */ /* 0x082fe200000400ff */
[----:B------:R-:W-:Y:S01]  /*0c90*/  SHF.R.U32.HI R31, RZ, 0x6, R5 ;  /* 0x00000006ff1f7819 */ /* 0x000fe20000011605 */
[-C--:B------:R-:W-:Y:S01]  /*0ca0*/  HFMA2.MMA R21, R21, R16.reuse, RZ ;  /* 0x0000001015157235 */ /* 0x080fe200000000ff */
[----:B------:R-:W-:Y:S01]  /*0cb0*/  LOP3.LUT R23, R23, 0x3f003f, RZ, 0xc0, !PT ;  /* 0x003f003f17177812 */ /* 0x000fe200078ec0ff */
[----:B------:R-:W-:Y:S01]  /*0cc0*/  HFMA2.MMA R20, R37, R16, RZ ;  /* 0x0000001025147235 */ /* 0x000fe200000000ff */
[----:B------:R-:W-:Y:S01]  /*0cd0*/  LOP3.LUT R31, R31, 0x3f003f, RZ, 0xc0, !PT ;  /* 0x003f003f1f1f7812 */ /* 0x000fe200078ec0ff */
[----:B------:R-:W-:Y:S01]  /*0ce0*/  HFMA2 R16, R35, R16, RZ.H0_H0 ;  /* 0x0000001023107231 */ /* 0x000fe200000400ff */
[----:B------:R-:W-:Y:S01]  /*0cf0*/  PRMT R24, R24, 0x5410, R0 ;  /* 0x0000541018187816 */ /* 0x000fe20000000000 */
[----:B------:R-:W-:Y:S01]  /*0d00*/  HFMA2.MMA R21, R34, R17, R21 ;  /* 0x0000001122157235 */ /* 0x000fe20000000015 */
[----:B------:R-:W-:-:S02]  /*0d10*/  LOP3.LUT R31, R31, 0x64006400, RZ, 0xfc, !PT ;  /* 0x640064001f1f7812 */ /* 0x000fc400078efcff */
[----:B------:R-:W-:Y:S02]  /*0d20*/  SHF.R.U32.HI R34, RZ, 0x6, R7 ;  /* 0x00000006ff227819 */ /* 0x000fe40000011607 */
[----:B------:R-:W-:Y:S01]  /*0d30*/  PRMT R2, R2, 0x5410, R3 ;  /* 0x0000541002027816 */ /* 0x000fe20000000003 */
[----:B------:R-:W-:Y:S01]  /*0d40*/  HADD2 R35, R31, -1056, -1056 ;  /* 0xe420e4201f237430 */ /* 0x000fe20000000000 */
[----:B------:R-:W-:Y:S02]  /*0d50*/  LOP3.LUT R31, R23, 0x64006400, RZ, 0xfc, !PT ;  /* 0x64006400171f7812 */ /* 0x000fe400078efcff */
[----:B------:R-:W-:Y:S01]  /*0d60*/  LOP3.LUT R34, R34, 0x3f003f, RZ, 0xc0, !PT ;  /* 0x003f003f22227812 */ /* 0x000fe200078ec0ff */
[----:B------:R-:W-:Y:S02]  /*0d70*/  HFMA2 R22, R35, R17, R22 ;  /* 0x0000001123167231 */ /* 0x000fe40000000016 */
[----:B------:R-:W-:Y:S01]  /*0d80*/  HADD2 R31, R31, -1056, -1056 ;  /* 0xe420e4201f1f7430 */ /* 0x000fe20000000000 */
[----:B------:R-:W-:-:S05]  /*0d90*/  LOP3.LUT R34, R34, 0x64006400, RZ, 0xfc, !PT ;  /* 0x6400640022227812 */ /* 0x000fca00078efcff */
[----:B------:R-:W-:Y:S01]  /*0da0*/  HFMA2.MMA R20, R31, R17, R20 ;  /* 0x000000111f147235 */ /* 0x000fe20000000014 */
[----:B------:R-:W-:-:S04]  /*0db0*/  HADD2 R31, R34, -1056, -1056 ;  /* 0xe420e420221f7430 */ /* 0x000fc80000000000 */
[----:B------:R-:W-:Y:S01]  /*0dc0*/  HFMA2 R31, R31, R17, R16 ;  /* 0x000000111f1f7231 */ /* 0x000fe20000000010 */
        /* <DEDUP_REMOVED lines=10> */
[-C--:B------:R-:W-:Y:S02]  /*0e70*/  HFMA2.MMA R21, R34, R18.reuse, R21 ;  /* 0x0000001222157235 */ /* 0x080fe40000000015 */
[----:B------:R-:W-:Y:S02]  /*0e80*/  HADD2 R35, R16, -1056, -1056 ;  /* 0xe420e42010237430 */ /* 0x000fe40000000000 */
[----:B------:R-:W-:Y:S01]  /*0e90*/  HFMA2.MMA R16, R37, R18, R20 ;  /* 0x0000001225107235 */ /* 0x000fe20000000014 */
[----:B------:R-:W-:Y:S01]  /*0ea0*/  HADD2 R34, R23, -1056, -1056 ;  /* 0xe420e42017227430 */ /* 0x000fe20000000000 */
[----:B------:R-:W-:Y:S01]  /*0eb0*/  SHF.R.U32.HI R20, RZ, 0x6, R8 ;  /* 0x00000006ff147819 */ /* 0x000fe20000011608 */
[-C--:B------:R-:W-:Y:S01]  /*0ec0*/  HFMA2 R17, R35, R18.reuse, R22 ;  /* 0x0000001223117231 */ /* 0x080fe20000000016 */
[----:B------:R-:W-:Y:S01]  /*0ed0*/  SHF.R.U32.HI R22, RZ, 0x6, R9 ;  /* 0x00000006ff167819 */ /* 0x000fe20000011609 */
[----:B------:R-:W-:Y:S01]  /*0ee0*/  HFMA2 R31, R34, R18, R31 ;  /* 0x00000012221f7231 */ /* 0x000fe2000000001f */
[----:B------:R-:W-:-:S02]  /*0ef0*/  LOP3.LUT R20, R20, 0x3f003f, RZ, 0xc0, !PT ;  /* 0x003f003f14147812 */ /* 0x000fc400078ec0ff */
[----:B------:R-:W-:Y:S02]  /*0f00*/  SHF.R.U32.HI R18, RZ, 0x6, R10 ;  /* 0x00000006ff127819 */ /* 0x000fe4000001160a */
        /* <DEDUP_REMOVED lines=9> */
[----:B------:R-:W-:Y:S01]  /*0fa0*/  SHF.R.U32.HI R8, RZ, 0xc, R8 ;  /* 0x0000000cff087819 */ /* 0x000fe20000011608 */
[----:B------:R-:W-:Y:S01]  /*0fb0*/  HADD2 R35, R18, -1056, -1056 ;  /* 0xe420e42012237430 */ /* 0x000fe20000000000 */
[-C--:B------:R-:W-:Y:S01]  /*0fc0*/  HFMA2.MMA R18, R20, R19.reuse, R21 ;  /* 0x0000001314127235 */ /* 0x080fe20000000015 */
[----:B------:R-:W-:Y:S01]  /*0fd0*/  HFMA2 R17, R22, R19, R17 ;  /* 0x0000001316117231 */ /* 0x000fe20000000011 */
[----:B------:R-:W-:Y:S02]  /*0fe0*/  LOP3.LUT R34, R23, 0x64006400, RZ, 0xfc, !PT ;  /* 0x6400640017227812 */ /* 0x000fe400078efcff */
[----:B------:R-:W1:Y:S01]  /*0ff0*/  LDS.128 R20, [UR4+0x10] ;  /* 0x00001004ff147984 */ /* 0x000e620008000c00 */
[----:B------:R-:W-:Y:S01]  /*1000*/  HFMA2.MMA R16, R35, R19, R16 ;  /* 0x0000001323107235 */ /* 0x000fe20000000010 */
[----:B------:R-:W-:Y:S01]  /*1010*/  SHF.R.U32.HI R35, RZ, 0xc, R7 ;  /* 0x0000000cff237819 */ /* 0x000fe20000011607 */
[----:B------:R-:W-:Y:S01]  /*1020*/  HADD2 R36, R34, -1056, -1056 ;  /* 0xe420e42022247430 */ /* 0x000fe20000000000 */
[----:B------:R-:W-:-:S02]  /*1030*/  SHF.R.U32.HI R34, RZ, 0xc, R5 ;  /* 0x0000000cff227819 */ /* 0x000fc40000011605 */
[----:B------:R-:W-:Y:S01]  /*1040*/  LOP3.LUT R5, R4, 0xf000f, RZ, 0xc0, !PT ;  /* 0x000f000f04057812 */ /* 0x000fe200078ec0ff */
[----:B------:R-:W-:Y:S01]  /*1050*/  HFMA2 R19, R36, R19, R31 ;  /* 0x0000001324137231 */ /* 0x000fe2000000001f */
[----:B----4-:R-:W-:Y:S02]  /*1060*/  SHF.R.U32.HI R4, RZ, 0x8, R12 ;  /* 0x00000008ff047819 */ /* 0x010fe4000001160c */
[----:B------:R-:W-:Y:S02]  /*1070*/  LOP3.LUT R34, R34, 0xf000f, RZ, 0xc0, !PT ;  /* 0x000f000f22227812 */ /* 0x000fe400078ec0ff */
[----:B------:R-:W-:Y:S02]  /*1080*/  SHF.R.U32.HI R31, RZ, 0x8, R13 ;  /* 0x00000008ff1f7819 */ /* 0x000fe4000001160d */
[----:B------:R-:W-:Y:S02]  /*1090*/  LOP3.LUT R4, R5, 0x300030, R4, 0xf8, !PT ;  /* 0x0030003005047812 */ /* 0x000fe400078ef804 */
[----:B------:R-:W-:-:S02]  /*10a0*/  LOP3.LUT R5, R6, 0xf000f, RZ, 0xc0, !PT ;  /* 0x000f000f06057812 */ /* 0x000fc400078ec0ff */
[----:B------:R-:W-:Y:S02]  /*10b0*/  LOP3.LUT R7, R34, 0x300030, R31, 0xf8, !PT ;  /* 0x0030003022077812 */ /* 0x000fe400078ef81f */
[----:B------:R-:W-:Y:S02]  /*10c0*/  SHF.R.U32.HI R6, RZ, 0x8, R14 ;  /* 0x00000008ff067819 */ /* 0x000fe4000001160e */
[----:B------:R-:W-:Y:S02]  /*10d0*/  LOP3.LUT R34, R35, 0xf000f, RZ, 0xc0, !PT ;  /* 0x000f000f23227812 */ /* 0x000fe400078ec0ff */
[----:B------:R-:W-:Y:S02]  /*10e0*/  SHF.R.U32.HI R31, RZ, 0x8, R15 ;  /* 0x00000008ff1f7819 */ /* 0x000fe4000001160f */
[----:B------:R-:W-:Y:S02]  /*10f0*/  LOP3.LUT R6, R5, 0x300030, R6, 0xf8, !PT ;  /* 0x0030003005067812 */ /* 0x000fe400078ef806 */
[----:B------:R-:W-:-:S02]  /*1100*/  LOP3.LUT R5, R34, 0x300030, R31, 0xf8, !PT ;  /* 0x0030003022057812 */ /* 0x000fc400078ef81f */
        /* <DEDUP_REMOVED lines=8> */
[----:B------:R-:W-:-:S02]  /*1190*/  SHF.R.U32.HI R9, RZ, 0xc, R9 ;  /* 0x0000000cff097819 */ /* 0x000fc40000011609 */
[----:B------:R-:W-:Y:S01]  /*11a0*/  SHF.R.U32.HI R10, RZ, 0xc, R10 ;  /* 0x0000000cff0a7819 */ /* 0x000fe2000001160a */
[----:B-1----:R-:W-:Y:S01]  /*11b0*/  HFMA2.MMA R18, R31, R20, R18 ;  /* 0x000000141f127235 */ /* 0x002fe20000000012 */
[----:B------:R-:W-:Y:S01]  /*11c0*/  LOP3.LUT R31, R14, 0x3f003f, RZ, 0xc0, !PT ;  /* 0x003f003f0e1f7812 */ /* 0x000fe200078ec0ff */
[----:B------:R-:W-:Y:S01]  /*11d0*/  HFMA2 R17, R34, R20, R17 ;  /* 0x0000001422117231 */ /* 0x000fe20000000011 */
[----:B------:R-:W-:Y:S02]  /*11e0*/  LOP3.LUT R8, R35, 0x300030, R8, 0xf8, !PT ;  /* 0x0030003023087812 */ /* 0x000fe400078ef808 */
[----:B------:R-:W-:Y:S02]  /*11f0*/  LOP3.LUT R31, R31, 0x64006400, RZ, 0xfc, !PT ;  /* 0x640064001f1f7812 */ /* 0x000fe400078efcff */
[----:B------:R-:W-:Y:S02]  /*1200*/  LOP3.LUT R34, R9, 0xf000f, RZ, 0xc0, !PT ;  /* 0x000f000f09227812 */ /* 0x000fe400078ec0ff */
[----:B------:R-:W-:Y:S01]  /*1210*/  SHF.R.U32.HI R9, RZ, 0xa, R13 ;  /* 0x0000000aff097819 */ /* 0x000fe2000001160d */
[----:B------:R-:W-:Y:S01]  /*1220*/  HADD2 R31, R31, -1056, -1056 ;  /* 0xe420e4201f1f7430 */ /* 0x000fe20000000000 */
[----:B------:R-:W-:-:S02]  /*1230*/  LOP3.LUT R35, R10, 0xf000f, RZ, 0xc0, !PT ;  /* 0x000f000f0a237812 */ /* 0x000fc400078ec0ff */
[----:B------:R-:W-:Y:S02]  /*1240*/  SHF.R.U32.HI R12, RZ, 0x6, R12 ;  /* 0x00000006ff0c7819 */ /* 0x000fe4000001160c */
[--C-:B------:R-:W-:Y:S01]  /*1250*/  SHF.R.U32.HI R10, RZ, 0xa, R14.reuse ;  /* 0x0000000aff0a7819 */ /* 0x100fe2000001160e */
[----:B------:R-:W-:Y:S01]  /*1260*/  HFMA2.MMA R16, R31, R20, R16 ;  /* 0x000000141f107235 */ /* 0x000fe20000000010 */
        /* <DEDUP_REMOVED lines=14> */
[----:B------:R-:W-:Y:S01]  /*1350*/  LOP3.LUT R11, R34, 0x300030, R11, 0xf8, !PT ;  /* 0x00300030220b7812 */ /* 0x000fe200078ef80b */
[----:B------:R-:W-:Y:S01]  /*1360*/  HADD2 R34, R31, -1056, -1056 ;  /* 0xe420e4201f227430 */ /* 0x000fe20000000000 */
[----:B------:R-:W-:Y:S01]  /*1370*/  SHF.R.U32.HI R15, RZ, 0x6, R15 ;  /* 0x00000006ff0f7819 */ /* 0x000fe2000001160f */
        /* <DEDUP_REMOVED lines=8> */
[-C--:B------:R-:W-:Y:S01]  /*1400*/  HFMA2 R17, R12, R21.reuse, R17 ;  /* 0x000000150c117231 */ /* 0x080fe20000000011 */
[----:B------:R-:W-:Y:S01]  /*1410*/  LOP3.LUT R10, R35, 0x300030, R10, 0xf8, !PT ;  /* 0x00300030230a7812 */ /* 0x000fe200078ef80a */
[----:B------:R-:W-:Y:S01]  /*1420*/  HFMA2.MMA R16, R13, R21, R16 ;  /* 0x000000150d107235 */ /* 0x000fe20000000010 */
        /* <DEDUP_REMOVED lines=8> */
[----:B------:R-:W-:Y:S01]  /*14b0*/  HFMA2 R19, R34, R20, R19 ;  /* 0x0000001422137231 */ /* 0x000fe20000000013 */
[-C--:B------:R-:W-:Y:S01]  /*14c0*/  HFMA2.MMA R18, R13, R22.reuse, R18 ;  /* 0x000000160d127235 */ /* 0x080fe20000000012 */
[----:B------:R-:W-:Y:S01]  /*14d0*/  HADD2 R12, R15, -1056, -1056 ;  /* 0xe420e4200f0c7430 */ /* 0x000fe20000000000 */
[----:B------:R-:W-:Y:S01]  /*14e0*/  HFMA2.MMA R16, R7, R22, R16 ;  /* 0x0000001607107235 */ /* 0x000fe20000000010 */
[----:B------:R-:W-:Y:S01]  /*14f0*/  HADD2 R4, R5, -1056, -1056 ;  /* 0xe420e42005047430 */ /* 0x000fe20000000000 */
[----:B------:R-:W-:Y:S01]  /*1500*/  LOP3.LUT R9, R9, 0x64006400, RZ, 0xfc, !PT ;  /* 0x6400640009097812 */ /* 0x000fe200078efcff */
[----:B------:R-:W-:Y:S01]  /*1510*/  HADD2 R5, R8, -1056, -1056 ;  /* 0xe420e42008057430 */ /* 0x000fe20000000000 */
[----:B------:R-:W-:Y:S01]  /*1520*/  LOP3.LUT R11, R11, 0x64006400, RZ, 0xfc, !PT ;  /* 0x640064000b0b7812 */ /* 0x000fe200078efcff */
[----:B------:R-:W-:-:S02]  /*1530*/  HFMA2 R19, R12, R21, R19 ;  /* 0x000000150c137231 */ /* 0x000fc40000000013 */
[----:B------:R-:W-:Y:S02]  /*1540*/  HADD2 R7, R10, -1056, -1056 ;  /* 0xe420e4200a077430 */ /* 0x000fe40000000000 */
[-C--:B------:R-:W-:Y:S01]  /*1550*/  HFMA2.MMA R18, R5, R23.reuse, R18 ;  /* 0x0000001705127235 */ /* 0x080fe20000000012 */
[----:B------:R-:W-:Y:S02]  /*1560*/  HFMA2 R19, R4, R22, R19 ;  /* 0x0000001604137231 */ /* 0x000fe40000000013 */
[----:B------:R-:W-:Y:S01]  /*1570*/  HADD2 R4, R9, -1056, -1056 ;  /* 0xe420e42009047430 */ /* 0x000fe20000000000 */
[----:B------:R-:W-:Y:S01]  /*1580*/  HFMA2.MMA R16, R7, R23, R16 ;  /* 0x0000001707107235 */ /* 0x000fe20000000010 */
        /* <DEDUP_REMOVED lines=11> */
.L_x_4556:
        /* <DEDUP_REMOVED lines=9> */
[----:B------:R-:W4:Y:S01]  /*16d0*/  LDG.E.128.CONSTANT R12, [R12.64] ;  /* 0x000000060c0c7981 */ /* 0x000f22000c1e9d00 */
[----:B------:R-:W-:Y:S02]  /*16e0*/  PRMT R24, R24, 0x5410, R0 ;  /* 0x0000541018187816 */ /* 0x000fe40000000000 */
[----:B------:R-:W-:Y:S02]  /*16f0*/  PRMT R2, R2, 0x5410, R3 ;  /* 0x0000541002027816 */ /* 0x000fe40000000003 */
[----:B--2---:R-:W-:Y:S02]  /*1700*/  LOP3.LUT R31, R4, 0x3f003f, RZ, 0xc0, !PT ;  /* 0x003f003f041f7812 */ /* 0x004fe400078ec0ff */
[----:B------:R-:W-:Y:S02]  /*1710*/  LOP3.LUT R36, R6, 0x3f003f, RZ, 0xc0, !PT ;  /* 0x003f003f06247812 */ /* 0x000fe400078ec0ff */
[----:B------:R-:W-:Y:S02]  /*1720*/  LOP3.LUT R31, R31, 0x64006400, RZ, 0xfc, !PT ;  /* 0x640064001f1f7812 */ /* 0x000fe400078efcff */
[----:B------:R-:W-:-:S02]  /*1730*/  LOP3.LUT R36, R36, 0x64006400, RZ, 0xfc, !PT ;  /* 0x6400640024247812 */ /* 0x000fc400078efcff */
[----:B------:R-:W-:Y:S01]  /*1740*/  SHF.R.U32.HI R34, RZ, 0x6, R4 ;  /* 0x00000006ff227819 */ /* 0x000fe20000011604 */
[----:B------:R-:W-:Y:S01]  /*1750*/  HADD2 R21, R31, -1056, -1056 ;  /* 0xe420e4201f157430 */ /* 0x000fe20000000000 */
[----:B------:R-:W-:Y:S01]  /*1760*/  LOP3.LUT R35, R5, 0x3f003f, RZ, 0xc0, !PT ;  /* 0x003f003f05237812 */ /* 0x000fe200078ec0ff */
[----:B------:R-:W-:Y:S01]  /*1770*/  HADD2 R31, R36, -1056, -1056 ;  /* 0xe420e420241f7430 */ /* 0x000fe20000000000 */
[----:B---3--:R-:W-:Y:S02]  /*1780*/  LOP3.LUT R23, R34, 0x3f003f, RZ, 0xc0, !PT ;  /* 0x003f003f22177812 */ /* 0x008fe400078ec0ff */
[----:B------:R-:W-:Y:S01]  /*1790*/  LOP3.LUT R35, R35, 0x64006400, RZ, 0xfc, !PT ;  /* 0x6400640023237812 */ /* 0x000fe200078efcff */
[-C--:B-1----:R-:W-:Y:S01]  /*17a0*/  HFMA2.MMA R21, R21, R16.reuse, RZ ;  /* 0x0000001015157235 */ /* 0x082fe200000000ff */
[----:B------:R-:W-:Y:S01]  /*17b0*/  LOP3.LUT R23, R23, 0x64006400, RZ, 0xfc, !PT ;  /* 0x6400640017177812 */ /* 0x000fe200078efcff */
[----:B------:R-:W-:Y:S01]  /*17c0*/  HFMA2.MMA R20, R31, R16, RZ ;  /* 0x000000101f147235 */ /* 0x000fe200000000ff */
[----:B------:R-:W-:Y:S01]  /*17d0*/  SHF.R.U32.HI R31, RZ, 0x6, R5 ;  /* 0x00000006ff1f7819 */ /* 0x000fe20000011605 */
[----:B------:R-:W-:Y:S01]  /*17e0*/  HADD2 R35, R35, -1056, -1056 ;  /* 0xe420e42023237430 */ /* 0x000fe20000000000 */
[----:B------:R-:W-:Y:S01]  /*17f0*/  LOP3.LUT R37, R7, 0x3f003f, RZ, 0xc0, !PT ;  /* 0x003f003f07257812 */ /* 0x000fe200078ec0ff */
[----:B------:R-:W-:Y:S01]  /*1800*/  HADD2 R34, R23, -1056, -1056 ;  /* 0xe420e42017227430 */ /* 0x000fe20000000000 */
[----:B------:R-:W-:Y:S01]  /*1810*/  LOP3.LUT R31, R31, 0x3f003f, RZ, 0xc0, !PT ;  /* 0x003f003f1f1f7812 */ /* 0x000fe200078ec0ff */
[----:B------:R-:W-:Y:S01]  /*1820*/  HFMA2 R22, R35, R16, RZ.H0_H0 ;  /* 0x0000001023167231 */ /* 0x000fe200000400ff */
[----:B------:R-:W-:-:S02]  /*1830*/  SHF.R.U32.HI R23, RZ, 0x6, R6 ;  /* 0x00000006ff177819 */ /* 0x000fc40000011606 */
[----:B------:R-:W-:Y:S01]  /*1840*/  LOP3.LUT R31, R31, 0x64006400, RZ, 0xfc, !PT ;  /* 0x640064001f1f7812 */ /* 0x000fe200078efcff */
[----:B------:R-:W-:Y:S01]  /*1850*/  HFMA2.MMA R21, R34, R17, R21 ;  /* 0x0000001122157235 */ /* 0x000fe20000000015 */
[----:B------:R-:W-:Y:S02]  /*1860*/  LOP3.LUT R23, R23, 0x3f003f, RZ, 0xc0, !PT ;  /* 0x003f003f17177812 */ /* 0x000fe400078ec0ff */
[----:B------:R-:W-:Y:S01]  /*1870*/  SHF.R.U32.HI R34, RZ, 0x6, R7 ;  /* 0x00000006ff227819 */ /* 0x000fe20000011607 */
[----:B------:R-:W-:Y:S01]  /*1880*/  HADD2 R35, R31, -1056, -1056 ;  /* 0xe420e4201f237430 */ /* 0x000fe20000000000 */
[----:B------:R-:W-:Y:S02]  /*1890*/  LOP3.LUT R31, R23, 0x64006400, RZ, 0xfc, !PT ;  /* 0x64006400171f7812 */ /* 0x000fe400078efcff */
[----:B------:R-:W-:Y:S01]  /*18a0*/  LOP3.LUT R37, R37, 0x64006400, RZ, 0xfc, !PT ;  /* 0x6400640025257812 */ /* 0x000fe200078efcff */
[----:B------:R-:W-:Y:S01]  /*18b0*/  HFMA2 R22, R35, R17, R22 ;  /* 0x0000001123167231 */ /* 0x000fe20000000016 */
[----:B------:R-:W-:Y:S01]  /*18c0*/  LOP3.LUT R34, R34, 0x3f003f, RZ, 0xc0, !PT ;  /* 0x003f003f22227812 */ /* 0x000fe200078ec0ff */
[----:B------:R-:W-:Y:S01]  /*18d0*/  HADD2 R31, R31, -1056, -1056 ;  /* 0xe420e4201f1f7430 */ /* 0x000fe20000000000 */
[----:B----4-:R-:W-:Y:S01]  /*18e0*/  LOP3.LUT R23, R8, 0x3f003f, RZ, 0xc0, !PT ;  /* 0x003f003f08177812 */ /* 0x010fe200078ec0ff */
[----:B------:R-:W-:Y:S01]  /*18f0*/  HADD2 R37, R37, -1056, -1056 ;  /* 0xe420e42025257430 */ /* 0x000fe20000000000 */
[----:B------:R-:W-:-:S02]  /*1900*/  LOP3.LUT R34, R34, 0x64006400, RZ, 0xfc, !PT ;  /* 0x6400640022227812 */ /* 0x000fc400078efcff */
[----:B------:R-:W-:Y:S01]  /*1910*/  LOP3.LUT R23, R23, 0x64006400, RZ, 0xfc, !PT ;  /* 0x6400640017177812 */ /* 0x000fe200078efcff */
[----:B------:R-:W-:Y:S01]  /*1920*/  HFMA2.MMA R20, R31, R17, R20 ;  /* 0x000000111f147235 */ /* 0x000fe20000000014 */
[----:B------:R-:W-:Y:S01]  /*1930*/  HFMA2 R16, R37, R16, RZ.H0_H0 ;  /* 0x0000001025107231 */ /* 0x000fe200000400ff */
[----:B------:R-:W-:Y:S01]  /*1940*/  SHF.R.U32.HI R4, RZ, 0xc, R4 ;  /* 0x0000000cff047819 */ /* 0x000fe20000011604 */
[----:B------:R-:W-:Y:S01]  /*1950*/  HADD2 R31, R34, -1056, -1056 ;  /* 0xe420e420221f7430 */ /* 0x000fe20000000000 */
[----:B------:R-:W-:Y:S01]  /*1960*/  SHF.R.U32.HI R6, RZ, 0xc, R6 ;  /* 0x0000000cff067819 */ /* 0x000fe20000011606 */
[----:B------:R-:W-:Y:S01]  /*1970*/  HADD2 R34, R23, -1056, -1056 ;  /* 0xe420e42017227430 */ /* 0x000fe20000000000 */
[----:B------:R-:W-:Y:S01]  /*1980*/  LOP3.LUT R23, R11, 0x3f003f, RZ, 0xc0, !PT ;  /* 0x003f003f0b177812 */ /* 0x000fe200078ec0ff */
[----:B------:R-:W-:Y:S01]  /*1990*/  HFMA2 R31, R31, R17, R16 ;  /* 0x000000111f1f7231 */ /* 0x000fe20000000010 */
[----:B------:R-:W-:Y:S02]  /*19a0*/  LOP3.LUT R17, R10, 0x3f003f, RZ, 0xc0, !PT ;  /* 0x003f003f0a117812 */ /* 0x000fe400078ec0ff */
[----:B------:R-:W-:Y:S01]  /*19b0*/  LOP3.LUT R16, R9, 0x3f003f, RZ, 0xc0, !PT ;  /* 0x003f003f09107812 */ /* 0x000fe200078ec0ff */
[----:B------:R-:W-:Y:S01]  /*19c0*/  HFMA2.MMA R21, R34, R18, R21 ;  /* 0x0000001222157235 */ /* 0x000fe20000000015 */
[----:B------:R-:W-:-:S02]  /*19d0*/  LOP3.LUT R17, R17, 0x64006400, RZ, 0xfc, !PT ;  /* 0x6400640011117812 */ /* 0x000fc400078efcff */
[----:B------:R-:W-:Y:S02]  /*19e0*/  LOP3.LUT R16, R16, 0x64006400, RZ, 0xfc, !PT ;  /* 0x6400640010107812 */ /* 0x000fe400078efcff */
[----:B------:R-:W-:Y:S01]  /*19f0*/  LOP3.LUT R23, R23, 0x64006400, RZ, 0xfc, !PT ;  /* 0x6400640017177812 */ /* 0x000fe200078efcff */
[----:B------:R-:W-:Y:S02]  /*1a00*/  HADD2 R37, R17, -1056, -1056 ;  /* 0xe420e42011257430 */ /* 0x000fe40000000000 */
[----:B------:R-:W-:Y:S02]  /*1a10*/  HADD2 R35, R16, -1056, -1056 ;  /* 0xe420e42010237430 */ /* 0x000fe40000000000 */
[----:B------:R-:W-:Y:S01]  /*1a20*/  HADD2 R34, R23, -1056, -1056 ;  /* 0xe420e42017227430 */ /* 0x000fe20000000000 */
[----:B------:R-:W-:Y:S01]  /*1a30*/  SHF.R.U32.HI R23, RZ, 0x6, R11 ;  /* 0x00000006ff177819 */ /* 0x000fe2000001160b */
[----:B------:R-:W-:Y:S01]  /*1a40*/  HFMA2.MMA R16, R37, R18, R20 ;  /* 0x0000001225107235 */ /* 0x000fe20000000014 */
[-C--:B------:R-:W-:Y:S01]  /*1a50*/  HFMA2 R17, R35, R18.reuse, R22 ;  /* 0x0000001223117231 */ /* 0x080fe20000000016 */
[----:B------:R-:W-:Y:S01]  /*1a60*/  SHF.R.U32.HI R20, RZ, 0x6, R8 ;  /* 0x00000006ff147819 */ /* 0x000fe20000011608 */
[----:B------:R-:W-:Y:S01]  /*1a70*/  HFMA2 R31, R34, R18, R31 ;  /* 0x00000012221f7231 */ /* 0x000fe2000000001f */
[----:B------:R-:W-:-:S02]  /*1a80*/  SHF.R.U32.HI R22, RZ, 0x6, R9 ;  /* 0x00000006ff167819 */ /* 0x000fc40000011609 */
        /* <DEDUP_REMOVED lines=22> */
[----:B------:R-:W-:Y:S02]  /*1bf0*/  SHF.R.U32.HI R4, RZ, 0x8, R12 ;  /* 0x00000008ff047819 */ /* 0x000fe4000001160c */
        /* <DEDUP_REMOVED lines=93> */
.L_x_4557:
        /* <DEDUP_REMOVED lines=8> */
.L_x_4555:
[----:B------:R-:W-:-:S04]  /*2250*/  ISETP.GE.AND P0, PT, R29, R30, PT ;  /* 0x0000001e1d00720c */ /* 0x000fc80003f06270 */
[----:B------:R-:W-:-:S13]  /*2260*/  ISETP.GE.OR P0, PT, R29, c[0x0][0x1b4], P0 ;  /* 0x00006d001d007a0c */ /* 0x000fda0000706670 */
[----:B------:R-:W-:Y:S05]  /*2270*/  @P0 BRA `(.L_x_4559) ;  /* 0x0000248000000947 */ /* 0x000fea0003800000 */
[----:B------:R-:W-:Y:S01]  /*2280*/  IMAD.MOV.U32 R11, RZ, RZ, c[0x0][0x18c] ;  /* 0x00006300ff0b7624 */ /* 0x000fe200078e00ff */
[----:B------:R-:W-:Y:S02]  /*2290*/  HADD2.F32 R24, -RZ, R24.H0_H0 ;  /* 0x20000018ff187230 */ /* 0x000fe40000004100 */
[----:B------:R-:W-:Y:S02]  /*22a0*/  HADD2.F32 R0, -RZ, R0.H0_H0 ;  /* 0x20000000ff007230 */ /* 0x000fe40000004100 */
[----:B-----5:R-:W-:Y:S01]  /*22b0*/  SHF.R.S32.HI R4, RZ, 0x1f, R11 ;  /* 0x0000001fff047819 */ /* 0x020fe2000001140b */
[----:B------:R-:W-:Y:S02]  /*22c0*/  HADD2.F32 R10, -RZ, R2.H0_H0 ;  /* 0x20000002ff0a7230 */ /* 0x000fe40000004100 */
[----:B------:R-:W-:Y:S01]  /*22d0*/  HADD2.F32 R12, -RZ, R3.H0_H0 ;  /* 0x20000003ff0c7230 */ /* 0x000fe20000004100 */
[----:B------:R-:W-:Y:S02]  /*22e0*/  SHF.L.U64.HI R13, R11, 0x4, R4 ;  /* 0x000000040b0d7819 */ /* 0x000fe40000010204 */
.L_x_4564:
[----:B------:R-:W-:Y:S02]  /*22f0*/  IMAD.MOV.U32 R2, RZ, RZ, R32 ;  /* 0x000000ffff027224 */ /* 0x000fe400078e0020 */
[----:B------:R-:W-:Y:S01]  /*2300*/  IMAD.MOV.U32 R3, RZ, RZ, R33 ;  /* 0x000000ffff037224 */ /* 0x000fe200078e0021 */
[----:B------:R-:W-:Y:S05]  /*2310*/  @P1 BRA `(.L_x_4560) ;  /* 0x0000237000001947 */ /* 0x000fea0003800000 */
[----:B------:R-:W-:Y:S01]  /*2320*/  PRMT R4, R28, 0x9910, RZ ;  /* 0x000099101c047816 */ /* 0x000fe200000000ff */
[----:B------:R-:W-:-:S03]  /*2330*/  IMAD.MOV.U32 R18, RZ, RZ, 0x2c00 ;  /* 0x00002c00ff127424 */ /* 0x000fc600078e00ff */
[----:B------:R-:W-:-:S13]  /*2340*/  ISETP.NE.AND P0, PT, R4, RZ, PT ;  /* 0x000000ff0400720c */ /* 0x000fda0003f05270 */
[----:B------:R-:W-:Y:S05]  /*2350*/  @!P0 BRA `(.L_x_4561) ;  /* 0x000008b000008947 */ /* 0x000fea0003800000 */
[----:B------:R-:W2:Y:S04]  /*2360*/  LDG.E.128.CONSTANT R4, [R2.64] ;  /* 0x0000000602047981 */ /* 0x000ea8000c1e9d00 */
[----:B------:R-:W0:Y:S02]  /*2370*/  LDS.64 R14, [UR4] ;  /* 0x00000004ff0e7984 */ /* 0x000e240008000a00 */
[----:B0-----:R-:W-:Y:S01]  /*2380*/  HADD2.F32 R20, -RZ, R14.H1_H1 ;  /* 0x3000000eff147230 */ /* 0x001fe20000004100 */
[----:B--2---:R-:W-:Y:S02]  /*2390*/  LOP3.LUT R8, R4, 0xf000f, RZ, 0xc0, !PT ;  /* 0x000f000f04087812 */ /* 0x004fe400078ec0ff */
        /* <DEDUP_REMOVED lines=17> */
[----:B------:R-:W-:Y:S01]  /*24b0*/  SHF.R.U32.HI R6, RZ, 0x8, R6 ;  /* 0x00000008ff067819 */ /* 0x000fe20000011606 */
[----:B------:R-:W-:Y:S01]  /*24c0*/  HADD2.F32 R17, -RZ, R14.H0_H0 ;  /* 0x2000000eff117230 */ /* 0x000fe20000004100 */
[----:B------:R-:W-:Y:S01]  /*24d0*/  LOP3.LUT R14, R7, 0xf000f0, RZ, 0xc0, !PT ;  /* 0x00f000f0070e7812 */ /* 0x000fe200078ec0ff */
[----:B------:R-:W-:Y:S01]  /*24e0*/  HADD2.F32 R16, -RZ, R9.H0_H0 ;  /* 0x20000009ff107230 */ /* 0x000fe20000004100 */
[----:B------:R-:W-:Y:S01]  /*24f0*/  SHF.R.U32.HI R7, RZ, 0x8, R7 ;  /* 0x00000008ff077819 */ /* 0x000fe20000011607 */
[----:B------:R-:W-:Y:S01]  /*2500*/  HADD2.F32 R32, -RZ, R21.H0_H0 ;  /* 0x20000015ff207230 */ /* 0x000fe20000004100 */
[----:B------:R-:W-:Y:S01]  /*2510*/  FFMA.FTZ R8, R8, R17, RZ ;  /* 0x0000001108087223 */ /* 0x000fe200000100ff */
[--C-:B------:R-:W-:Y:S01]  /*2520*/  HADD2.F32 R34, -RZ, R22.reuse.H0_H0 ;  /* 0x20000016ff227230 */ /* 0x100fe20000004100 */
[----:B------:R-:W-:Y:S01]  /*2530*/  FFMA.FTZ R23, R17, R16, RZ ;  /* 0x0000001011177223 */ /* 0x000fe200000100ff */
[----:B------:R-:W-:Y:S01]  /*2540*/  HADD2.F32 R16, -RZ, R9.H1_H1 ;  /* 0x30000009ff107230 */ /* 0x000fe20000004100 */
[----:B------:R-:W-:Y:S01]  /*2550*/  FFMA.FTZ R11, R11, R20, R8 ;  /* 0x000000140b0b7223 */ /* 0x000fe20000010008 */
[----:B------:R-:W-:Y:S01]  /*2560*/  HADD2.F32 R22, -RZ, R22.H1_H1 ;  /* 0x30000016ff167230 */ /* 0x000fe20000004100 */
[----:B------:R-:W0:Y:S01]  /*2570*/  LDS.64 R8, [UR4+0x8] ;  /* 0x00000804ff087984 */ /* 0x000e220008000a00 */
[C---:B------:R-:W-:Y:S01]  /*2580*/  FFMA.FTZ R19, R17.reuse, R32, RZ ;  /* 0x0000002011137223 */ /* 0x040fe200000100ff */
[----:B------:R-:W-:Y:S01]  /*2590*/  LOP3.LUT R32, R4, 0xf000f0, RZ, 0xc0, !PT ;  /* 0x00f000f004207812 */ /* 0x000fe200078ec0ff */
[----:B------:R-:W-:Y:S01]  /*25a0*/  FFMA.FTZ R16, R20, R16, R23 ;  /* 0x0000001014107223 */ /* 0x000fe20000010017 */
[----:B------:R-:W-:Y:S01]  /*25b0*/  HADD2.F32 R23, -RZ, R21.H1_H1 ;  /* 0x30000015ff177230 */ /* 0x000fe20000004100 */
[----:B------:R-:W-:Y:S01]  /*25c0*/  FFMA.FTZ R17, R17, R34, RZ ;  /* 0x0000002211117223 */ /* 0x000fe200000100ff */
[----:B------:R-:W-:Y:S01]  /*25d0*/  LOP3.LUT R21, R32, 0x64006400, RZ, 0xfc, !PT ;  /* 0x6400640020157812 */ /* 0x000fe200078efcff */
[----:B------:R-:W-:Y:S01]  /*25e0*/  HADD2.F32 R32, -RZ, R15.H0_H0 ;  /* 0x2000000fff207230 */ /* 0x000fe20000004100 */
[----:B------:R-:W-:Y:S01]  /*25f0*/  SHF.R.U32.HI R4, RZ, 0x8, R4 ;  /* 0x00000008ff047819 */ /* 0x000fe20000011604 */
[----:B------:R-:W-:Y:S01]  /*2600*/  FFMA.FTZ R19, R20, R23, R19 ;  /* 0x0000001714137223 */ /* 0x000fe20000010013 */
[----:B------:R-:W-:Y:S01]  /*2610*/  LOP3.LUT R23, R14, 0x64006400, RZ, 0xfc, !PT ;  /* 0x640064000e177812 */ /* 0x000fe200078efcff */
[----:B------:R-:W-:Y:S01]  /*2620*/  FFMA.FTZ R17, R20, R22, R17 ;  /* 0x0000001614117223 */ /* 0x000fe20000010011 */
[-C--:B------:R-:W-:Y:S01]  /*2630*/  HFMA2 R20, R27, R18.reuse.H0_H0, -72, -72 ;  /* 0xd480d4801b147431 */ /* 0x080fe20000040012 */
[----:B------:R-:W-:Y:S01]  /*2640*/  SHF.R.U32.HI R5, RZ, 0x8, R5 ;  /* 0x00000008ff057819 */ /* 0x000fe20000011605 */
[----:B------:R-:W-:-:S02]  /*2650*/  HFMA2 R21, R21, R18.H0_H0, -72, -72 ;  /* 0xd480d48015157431 */ /* 0x000fc40000040012 */
[-C--:B------:R-:W-:Y:S02]  /*2660*/  HFMA2 R22, R31, R18.reuse.H0_H0, -72, -72 ;  /* 0xd480d4801f167431 */ /* 0x080fe40000040012 */
[----:B------:R-:W-:Y:S02]  /*2670*/  HADD2.F32 R31, -RZ, R20.H0_H0 ;  /* 0x20000014ff1f7230 */ /* 0x000fe40000004100 */
[----:B------:R-:W-:Y:S02]  /*2680*/  HFMA2 R23, R23, R18.H0_H0, -72, -72 ;  /* 0xd480d48017177431 */ /* 0x000fe40000040012 */
[----:B------:R-:W-:Y:S02]  /*2690*/  HADD2.F32 R27, -RZ, R21.H0_H0 ;  /* 0x20000015ff1b7230 */ /* 0x000fe40000004100 */
[----:B------:R-:W-:Y:S02]  /*26a0*/  HADD2.F32 R33, -RZ, R22.H0_H0 ;  /* 0x20000016ff217230 */ /* 0x000fe40000004100 */
        /* <DEDUP_REMOVED lines=11> */
[----:B------:R-:W-:Y:S01]  /*2760*/  LOP3.LUT R11, R4, 0xf000f, RZ, 0xc0, !PT ;  /* 0x000f000f040b7812 */ /* 0x000fe200078ec0ff */
        /* <DEDUP_REMOVED lines=16> */
[----:B------:R-:W-:-:S02]  /*2870*/  HADD2 R14, R23, -1032, -1032 ;  /* 0xe408e408170e7430 */ /* 0x000fc40000000000 */
[----:B------:R-:W-:Y:S02]  /*2880*/  HADD2 R21, R21, -1032, -1032 ;  /* 0xe408e40815157430 */ /* 0x000fe40000000000 */
[----:B------:R-:W-:Y:S02]  /*2890*/  HADD2.F32 R23, -RZ, R27.H0_H0 ;  /* 0x2000001bff177230 */ /* 0x000fe40000004100 */
        /* <DEDUP_REMOVED lines=24> */
[-C--:B------:R-:W-:Y:S02]  /*2a20*/  HFMA2 R5, R19, R18.reuse.H0_H0, -72, -72 ;  /* 0xd480d48013057431 */ /* 0x080fe40000040012 */
[--C-:B------:R-:W-:Y:S01]  /*2a30*/  HADD2.F32 R19, -RZ, R6.reuse.H0_H0 ;  /* 0x20000006ff137230 */ /* 0x100fe20000004100 */
[----:B------:R-:W-:Y:S01]  /*2a40*/  FFMA.FTZ R22, R8, R22, R15 ;  /* 0x0000001608167223 */ /* 0x000fe2000001000f */
[----:B------:R-:W-:Y:S02]  /*2a50*/  HFMA2 R17, R17, R18.H0_H0, -72, -72 ;  /* 0xd480d48011117431 */ /* 0x000fe40000040012 */
        /* <DEDUP_REMOVED lines=27> */
.L_x_4561:
[----:B------:R-:W-:-:S04]  /*2c10*/  IMAD.MOV.U32 R11, RZ, RZ, c[0x0][0x18c] ;  /* 0x00006300ff0b7624 */ /* 0x000fc800078e00ff */
[----:B------:R-:W-:-:S06]  /*2c20*/  IMAD.WIDE R4, R11, 0x4, R2 ;  /* 0x000000040b047825 */ /* 0x000fcc00078e0202 */
[----:B------:R-:W-:Y:S01]  /*2c30*/  IMAD.WIDE R8, R11, 0x4, R4 ;  /* 0x000000040b087825 */ /* 0x000fe200078e0204 */
[----:B------:R-:W-:Y:S05]  /*2c40*/  @!P0 BRA `(.L_x_4562) ;  /* 0x000008b000008947 */ /* 0x000fea0003800000 */
[----:B------:R-:W2:Y:S04]  /*2c50*/  LDG.E.128.CONSTANT R4, [R4.64] ;  /* 0x0000000604047981 */ /* 0x000ea8000c1e9d00 */
[----:B------:R-:W0:Y:S02]  /*2c60*/  LDS.64 R14, [UR4+0x10] ;  /* 0x00001004ff0e7984 */ /* 0x000e240008000a00 */
[--C-:B0-----:R-:W-:Y:S02]  /*2c70*/  HADD2.F32 R32, -RZ, R14.reuse.H0_H0 ;  /* 0x2000000eff207230 */ /* 0x101fe40000004100 */
[----:B------:R-:W-:Y:S01]  /*2c80*/  HADD2.F32 R14, -RZ, R14.H1_H1 ;  /* 0x3000000eff0e7230 */ /* 0x000fe20000004100 */
[----:B--2---:R-:W-:-:S02]  /*2c90*/  LOP3.LUT R16, R4, 0xf000f, RZ, 0xc0, !PT ;  /* 0x000f000f04107812 */ /* 0x004fc400078ec0ff */
        /* <DEDUP_REMOVED lines=14> */
[--C-:B------:R-:W-:Y:S02]  /*2d80*/  HADD2.F32 R19, -RZ, R21.reuse.H0_H0 ;  /* 0x20000015ff137230 */ /* 0x100fe40000004100 */
[----:B------:R-:W-:Y:S02]  /*2d90*/  HADD2.F32 R27, -RZ, R16.H0_H0 ;  /* 0x20000010ff1b7230 */ /* 0x000fe40000004100 */
[----:B------:R-:W-:Y:S01]  /*2da0*/  HADD2.F32 R17, -RZ, R21.H1_H1 ;  /* 0x30000015ff117230 */ /* 0x000fe20000004100 */
[----:B------:R-:W-:Y:S01]  /*2db0*/  FFMA.FTZ R23, R19, R32, RZ ;  /* 0x0000002013177223 */ /* 0x000fe200000100ff */
[----:B------:R-:W-:Y:S01]  /*2dc0*/  HADD2.F32 R21, -RZ, R22.H0_H0 ;  /* 0x20000016ff157230 */ /* 0x000fe20000004100 */
[----:B------:R-:W-:Y:S01]  /*2dd0*/  FFMA.FTZ R19, R32, R27, RZ ;  /* 0x0000001b20137223 */ /* 0x000fe200000100ff */
[----:B------:R-:W-:-:S02]  /*2de0*/  HADD2.F32 R31, -RZ, R20.H0_H0 ;  /* 0x20000014ff1f7230 */ /* 0x000fc40000004100 */
[----:B------:R-:W-:Y:S01]  /*2df0*/  HADD2.F32 R27, -RZ, R16.H1_H1 ;  /* 0x30000010ff1b7230 */ /* 0x000fe20000004100 */
[----:B------:R-:W-:Y:S01]  /*2e00*/  LOP3.LUT R16, R4, 0xf000f0, RZ, 0xc0, !PT ;  /* 0x00f000f004107812 */ /* 0x000fe200078ec0ff */
[C---:B------:R-:W-:Y:S01]  /*2e10*/  FFMA.FTZ R21, R32.reuse, R21, RZ ;  /* 0x0000001520157223 */ /* 0x040fe200000100ff */
[----:B------:R-:W-:Y:S01]  /*2e20*/  HADD2.F32 R22, -RZ, R22.H1_H1 ;  /* 0x30000016ff167230 */ /* 0x000fe20000004100 */
[----:B------:R-:W-:Y:S01]  /*2e30*/  FFMA.FTZ R32, R32, R31, RZ ;  /* 0x0000001f20207223 */ /* 0x000fe200000100ff */
[----:B------:R-:W-:Y:S01]  /*2e40*/  HADD2.F32 R31, -RZ, R20.H1_H1 ;  /* 0x30000014ff1f7230 */ /* 0x000fe20000004100 */
[----:B------:R-:W-:Y:S01]  /*2e50*/  FFMA.FTZ R20, R17, R14, R23 ;  /* 0x0000000e11147223 */ /* 0x000fe20000010017 */
[----:B------:R-:W-:Y:S01]  /*2e60*/  LOP3.LUT R23, R16, 0x64006400, RZ, 0xfc, !PT ;  /* 0x6400640010177812 */ /* 0x000fe200078efcff */
[C---:B------:R-:W-:Y:S01]  /*2e70*/  FFMA.FTZ R21, R14.reuse, R22, R21 ;  /* 0x000000160e157223 */ /* 0x040fe20000010015 */
[----:B------:R-:W0:Y:S01]  /*2e80*/  LDS.64 R16, [UR4+0x18] ;  /* 0x00001804ff107984 */ /* 0x000e220008000a00 */
        /* <DEDUP_REMOVED lines=8> */
[----:B------:R-:W-:Y:S01]  /*2f10*/  HADD2.F32 R15, -RZ, R15.H1_H1 ;  /* 0x3000000fff0f7230 */ /* 0x000fe20000004100 */
[----:B------:R-:W-:Y:S01]  /*2f20*/  SHF.R.U32.HI R4, RZ, 0x8, R4 ;  /* 0x00000008ff047819 */ /* 0x000fe20000011604 */
[--C-:B------:R-:W-:Y:S01]  /*2f30*/  HADD2.F32 R34, -RZ, R23.reuse.H0_H0 ;  /* 0x20000017ff227230 */ /* 0x100fe20000004100 */
[----:B------:R-:W-:Y:S01]  /*2f40*/  SHF.R.U32.HI R5, RZ, 0x8, R5 ;  /* 0x00000008ff057819 */ /* 0x000fe20000011605 */
[-C--:B------:R-:W-:Y:S01]  /*2f50*/  HFMA2 R27, R27, R18.reuse.H0_H0, -72, -72 ;  /* 0xd480d4801b1b7431 */ /* 0x080fe20000040012 */
[----:B------:R-:W-:Y:S01]  /*2f60*/  SHF.R.U32.HI R6, RZ, 0x8, R6 ;  /* 0x00000008ff067819 */ /* 0x000fe20000011606 */
[----:B------:R-:W-:Y:S01]  /*2f70*/  HADD2.F32 R23, -RZ, R23.H1_H1 ;  /* 0x30000017ff177230 */ /* 0x000fe20000004100 */
[----:B------:R-:W-:Y:S01]  /*2f80*/  FFMA.FTZ R20, R34, R31, R20 ;  /* 0x0000001f22147223 */ /* 0x000fe20000010014 */
[----:B------:R-:W-:-:S02]  /*2f90*/  HFMA2 R14, R19, R18.H0_H0, -72, -72 ;  /* 0xd480d480130e7431 */ /* 0x000fc40000040012 */
[----:B------:R-:W-:Y:S01]  /*2fa0*/  HADD2.F32 R34, -RZ, R27.H0_H0 ;  /* 0x2000001bff227230 */ /* 0x000fe20000004100 */
[----:B------:R-:W-:Y:S01]  /*2fb0*/  FFMA.FTZ R20, R23, R15, R20 ;  /* 0x0000000f17147223 */ /* 0x000fe20000010014 */
[----:B------:R-:W-:Y:S02]  /*2fc0*/  HFMA2 R19, R33, R18.H0_H0, -72, -72 ;  /* 0xd480d48021137431 */ /* 0x000fe40000040012 */
[--C-:B------:R-:W-:Y:S01]  /*2fd0*/  HADD2.F32 R35, -RZ, R14.reuse.H0_H0 ;  /* 0x2000000eff237230 */ /* 0x100fe20000004100 */
[C---:B------:R-:W-:Y:S01]  /*2fe0*/  FFMA.FTZ R21, R31.reuse, R34, R21 ;  /* 0x000000221f157223 */ /* 0x040fe20000010015 */
[----:B------:R-:W-:Y:S01]  /*2ff0*/  HADD2.F32 R23, -RZ, R14.H1_H1 ;  /* 0x3000000eff177230 */ /* 0x000fe20000004100 */
[----:B------:R-:W-:Y:S01]  /*3000*/  LOP3.LUT R14, R4, 0xf000f, RZ, 0xc0, !PT ;  /* 0x000f000f040e7812 */ /* 0x000fe200078ec0ff */
[----:B------:R-:W-:Y:S01]  /*3010*/  HADD2.F32 R33, -RZ, R19.H0_H0 ;  /* 0x20000013ff217230 */ /* 0x000fe20000004100 */
[----:B------:R-:W-:Y:S01]  /*3020*/  FFMA.FTZ R22, R31, R35, R22 ;  /* 0x000000231f167223 */ /* 0x000fe20000010016 */
[----:B------:R-:W-:Y:S01]  /*3030*/  HADD2.F32 R34, -RZ, R27.H1_H1 ;  /* 0x3000001bff227230 */ /* 0x000fe20000004100 */
[----:B------:R-:W-:Y:S01]  /*3040*/  LOP3.LUT R14, R14, 0x64006400, RZ, 0xfc, !PT ;  /* 0x640064000e0e7812 */ /* 0x000fe200078efcff */
[----:B------:R-:W-:Y:S01]  /*3050*/  HADD2.F32 R27, -RZ, R19.H1_H1 ;  /* 0x30000013ff1b7230 */ /* 0x000fe20000004100 */
[----:B------:R-:W-:Y:S01]  /*3060*/  LOP3.LUT R19, R5, 0xf000f, RZ, 0xc0, !PT ;  /* 0x000f000f05137812 */ /* 0x000fe200078ec0ff */
[----:B------:R-:W-:Y:S01]  /*3070*/  FFMA.FTZ R32, R31, R33, R32 ;  /* 0x000000211f207223 */ /* 0x000fe20000010020 */
[----:B------:R-:W-:Y:S01]  /*3080*/  LOP3.LUT R4, R4, 0xf000f0, RZ, 0xc0, !PT ;  /* 0x00f000f004047812 */ /* 0x000fe200078ec0ff */
[C---:B------:R-:W-:Y:S01]  /*3090*/  FFMA.FTZ R34, R15.reuse, R34, R21 ;  /* 0x000000220f227223 */ /* 0x040fe20000010015 */
[C---:B------:R-:W-:Y:S01]  /*30a0*/  LOP3.LUT R21, R6.reuse, 0xf000f, RZ, 0xc0, !PT ;  /* 0x000f000f06157812 */ /* 0x040fe200078ec0ff */
[----:B------:R-:W-:Y:S01]  /*30b0*/  FFMA.FTZ R22, R15, R23, R22 ;  /* 0x000000170f167223 */ /* 0x000fe20000010016 */
[----:B------:R-:W-:Y:S01]  /*30c0*/  LOP3.LUT R19, R19, 0x64006400, RZ, 0xfc, !PT ;  /* 0x6400640013137812 */ /* 0x000fe200078efcff */
[----:B------:R-:W-:Y:S01]  /*30d0*/  FFMA.FTZ R32, R15, R27, R32 ;  /* 0x0000001b0f207223 */ /* 0x000fe20000010020 */
[----:B------:R-:W-:Y:S01]  /*30e0*/  HADD2 R31, R14, -1032, -1032 ;  /* 0xe408e4080e1f7430 */ /* 0x000fe20000000000 */
[----:B------:R-:W-:Y:S01]  /*30f0*/  LOP3.LUT R15, R7, 0xf000f, RZ, 0xc0, !PT ;  /* 0x000f000f070f7812 */ /* 0x000fe200078ec0ff */
[----:B0-----:R-:W-:Y:S01]  /*3100*/  HADD2.F32 R27, -RZ, R16.H0_H0 ;  /* 0x20000010ff1b7230 */ /* 0x001fe20000004100 */
[----:B------:R-:W-:Y:S01]  /*3110*/  LOP3.LUT R21, R21, 0x64006400, RZ, 0xfc, !PT ;  /* 0x6400640015157812 */ /* 0x000fe200078efcff */
[----:B------:R-:W-:Y:S01]  /*3120*/  HADD2 R14, R19, -1032, -1032 ;  /* 0xe408e408130e7430 */ /* 0x000fe20000000000 */
[----:B------:R-:W-:Y:S01]  /*3130*/  LOP3.LUT R15, R15, 0x64006400, RZ, 0xfc, !PT ;  /* 0x640064000f0f7812 */ /* 0x000fe200078efcff */
[----:B------:R-:W-:Y:S01]  /*3140*/  HADD2.F32 R23, -RZ, R31.H0_H0 ;  /* 0x2000001fff177230 */ /* 0x000fe20000004100 */
[----:B------:R-:W-:Y:S01]  /*3150*/  LOP3.LUT R6, R6, 0xf000f0, RZ, 0xc0, !PT ;  /* 0x00f000f006067812 */ /* 0x000fe200078ec0ff */
[----:B------:R-:W-:Y:S01]  /*3160*/  HADD2 R19, R21, -1032, -1032 ;  /* 0xe408e40815137430 */ /* 0x000fe20000000000 */
[----:B------:R-:W-:Y:S01]  /*3170*/  LOP3.LUT R7, R7, 0xf000f0, RZ, 0xc0, !PT ;  /* 0x00f000f007077812 */ /* 0x000fe200078ec0ff */
[----:B------:R-:W-:Y:S01]  /*3180*/  HADD2.F32 R33, -RZ, R14.H0_H0 ;  /* 0x2000000eff217230 */ /* 0x000fe20000004100 */
[----:B------:R-:W-:Y:S01]  /*3190*/  FFMA.FTZ R21, R23, R27, R20 ;  /* 0x0000001b17157223 */ /* 0x000fe20000010014 */
[----:B------:R-:W-:Y:S01]  /*31a0*/  HADD2 R15, R15, -1032, -1032 ;  /* 0xe408e4080f0f7430 */ /* 0x000fe20000000000 */
[----:B------:R-:W-:Y:S01]  /*31b0*/  LOP3.LUT R7, R7, 0x64006400, RZ, 0xfc, !PT ;  /* 0x6400640007077812 */ /* 0x000fe200078efcff */
[----:B------:R-:W-:Y:S01]  /*31c0*/  HADD2.F32 R20, -RZ, R19.H0_H0 ;  /* 0x20000013ff147230 */ /* 0x000fe20000004100 */
[----:B------:R-:W-:Y:S01]  /*31d0*/  FFMA.FTZ R23, R27, R33, R34 ;  /* 0x000000211b177223 */ /* 0x000fe20000010022 */
[----:B------:R-:W-:-:S02]  /*31e0*/  HADD2.F32 R33, -RZ, R31.H1_H1 ;  /* 0x3000001fff217230 */ /* 0x000fc40000004100 */
[----:B------:R-:W-:Y:S01]  /*31f0*/  HADD2.F32 R34, -RZ, R15.H0_H0 ;  /* 0x2000000fff227230 */ /* 0x000fe20000004100 */
[----:B------:R-:W-:Y:S01]  /*3200*/  FFMA.FTZ R31, R27, R20, R22 ;  /* 0x000000141b1f7223 */ /* 0x000fe20000010016 */
[----:B------:R-:W-:Y:S02]  /*3210*/  HADD2.F32 R16, -RZ, R16.H1_H1 ;  /* 0x30000010ff107230 */ /* 0x000fe40000004100 */
[----:B------:R-:W-:Y:S01]  /*3220*/  HADD2.F32 R22, -RZ, R14.H1_H1 ;  /* 0x3000000eff167230 */ /* 0x000fe20000004100 */
[----:B------:R-:W-:Y:S01]  /*3230*/  LOP3.LUT R14, R5, 0xf000f0, RZ, 0xc0, !PT ;  /* 0x00f000f0050e7812 */ /* 0x000fe200078ec0ff */
[----:B------:R-:W-:Y:S01]  /*3240*/  FFMA.FTZ R27, R27, R34, R32 ;  /* 0x000000221b1b7223 */ /* 0x000fe20000010020 */
[----:B------:R-:W-:Y:S01]  /*3250*/  LOP3.LUT R5, R4, 0x64006400, RZ, 0xfc, !PT ;  /* 0x6400640004057812 */ /* 0x000fe200078efcff */
[----:B------:R-:W-:Y:S01]  /*3260*/  HADD2.F32 R32, -RZ, R19.H1_H1 ;  /* 0x30000013ff207230 */ /* 0x000fe20000004100 */
[----:B------:R-:W-:Y:S01]  /*3270*/  FFMA.FTZ R21, R33, R16, R21 ;  /* 0x0000001021157223 */ /* 0x000fe20000010015 */
[----:B------:R-:W-:Y:S01]  /*3280*/  LOP3.LUT R19, R14, 0x64006400, RZ, 0xfc, !PT ;  /* 0x640064000e137812 */ /* 0x000fe200078efcff */
[----:B------:R-:W-:Y:S01]  /*3290*/  HADD2.F32 R20, -RZ, R17.H0_H0 ;  /* 0x20000011ff147230 */ /* 0x000fe20000004100 */
[----:B------:R-:W-:Y:S01]  /*32a0*/  LOP3.LUT R33, R6, 0x64006400, RZ, 0xfc, !PT ;  /* 0x6400640006217812 */ /* 0x000fe200078efcff */
[-C--:B------:R-:W-:Y:S01]  /*32b0*/  HFMA2 R6, R5, R18.reuse.H0_H0, -72, -72 ;  /* 0xd480d48005067431 */ /* 0x080fe20000040012 */
[C---:B------:R-:W-:Y:S01]  /*32c0*/  FFMA.FTZ R23, R16.reuse, R22, R23 ;  /* 0x0000001610177223 */ /* 0x040fe20000010017 */
[-C--:B------:R-:W-:Y:S01]  /*32d0*/  HFMA2 R5, R19, R18.reuse.H0_H0, -72, -72 ;  /* 0xd480d48013057431 */ /* 0x080fe20000040012 */
[----:B------:R-:W-:Y:S01]  /*32e0*/  FFMA.FTZ R31, R16, R32, R31 ;  /* 0x00000020101f7223 */ /* 0x000fe2000001001f */
[----:B------:R-:W-:-:S02]  /*32f0*/  HFMA2 R4, R33, R18.H0_H0, -72, -72 ;  /* 0xd480d48021047431 */ /* 0x000fc40000040012 */
[----:B------:R-:W-:Y:S02]  /*3300*/  HADD2.F32 R14, -RZ, R6.H0_H0 ;  /* 0x20000006ff0e7230 */ /* 0x000fe40000004100 */
[----:B------:R-:W-:Y:S02]  /*3310*/  HADD2.F32 R22, -RZ, R15.H1_H1 ;  /* 0x3000000fff167230 */ /* 0x000fe40000004100 */
[----:B------:R-:W-:Y:S01]  /*3320*/  HFMA2 R7, R7, R18.H0_H0, -72, -72 ;  /* 0xd480d48007077431 */ /* 0x000fe20000040012 */
[----:B------:R-:W-:Y:S01]  /*3330*/  FFMA.FTZ R14, R14, R20, R21 ;  /* 0x000000140e0e7223 */ /* 0x000fe20000010015 */
[----:B------:R-:W-:Y:S01]  /*3340*/  HADD2.F32 R15, -RZ, R5.H0_H0 ;  /* 0x20000005ff0f7230 */ /* 0x000fe20000004100 */
[----:B------:R-:W-:Y:S01]  /*3350*/  FFMA.FTZ R27, R16, R22, R27 ;  /* 0x00000016101b7223 */ /* 0x000fe2000001001b */
[----:B------:R-:W-:Y:S02]  /*3360*/  HADD2.F32 R19, -RZ, R4.H0_H0 ;  /* 0x20000004ff137230 */ /* 0x000fe40000004100 */
        /* <DEDUP_REMOVED lines=25> */
.L_x_4562:
        /* <DEDUP_REMOVED lines=140> */
.L_x_4563:
[----:B------:R-:W-:Y:S05]  /*3dc0*/  @!P0 BRA `(.L_x_4560) ;  /* 0x000008c000008947 */ /* 0x000fea0003800000 */
[----:B------:R-:W-:Y:S01]  /*3dd0*/  IMAD.WIDE R4, R11, 0x4, R8 ;  /* 0x000000040b047825 */ /* 0x000fe200078e0208 */
[----:B------:R-:W0:Y:S05]  /*3de0*/  LDS.64 R14, [UR4+0x30] ;  /* 0x00003004ff0e7984 */ /* 0x000e2a0008000a00 */
[----:B------:R-:W2:Y:S02]  /*3df0*/  LDG.E.128.CONSTANT R4, [R4.64] ;  /* 0x0000000604047981 */ /* 0x000ea4000c1e9d00 */
[----:B--2---:R-:W-:Y:S02]  /*3e00*/  LOP3.LUT R9, R5, 0xf000f, RZ, 0xc0, !PT ;  /* 0x000f000f05097812 */ /* 0x004fe400078ec0ff */
        /* <DEDUP_REMOVED lines=10> */
[--C-:B------:R-:W-:Y:S01]  /*3eb0*/  HADD2.F32 R20, -RZ, R19.reuse.H0_H0 ;  /* 0x20000013ff147230 */ /* 0x100fe20000004100 */
[----:B------:R-:W-:Y:S01]  /*3ec0*/  SHF.R.U32.HI R7, RZ, 0x8, R7 ;  /* 0x00000008ff077819 */ /* 0x000fe20000011607 */
[----:B------:R-:W-:Y:S01]  /*3ed0*/  HADD2.F32 R23, -RZ, R19.H1_H1 ;  /* 0x30000013ff177230 */ /* 0x000fe20000004100 */
[----:B------:R-:W-:Y:S01]  /*3ee0*/  LOP3.LUT R33, R32, 0x64006400, RZ, 0xfc, !PT ;  /* 0x6400640020217812 */ /* 0x000fe200078efcff */
[----:B------:R-:W-:-:S02]  /*3ef0*/  HADD2 R19, R16, -1032, -1032 ;  /* 0xe408e40810137430 */ /* 0x000fc40000000000 */
[----:B------:R-:W-:Y:S02]  /*3f00*/  HADD2 R17, R17, -1032, -1032 ;  /* 0xe408e40811117430 */ /* 0x000fe40000000000 */
[--C-:B------:R-:W-:Y:S02]  /*3f10*/  HADD2.F32 R8, -RZ, R9.reuse.H0_H0 ;  /* 0x20000009ff087230 */ /* 0x100fe40000004100 */
[----:B------:R-:W-:Y:S02]  /*3f20*/  HADD2.F32 R21, -RZ, R9.H1_H1 ;  /* 0x30000009ff157230 */ /* 0x000fe40000004100 */
[--C-:B0-----:R-:W-:Y:S02]  /*3f30*/  HADD2.F32 R9, -RZ, R14.reuse.H0_H0 ;  /* 0x2000000eff097230 */ /* 0x101fe40000004100 */
[----:B------:R-:W-:Y:S02]  /*3f40*/  HADD2.F32 R16, -RZ, R19.H0_H0 ;  /* 0x20000013ff107230 */ /* 0x000fe40000004100 */
[----:B------:R-:W-:Y:S01]  /*3f50*/  HADD2.F32 R22, -RZ, R17.H0_H0 ;  /* 0x20000011ff167230 */ /* 0x000fe20000004100 */
[C---:B------:R-:W-:Y:S01]  /*3f60*/  FFMA.FTZ R20, R9.reuse, R20, RZ ;  /* 0x0000001409147223 */ /* 0x040fe200000100ff */
[----:B------:R-:W-:Y:S01]  /*3f70*/  HADD2.F32 R14, -RZ, R14.H1_H1 ;  /* 0x3000000eff0e7230 */ /* 0x000fe20000004100 */
[----:B------:R-:W-:Y:S01]  /*3f80*/  FFMA.FTZ R8, R8, R9, RZ ;  /* 0x0000000908087223 */ /* 0x000fe200000100ff */
[----:B------:R-:W-:Y:S01]  /*3f90*/  HADD2.F32 R19, -RZ, R19.H1_H1 ;  /* 0x30000013ff137230 */ /* 0x000fe20000004100 */
[C---:B------:R-:W-:Y:S01]  /*3fa0*/  FFMA.FTZ R16, R9.reuse, R16, RZ ;  /* 0x0000001009107223 */ /* 0x040fe200000100ff */
[----:B------:R-:W-:Y:S01]  /*3fb0*/  HADD2.F32 R17, -RZ, R17.H1_H1 ;  /* 0x30000011ff117230 */ /* 0x000fe20000004100 */
[----:B------:R-:W-:-:S02]  /*3fc0*/  FFMA.FTZ R22, R9, R22, RZ ;  /* 0x0000001609167223 */ /* 0x000fc400000100ff */
[C---:B------:R-:W-:Y:S01]  /*3fd0*/  FFMA.FTZ R23, R14.reuse, R23, R20 ;  /* 0x000000170e177223 */ /* 0x040fe20000010014 */
[----:B------:R-:W-:Y:S01]  /*3fe0*/  LOP3.LUT R20, R5, 0xf000f0, RZ, 0xc0, !PT ;  /* 0x00f000f005147812 */ /* 0x000fe200078ec0ff */
[----:B------:R-:W-:Y:S01]  /*3ff0*/  FFMA.FTZ R21, R21, R14, R8 ;  /* 0x0000000e15157223 */ /* 0x000fe20000010008 */
[----:B------:R-:W-:Y:S01]  /*4000*/  SHF.R.U32.HI R5, RZ, 0x8, R5 ;  /* 0x00000008ff057819 */ /* 0x000fe20000011605 */
[C---:B------:R-:W-:Y:S01]  /*4010*/  FFMA.FTZ R19, R14.reuse, R19, R16 ;  /* 0x000000130e137223 */ /* 0x040fe20000010010 */
[----:B------:R-:W0:Y:S01]  /*4020*/  LDS.64 R8, [UR4+0x38] ;  /* 0x00003804ff087984 */ /* 0x000e220008000a00 */
[----:B------:R-:W-:Y:S01]  /*4030*/  FFMA.FTZ R17, R14, R17, R22 ;  /* 0x000000110e117223 */ /* 0x000fe20000010016 */
[----:B------:R-:W-:Y:S01]  /*4040*/  LOP3.LUT R14, R4, 0xf000f0, RZ, 0xc0, !PT ;  /* 0x00f000f0040e7812 */ /* 0x000fe200078ec0ff */
[--C-:B------:R-:W-:Y:S01]  /*4050*/  HADD2.F32 R16, -RZ, R15.reuse.H0_H0 ;  /* 0x2000000fff107230 */ /* 0x100fe20000004100 */
[----:B------:R-:W-:Y:S01]  /*4060*/  LOP3.LUT R31, R20, 0x64006400, RZ, 0xfc, !PT ;  /* 0x64006400141f7812 */ /* 0x000fe200078efcff */
[----:B------:R-:W-:Y:S01]  /*4070*/  HADD2.F32 R15, -RZ, R15.H1_H1 ;  /* 0x3000000fff0f7230 */ /* 0x000fe20000004100 */
[----:B------:R-:W-:-:S02]  /*4080*/  LOP3.LUT R22, R6, 0xf000f0, RZ, 0xc0, !PT ;  /* 0x00f000f006167812 */ /* 0x000fc400078ec0ff */
[----:B------:R-:W-:Y:S01]  /*4090*/  LOP3.LUT R27, R14, 0x64006400, RZ, 0xfc, !PT ;  /* 0x640064000e1b7812 */ /* 0x000fe200078efcff */
[-C--:B------:R-:W-:Y:S01]  /*40a0*/  HFMA2 R20, R31, R18.reuse.H0_H0, -72, -72 ;  /* 0xd480d4801f147431 */ /* 0x080fe20000040012 */
[----:B------:R-:W-:Y:S01]  /*40b0*/  LOP3.LUT R31, R22, 0x64006400, RZ, 0xfc, !PT ;  /* 0x64006400161f7812 */ /* 0x000fe200078efcff */
[-C--:B------:R-:W-:Y:S01]  /*40c0*/  HFMA2 R14, R33, R18.reuse.H0_H0, -72, -72 ;  /* 0xd480d480210e7431 */ /* 0x080fe20000040012 */
[----:B------:R-:W-:Y:S01]  /*40d0*/  SHF.R.U32.HI R4, RZ, 0x8, R4 ;  /* 0x00000008ff047819 */ /* 0x000fe20000011604 */
[-C--:B------:R-:W-:Y:S01]  /*40e0*/  HFMA2 R22, R27, R18.reuse.H0_H0, -72, -72 ;  /* 0xd480d4801b167431 */ /* 0x080fe20000040012 */
[----:B------:R-:W-:Y:S01]  /*40f0*/  SHF.R.U32.HI R6, RZ, 0x8, R6 ;  /* 0x00000008ff067819 */ /* 0x000fe20000011606 */
[----:B------:R-:W-:Y:S02]  /*4100*/  HADD2.F32 R32, -RZ, R20.H0_H0 ;  /* 0x20000014ff207230 */ /* 0x000fe40000004100 */
[----:B------:R-:W-:Y:S01]  /*4110*/  HFMA2 R27, R31, R18.H0_H0, -72, -72 ;  /* 0xd480d4801f1b7431 */ /* 0x000fe20000040012 */
[----:B------:R-:W-:Y:S01]  /*4120*/  LOP3.LUT R31, R7, 0xf000f, RZ, 0xc0, !PT ;  /* 0x000f000f071f7812 */ /* 0x000fe200078ec0ff */
[----:B------:R-:W-:Y:S01]  /*4130*/  HADD2.F32 R34, -RZ, R22.H0_H0 ;  /* 0x20000016ff227230 */ /* 0x000fe20000004100 */
[----:B------:R-:W-:Y:S01]  /*4140*/  FFMA.FTZ R32, R16, R32, R23 ;  /* 0x0000002010207223 */ /* 0x000fe20000010017 */
[----:B------:R-:W-:Y:S01]  /*4150*/  HADD2.F32 R23, -RZ, R14.H0_H0 ;  /* 0x2000000eff177230 */ /* 0x000fe20000004100 */
[----:B------:R-:W-:Y:S01]  /*4160*/  LOP3.LUT R31, R31, 0x64006400, RZ, 0xfc, !PT ;  /* 0x640064001f1f7812 */ /* 0x000fe200078efcff */
        /* <DEDUP_REMOVED lines=14> */
[----:B------:R-:W-:-:S02]  /*4250*/  LOP3.LUT R27, R6, 0xf000f, RZ, 0xc0, !PT ;  /* 0x000f000f061b7812 */ /* 0x000fc400078ec0ff */
[----:B------:R-:W-:Y:S01]  /*4260*/  LOP3.LUT R22, R22, 0x64006400, RZ, 0xfc, !PT ;  /* 0x6400640016167812 */ /* 0x000fe200078efcff */
[----:B------:R-:W-:Y:S01]  /*4270*/  HADD2 R23, R21, -1032, -1032 ;  /* 0xe408e40815177430 */ /* 0x000fe20000000000 */
[----:B------:R-:W-:Y:S01]  /*4280*/  LOP3.LUT R21, R27, 0x64006400, RZ, 0xfc, !PT ;  /* 0x640064001b157812 */ /* 0x000fe200078efcff */
[----:B------:R-:W-:Y:S01]  /*4290*/  FFMA.FTZ R27, R15, R34, R20 ;  /* 0x000000220f1b7223 */ /* 0x000fe20000010014 */
[----:B------:R-:W-:Y:S01]  /*42a0*/  HADD2 R15, R31, -1032, -1032 ;  /* 0xe408e4081f0f7430 */ /* 0x000fe20000000000 */
[----:B------:R-:W-:Y:S01]  /*42b0*/  LOP3.LUT R4, R4, 0xf000f0, RZ, 0xc0, !PT ;  /* 0x00f000f004047812 */ /* 0x000fe200078ec0ff */
[----:B------:R-:W-:Y:S01]  /*42c0*/  HADD2 R14, R22, -1032, -1032 ;  /* 0xe408e408160e7430 */ /* 0x000fe20000000000 */
[----:B------:R-:W-:Y:S01]  /*42d0*/  LOP3.LUT R6, R6, 0xf000f0, RZ, 0xc0, !PT ;  /* 0x00f000f006067812 */ /* 0x000fe200078ec0ff */
[----:B0-----:R-:W-:Y:S01]  /*42e0*/  HADD2.F32 R22, -RZ, R8.H0_H0 ;  /* 0x20000008ff167230 */ /* 0x001fe20000004100 */
[----:B------:R-:W-:Y:S01]  /*42f0*/  LOP3.LUT R7, R7, 0xf000f0, RZ, 0xc0, !PT ;  /* 0x00f000f007077812 */ /* 0x000fe200078ec0ff */
[----:B------:R-:W-:-:S02]  /*4300*/  HADD2.F32 R32, -RZ, R23.H0_H0 ;  /* 0x20000017ff207230 */ /* 0x000fc40000004100 */
[----:B------:R-:W-:Y:S01]  /*4310*/  HADD2 R20, R21, -1032, -1032 ;  /* 0xe408e40815147430 */ /* 0x000fe20000000000 */
[----:B------:R-:W-:Y:S01]  /*4320*/  LOP3.LUT R7, R7, 0x64006400, RZ, 0xfc, !PT ;  /* 0x6400640007077812 */ /* 0x000fe200078efcff */
[----:B------:R-:W-:Y:S01]  /*4330*/  HADD2.F32 R31, -RZ, R23.H1_H1 ;  /* 0x30000017ff1f7230 */ /* 0x000fe20000004100 */
        /* <DEDUP_REMOVED lines=11> */
[----:B------:R-:W-:Y:S01]  /*43f0*/  FFMA.FTZ R19, R31, R8, R19 ;  /* 0x000000081f137223 */ /* 0x000fe20000010013 */
[----:B------:R-:W-:Y:S01]  /*4400*/  LOP3.LUT R5, R4, 0x64006400, RZ, 0xfc, !PT ;  /* 0x6400640004057812 */ /* 0x000fe200078efcff */
[----:B------:R-:W-:Y:S01]  /*4410*/  HADD2.F32 R16, -RZ, R9.H0_H0 ;  /* 0x20000009ff107230 */ /* 0x000fe20000004100 */
[----:B------:R-:W-:Y:S01]  /*4420*/  LOP3.LUT R27, R14, 0x64006400, RZ, 0xfc, !PT ;  /* 0x640064000e1b7812 */ /* 0x000fe200078efcff */
[----:B------:R-:W-:Y:S01]  /*4430*/  FFMA.FTZ R21, R8, R22, R21 ;  /* 0x0000001608157223 */ /* 0x000fe20000010015 */
[----:B------:R-:W-:Y:S01]  /*4440*/  LOP3.LUT R31, R6, 0x64006400, RZ, 0xfc, !PT ;  /* 0x64006400061f7812 */ /* 0x000fe200078efcff */
[-C--:B------:R-:W-:Y:S01]  /*4450*/  HFMA2 R6, R5, R18.reuse.H0_H0, -72, -72 ;  /* 0xd480d48005067431 */ /* 0x080fe20000040012 */
[----:B------:R-:W-:Y:S01]  /*4460*/  FFMA.FTZ R23, R8, R20, R23 ;  /* 0x0000001408177223 */ /* 0x000fe20000010017 */
[----:B------:R-:W-:-:S02]  /*4470*/  HFMA2 R5, R27, R18.H0_H0, -72, -72 ;  /* 0xd480d4801b057431 */ /* 0x000fc40000040012 */
[-C--:B------:R-:W-:Y:S02]  /*4480*/  HFMA2 R4, R31, R18.reuse.H0_H0, -72, -72 ;  /* 0xd480d4801f047431 */ /* 0x080fe40000040012 */
[----:B------:R-:W-:Y:S02]  /*4490*/  HADD2.F32 R22, -RZ, R15.H1_H1 ;  /* 0x3000000fff167230 */ /* 0x000fe40000004100 */
[----:B------:R-:W-:Y:S02]  /*44a0*/  HFMA2 R18, R7, R18.H0_H0, -72, -72 ;  /* 0xd480d48007127431 */ /* 0x000fe40000040012 */
[----:B------:R-:W-:Y:S01]  /*44b0*/  HADD2.F32 R14, -RZ, R6.H0_H0 ;  /* 0x20000006ff0e7230 */ /* 0x000fe20000004100 */
        /* <DEDUP_REMOVED lines=29> */
.L_x_4560:
[----:B------:R-:W-:Y:S01]  /*4690*/  IADD3 R29, R29, 0x20, RZ ;  /* 0x000000201d1d7810 */ /* 0x000fe20007ffe0ff */
[----:B------:R-:W-:Y:S01]  /*46a0*/  UIADD3 UR4, UR4, 0x40, URZ ;  /* 0x0000004004047890 */ /* 0x000fe2000fffe03f */
[----:B------:R-:W-:Y:S02]  /*46b0*/  LEA R32, P2, R11, R2, 0x4 ;  /* 0x000000020b207211 */ /* 0x000fe400078420ff */
[C---:B------:R-:W-:Y:S02]  /*46c0*/  ISETP.GE.AND P0, PT, R29.reuse, c[0x0][0x1b4], PT ;  /* 0x00006d001d007a0c */ /* 0x040fe40003f06270 */
[----:B------:R-:W-:Y:S01]  /*46d0*/  ISETP.LT.AND P3, PT, R29, R30, PT ;  /* 0x0000001e1d00720c */ /* 0x000fe20003f61270 */
[----:B------:R-:W-:-:S12]  /*46e0*/  IMAD.X R33, R3, 0x1, R13, P2 ;  /* 0x0000000103217824 */ /* 0x000fd800010e060d */
[----:B------:R-:W-:Y:S05]  /*46f0*/  @!P0 BRA P3, `(.L_x_4564) ;  /* 0xffffdbf000008947 */ /* 0x000fea000183ffff */
.L_x_4559:
[----:B------:R-:W-:Y:S05]  /*4700*/  @P1 EXIT ;  /* 0x000000000000194d */ /* 0x000fea0003800000 */
[----:B------:R-:W0:Y:S04]  /*4710*/  S2R R0, SR_CTAID.X ;  /* 0x0000000000007919 */ /* 0x000e280000002500 */
[----:B------:R-:W0:Y:S04]  /*4720*/  S2R R3, SR_TID.X ;  /* 0x0000000000037919 */ /* 0x000e280000002100 */
[----:B-----5:R-:W1:Y:S01]  /*4730*/  S2R R5, SR_CTAID.Y ;  /* 0x0000000000057919 */ /* 0x020e620000002600 */
        /* <DEDUP_REMOVED lines=11> */
.L_x_4568:
[----:B------:R-:W0:Y:S02]  /*47f0*/  LDS R4, [R0] ;  /* 0x0000000000047984 */ /* 0x000e240000000800 */
[----:B0-----:R-:W-:-:S10]  /*4800*/  HFMA2.MMA R5, R4, 1, 1, R26 ;  /* 0x3c003c0004057835 */ /* 0x001fd4000000001a */
[----:B------:R-:W0:Y:S02]  /*4810*/  ATOMS.CAST.SPIN R5, [R0], R4, R5 ;  /* 0x000000040005738d */ /* 0x000e240001800005 */
[----:B0-----:R-:W-:-:S13]  /*4820*/  ISETP.EQ.U32.AND P0, PT, R5, 0x1, PT ;  /* 0x000000010500780c */ /* 0x001fda0003f02070 */
[----:B------:R-:W-:Y:S05]  /*4830*/  @!P0 BRA `(.L_x_4568) ;  /* 0xffffffb000008947 */ /* 0x000fea000383ffff */
[----:B------:R-:W-:Y:S05]  /*4840*/  BRA `(.L_x_4566) ;  /* 0x0000003000007947 */ /* 0x000fea0003800000 */
.L_x_4567:
[----:B------:R-:W2:Y:S02]  /*4850*/  LD.E R0, [R2.64] ;  /* 0x0000000602007980 */ /* 0x000ea4000c101900 */
[----:B--2---:R-:W-:-:S05]  /*4860*/  IMAD.IADD R5, R26, 0x1, R0 ;  /* 0x000000011a057824 */ /* 0x004fca00078e0200 */
[----:B------:R0:W-:Y:S02]  /*4870*/  ST.E [R2.64], R5 ;  /* 0x0000000502007985 */ /* 0x0001e4000c101906 */
.L_x_4566:
[----:B------:R-:W-:Y:S05]  /*4880*/  BSYNC B0 ;  /* 0x0000000000007941 */ /* 0x000fea0003800000 */
.L_x_4565:
[----:B------:R-:W2:Y:S02]  /*4890*/  ATOM.E.ADD.F16x2.RN.STRONG.GPU P0, RZ, [R2.64+0x4], R25 ;  /* 0x0000041902ff798a */ /* 0x000ea4000810e9c6 */
[----:B--2---:R-:W-:Y:S05]  /*48a0*/  @P0 EXIT ;  /* 0x000000000000094d */ /* 0x004fea0003800000 */
[----:B------:R-:W1:Y:S02]  /*48b0*/  QSPC.E.S P0, RZ, [R2+0x4] ;  /* 0x0000040002ff73aa */ /* 0x000e640000000500 */
[----:B-1----:R-:W-:Y:S05]  /*48c0*/  @!P0 BRA `(.L_x_4569) ;  /* 0x0000008000008947 */ /* 0x002fea0003800000 */
[----:B0-----:R-:W-:-:S04]  /*48d0*/  IADD3 R2, R2, 0x4, RZ ;  /* 0x0000000402027810 */ /* 0x001fc80007ffe0ff */
[----:B------:R-:W-:-:S05]  /*48e0*/  LOP3.LUT R2, R2, 0xffffff, RZ, 0xc0, !PT ;  /* 0x00ffffff02027812 */ /* 0x000fca00078ec0ff */
.L_x_4570:
[----:B------:R-:W0:Y:S02]  /*48f0*/  LDS R4, [R2] ;  /* 0x0000000002047984 */ /* 0x000e240000000800 */
[----:B0-----:R-:W-:-:S06]  /*4900*/  HADD2 R5, R4, R25 ;  /* 0x0000001904057230 */ /* 0x001fcc0000000000 */
[----:B------:R-:W0:Y:S02]  /*4910*/  ATOMS.CAST.SPIN R5, [R2], R4, R5 ;  /* 0x000000040205738d */ /* 0x000e240001800005 */
[----:B0-----:R-:W-:-:S13]  /*4920*/  ISETP.EQ.U32.AND P0, PT, R5, 0x1, PT ;  /* 0x000000010500780c */ /* 0x001fda0003f02070 */
[----:B------:R-:W-:Y:S05]  /*4930*/  @!P0 BRA `(.L_x_4570) ;  /* 0xffffffb000008947 */ /* 0x000fea000383ffff */
[----:B------:R-:W-:Y:S05]  /*4940*/  EXIT ;  /* 0x000000000000794d */ /* 0x000fea0003800000 */
.L_x_4569:
[----:B------:R-:W2:Y:S02]  /*4950*/  LD.E R0, [R2.64+0x4] ;  /* 0x0000040602007980 */ /* 0x000ea4000c101900 */
[----:B0-2---:R-:W-:-:S05]  /*4960*/  IMAD.IADD R5, R25, 0x1, R0 ;  /* 0x0000000119057824 */ /* 0x005fca00078e0200 */
[----:B------:R-:W-:Y:S01]  /*4970*/  ST.E [R2.64+0x4], R5 ;  /* 0x0000040502007985 */ /* 0x000fe2000c101906 */
[----:B------:R-:W-:Y:S05]  /*4980*/  EXIT ;  /* 0x000000000000794d */ /* 0x000fea0003800000 */
.L_x_4571:
        /* <DEDUP_REMOVED lines=15> */
.L_x_4823:


//--------------------- .text._Z23gemm_half_q_half_kernelILi1ELi10ELb1ELb0ELi32EEvPK6__halfPKjS4_S2_PS0_iiiiPKtS7_iiiiiibS2_i --------------------------
	.section	.text._Z23gemm_half_q_half_kernelILi1ELi10ELb1ELb0ELi32EEvPK6__halfPKjS4_S2_PS0_iiiiPKtS7_iiiiiibS2_i,"ax",@progbits
	.sectioninfo	@"SHI_REGISTERS=40"
	.align	128
        .global         _Z23gemm_half_q_half_kernelILi1ELi10ELb1ELb0ELi32EEvPK6__halfPKjS4_S2_PS0_iiiiPKtS7_iiiiiibS2_i
        .type           _Z23gemm_half_q_half_kernelILi1ELi10ELb1ELb0ELi32EEvPK6__halfPKjS4_S2_PS0_iiiiPKtS7_iiiiiibS2_i,@function
        .size           _Z23gemm_half_q_half_kernelILi1ELi10ELb1ELb0ELi32EEvPK6__halfPKjS4_S2_PS0_iiiiPKtS7_iiiiiibS2_i,(.L_x_4824 - _Z23gemm_half_q_half_kernelILi1ELi10ELb1ELb0ELi32EEvPK6__halfPKjS4_S2_PS0_iiiiPKtS7_iiiiiibS2_i)
        .other          _Z23gemm_half_q_half_kernelILi1ELi10ELb1ELb0ELi32EEvPK6__halfPKjS4_S2_PS0_iiiiPKtS7_iiiiiibS2_i,@"STO_CUDA_ENTRY STV_DEFAULT"
_Z23gemm_half_q_half_kernelILi1ELi10ELb1ELb0ELi32EEvPK6__halfPKjS4_S2_PS0_iiiiPKtS7_iiiiiibS2_i:
.text._Z23gemm_half_q_half_kernelILi1ELi10ELb1ELb0ELi32EEvPK6__halfPKjS4_S2_PS0_iiiiPKtS7_iiiiiibS2_i:
        /* <DEDUP_REMOVED lines=9> */
[----:B--2---:R-:W-:-:S13]  /*0090*/  ISETP.EQ.OR P0, PT, R12, RZ, !P1 ;  /* 0x000000ff0c00720c */ /* 0x004fda0004f02670 */
        /* <DEDUP_REMOVED lines=35> */
.L_x_4573:
[----:B------:R-:W-:Y:S05]  /*02d0*/  BSYNC B0 ;  /* 0x0000000000007941 */ /* 0x000fea0003800000 */
.L_x_4572:
[----:B------:R-:W-:Y:S05]  /*02e0*/  @P2 EXIT ;  /* 0x000000000000294d */ /* 0x000fea0003800000 */
[C---:B------:R-:W-:Y:S01]  /*02f0*/  ISETP.GT.AND P4, PT, R22.reuse, c[0x0][0x1a8], PT ;  /* 0x00006a0016007a0c */ /* 0x040fe20003f84270 */
[----:B------:R-:W1:Y:S01]  /*0300*/  LDC.S8 R17, c[0x0][0x1c0] ;  /* 0x00007000ff117b82 */ /* 0x000e620000000200 */
[C---:B------:R-:W-:Y:S02]  /*0310*/  ISETP.GT.AND P6, PT, R22.reuse, c[0x0][0x1ac], PT ;  /* 0x00006b0016007a0c */ /* 0x040fe40003fc4270 */
[C---:B------:R-:W-:Y:S02]  /*0320*/  ISETP.GT.AND P5, PT, R22.reuse, c[0x0][0x1b0], PT ;  /* 0x00006c0016007a0c */ /* 0x040fe40003fa4270 */
[----:B------:R-:W-:-:S02]  /*0330*/  IMNMX R6, R22, c[0x0][0x1a8], PT ;  /* 0x00006a0016067a17 */ /* 0x000fc40003800200 */
[C---:B------:R-:W-:Y:S02]  /*0340*/  ISETP.GT.AND P2, PT, R22.reuse, c[0x0][0x1b4], PT ;  /* 0x00006d0016007a0c */ /* 0x040fe40003f44270 */
[C---:B------:R-:W-:Y:S02]  /*0350*/  ISETP.GT.AND P3, PT, R22.reuse, c[0x0][0x1b8], PT ;  /* 0x00006e0016007a0c */ /* 0x040fe40003f64270 */
[----:B0-----:R-:W-:Y:S02]  /*0360*/  SHF.R.S32.HI R9, RZ, 0x1f, R6 ;  /* 0x0000001fff097819 */ /* 0x001fe40000011406 */
        /* <DEDUP_REMOVED lines=9> */
[C---:B------:R-:W-:Y:S02]  /*0400*/  @P2 IMNMX R9, R22.reuse, c[0x0][0x1b8], PT ;  /* 0x00006e0016092a17 */ /* 0x040fe40003800200 */
[----:B------:R-:W-:Y:S02]  /*0410*/  @P3 IMNMX R10, R22, c[0x0][0x1bc], PT ;  /* 0x00006f00160a3a17 */ /* 0x000fe40003800200 */
[----:B------:R-:W-:Y:S02]  /*0420*/  @P5 IADD3 R4, R4, -c[0x0][0x1b0], RZ ;  /* 0x80006c0004045a10 */ /* 0x000fe40007ffe0ff */
[----:B------:R-:W-:Y:S02]  /*0430*/  @P6 LEA.HI R8, R5, R8, RZ, 0x5 ;  /* 0x0000000805086211 */ /* 0x000fe400078f28ff */
[----:B------:R-:W-:Y:S02]  /*0440*/  @P2 IADD3 R9, R9, -c[0x0][0x1b4], RZ ;  /* 0x80006d0009092a10 */ /* 0x000fe40007ffe0ff */
[----:B------:R-:W-:-:S02]  /*0450*/  @P3 IADD3 R11, R10, -c[0x0][0x1b8], RZ ;  /* 0x80006e000a0b3a10 */ /* 0x000fc40007ffe0ff */
[----:B------:R-:W-:Y:S02]  /*0460*/  @P5 SHF.R.S32.HI R5, RZ, 0x1f, R4 ;  /* 0x0000001fff055819 */ /* 0x000fe40000011404 */
[----:B-1----:R-:W-:Y:S02]  /*0470*/  ISETP.NE.AND P0, PT, R17, RZ, PT ;  /* 0x000000ff1100720c */ /* 0x002fe40003f05270 */
[----:B------:R-:W-:Y:S02]  /*0480*/  @P6 SHF.R.S32.HI R8, RZ, 0x5, R8 ;  /* 0x00000005ff086819 */ /* 0x000fe40000011408 */
[----:B------:R-:W-:Y:S02]  /*0490*/  @P2 SHF.R.S32.HI R14, RZ, 0x1f, R9 ;  /* 0x0000001fff0e2819 */ /* 0x000fe40000011409 */
[----:B------:R-:W-:Y:S02]  /*04a0*/  @P3 SHF.R.S32.HI R16, RZ, 0x1f, R11 ;  /* 0x0000001fff103819 */ /* 0x000fe4000001140b */
[----:B------:R-:W-:-:S02]  /*04b0*/  @P5 LEA.HI R10, R5, R4, RZ, 0x5 ;  /* 0x00000004050a5211 */ /* 0x000fc400078f28ff */
[----:B------:R-:W-:Y:S01]  /*04c0*/  @P4 SHF.R.S32.HI R6, RZ, 0x5, R6 ;  /* 0x00000005ff064819 */ /* 0x000fe20000011406 */
[----:B------:R-:W-:Y:S01]  /*04d0*/  CS2R R4, SRZ ;  /* 0x0000000000047805 */ /* 0x000fe2000001ff00 */
[----:B------:R-:W-:Y:S01]  /*04e0*/  ISETP.NE.OR P0, PT, R2, RZ, !P0 ;  /* 0x000000ff0200720c */ /* 0x000fe20004705670 */
[----:B------:R-:W-:Y:S01]  /*04f0*/  @P6 IMAD R4, R8, 0x5, RZ ;  /* 0x0000000508046824 */ /* 0x000fe200078e02ff */
[----:B------:R-:W-:Y:S01]  /*0500*/  @P2 LEA.HI R14, R14, R9, RZ, 0x5 ;  /* 0x000000090e0e2211 */ /* 0x000fe200078f28ff */
[----:B------:R-:W-:Y:S01]  /*0510*/  @P4 IMAD R5, R6, 0x6, RZ ;  /* 0x0000000606054824 */ /* 0x000fe200078e02ff */
[----:B------:R-:W-:Y:S01]  /*0520*/  @P3 LEA.HI R16, R16, R11, RZ, 0x5 ;  /* 0x0000000b10103211 */ /* 0x000fe200078f28ff */
[----:B------:R-:W-:Y:S01]  /*0530*/  IMAD.MOV.U32 R9, RZ, RZ, RZ ;  /* 0x000000ffff097224 */ /* 0x000fe200078e00ff */
[----:B------:R-:W-:Y:S01]  /*0540*/  @P5 SHF.R.S32.HI R10, RZ, 0x5, R10 ;  /* 0x00000005ff0a5819 */ /* 0x000fe2000001140a */
[----:B------:R-:W-:Y:S01]  /*0550*/  IMAD.MOV.U32 R6, RZ, RZ, RZ ;  /* 0x000000ffff067224 */ /* 0x000fe200078e00ff */
[----:B------:R-:W-:Y:S01]  /*0560*/  SHF.R.S32.HI R8, RZ, 0x5, R15 ;  /* 0x00000005ff087819 */ /* 0x000fe2000001140f */
[----:B------:R-:W-:Y:S01]  /*0570*/  IMAD.MOV.U32 R11, RZ, RZ, RZ ;  /* 0x000000ffff0b7224 */ /* 0x000fe200078e00ff */
[----:B------:R-:W-:Y:S01]  /*0580*/  ISETP.LT.OR P0, PT, R13, 0x1, P0 ;  /* 0x000000010d00780c */ /* 0x000fe20000701670 */
[----:B------:R-:W-:Y:S01]  /*0590*/  @P5 IMAD.SHL.U32 R9, R10, 0x4, RZ ;  /* 0x000000040a095824 */ /* 0x000fe200078e00ff */
[----:B------:R-:W-:Y:S01]  /*05a0*/  @P2 SHF.R.S32.HI R14, RZ, 0x5, R14 ;  /* 0x00000005ff0e2819 */ /* 0x000fe2000001140e */
[----:B------:R-:W-:Y:S01]  /*05b0*/  IMAD R5, R8, 0x8, R5 ;  /* 0x0000000808057824 */ /* 0x000fe200078e0205 */
[----:B------:R-:W-:-:S02]  /*05c0*/  @P3 SHF.R.S32.HI R16, RZ, 0x5, R16 ;  /* 0x00000005ff103819 */ /* 0x000fc40000011410 */
[----:B------:R-:W-:Y:S01]  /*05d0*/  ISETP.GE.AND P5, PT, R22, R7, PT ;  /* 0x000000071600720c */ /* 0x000fe20003fa6270 */
[----:B------:R-:W-:Y:S01]  /*05e0*/  @P2 IMAD R6, R14, 0x3, RZ ;  /* 0x000000030e062824 */ /* 0x000fe200078e02ff */
[----:B------:R-:W-:Y:S01]  /*05f0*/  IADD3 R4, R9, R5, R4 ;  /* 0x0000000509047210 */ /* 0x000fe20007ffe004 */
[----:B------:R-:W-:Y:S01]  /*0600*/  @P3 IMAD.SHL.U32 R11, R16, 0x2, RZ ;  /* 0x00000002100b3824 */ /* 0x000fe200078e00ff */
[--C-:B------:R-:W-:Y:S02]  /*0610*/  SHF.R.S32.HI R9, RZ, 0x1f, R3.reuse ;  /* 0x0000001fff097819 */ /* 0x100fe40000011403 */
[----:B------:R-:W-:Y:S01]  /*0620*/  ISETP.GE.OR P2, PT, R22, c[0x0][0x1b4], P5 ;  /* 0x00006d0016007a0c */ /* 0x000fe20002f46670 */
[----:B------:R-:W-:Y:S01]  /*0630*/  @!P0 IMAD.MOV.U32 R5, RZ, RZ, 0x2 ;  /* 0x00000002ff058424 */ /* 0x000fe200078e00ff */
[----:B------:R-:W-:Y:S01]  /*0640*/  IADD3 R6, R11, R4, R6 ;  /* 0x000000040b067210 */ /* 0x000fe20007ffe006 */
[----:B------:R-:W-:-:S04]  /*0650*/  @!P0 IMAD R4, R0, c[0x0][0x18c], R3 ;  /* 0x0000630000048a24 */ /* 0x000fc800078e0203 */
        /* <DEDUP_REMOVED lines=19> */
.L_x_4575:
        /* <DEDUP_REMOVED lines=11> */
[----:B------:R-:W-:-:S05]  /*0840*/  IMAD.WIDE R16, R17, R2, c[0x0][0x178] ;  /* 0x00005e0011107625 */ /* 0x000fca00078e0202 */
[----:B------:R-:W4:Y:S01]  /*0850*/  LDG.E.U16.CONSTANT R3, [R16.64] ;  /* 0x0000000610037981 */ /* 0x000f22000c1e9500 */
[----:B------:R-:W-:Y:S02]  /*0860*/  IADD3 R9, R9, 0x1, RZ ;  /* 0x0000000109097810 */ /* 0x000fe40007ffe0ff */
[----:B--2---:R-:W-:-:S04]  /*0870*/  SHF.R.U32.HI R6, RZ, R11, R14 ;  /* 0x0000000bff067219 */ /* 0x004fc8000001160e */
[--C-:B------:R-:W-:Y:S02]  /*0880*/  SHF.R.U32.HI R14, RZ, 0x8, R6.reuse ;  /* 0x00000008ff0e7819 */ /* 0x100fe40000011606 */
[--C-:B------:R-:W-:Y:S02]  /*0890*/  SHF.R.U32.HI R19, RZ, 0x4, R6.reuse ;  /* 0x00000004ff137819 */ /* 0x100fe40000011606 */
[----:B------:R-:W-:Y:S02]  /*08a0*/  LOP3.LUT R18, R6, 0xf, RZ, 0xc0, !PT ;  /* 0x0000000f06127812 */ /* 0x000fe400078ec0ff */
        /* <DEDUP_REMOVED lines=23> */
.L_x_4574:
[----:B0-----:R-:W-:Y:S01]  /*0a20*/  UMOV UR4, URZ ;  /* 0x0000003f00047c82 */ /* 0x001fe20008000000 */
[----:B------:R-:W-:Y:S02]  /*0a30*/  LEA.HI.X R25, R25, c[0x0][0x16c], R0, 0x2, P4 ;  /* 0x00005b0019197a11 */ /* 0x000fe400020f1400 */
[----:B------:R-:W-:Y:S02]  /*0a40*/  PRMT R2, RZ, 0x5410, RZ ;  /* 0x00005410ff027816 */ /* 0x000fe400000000ff */
[----:B------:R-:W-:Y:S01]  /*0a50*/  PRMT R0, RZ, 0x5410, RZ ;  /* 0x00005410ff007816 */ /* 0x000fe200000000ff */
[----:B------:R-:W-:Y:S05]  /*0a60*/  @P2 BRA `(.L_x_4576) ;  /* 0x000024a000002947 */ /* 0x000fea0003800000 */
[----:B------:R-:W-:Y:S01]  /*0a70*/  IMAD.MOV.U32 R23, RZ, RZ, c[0x0][0x18c] ;  /* 0x00006300ff177624 */ /* 0x000fe200078e00ff */
[----:B------:R-:W-:Y:S01]  /*0a80*/  HADD2.F32 R13, -RZ, R6.H0_H0 ;  /* 0x20000006ff0d7230 */ /* 0x000fe20000004100 */
[----:B------:R-:W-:Y:S01]  /*0a90*/  PRMT R0, RZ, 0x5410, RZ ;  /* 0x00005410ff007816 */ /* 0x000fe200000000ff */
[----:B------:R-:W-:Y:S01]  /*0aa0*/  HADD2.F32 R14, -RZ, R5.H0_H0 ;  /* 0x20000005ff0e7230 */ /* 0x000fe20000004100 */
[----:B------:R-:W-:Y:S01]  /*0ab0*/  PRMT R2, RZ, 0x5410, RZ ;  /* 0x00005410ff027816 */ /* 0x000fe200000000ff */
[----:B------:R-:W-:Y:S01]  /*0ac0*/  HADD2.F32 R15, -RZ, R4.H0_H0 ;  /* 0x20000004ff0f7230 */ /* 0x000fe20000004100 */
[----:B------:R-:W-:Y:S01]  /*0ad0*/  SHF.R.S32.HI R8, RZ, 0x1f, R23 ;  /* 0x0000001fff087819 */ /* 0x000fe20000011417 */
[----:B------:R-:W-:Y:S01]  /*0ae0*/  HADD2.F32 R16, -RZ, R3.H0_H0 ;  /* 0x20000003ff107230 */ /* 0x000fe20000004100 */
[----:B------:R-:W-:-:S02]  /*0af0*/  UMOV UR4, URZ ;  /* 0x0000003f00047c82 */ /* 0x000fc40008000000 */
[----:B------:R-:W-:Y:S02]  /*0b00*/  SHF.L.U64.HI R17, R23, 0x4, R8 ;  /* 0x0000000417117819 */ /* 0x000fe40000010208 */
.L_x_4581:
[----:B------:R-:W-:Y:S05]  /*0b10*/  @!P1 BRA `(.L_x_4577) ;  /* 0x0000238000009947 */ /* 0x000fea0003800000 */
[----:B------:R-:W-:-:S04]  /*0b20*/  PRMT R8, R12, 0x9910, RZ ;  /* 0x000099100c087816 */ /* 0x000fc800000000ff */
[----:B------:R-:W-:Y:S01]  /*0b30*/  ISETP.NE.AND P0, PT, R8, RZ, PT ;  /* 0x000000ff0800720c */ /* 0x000fe20003f05270 */
[----:B------:R-:W-:-:S05]  /*0b40*/  IMAD.MOV.U32 R8, RZ, RZ, 0x2c00 ;  /* 0x00002c00ff087424 */ /* 0x000fca00078e00ff */
[----:B------:R-:W-:-:S07]  /*0b50*/  PRMT R3, R3, 0x5410, R8 ;  /* 0x0000541003037816 */ /* 0x000fce0000000008 */
[----:B------:R-:W-:Y:S05]  /*0b60*/  @!P0 BRA `(.L_x_4578) ;  /* 0x000008b000008947 */ /* 0x000fea0003800000 */
[----:B------:R-:W2:Y:S04]  /*0b70*/  LDG.E.128.CONSTANT R8, [R24.64] ;  /* 0x0000000618087981 */ /* 0x000ea8000c1e9d00 */
[----:B------:R-:W0:Y:S02]  /*0b80*/  LDS.64 R18, [UR4] ;  /* 0x00000004ff127984 */ /* 0x000e240008000a00 */
[----:B0-----:R-:W-:Y:S01]  /*0b90*/  HADD2.F32 R29, -RZ, R18.H0_H0 ;  /* 0x20000012ff1d7230 */ /* 0x001fe20000004100 */
[----:B--2---:R-:W-:Y:S02]  /*0ba0*/  LOP3.LUT R20, R8, 0xf000f, RZ, 0xc0, !PT ;  /* 0x000f000f08147812 */ /* 0x004fe400078ec0ff */
        /* <DEDUP_REMOVED lines=14> */
[----:B------:R-:W-:-:S02]  /*0c90*/  HADD2.F32 R20, -RZ, R28.H0_H0 ;  /* 0x2000001cff147230 */ /* 0x000fc40000004100 */
[----:B------:R-:W-:Y:S02]  /*0ca0*/  HADD2.F32 R30, -RZ, R27.H0_H0 ;  /* 0x2000001bff1e7230 */ /* 0x000fe40000004100 */
[----:B------:R-:W-:Y:S01]  /*0cb0*/  HADD2.F32 R32, -RZ, R21.H0_H0 ;  /* 0x20000015ff207230 */ /* 0x000fe20000004100 */
[----:B------:R-:W-:Y:S01]  /*0cc0*/  FFMA.FTZ R31, R20, R29, RZ ;  /* 0x0000001d141f7223 */ /* 0x000fe200000100ff */
[----:B------:R-:W-:Y:S01]  /*0cd0*/  HADD2.F32 R34, -RZ, R26.H0_H0 ;  /* 0x2000001aff227230 */ /* 0x000fe20000004100 */
[C---:B------:R-:W-:Y:S01]  /*0ce0*/  FFMA.FTZ R30, R29.reuse, R30, RZ ;  /* 0x0000001e1d1e7223 */ /* 0x040fe200000100ff */
[----:B------:R-:W-:Y:S02]  /*0cf0*/  HADD2.F32 R28, -RZ, R28.H1_H1 ;  /* 0x3000001cff1c7230 */ /* 0x000fe40000004100 */
[----:B------:R-:W-:Y:S01]  /*0d00*/  HADD2.F32 R23, -RZ, R18.H1_H1 ;  /* 0x30000012ff177230 */ /* 0x000fe20000004100 */
[C---:B------:R-:W-:Y:S02]  /*0d10*/  FFMA.FTZ R18, R29.reuse, R32, RZ ;  /* 0x000000201d127223 */ /* 0x040fe400000100ff */
[----:B------:R-:W-:Y:S01]  /*0d20*/  FFMA.FTZ R20, R29, R34, RZ ;  /* 0x000000221d147223 */ /* 0x000fe200000100ff */
[----:B------:R-:W-:Y:S01]  /*0d30*/  HADD2.F32 R29, -RZ, R27.H1_H1 ;  /* 0x3000001bff1d7230 */ /* 0x000fe20000004100 */
[----:B------:R-:W-:Y:S01]  /*0d40*/  FFMA.FTZ R27, R28, R23, R31 ;  /* 0x000000171c1b7223 */ /* 0x000fe2000001001f */
[----:B------:R-:W-:Y:S01]  /*0d50*/  HADD2.F32 R28, -RZ, R21.H1_H1 ;  /* 0x30000015ff1c7230 */ /* 0x000fe20000004100 */
[----:B------:R-:W-:Y:S01]  /*0d60*/  LOP3.LUT R21, R8, 0xf000f0, RZ, 0xc0, !PT ;  /* 0x00f000f008157812 */ /* 0x000fe200078ec0ff */
[----:B------:R-:W-:Y:S01]  /*0d70*/  HADD2.F32 R31, -RZ, R26.H1_H1 ;  /* 0x3000001aff1f7230 */ /* 0x000fe20000004100 */
[----:B------:R-:W-:Y:S01]  /*0d80*/  FFMA.FTZ R29, R23, R29, R30 ;  /* 0x0000001d171d7223 */ /* 0x000fe2000001001e */
[----:B------:R-:W-:Y:S01]  /*0d90*/  LOP3.LUT R26, R9, 0xf000f0, RZ, 0xc0, !PT ;  /* 0x00f000f0091a7812 */ /* 0x000fe200078ec0ff */
[----:B------:R-:W-:Y:S01]  /*0da0*/  FFMA.FTZ R18, R23, R28, R18 ;  /* 0x0000001c17127223 */ /* 0x000fe20000010012 */
[----:B------:R-:W-:Y:S01]  /*0db0*/  LOP3.LUT R32, R21, 0x64006400, RZ, 0xfc, !PT ;  /* 0x6400640015207812 */ /* 0x000fe200078efcff */
[----:B------:R-:W-:Y:S01]  /*0dc0*/  FFMA.FTZ R23, R23, R31, R20 ;  /* 0x0000001f17177223 */ /* 0x000fe20000010014 */
[----:B------:R-:W-:Y:S01]  /*0dd0*/  LOP3.LUT R26, R26, 0x64006400, RZ, 0xfc, !PT ;  /* 0x640064001a1a7812 */ /* 0x000fe200078efcff */
[----:B------:R-:W0:Y:S01]  /*0de0*/  LDS.64 R20, [UR4+0x8] ;  /* 0x00000804ff147984 */ /* 0x000e220008000a00 */
[----:B------:R-:W-:Y:S01]  /*0df0*/  LOP3.LUT R34, R10, 0xf000f0, RZ, 0xc0, !PT ;  /* 0x00f000f00a227812 */ /* 0x000fe200078ec0ff */
[-C--:B------:R-:W-:Y:S01]  /*0e00*/  HFMA2 R32, R32, R3.reuse.H1_H1, -72, -72 ;  /* 0xd480d48020207431 */ /* 0x080fe20000060003 */
[----:B------:R-:W-:Y:S01]  /*0e10*/  SHF.R.U32.HI R8, RZ, 0x8, R8 ;  /* 0x00000008ff087819 */ /* 0x000fe20000011608 */
[----:B------:R-:W-:Y:S01]  /*0e20*/  HFMA2 R26, R26, R3.H1_H1, -72, -72 ;  /* 0xd480d4801a1a7431 */ /* 0x000fe20000060003 */
[----:B------:R-:W-:Y:S01]  /*0e30*/  LOP3.LUT R34, R34, 0x64006400, RZ, 0xfc, !PT ;  /* 0x6400640022227812 */ /* 0x000fe200078efcff */
[----:B------:R-:W-:Y:S01]  /*0e40*/  HADD2.F32 R28, -RZ, R19.H0_H0 ;  /* 0x20000013ff1c7230 */ /* 0x000fe20000004100 */
[----:B------:R-:W-:Y:S01]  /*0e50*/  SHF.R.U32.HI R9, RZ, 0x8, R9 ;  /* 0x00000008ff097819 */ /* 0x000fe20000011609 */
[----:B------:R-:W-:Y:S01]  /*0e60*/  HADD2.F32 R30, -RZ, R32.H0_H0 ;  /* 0x20000020ff1e7230 */ /* 0x000fe20000004100 */
[----:B------:R-:W-:Y:S01]  /*0e70*/  SHF.R.U32.HI R10, RZ, 0x8, R10 ;  /* 0x00000008ff0a7819 */ /* 0x000fe2000001160a */
[----:B------:R-:W-:-:S02]  /*0e80*/  HADD2.F32 R33, -RZ, R26.H0_H0 ;  /* 0x2000001aff217230 */ /* 0x000fc40000004100 */
[-C--:B------:R-:W-:Y:S01]  /*0e90*/  HFMA2 R31, R36, R3.reuse.H1_H1, -72, -72 ;  /* 0xd480d480241f7431 */ /* 0x080fe20000060003 */
[----:B------:R-:W-:Y:S01]  /*0ea0*/  FFMA.FTZ R27, R30, R28, R27 ;  /* 0x0000001c1e1b7223 */ /* 0x000fe2000001001b */
[----:B------:R-:W-:Y:S01]  /*0eb0*/  HADD2.F32 R30, -RZ, R19.H1_H1 ;  /* 0x30000013ff1e7230 */ /* 0x000fe20000004100 */
[C---:B------:R-:W-:Y:S01]  /*0ec0*/  FFMA.FTZ R29, R28.reuse, R33, R29 ;  /* 0x000000211c1d7223 */ /* 0x040fe2000001001d */
[----:B------:R-:W-:Y:S02]  /*0ed0*/  HFMA2 R19, R34, R3.H1_H1, -72, -72 ;  /* 0xd480d48022137431 */ /* 0x000fe40000060003 */
[----:B------:R-:W-:Y:S02]  /*0ee0*/  HADD2.F32 R33, -RZ, R31.H0_H0 ;  /* 0x2000001fff217230 */ /* 0x000fe40000004100 */
[----:B------:R-:W-:Y:S02]  /*0ef0*/  HADD2.F32 R32, -RZ, R32.H1_H1 ;  /* 0x30000020ff207230 */ /* 0x000fe40000004100 */
[--C-:B------:R-:W-:Y:S01]  /*0f00*/  HADD2.F32 R35, -RZ, R19.reuse.H0_H0 ;  /* 0x20000013ff237230 */ /* 0x100fe20000004100 */
[----:B------:R-:W-:Y:S01]  /*0f10*/  FFMA.FTZ R23, R28, R33, R23 ;  /* 0x000000211c177223 */ /* 0x000fe20000010017 */
[----:B------:R-:W-:Y:S01]  /*0f20*/  HADD2.F32 R26, -RZ, R26.H1_H1 ;  /* 0x3000001aff1a7230 */ /* 0x000fe20000004100 */
[----:B------:R-:W-:Y:S01]  /*0f30*/  FFMA.FTZ R33, R32, R30, R27 ;  /* 0x0000001e20217223 */ /* 0x000fe2000001001b */
[----:B------:R-:W-:Y:S01]  /*0f40*/  HADD2.F32 R27, -RZ, R19.H1_H1 ;  /* 0x30000013ff1b7230 */ /* 0x000fe20000004100 */
[----:B------:R-:W-:Y:S01]  /*0f50*/  FFMA.FTZ R35, R28, R35, R18 ;  /* 0x000000231c237223 */ /* 0x000fe20000010012 */
[----:B------:R-:W-:Y:S01]  /*0f60*/  HADD2.F32 R28, -RZ, R31.H1_H1 ;  /* 0x3000001fff1c7230 */ /* 0x000fe20000004100 */
[----:B------:R-:W-:Y:S01]  /*0f70*/  LOP3.LUT R18, R8, 0xf000f, RZ, 0xc0, !PT ;  /* 0x000f000f08127812 */ /* 0x000fe200078ec0ff */
[C---:B------:R-:W-:Y:S01]  /*0f80*/  FFMA.FTZ R31, R30.reuse, R26, R29 ;  /* 0x0000001a1e1f7223 */ /* 0x040fe2000001001d */
[----:B------:R-:W-:Y:S01]  /*0f90*/  LOP3.LUT R19, R9, 0xf000f, RZ, 0xc0, !PT ;  /* 0x000f000f09137812 */ /* 0x000fe200078ec0ff */
[----:B------:R-:W-:Y:S01]  /*0fa0*/  FFMA.FTZ R27, R30, R27, R35 ;  /* 0x0000001b1e1b7223 */ /* 0x000fe20000010023 */
[----:B------:R-:W-:Y:S01]  /*0fb0*/  LOP3.LUT R18, R18, 0x64006400, RZ, 0xfc, !PT ;  /* 0x6400640012127812 */ /* 0x000fe200078efcff */
[----:B------:R-:W-:Y:S01]  /*0fc0*/  FFMA.FTZ R30, R30, R28, R23 ;  /* 0x0000001c1e1e7223 */ /* 0x000fe20000010017 */
[----:B------:R-:W-:-:S02]  /*0fd0*/  LOP3.LUT R19, R19, 0x64006400, RZ, 0xfc, !PT ;  /* 0x6400640013137812 */ /* 0x000fc400078efcff */
[----:B------:R-:W-:Y:S01]  /*0fe0*/  LOP3.LUT R23, R10, 0xf000f, RZ, 0xc0, !PT ;  /* 0x000f000f0a177812 */ /* 0x000fe200078ec0ff */
[----:B------:R-:W-:Y:S01]  /*0ff0*/  HADD2 R32, R18, -1032, -1032 ;  /* 0xe408e40812207430 */ /* 0x000fe20000000000 */
        /* <DEDUP_REMOVED lines=10> */
[----:B------:R-:W-:Y:S01]  /*10a0*/  FFMA.FTZ R29, R29, R28, R33 ;  /* 0x0000001c1d1d7223 */ /* 0x000fe20000010021 */
        /* <DEDUP_REMOVED lines=10> */
[--C-:B------:R-:W-:Y:S01]  /*1150*/  HADD2.F32 R31, -RZ, R21.reuse.H0_H0 ;  /* 0x20000015ff1f7230 */ /* 0x100fe20000004100 */
[----:B------:R-:W-:Y:S01]  /*1160*/  FFMA.FTZ R32, R32, R20, R29 ;  /* 0x0000001420207223 */ /* 0x000fe2000001001d */
[----:B------:R-:W-:Y:S01]  /*1170*/  HADD2.F32 R29, -RZ, R18.H1_H1 ;  /* 0x30000012ff1d7230 */ /* 0x000fe20000004100 */
[----:B------:R-:W-:Y:S01]  /*1180*/  LOP3.LUT R10, R8, 0x64006400, RZ, 0xfc, !PT ;  /* 0x64006400080a7812 */ /* 0x000fe200078efcff */
[----:B------:R-:W-:Y:S01]  /*1190*/  FFMA.FTZ R8, R20, R23, R33 ;  /* 0x0000001714087223 */ /* 0x000fe20000010021 */
[----:B------:R-:W-:Y:S01]  /*11a0*/  LOP3.LUT R18, R9, 0x64006400, RZ, 0xfc, !PT ;  /* 0x6400640009127812 */ /* 0x000fe200078efcff */
[----:B------:R-:W-:Y:S01]  /*11b0*/  HADD2.F32 R21, -RZ, R21.H1_H1 ;  /* 0x30000015ff157230 */ /* 0x000fe20000004100 */
[----:B------:R-:W-:Y:S01]  /*11c0*/  LOP3.LUT R28, R28, 0x64006400, RZ, 0xfc, !PT ;  /* 0x640064001c1c7812 */ /* 0x000fe200078efcff */
[----:B------:R-:W-:Y:S01]  /*11d0*/  FFMA.FTZ R26, R20, R29, R26 ;  /* 0x0000001d141a7223 */ /* 0x000fe2000001001a */
[----:B------:R-:W-:Y:S01]  /*11e0*/  LOP3.LUT R23, R11, 0xf000f0, RZ, 0xc0, !PT ;  /* 0x00f000f00b177812 */ /* 0x000fe200078ec0ff */
[----:B------:R-:W-:-:S02]  /*11f0*/  HFMA2 R11, R10, R3.H1_H1, -72, -72 ;  /* 0xd480d4800a0b7431 */ /* 0x000fc40000060003 */
[-C--:B------:R-:W-:Y:S01]  /*1200*/  HFMA2 R10, R18, R3.reuse.H1_H1, -72, -72 ;  /* 0xd480d480120a7431 */ /* 0x080fe20000060003 */
[----:B------:R-:W-:Y:S01]  /*1210*/  LOP3.LUT R18, R23, 0x64006400, RZ, 0xfc, !PT ;  /* 0x6400640017127812 */ /* 0x000fe200078efcff */
[-C--:B------:R-:W-:Y:S02]  /*1220*/  HFMA2 R9, R28, R3.reuse.H1_H1, -72, -72 ;  /* 0xd480d4801c097431 */ /* 0x080fe40000060003 */
[----:B------:R-:W-:Y:S02]  /*1230*/  HADD2.F32 R29, -RZ, R19.H1_H1 ;  /* 0x30000013ff1d7230 */ /* 0x000fe40000004100 */
[----:B------:R-:W-:Y:S02]  /*1240*/  HFMA2 R18, R18, R3.H1_H1, -72, -72 ;  /* 0xd480d48012127431 */ /* 0x000fe40000060003 */
        /* <DEDUP_REMOVED lines=29> */
.L_x_4578:
        /* <DEDUP_REMOVED lines=17> */
[--C-:B------:R-:W-:Y:S01]  /*1530*/  HADD2.F32 R31, -RZ, R20.reuse.H0_H0 ;  /* 0x20000014ff1f7230 */ /* 0x100fe20000004100 */
[----:B------:R-:W-:Y:S01]  /*1540*/  LOP3.LUT R32, R32, 0x64006400, RZ, 0xfc, !PT ;  /* 0x6400640020207812 */ /* 0x000fe200078efcff */
[----:B------:R-:W-:Y:S01]  /*1550*/  HADD2.F32 R30, -RZ, R20.H1_H1 ;  /* 0x30000014ff1e7230 */ /* 0x000fe20000004100 */
[----:B------:R-:W-:Y:S01]  /*1560*/  SHF.R.U32.HI R8, RZ, 0x8, R8 ;  /* 0x00000008ff087819 */ /* 0x000fe20000011608 */
[----:B------:R-:W0:Y:S01]  /*1570*/  LDS.64 R20, [UR4+0x18] ;  /* 0x00001804ff147984 */ /* 0x000e220008000a00 */
[----:B------:R-:W-:Y:S01]  /*1580*/  FFMA.FTZ R33, R31, R28, RZ ;  /* 0x0000001c1f217223 */ /* 0x000fe200000100ff */
[--C-:B------:R-:W-:Y:S02]  /*1590*/  HADD2.F32 R31, -RZ, R18.reuse.H0_H0 ;  /* 0x20000012ff1f7230 */ /* 0x100fe40000004100 */
[----:B------:R-:W-:Y:S01]  /*15a0*/  HADD2.F32 R18, -RZ, R18.H1_H1 ;  /* 0x30000012ff127230 */ /* 0x000fe20000004100 */
[----:B------:R-:W-:Y:S01]  /*15b0*/  FFMA.FTZ R33, R30, R29, R33 ;  /* 0x0000001d1e217223 */ /* 0x000fe20000010021 */
[-C--:B------:R-:W-:Y:S01]  /*15c0*/  HFMA2 R30, R34, R3.reuse.H1_H1, -72, -72 ;  /* 0xd480d480221e7431 */ /* 0x080fe20000060003 */
[----:B------:R-:W-:Y:S01]  /*15d0*/  FFMA.FTZ R35, R28, R31, RZ ;  /* 0x0000001f1c237223 */ /* 0x000fe200000100ff */
[----:B------:R-:W-:-:S03]  /*15e0*/  HFMA2 R31, R32, R3.H1_H1, -72, -72 ;  /* 0xd480d480201f7431 */ /* 0x000fc60000060003 */
[----:B------:R-:W-:Y:S01]  /*15f0*/  FFMA.FTZ R35, R29, R18, R35 ;  /* 0x000000121d237223 */ /* 0x000fe20000010023 */
[----:B------:R-:W-:Y:S02]  /*1600*/  HADD2.F32 R18, -RZ, R19.H0_H0 ;  /* 0x20000013ff127230 */ /* 0x000fe40000004100 */
[--C-:B------:R-:W-:Y:S02]  /*1610*/  HADD2.F32 R34, -RZ, R30.reuse.H0_H0 ;  /* 0x2000001eff227230 */ /* 0x100fe40000004100 */
[----:B------:R-:W-:Y:S02]  /*1620*/  HADD2.F32 R32, -RZ, R31.H0_H0 ;  /* 0x2000001fff207230 */ /* 0x000fe40000004100 */
[----:B------:R-:W-:Y:S01]  /*1630*/  HADD2.F32 R19, -RZ, R19.H1_H1 ;  /* 0x30000013ff137230 */ /* 0x000fe20000004100 */
[----:B------:R-:W-:Y:S01]  /*1640*/  FFMA.FTZ R34, R34, R18, R33 ;  /* 0x0000001222227223 */ /* 0x000fe20000010021 */
[----:B------:R-:W-:Y:S01]  /*1650*/  HADD2.F32 R30, -RZ, R30.H1_H1 ;  /* 0x3000001eff1e7230 */ /* 0x000fe20000004100 */
[----:B------:R-:W-:Y:S01]  /*1660*/  FFMA.FTZ R32, R18, R32, R35 ;  /* 0x0000002012207223 */ /* 0x000fe20000010023 */
[----:B------:R-:W-:Y:S01]  /*1670*/  HADD2.F32 R31, -RZ, R31.H1_H1 ;  /* 0x3000001fff1f7230 */ /* 0x000fe20000004100 */
[----:B------:R-:W-:-:S02]  /*1680*/  LOP3.LUT R33, R10, 0xf000f, RZ, 0xc0, !PT ;  /* 0x000f000f0a217812 */ /* 0x000fc400078ec0ff */
[----:B------:R-:W-:Y:S02]  /*1690*/  FFMA.FTZ R34, R30, R19, R34 ;  /* 0x000000131e227223 */ /* 0x000fe40000010022 */
[----:B------:R-:W-:Y:S01]  /*16a0*/  FFMA.FTZ R30, R19, R31, R32 ;  /* 0x0000001f131e7223 */ /* 0x000fe20000010020 */
[----:B------:R-:W-:Y:S02]  /*16b0*/  LOP3.LUT R31, R8, 0xf000f, RZ, 0xc0, !PT ;  /* 0x000f000f081f7812 */ /* 0x000fe400078ec0ff */
[----:B------:R-:W-:Y:S02]  /*16c0*/  SHF.R.U32.HI R32, RZ, 0x8, R9 ;  /* 0x00000008ff207819 */ /* 0x000fe40000011609 */
[----:B------:R-:W-:Y:S02]  /*16d0*/  LOP3.LUT R31, R31, 0x64006400, RZ, 0xfc, !PT ;  /* 0x640064001f1f7812 */ /* 0x000fe400078efcff */
[C---:B------:R-:W-:Y:S02]  /*16e0*/  LOP3.LUT R9, R32.reuse, 0xf000f, RZ, 0xc0, !PT ;  /* 0x000f000f20097812 */ /* 0x040fe400078ec0ff */
[----:B------:R-:W-:Y:S01]  /*16f0*/  LOP3.LUT R33, R33, 0x64006400, RZ, 0xfc, !PT ;  /* 0x6400640021217812 */ /* 0x000fe200078efcff */
[----:B------:R-:W-:Y:S01]  /*1700*/  HADD2 R35, R31, -1032, -1032 ;  /* 0xe408e4081f237430 */ /* 0x000fe20000000000 */
[----:B------:R-:W-:Y:S01]  /*1710*/  LOP3.LUT R31, R9, 0x64006400, RZ, 0xfc, !PT ;  /* 0x64006400091f7812 */ /* 0x000fe200078efcff */
[----:B0-----:R-:W-:Y:S01]  /*1720*/  HADD2.F32 R9, -RZ, R20.H0_H0 ;  /* 0x20000014ff097230 */ /* 0x001fe20000004100 */
[----:B------:R-:W-:-:S02]  /*1730*/  LOP3.LUT R32, R32, 0xf000f0, RZ, 0xc0, !PT ;  /* 0x00f000f020207812 */ /* 0x000fc400078ec0ff */
[----:B------:R-:W-:Y:S02]  /*1740*/  HADD2.F32 R37, -RZ, R35.H0_H0 ;  /* 0x20000023ff257230 */ /* 0x000fe40000004100 */
[----:B------:R-:W-:Y:S01]  /*1750*/  HADD2 R36, R33, -1032, -1032 ;  /* 0xe408e40821247430 */ /* 0x000fe20000000000 */
[----:B------:R-:W-:Y:S01]  /*1760*/  LOP3.LUT R32, R32, 0x64006400, RZ, 0xfc, !PT ;  /* 0x6400640020207812 */ /* 0x000fe200078efcff */
[----:B------:R-:W-:Y:S01]  /*1770*/  HADD2 R31, R31, -1032, -1032 ;  /* 0xe408e4081f1f7430 */ /* 0x000fe20000000000 */
[----:B------:R-:W-:Y:S02]  /*1780*/  FFMA.FTZ R34, R37, R9, R34 ;  /* 0x0000000925227223 */ /* 0x000fe40000010022 */
[--C-:B------:R-:W-:Y:S02]  /*1790*/  HADD2.F32 R33, -RZ, R36.reuse.H0_H0 ;  /* 0x20000024ff217230 */ /* 0x100fe40000004100 */
[----:B------:R-:W-:Y:S02]  /*17a0*/  HADD2.F32 R37, -RZ, R36.H1_H1 ;  /* 0x30000024ff257230 */ /* 0x000fe40000004100 */
[--C-:B------:R-:W-:Y:S01]  /*17b0*/  HADD2.F32 R36, -RZ, R31.reuse.H0_H0 ;  /* 0x2000001fff247230 */ /* 0x100fe20000004100 */
[----:B------:R-:W-:Y:S01]  /*17c0*/  FFMA.FTZ R33, R28, R33, RZ ;  /* 0x000000211c217223 */ /* 0x000fe200000100ff */
[----:B------:R-:W-:-:S03]  /*17d0*/  HADD2.F32 R31, -RZ, R31.H1_H1 ;  /* 0x3000001fff1f7230 */ /* 0x000fc60000004100 */
[----:B------:R-:W-:Y:S01]  /*17e0*/  FFMA.FTZ R30, R9, R36, R30 ;  /* 0x00000024091e7223 */ /* 0x000fe2000001001e */
[----:B------:R-:W-:Y:S01]  /*17f0*/  LOP3.LUT R36, R11, 0xf000f, RZ, 0xc0, !PT ;  /* 0x000f000f0b247812 */ /* 0x000fe200078ec0ff */
[----:B------:R-:W-:Y:S01]  /*1800*/  FFMA.FTZ R33, R29, R37, R33 ;  /* 0x000000251d217223 */ /* 0x000fe20000010021 */
[----:B------:R-:W-:Y:S02]  /*1810*/  HADD2.F32 R37, -RZ, R35.H1_H1 ;  /* 0x30000023ff257230 */ /* 0x000fe40000004100 */
[----:B------:R-:W-:Y:S01]  /*1820*/  LOP3.LUT R36, R36, 0x64006400, RZ, 0xfc, !PT ;  /* 0x6400640024247812 */ /* 0x000fe200078efcff */
[----:B------:R-:W-:-:S04]  /*1830*/  HADD2.F32 R35, -RZ, R20.H1_H1 ;  /* 0x30000014ff237230 */ /* 0x000fc80000004100 */
[----:B------:R-:W-:Y:S01]  /*1840*/  HADD2 R36, R36, -1032, -1032 ;  /* 0xe408e40824247430 */ /* 0x000fe20000000000 */
[----:B------:R-:W-:Y:S01]  /*1850*/  FFMA.FTZ R20, R37, R35, R34 ;  /* 0x0000002325147223 */ /* 0x000fe20000010022 */
[----:B------:R-:W-:Y:S01]  /*1860*/  LOP3.LUT R34, R11, 0xf000f0, RZ, 0xc0, !PT ;  /* 0x00f000f00b227812 */ /* 0x000fe200078ec0ff */
[----:B------:R-:W-:Y:S01]  /*1870*/  FFMA.FTZ R30, R35, R31, R30 ;  /* 0x0000001f231e7223 */ /* 0x000fe2000001001e */
[----:B------:R-:W-:Y:S01]  /*1880*/  SHF.R.U32.HI R11, RZ, 0x8, R11 ;  /* 0x00000008ff0b7819 */ /* 0x000fe2000001160b */
[--C-:B------:R-:W-:Y:S01]  /*1890*/  HADD2.F32 R37, -RZ, R36.reuse.H0_H0 ;  /* 0x20000024ff257230 */ /* 0x100fe20000004100 */
[----:B------:R-:W-:Y:S01]  /*18a0*/  LOP3.LUT R34, R34, 0x64006400, RZ, 0xfc, !PT ;  /* 0x6400640022227812 */ /* 0x000fe200078efcff */
[----:B------:R-:W-:Y:S01]  /*18b0*/  HADD2.F32 R36, -RZ, R36.H1_H1 ;  /* 0x30000024ff247230 */ /* 0x000fe20000004100 */
[----:B------:R-:W-:Y:S02]  /*18c0*/  LOP3.LUT R31, R11, 0xf000f0, RZ, 0xc0, !PT ;  /* 0x00f000f00b1f7812 */ /* 0x000fe400078ec0ff */
[----:B------:R-:W-:Y:S01]  /*18d0*/  FFMA.FTZ R37, R28, R37, RZ ;  /* 0x000000251c257223 */ /* 0x000fe200000100ff */
[----:B------:R-:W-:Y:S01]  /*18e0*/  LOP3.LUT R28, R10, 0xf000f0, RZ, 0xc0, !PT ;  /* 0x00f000f00a1c7812 */ /* 0x000fe200078ec0ff */
[----:B------:R-:W-:-:S02]  /*18f0*/  HFMA2 R34, R34, R3.H1_H1, -72, -72 ;  /* 0xd480d48022227431 */ /* 0x000fc40000060003 */
[----:B------:R-:W-:Y:S01]  /*1900*/  FFMA.FTZ R29, R29, R36, R37 ;  /* 0x000000241d1d7223 */ /* 0x000fe20000010025 */
[----:B------:R-:W-:Y:S02]  /*1910*/  LOP3.LUT R28, R28, 0x64006400, RZ, 0xfc, !PT ;  /* 0x640064001c1c7812 */ /* 0x000fe400078efcff */
[--C-:B------:R-:W-:Y:S02]  /*1920*/  HADD2.F32 R36, -RZ, R34.reuse.H0_H0 ;  /* 0x20000022ff247230 */ /* 0x100fe40000004100 */
[----:B------:R-:W-:Y:S02]  /*1930*/  HADD2.F32 R34, -RZ, R34.H1_H1 ;  /* 0x30000022ff227230 */ /* 0x000fe40000004100 */
[----:B------:R-:W-:Y:S01]  /*1940*/  HFMA2 R28, R28, R3.H1_H1, -72, -72 ;  /* 0xd480d4801c1c7431 */ /* 0x000fe20000060003 */
[----:B------:R-:W-:Y:S01]  /*1950*/  FFMA.FTZ R36, R18, R36, R29 ;  /* 0x0000002412247223 */ /* 0x000fe2000001001d */
[----:B------:R-:W-:-:S03]  /*1960*/  LOP3.LUT R29, R11, 0xf000f, RZ, 0xc0, !PT ;  /* 0x000f000f0b1d7812 */ /* 0x000fc600078ec0ff */
[--C-:B------:R-:W-:Y:S01]  /*1970*/  HADD2.F32 R37, -RZ, R28.reuse.H0_H0 ;  /* 0x2000001cff257230 */ /* 0x100fe20000004100 */
[----:B------:R-:W-:Y:S01]  /*1980*/  FFMA.FTZ R34, R19, R34, R36 ;  /* 0x0000002213227223 */ /* 0x000fe20000010024 */
[----:B------:R-:W-:-:S03]  /*1990*/  HADD2.F32 R28, -RZ, R28.H1_H1 ;  /* 0x3000001cff1c7230 */ /* 0x000fc60000004100 */
[----:B------:R-:W-:Y:S01]  /*19a0*/  FFMA.FTZ R33, R18, R37, R33 ;  /* 0x0000002512217223 */ /* 0x000fe20000010021 */
[----:B------:R-:W-:-:S03]  /*19b0*/  SHF.R.U32.HI R18, RZ, 0x8, R10 ;  /* 0x00000008ff127819 */ /* 0x000fc6000001160a */
[----:B------:R-:W-:Y:S01]  /*19c0*/  FFMA.FTZ R28, R19, R28, R33 ;  /* 0x0000001c131c7223 */ /* 0x000fe20000010021 */
[----:B------:R-:W-:-:S04]  /*19d0*/  LOP3.LUT R10, R18, 0xf000f, RZ, 0xc0, !PT ;  /* 0x000f000f120a7812 */ /* 0x000fc800078ec0ff */
[----:B------:R-:W-:-:S05]  /*19e0*/  LOP3.LUT R10, R10, 0x64006400, RZ, 0xfc, !PT ;  /* 0x640064000a0a7812 */ /* 0x000fca00078efcff */
[----:B------:R-:W-:Y:S01]  /*19f0*/  HADD2 R19, R10, -1032, -1032 ;  /* 0xe408e4080a137430 */ /* 0x000fe20000000000 */
[----:B------:R-:W-:-:S04]  /*1a00*/  LOP3.LUT R10, R29, 0x64006400, RZ, 0xfc, !PT ;  /* 0x640064001d0a7812 */ /* 0x000fc800078efcff */
[--C-:B------:R-:W-:Y:S02]  /*1a10*/  HADD2.F32 R29, -RZ, R19.reuse.H0_H0 ;  /* 0x20000013ff1d7230 */ /* 0x100fe40000004100 */
[----:B------:R-:W-:Y:S02]  /*1a20*/  HADD2 R10, R10, -1032, -1032 ;  /* 0xe408e4080a0a7430 */ /* 0x000fe40000000000 */
[----:B------:R-:W-:Y:S01]  /*1a30*/  HADD2.F32 R19, -RZ, R19.H1_H1 ;  /* 0x30000013ff137230 */ /* 0x000fe20000004100 */
[----:B------:R-:W-:Y:S01]  /*1a40*/  FFMA.FTZ R28, R9, R29, R28 ;  /* 0x0000001d091c7223 */ /* 0x000fe2000001001c */
[----:B------:R-:W-:Y:S01]  /*1a50*/  LOP3.LUT R29, R8, 0xf000f0, RZ, 0xc0, !PT ;  /* 0x00f000f0081d7812 */ /* 0x000fe200078ec0ff */
[--C-:B------:R-:W-:Y:S02]  /*1a60*/  HADD2.F32 R33, -RZ, R10.reuse.H0_H0 ;  /* 0x2000000aff217230 */ /* 0x100fe40000004100 */
[----:B------:R-:W-:Y:S01]  /*1a70*/  FFMA.FTZ R28, R35, R19, R28 ;  /* 0x00000013231c7223 */ /* 0x000fe2000001001c */
[----:B------:R-:W-:Y:S01]  /*1a80*/  HFMA2 R19, R32, R3.H1_H1, -72, -72 ;  /* 0xd480d48020137431 */ /* 0x000fe20000060003 */
[----:B------:R-:W-:Y:S01]  /*1a90*/  LOP3.LUT R32, R31, 0x64006400, RZ, 0xfc, !PT ;  /* 0x640064001f207812 */ /* 0x000fe200078efcff */
[----:B------:R-:W-:Y:S01]  /*1aa0*/  FFMA.FTZ R8, R9, R33, R34 ;  /* 0x0000002109087223 */ /* 0x000fe20000010022 */
[----:B------:R-:W-:Y:S01]  /*1ab0*/  LOP3.LUT R34, R29, 0x64006400, RZ, 0xfc, !PT ;  /* 0x640064001d227812 */ /* 0x000fe200078efcff */
[----:B------:R-:W-:Y:S01]  /*1ac0*/  HADD2.F32 R9, -RZ, R21.H0_H0 ;  /* 0x20000015ff097230 */ /* 0x000fe20000004100 */
[----:B------:R-:W-:Y:S01]  /*1ad0*/  LOP3.LUT R29, R18, 0xf000f0, RZ, 0xc0, !PT ;  /* 0x00f000f0121d7812 */ /* 0x000fe200078ec0ff */
[----:B------:R-:W-:-:S02]  /*1ae0*/  HADD2.F32 R33, -RZ, R10.H1_H1 ;  /* 0x3000000aff217230 */ /* 0x000fc40000004100 */
[-C--:B------:R-:W-:Y:S01]  /*1af0*/  HFMA2 R18, R34, R3.reuse.H1_H1, -72, -72 ;  /* 0xd480d48022127431 */ /* 0x080fe20000060003 */
[----:B------:R-:W-:Y:S01]  /*1b00*/  LOP3.LUT R34, R29, 0x64006400, RZ, 0xfc, !PT ;  /* 0x640064001d227812 */ /* 0x000fe200078efcff */
[-C--:B------:R-:W-:Y:S01]  /*1b10*/  HFMA2 R10, R32, R3.reuse.H1_H1, -72, -72 ;  /* 0xd480d480200a7431 */ /* 0x080fe20000060003 */
[----:B------:R-:W-:Y:S01]  /*1b20*/  FFMA.FTZ R8, R35, R33, R8 ;  /* 0x0000002123087223 */ /* 0x000fe20000010008 */
[----:B------:R-:W-:Y:S02]  /*1b30*/  HADD2.F32 R31, -RZ, R19.H0_H0 ;  /* 0x20000013ff1f7230 */ /* 0x000fe40000004100 */
[--C-:B------:R-:W-:Y:S02]  /*1b40*/  HADD2.F32 R29, -RZ, R18.reuse.H0_H0 ;  /* 0x20000012ff1d7230 */ /* 0x100fe40000004100 */
[----:B------:R-:W-:Y:S01]  /*1b50*/  HFMA2 R11, R34, R3.H1_H1, -72, -72 ;  /* 0xd480d480220b7431 */ /* 0x000fe20000060003 */
[----:B------:R-:W-:Y:S01]  /*1b60*/  FFMA.FTZ R30, R9, R31, R30 ;  /* 0x0000001f091e7223 */ /* 0x000fe2000001001e */
[----:B------:R-:W-:Y:S01]  /*1b70*/  HADD2.F32 R21, -RZ, R21.H1_H1 ;  /* 0x30000015ff157230 */ /* 0x000fe20000004100 */
[----:B------:R-:W-:Y:S01]  /*1b80*/  FFMA.FTZ R20, R29, R9, R20 ;  /* 0x000000091d147223 */ /* 0x000fe20000010014 */
[----:B------:R-:W-:-:S02]  /*1b90*/  HADD2.F32 R18, -RZ, R18.H1_H1 ;  /* 0x30000012ff127230 */ /* 0x000fc40000004100 */
[----:B------:R-:W-:Y:S02]  /*1ba0*/  HADD2.F32 R29, -RZ, R11.H0_H0 ;  /* 0x2000000bff1d7230 */ /* 0x000fe40000004100 */
[----:B------:R-:W-:Y:S01]  /*1bb0*/  HADD2.F32 R19, -RZ, R19.H1_H1 ;  /* 0x30000013ff137230 */ /* 0x000fe20000004100 */
[----:B------:R-:W-:Y:S01]  /*1bc0*/  FFMA.FTZ R18, R18, R21, R20 ;  /* 0x0000001512127223 */ /* 0x000fe20000010014 */
[----:B------:R-:W-:Y:S01]  /*1bd0*/  HADD2.F32 R11, -RZ, R11.H1_H1 ;  /* 0x3000000bff0b7230 */ /* 0x000fe20000004100 */
[----:B------:R-:W-:Y:S01]  /*1be0*/  FFMA.FTZ R28, R9, R29, R28 ;  /* 0x0000001d091c7223 */ /* 0x000fe2000001001c */
[--C-:B------:R-:W-:Y:S01]  /*1bf0*/  HADD2.F32 R29, -RZ, R10.reuse.H0_H0 ;  /* 0x2000000aff1d7230 */ /* 0x100fe20000004100 */
[C---:B------:R-:W-:Y:S01]  /*1c00*/  FFMA.FTZ R19, R21.reuse, R19, R30 ;  /* 0x0000001315137223 */ /* 0x040fe2000001001e */
[----:B------:R-:W-:Y:S01]  /*1c10*/  HADD2.F32 R10, -RZ, R10.H1_H1 ;  /* 0x3000000aff0a7230 */ /* 0x000fe20000004100 */
[----:B------:R-:W-:Y:S02]  /*1c20*/  FFMA.FTZ R28, R21, R11, R28 ;  /* 0x0000000b151c7223 */ /* 0x000fe4000001001c */
[----:B------:R-:W-:-:S02]  /*1c30*/  FFMA.FTZ R8, R9, R29, R8 ;  /* 0x0000001d09087223 */ /* 0x000fc40000010008 */
[----:B------:R-:W-:Y:S02]  /*1c40*/  FMUL.FTZ R18, R13, R18 ;  /* 0x000000120d127220 */ /* 0x000fe40000410000 */
[----:B------:R-:W-:Y:S02]  /*1c50*/  FFMA.FTZ R21, R21, R10, R8 ;  /* 0x0000000a15157223 */ /* 0x000fe40000010008 */
[----:B------:R-:W-:Y:S01]  /*1c60*/  FMUL.FTZ R19, R14, R19 ;  /* 0x000000130e137220 */ /* 0x000fe20000410000 */
[----:B------:R-:W-:Y:S01]  /*1c70*/  F2FP.PACK_AB R18, RZ, R18 ;  /* 0x00000012ff12723e */ /* 0x000fe200000000ff */
[----:B------:R-:W-:Y:S02]  /*1c80*/  FMUL.FTZ R28, R15, R28 ;  /* 0x0000001c0f1c7220 */ /* 0x000fe40000410000 */
[----:B------:R-:W-:Y:S01]  /*1c90*/  FMUL.FTZ R21, R16, R21 ;  /* 0x0000001510157220 */ /* 0x000fe20000410000 */
[----:B------:R-:W-:Y:S02]  /*1ca0*/  F2FP.PACK_AB R19, RZ, R19 ;  /* 0x00000013ff13723e */ /* 0x000fe400000000ff */
[----:B------:R-:W-:-:S02]  /*1cb0*/  F2FP.PACK_AB R28, RZ, R28 ;  /* 0x0000001cff1c723e */ /* 0x000fc400000000ff */
[----:B------:R-:W-:Y:S02]  /*1cc0*/  F2FP.PACK_AB R21, RZ, R21 ;  /* 0x00000015ff15723e */ /* 0x000fe400000000ff */
[----:B------:R-:W-:Y:S02]  /*1cd0*/  PRMT R18, R18, 0x5410, R19 ;  /* 0x0000541012127816 */ /* 0x000fe40000000013 */
[----:B------:R-:W-:-:S04]  /*1ce0*/  PRMT R28, R28, 0x5410, R21 ;  /* 0x000054101c1c7816 */ /* 0x000fc80000000015 */
[----:B------:R-:W-:Y:S01]  /*1cf0*/  HFMA2.MMA R2, R18, 1, 1, R2 ;  /* 0x3c003c0012027835 */ /* 0x000fe20000000002 */
[----:B------:R-:W-:-:S05]  /*1d00*/  HADD2 R0, R28, R0 ;  /* 0x000000001c007230 */ /* 0x000fca0000000000 */
.L_x_4579:
        /* <DEDUP_REMOVED lines=140> */
.L_x_4580:
        /* <DEDUP_REMOVED lines=14> */
[----:B------:R-:W-:Y:S01]  /*26b0*/  HADD2 R33, R26, -1032, -1032 ;  /* 0xe408e4081a217430 */ /* 0x000fe20000000000 */
[----:B------:R-:W1:Y:S01]  /*26c0*/  LDS.64 R20, [UR4+0x38] ;  /* 0x00003804ff147984 */ /* 0x000e620008000a00 */
[----:B------:R-:W-:Y:S02]  /*26d0*/  HADD2 R27, R27, -1032, -1032 ;  /* 0xe408e4081b1b7430 */ /* 0x000fe40000000000 */
[--C-:B0-----:R-:W-:Y:S02]  /*26e0*/  HADD2.F32 R26, -RZ, R18.reuse.H0_H0 ;  /* 0x20000012ff1a7230 */ /* 0x101fe40000004100 */
[----:B------:R-:W-:Y:S02]  /*26f0*/  HADD2.F32 R28, -RZ, R31.H0_H0 ;  /* 0x2000001fff1c7230 */ /* 0x000fe40000004100 */
[----:B------:R-:W-:Y:S02]  /*2700*/  HADD2.F32 R37, -RZ, R29.H0_H0 ;  /* 0x2000001dff257230 */ /* 0x000fe40000004100 */
[----:B------:R-:W-:Y:S01]  /*2710*/  HADD2.F32 R32, -RZ, R33.H0_H0 ;  /* 0x20000021ff207230 */ /* 0x000fe20000004100 */
[C---:B------:R-:W-:Y:S01]  /*2720*/  FFMA.FTZ R28, R26.reuse, R28, RZ ;  /* 0x0000001c1a1c7223 */ /* 0x040fe200000100ff */
[----:B------:R-:W-:Y:S01]  /*2730*/  HADD2.F32 R35, -RZ, R27.H0_H0 ;  /* 0x2000001bff237230 */ /* 0x000fe20000004100 */
[----:B------:R-:W-:Y:S01]  /*2740*/  FFMA.FTZ R30, R37, R26, RZ ;  /* 0x0000001a251e7223 */ /* 0x000fe200000100ff */
[----:B------:R-:W-:Y:S01]  /*2750*/  HADD2.F32 R34, -RZ, R31.H1_H1 ;  /* 0x3000001fff227230 */ /* 0x000fe20000004100 */
[C---:B------:R-:W-:Y:S01]  /*2760*/  FFMA.FTZ R32, R26.reuse, R32, RZ ;  /* 0x000000201a207223 */ /* 0x040fe200000100ff */
[----:B------:R-:W-:Y:S01]  /*2770*/  HADD2.F32 R31, -RZ, R18.H1_H1 ;  /* 0x30000012ff1f7230 */ /* 0x000fe20000004100 */
[----:B------:R-:W-:Y:S01]  /*2780*/  FFMA.FTZ R26, R26, R35, RZ ;  /* 0x000000231a1a7223 */ /* 0x000fe200000100ff */
[----:B------:R-:W-:Y:S01]  /*2790*/  HADD2.F32 R35, -RZ, R29.H1_H1 ;  /* 0x3000001dff237230 */ /* 0x000fe20000004100 */
[----:B------:R-:W-:Y:S01]  /*27a0*/  LOP3.LUT R29, R9, 0xf000f0, RZ, 0xc0, !PT ;  /* 0x00f000f0091d7812 */ /* 0x000fe200078ec0ff */
        /* <DEDUP_REMOVED lines=8> */
[----:B------:R-:W-:Y:S01]  /*2830*/  SHF.R.U32.HI R8, RZ, 0x8, R8 ;  /* 0x00000008ff087819 */ /* 0x000fe20000011608 */
[-C--:B------:R-:W-:Y:S01]  /*2840*/  HFMA2 R29, R34, R3.reuse.H1_H1, -72, -72 ;  /* 0xd480d480221d7431 */ /* 0x080fe20000060003 */
[----:B------:R-:W-:Y:S01]  /*2850*/  FFMA.FTZ R26, R31, R27, R26 ;  /* 0x0000001b1f1a7223 */ /* 0x000fe2000001001a */
[----:B------:R-:W-:Y:S01]  /*2860*/  HFMA2 R31, R32, R3.H1_H1, -72, -72 ;  /* 0xd480d480201f7431 */ /* 0x000fe20000060003 */
[----:B------:R-:W-:Y:S01]  /*2870*/  LOP3.LUT R34, R8, 0xf000f, RZ, 0xc0, !PT ;  /* 0x000f000f08227812 */ /* 0x000fe200078ec0ff */
[----:B------:R-:W-:Y:S01]  /*2880*/  HADD2.F32 R27, -RZ, R19.H0_H0 ;  /* 0x20000013ff1b7230 */ /* 0x000fe20000004100 */
[----:B------:R-:W-:Y:S01]  /*2890*/  SHF.R.U32.HI R9, RZ, 0x8, R9 ;  /* 0x00000008ff097819 */ /* 0x000fe20000011609 */
[----:B------:R-:W-:Y:S01]  /*28a0*/  HADD2.F32 R33, -RZ, R29.H0_H0 ;  /* 0x2000001dff217230 */ /* 0x000fe20000004100 */
[----:B------:R-:W-:Y:S01]  /*28b0*/  LOP3.LUT R34, R34, 0x64006400, RZ, 0xfc, !PT ;  /* 0x6400640022227812 */ /* 0x000fe200078efcff */
[----:B------:R-:W-:Y:S01]  /*28c0*/  HADD2.F32 R35, -RZ, R31.H0_H0 ;  /* 0x2000001fff237230 */ /* 0x000fe20000004100 */
[----:B------:R-:W-:Y:S01]  /*28d0*/  LOP3.LUT R32, R9, 0xf000f, RZ, 0xc0, !PT ;  /* 0x000f000f09207812 */ /* 0x000fe200078ec0ff */
[----:B------:R-:W-:Y:S01]  /*28e0*/  HADD2.F32 R29, -RZ, R29.H1_H1 ;  /* 0x3000001dff1d7230 */ /* 0x000fe20000004100 */
[----:B------:R-:W-:Y:S01]  /*28f0*/  FFMA.FTZ R33, R27, R33, R28 ;  /* 0x000000211b217223 */ /* 0x000fe2000001001c */
[----:B------:R-:W-:Y:S01]  /*2900*/  HADD2.F32 R28, -RZ, R19.H1_H1 ;  /* 0x30000013ff1c7230 */ /* 0x000fe20000004100 */
[----:B------:R-:W-:Y:S01]  /*2910*/  FFMA.FTZ R35, R35, R27, R30 ;  /* 0x0000001b23237223 */ /* 0x000fe2000001001e */
[----:B------:R-:W-:Y:S01]  /*2920*/  HADD2.F32 R19, -RZ, R31.H1_H1 ;  /* 0x3000001fff137230 */ /* 0x000fe20000004100 */
[----:B------:R-:W-:Y:S01]  /*2930*/  LOP3.LUT R30, R32, 0x64006400, RZ, 0xfc, !PT ;  /* 0x64006400201e7812 */ /* 0x000fe200078efcff */
[----:B------:R-:W-:Y:S01]  /*2940*/  HADD2 R31, R34, -1032, -1032 ;  /* 0xe408e408221f7430 */ /* 0x000fe20000000000 */
[----:B------:R-:W-:Y:S01]  /*2950*/  FFMA.FTZ R32, R28, R29, R33 ;  /* 0x0000001d1c207223 */ /* 0x000fe20000010021 */
[----:B-1----:R-:W-:Y:S01]  /*2960*/  HADD2.F32 R29, -RZ, R20.H0_H0 ;  /* 0x20000014ff1d7230 */ /* 0x002fe20000004100 */
[----:B------:R-:W-:Y:S01]  /*2970*/  FFMA.FTZ R34, R19, R28, R35 ;  /* 0x0000001c13227223 */ /* 0x000fe20000010023 */
[----:B------:R-:W-:Y:S01]  /*2980*/  HADD2 R30, R30, -1032, -1032 ;  /* 0xe408e4081e1e7430 */ /* 0x000fe20000000000 */
[----:B------:R-:W-:Y:S01]  /*2990*/  LOP3.LUT R8, R8, 0xf000f0, RZ, 0xc0, !PT ;  /* 0x00f000f008087812 */ /* 0x000fe200078ec0ff */
[----:B------:R-:W-:-:S02]  /*29a0*/  HADD2.F32 R33, -RZ, R31.H0_H0 ;  /* 0x2000001fff217230 */ /* 0x000fc40000004100 */
[----:B------:R-:W-:Y:S01]  /*29b0*/  HADD2.F32 R31, -RZ, R31.H1_H1 ;  /* 0x3000001fff1f7230 */ /* 0x000fe20000004100 */
[----:B------:R-:W-:Y:S01]  /*29c0*/  LOP3.LUT R8, R8, 0x64006400, RZ, 0xfc, !PT ;  /* 0x6400640008087812 */ /* 0x000fe200078efcff */
[----:B------:R-:W-:Y:S01]  /*29d0*/  HADD2.F32 R19, -RZ, R30.H0_H0 ;  /* 0x2000001eff137230 */ /* 0x000fe20000004100 */
[----:B------:R-:W-:Y:S01]  /*29e0*/  FFMA.FTZ R33, R33, R29, R34 ;  /* 0x0000001d21217223 */ /* 0x000fe20000010022 */
[----:B------:R-:W-:Y:S01]  /*29f0*/  HADD2.F32 R34, -RZ, R20.H1_H1 ;  /* 0x30000014ff227230 */ /* 0x000fe20000004100 */
[----:B------:R-:W-:Y:S01]  /*2a00*/  LOP3.LUT R20, R10, 0xf000f0, RZ, 0xc0, !PT ;  /* 0x00f000f00a147812 */ /* 0x000fe200078ec0ff */
[----:B------:R-:W-:Y:S01]  /*2a10*/  HADD2.F32 R30, -RZ, R30.H1_H1 ;  /* 0x3000001eff1e7230 */ /* 0x000fe20000004100 */
[----:B------:R-:W-:Y:S01]  /*2a20*/  FFMA.FTZ R19, R29, R19, R32 ;  /* 0x000000131d137223 */ /* 0x000fe20000010020 */
[----:B------:R-:W-:Y:S01]  /*2a30*/  SHF.R.U32.HI R10, RZ, 0x8, R10 ;  /* 0x00000008ff0a7819 */ /* 0x000fe2000001160a */
[----:B------:R-:W-:Y:S01]  /*2a40*/  FFMA.FTZ R32, R31, R34, R33 ;  /* 0x000000221f207223 */ /* 0x000fe20000010021 */
[----:B------:R-:W-:Y:S01]  /*2a50*/  LOP3.LUT R20, R20, 0x64006400, RZ, 0xfc, !PT ;  /* 0x6400640014147812 */ /* 0x000fe200078efcff */
[-C--:B------:R-:W-:Y:S01]  /*2a60*/  HFMA2 R8, R8, R3.reuse.H1_H1, -72, -72 ;  /* 0xd480d48008087431 */ /* 0x080fe20000060003 */
[----:B------:R-:W-:Y:S01]  /*2a70*/  LOP3.LUT R33, R11, 0xf000f0, RZ, 0xc0, !PT ;  /* 0x00f000f00b217812 */ /* 0x000fe200078ec0ff */
[----:B------:R-:W-:Y:S01]  /*2a80*/  FFMA.FTZ R19, R34, R30, R19 ;  /* 0x0000001e22137223 */ /* 0x000fe20000010013 */
[----:B------:R-:W-:Y:S01]  /*2a90*/  SHF.R.U32.HI R11, RZ, 0x8, R11 ;  /* 0x00000008ff0b7819 */ /* 0x000fe2000001160b */
[----:B------:R-:W-:Y:S01]  /*2aa0*/  HFMA2 R31, R20, R3.H1_H1, -72, -72 ;  /* 0xd480d480141f7431 */ /* 0x000fe20000060003 */
[----:B------:R-:W-:Y:S01]  /*2ab0*/  LOP3.LUT R20, R33, 0x64006400, RZ, 0xfc, !PT ;  /* 0x6400640021147812 */ /* 0x000fe200078efcff */
[----:B------:R-:W-:-:S02]  /*2ac0*/  HADD2.F32 R30, -RZ, R8.H0_H0 ;  /* 0x20000008ff1e7230 */ /* 0x000fc40000004100 */
[----:B------:R-:W-:Y:S02]  /*2ad0*/  HADD2.F32 R8, -RZ, R8.H1_H1 ;  /* 0x30000008ff087230 */ /* 0x000fe40000004100 */
[--C-:B------:R-:W-:Y:S02]  /*2ae0*/  HADD2.F32 R33, -RZ, R31.reuse.H0_H0 ;  /* 0x2000001fff217230 */ /* 0x100fe40000004100 */
[----:B------:R-:W-:Y:S02]  /*2af0*/  HFMA2 R20, R20, R3.H1_H1, -72, -72 ;  /* 0xd480d48014147431 */ /* 0x000fe40000060003 */
[----:B------:R-:W-:Y:S01]  /*2b00*/  HADD2.F32 R31, -RZ, R31.H1_H1 ;  /* 0x3000001fff1f7230 */ /* 0x000fe20000004100 */
[----:B------:R-:W-:Y:S02]  /*2b10*/  FFMA.FTZ R33, R27, R33, R18 ;  /* 0x000000211b217223 */ /* 0x000fe40000010012 */
[--C-:B------:R-:W-:Y:S02]  /*2b20*/  HADD2.F32 R18, -RZ, R20.reuse.H0_H0 ;  /* 0x20000014ff127230 */ /* 0x100fe40000004100 */
[----:B------:R-:W-:-:S03]  /*2b30*/  HADD2.F32 R35, -RZ, R20.H1_H1 ;  /* 0x30000014ff237230 */ /* 0x000fc60000004100 */
[----:B------:R-:W-:Y:S01]  /*2b40*/  FFMA.FTZ R27, R27, R18, R26 ;  /* 0x000000121b1b7223 */ /* 0x000fe2000001001a */
[----:B------:R-:W-:Y:S02]  /*2b50*/  LOP3.LUT R18, R10, 0xf000f, RZ, 0xc0, !PT ;  /* 0x000f000f0a127812 */ /* 0x000fe400078ec0ff */
[----:B------:R-:W-:Y:S02]  /*2b60*/  LOP3.LUT R26, R11, 0xf000f, RZ, 0xc0, !PT ;  /* 0x000f000f0b1a7812 */ /* 0x000fe400078ec0ff */
[----:B------:R-:W-:Y:S02]  /*2b70*/  LOP3.LUT R18, R18, 0x64006400, RZ, 0xfc, !PT ;  /* 0x6400640012127812 */ /* 0x000fe400078efcff */
[----:B------:R-:W-:-:S03]  /*2b80*/  LOP3.LUT R26, R26, 0x64006400, RZ, 0xfc, !PT ;  /* 0x640064001a1a7812 */ /* 0x000fc600078efcff */
[----:B------:R-:W-:Y:S02]  /*2b90*/  HADD2 R18, R18, -1032, -1032 ;  /* 0xe408e40812127430 */ /* 0x000fe40000000000 */
[----:B------:R-:W-:Y:S01]  /*2ba0*/  HADD2 R20, R26, -1032, -1032 ;  /* 0xe408e4081a147430 */ /* 0x000fe20000000000 */
[C---:B------:R-:W-:Y:S02]  /*2bb0*/  FFMA.FTZ R26, R28.reuse, R31, R33 ;  /* 0x0000001f1c1a7223 */ /* 0x040fe40000010021 */
[----:B------:R-:W-:Y:S01]  /*2bc0*/  FFMA.FTZ R28, R28, R35, R27 ;  /* 0x000000231c1c7223 */ /* 0x000fe2000001001b */
[----:B------:R-:W-:Y:S02]  /*2bd0*/  HADD2.F32 R27, -RZ, R18.H0_H0 ;  /* 0x20000012ff1b7230 */ /* 0x000fe40000004100 */
[----:B------:R-:W-:Y:S02]  /*2be0*/  HADD2.F32 R31, -RZ, R20.H0_H0 ;  /* 0x20000014ff1f7230 */ /* 0x000fe40000004100 */
[----:B------:R-:W-:Y:S01]  /*2bf0*/  HADD2.F32 R18, -RZ, R18.H1_H1 ;  /* 0x30000012ff127230 */ /* 0x000fe20000004100 */
[----:B------:R-:W-:Y:S01]  /*2c00*/  FFMA.FTZ R27, R29, R27, R26 ;  /* 0x0000001b1d1b7223 */ /* 0x000fe2000001001a */
[----:B------:R-:W-:Y:S01]  /*2c10*/  LOP3.LUT R26, R9, 0xf000f0, RZ, 0xc0, !PT ;  /* 0x00f000f0091a7812 */ /* 0x000fe200078ec0ff */
[----:B------:R-:W-:Y:S01]  /*2c20*/  FFMA.FTZ R29, R29, R31, R28 ;  /* 0x0000001f1d1d7223 */ /* 0x000fe2000001001c */
[----:B------:R-:W-:Y:S01]  /*2c30*/  LOP3.LUT R28, R10, 0xf000f0, RZ, 0xc0, !PT ;  /* 0x00f000f00a1c7812 */ /* 0x000fe200078ec0ff */
[--C-:B------:R-:W-:Y:S01]  /*2c40*/  HADD2.F32 R9, -RZ, R21.reuse.H0_H0 ;  /* 0x20000015ff097230 */ /* 0x100fe20000004100 */
[----:B------:R-:W-:Y:S01]  /*2c50*/  LOP3.LUT R10, R26, 0x64006400, RZ, 0xfc, !PT ;  /* 0x640064001a0a7812 */ /* 0x000fe200078efcff */
[----:B------:R-:W-:Y:S01]  /*2c60*/  FFMA.FTZ R18, R34, R18, R27 ;  /* 0x0000001222127223 */ /* 0x000fe2000001001b */
[----:B------:R-:W-:Y:S01]  /*2c70*/  LOP3.LUT R26, R11, 0xf000f0, RZ, 0xc0, !PT ;  /* 0x00f000f00b1a7812 */ /* 0x000fe200078ec0ff */
[----:B------:R-:W-:Y:S01]  /*2c80*/  HADD2.F32 R21, -RZ, R21.H1_H1 ;  /* 0x30000015ff157230 */ /* 0x000fe20000004100 */
[----:B------:R-:W-:Y:S01]  /*2c90*/  LOP3.LUT R28, R28, 0x64006400, RZ, 0xfc, !PT ;  /* 0x640064001c1c7812 */ /* 0x000fe200078efcff */
[----:B------:R-:W-:Y:S01]  /*2ca0*/  HFMA2 R10, R10, R3.H1_H1, -72, -72 ;  /* 0xd480d4800a0a7431 */ /* 0x000fe20000060003 */
[----:B------:R-:W-:Y:S01]  /*2cb0*/  LOP3.LUT R26, R26, 0x64006400, RZ, 0xfc, !PT ;  /* 0x640064001a1a7812 */ /* 0x000fe200078efcff */
[----:B------:R-:W-:Y:S01]  /*2cc0*/  FFMA.FTZ R32, R30, R9, R32 ;  /* 0x000000091e207223 */ /* 0x000fe20000010020 */
[----:B------:R-:W-:-:S02]  /*2cd0*/  HADD2.F32 R30, -RZ, R20.H1_H1 ;  /* 0x30000014ff1e7230 */ /* 0x000fc40000004100 */
[-C--:B------:R-:W-:Y:S01]  /*2ce0*/  HFMA2 R11, R28, R3.reuse.H1_H1, -72, -72 ;  /* 0xd480d4801c0b7431 */ /* 0x080fe20000060003 */
[----:B------:R-:W-:Y:S01]  /*2cf0*/  FFMA.FTZ R8, R8, R21, R32 ;  /* 0x0000001508087223 */ /* 0x000fe20000010020 */
[----:B------:R-:W-:Y:S01]  /*2d00*/  HFMA2 R20, R26, R3.H1_H1, -72, -72 ;  /* 0xd480d4801a147431 */ /* 0x000fe20000060003 */
[----:B------:R-:W-:Y:S01]  /*2d10*/  FFMA.FTZ R30, R34, R30, R29 ;  /* 0x0000001e221e7223 */ /* 0x000fe2000001001d */
[----:B------:R-:W-:Y:S01]  /*2d20*/  HADD2.F32 R28, -RZ, R10.H0_H0 ;  /* 0x2000000aff1c7230 */ /* 0x000fe20000004100 */
[----:B------:R-:W-:Y:S01]  /*2d30*/  FMUL.FTZ R8, R13, R8 ;  /* 0x000000080d087220 */ /* 0x000fe20000410000 */
[--C-:B------:R-:W-:Y:S02]  /*2d40*/  HADD2.F32 R27, -RZ, R11.reuse.H0_H0 ;  /* 0x2000000bff1b7230 */ /* 0x100fe40000004100 */
        /* <DEDUP_REMOVED lines=8> */
[----:B------:R-:W-:Y:S01]  /*2dd0*/  F2FP.PACK_AB R8, RZ, R8 ;  /* 0x00000008ff08723e */ /* 0x000fe200000000ff */
[----:B------:R-:W-:-:S02]  /*2de0*/  FFMA.FTZ R18, R21, R18, R27 ;  /* 0x0000001215127223 */ /* 0x000fc4000001001b */
[----:B------:R-:W-:Y:S02]  /*2df0*/  FFMA.FTZ R21, R21, R20, R26 ;  /* 0x0000001415157223 */ /* 0x000fe4000001001a */
[----:B------:R-:W-:Y:S02]  /*2e00*/  FMUL.FTZ R19, R14, R19 ;  /* 0x000000130e137220 */ /* 0x000fe40000410000 */
[----:B------:R-:W-:Y:S02]  /*2e10*/  FMUL.FTZ R18, R15, R18 ;  /* 0x000000120f127220 */ /* 0x000fe40000410000 */
        /* <DEDUP_REMOVED lines=8> */
.L_x_4577:
[----:B------:R-:W-:Y:S01]  /*2ea0*/  IADD3 R22, R22, 0x20, RZ ;  /* 0x0000002016167810 */ /* 0x000fe20007ffe0ff */
[----:B------:R-:W-:Y:S01]  /*2eb0*/  UIADD3 UR4, UR4, 0x40, URZ ;  /* 0x0000004004047890 */ /* 0x000fe2000fffe03f */
[----:B------:R-:W-:Y:S02]  /*2ec0*/  LEA R24, P2, R23, R24, 0x4 ;  /* 0x0000001817187211 */ /* 0x000fe400078420ff */
[C---:B------:R-:W-:Y:S02]  /*2ed0*/  ISETP.GE.AND P0, PT, R22.reuse, c[0x0][0x1b4], PT ;  /* 0x00006d0016007a0c */ /* 0x040fe40003f06270 */
[----:B------:R-:W-:Y:S01]  /*2ee0*/  ISETP.LT.AND P3, PT, R22, R7, PT ;  /* 0x000000071600720c */ /* 0x000fe20003f61270 */
[----:B------:R-:W-:-:S12]  /*2ef0*/  IMAD.X R25, R25, 0x1, R17, P2 ;  /* 0x0000000119197824 */ /* 0x000fd800010e0611 */
[----:B------:R-:W-:Y:S05]  /*2f00*/  @!P0 BRA P3, `(.L_x_4581) ;  /* 0xffffdc0000008947 */ /* 0x000fea000183ffff */
.L_x_4576:
[----:B------:R-:W-:-:S04]  /*2f10*/  ISETP.GE.AND P0, PT, R22, R7, PT ;  /* 0x000000071600720c */ /* 0x000fc80003f06270 */
[----:B------:R-:W-:-:S13]  /*2f20*/  ISETP.GE.OR P0, PT, R22, c[0x0][0x1bc], P0 ;  /* 0x00006f0016007a0c */ /* 0x000fda0000706670 */
[----:B------:R-:W-:Y:S05]  /*2f30*/  @P0 BRA `(.L_x_4582) ;  /* 0x00000a4000000947 */ /* 0x000fea0003800000 */
[----:B------:R-:W-:Y:S01]  /*2f40*/  IMAD.MOV.U32 R21, RZ, RZ, c[0x0][0x18c] ;  /* 0x00006300ff157624 */ /* 0x000fe200078e00ff */
[----:B------:R-:W-:-:S04]  /*2f50*/  PRMT R8, R12, 0x9910, RZ ;  /* 0x000099100c087816 */ /* 0x000fc800000000ff */
[----:B------:R-:W-:Y:S02]  /*2f60*/  SHF.R.S32.HI R20, RZ, 0x1f, R21 ;  /* 0x0000001fff147819 */ /* 0x000fe40000011415 */
[----:B------:R-:W-:Y:S02]  /*2f70*/  ISETP.EQ.OR P3, PT, R8, RZ, !P1 ;  /* 0x000000ff0800720c */ /* 0x000fe40004f62670 */
[----:B------:R-:W-:-:S04]  /*2f80*/  SHF.L.U64.HI R20, R21, 0x2, R20 ;  /* 0x0000000215147819 */ /* 0x000fc80000010214 */
.L_x_4584:
[----:B------:R-:W-:-:S04]  /*2f90*/  IADD3 R22, R22, 0x10, RZ ;  /* 0x0000001016167810 */ /* 0x000fc80007ffe0ff */
[C---:B------:R-:W-:Y:S02]  /*2fa0*/  ISETP.GE.AND P0, PT, R22.reuse, c[0x0][0x1bc], PT ;  /* 0x00006f0016007a0c */ /* 0x040fe40003f06270 */
[----:B------:R-:W-:Y:S01]  /*2fb0*/  ISETP.LT.AND P4, PT, R22, R7, PT ;  /* 0x000000071600720c */ /* 0x000fe20003f81270 */
[----:B------:R-:W-:Y:S06]  /*2fc0*/  @P3 BRA `(.L_x_4583) ;  /* 0x0000097000003947 */ /* 0x000fec0003800000 */
[----:B------:R-:W2:Y:S01]  /*2fd0*/  LDG.E.128.CONSTANT R8, [R24.64] ;  /* 0x0000000618087981 */ /* 0x000ea2000c1e9d00 */
[----:B------:R-:W-:Y:S02]  /*2fe0*/  IMAD.MOV.U32 R16, RZ, RZ, 0x3400 ;  /* 0x00003400ff107424 */ /* 0x000fe400078e00ff */
[----:B------:R-:W-:Y:S01]  /*2ff0*/  IMAD.MOV.U32 R17, RZ, RZ, 0x2c00 ;  /* 0x00002c00ff117424 */ /* 0x000fe200078e00ff */
[----:B------:R-:W0:Y:S01]  /*3000*/  LDS.128 R12, [UR4] ;  /* 0x00000004ff0c7984 */ /* 0x000e220008000c00 */
[----:B------:R-:W-:Y:S01]  /*3010*/  IMAD.MOV.U32 R18, RZ, RZ, 0x2400 ;  /* 0x00002400ff127424 */ /* 0x000fe200078e00ff */
[----:B------:R-:W-:Y:S02]  /*3020*/  PRMT R5, R5, 0x5410, R16 ;  /* 0x0000541005057816 */ /* 0x000fe40000000010 */
[----:B------:R-:W-:-:S02]  /*3030*/  PRMT R4, R4, 0x5410, R17 ;  /* 0x0000541004047816 */ /* 0x000fc40000000011 */
        /* <DEDUP_REMOVED lines=18> */
[-C--:B0-----:R-:W-:Y:S01]  /*3160*/  HFMA2.MMA R16, R27, R12.reuse, RZ ;  /* 0x0000000c1b107235 */ /* 0x081fe200000000ff */
[-C--:B------:R-:W-:Y:S01]  /*3170*/  HFMA2 R28, R28, R5.reuse.H1_H1, -258, -258 ;  /* 0xdc08dc081c1c7431 */ /* 0x080fe20000060005 */
[C---:B------:R-:W-:Y:S01]  /*3180*/  LOP3.LUT R27, R10.reuse, 0x300030, RZ, 0xc0, !PT ;  /* 0x003000300a1b7812 */ /* 0x040fe200078ec0ff */
[----:B------:R-:W-:Y:S01]  /*3190*/  HFMA2.MMA R23, R17, R12, RZ ;  /* 0x0000000c11177235 */ /* 0x000fe200000000ff */
[-C--:B------:R-:W-:Y:S01]  /*31a0*/  HFMA2 R17, R19, R12.reuse, RZ.H0_H0 ;  /* 0x0000000c13117231 */ /* 0x080fe200000400ff */
[----:B------:R-:W-:Y:S01]  /*31b0*/  LOP3.LUT R19, R11, 0xc000c, RZ, 0xc0, !PT ;  /* 0x000c000c0b137812 */ /* 0x000fe200078ec0ff */
[----:B------:R-:W-:Y:S01]  /*31c0*/  HFMA2 R26, R29, R12, RZ.H0_H0 ;  /* 0x0000000c1d1a7231 */ /* 0x000fe200000400ff */
[----:B------:R-:W-:Y:S01]  /*31d0*/  LOP3.LUT R29, R27, 0x64006400, RZ, 0xfc, !PT ;  /* 0x640064001b1d7812 */ /* 0x000fe200078efcff */
[----:B------:R-:W-:Y:S01]  /*31e0*/  HFMA2 R12, R18, R5.H1_H1, -258, -258 ;  /* 0xdc08dc08120c7431 */ /* 0x000fe20000060005 */
[----:B------:R-:W-:Y:S01]  /*31f0*/  LOP3.LUT R18, R10, 0xc000c, RZ, 0xc0, !PT ;  /* 0x000c000c0a127812 */ /* 0x000fe200078ec0ff */
[----:B------:R-:W-:Y:S01]  /*3200*/  HFMA2.MMA R23, R28, R13, R23 ;  /* 0x0000000d1c177235 */ /* 0x000fe20000000017 */
[----:B------:R-:W-:Y:S01]  /*3210*/  LOP3.LUT R30, R19, 0x64006400, RZ, 0xfc, !PT ;  /* 0x64006400131e7812 */ /* 0x000fe200078efcff */
[----:B------:R-:W-:Y:S01]  /*3220*/  HFMA2 R12, R12, R13, R17 ;  /* 0x0000000d0c0c7231 */ /* 0x000fe20000000011 */
[----:B------:R-:W-:-:S02]  /*3230*/  LOP3.LUT R28, R18, 0x64006400, RZ, 0xfc, !PT ;  /* 0x64006400121c7812 */ /* 0x000fc400078efcff */
[----:B------:R-:W-:Y:S01]  /*3240*/  LOP3.LUT R17, R8, 0x300030, RZ, 0xc0, !PT ;  /* 0x0030003008117812 */ /* 0x000fe200078ec0ff */
[-C--:B------:R-:W-:Y:S01]  /*3250*/  HFMA2 R33, R30, R5.reuse.H1_H1, -258, -258 ;  /* 0xdc08dc081e217431 */ /* 0x080fe20000060005 */
[----:B------:R-:W-:Y:S01]  /*3260*/  LOP3.LUT R18, R9, 0x300030, RZ, 0xc0, !PT ;  /* 0x0030003009127812 */ /* 0x000fe200078ec0ff */
[----:B------:R-:W-:Y:S01]  /*3270*/  HFMA2 R31, R28, R5.H1_H1, -258, -258 ;  /* 0xdc08dc081c1f7431 */ /* 0x000fe20000060005 */
[----:B------:R-:W-:Y:S01]  /*3280*/  LOP3.LUT R17, R17, 0x64006400, RZ, 0xfc, !PT ;  /* 0x6400640011117812 */ /* 0x000fe200078efcff */
[----:B------:R-:W-:Y:S01]  /*3290*/  HFMA2 R26, R33, R13, R26 ;  /* 0x0000000d211a7231 */ /* 0x000fe2000000001a */
[----:B------:R-:W-:Y:S01]  /*32a0*/  LOP3.LUT R19, R18, 0x64006400, RZ, 0xfc, !PT ;  /* 0x6400640012137812 */ /* 0x000fe200078efcff */
[-C--:B------:R-:W-:Y:S01]  /*32b0*/  HFMA2 R30, R29, R4.reuse.H1_H1, -66, -66 ;  /* 0xd420d4201d1e7431 */ /* 0x080fe20000060004 */
[----:B------:R-:W-:Y:S01]  /*32c0*/  LOP3.LUT R29, R11, 0x300030, RZ, 0xc0, !PT ;  /* 0x003000300b1d7812 */ /* 0x000fe200078ec0ff */
[----:B------:R-:W-:Y:S01]  /*32d0*/  HFMA2.MMA R27, R31, R13, R16 ;  /* 0x0000000d1f1b7235 */ /* 0x000fe20000000010 */
[-C--:B------:R-:W-:Y:S01]  /*32e0*/  HFMA2 R28, R17, R4.reuse.H1_H1, -66, -66 ;  /* 0xd420d420111c7431 */ /* 0x080fe20000060004 */
[----:B------:R-:W-:Y:S01]  /*32f0*/  LOP3.LUT R31, R10, 0xc000c0, RZ, 0xc0, !PT ;  /* 0x00c000c00a1f7812 */ /* 0x000fe200078ec0ff */
[----:B------:R-:W-:Y:S01]  /*3300*/  HFMA2 R13, R19, R4.H1_H1, -66, -66 ;  /* 0xd420d420130d7431 */ /* 0x000fe20000060004 */
[----:B------:R-:W-:Y:S01]  /*3310*/  LOP3.LUT R29, R29, 0x64006400, RZ, 0xfc, !PT ;  /* 0x640064001d1d7812 */ /* 0x000fe200078efcff */
[----:B------:R-:W0:Y:S01]  /*3320*/  LDS.128 R16, [UR4+0x10] ;  /* 0x00001004ff107984 */ /* 0x000e220008000c00 */
[----:B------:R-:W-:Y:S01]  /*3330*/  SHF.R.U32.HI R10, RZ, 0x8, R10 ;  /* 0x00000008ff0a7819 */ /* 0x000fe2000001160a */
[----:B------:R-:W-:Y:S01]  /*3340*/  HFMA2 R13, R13, R14, R12 ;  /* 0x0000000e0d0d7231 */ /* 0x000fe2000000000c */
[-C--:B------:R-:W-:Y:S01]  /*3350*/  HFMA2.MMA R12, R30, R14.reuse, R27 ;  /* 0x0000000e1e0c7235 */ /* 0x080fe2000000001b */
[----:B------:R-:W-:Y:S01]  /*3360*/  LOP3.LUT R30, R9, 0xc000c0, RZ, 0xc0, !PT ;  /* 0x00c000c0091e7812 */ /* 0x000fe200078ec0ff */
[----:B------:R-:W-:Y:S01]  /*3370*/  HFMA2.MMA R23, R28, R14, R23 ;  /* 0x0000000e1c177235 */ /* 0x000fe20000000017 */
[----:B------:R-:W-:-:S02]  /*3380*/  LOP3.LUT R28, R8, 0xc000c0, RZ, 0xc0, !PT ;  /* 0x00c000c0081c7812 */ /* 0x000fc400078ec0ff */
[----:B------:R-:W-:Y:S02]  /*3390*/  LOP3.LUT R30, R30, 0x64006400, RZ, 0xfc, !PT ;  /* 0x640064001e1e7812 */ /* 0x000fe400078efcff */
[----:B------:R-:W-:Y:S02]  /*33a0*/  LOP3.LUT R32, R28, 0x64006400, RZ, 0xfc, !PT ;  /* 0x640064001c207812 */ /* 0x000fe400078efcff */
[----:B------:R-:W-:Y:S01]  /*33b0*/  LOP3.LUT R28, R31, 0x64006400, RZ, 0xfc, !PT ;  /* 0x640064001f1c7812 */ /* 0x000fe200078efcff */
[-C--:B------:R-:W-:Y:S01]  /*33c0*/  HFMA2 R30, R30, R3.reuse.H1_H1, -18, -18 ;  /* 0xcc80cc801e1e7431 */ /* 0x080fe20000060003 */
[----:B------:R-:W-:Y:S01]  /*33d0*/  LOP3.LUT R27, R11, 0xc000c0, RZ, 0xc0, !PT ;  /* 0x00c000c00b1b7812 */ /* 0x000fe200078ec0ff */
[----:B------:R-:W-:Y:S01]  /*33e0*/  HFMA2 R31, R29, R4.H1_H1, -66, -66 ;  /* 0xd420d4201d1f7431 */ /* 0x000fe20000060004 */
[----:B------:R-:W-:Y:S01]  /*33f0*/  SHF.R.U32.HI R9, RZ, 0x8, R9 ;  /* 0x00000008ff097819 */ /* 0x000fe20000011609 */
[-C--:B------:R-:W-:Y:S01]  /*3400*/  HFMA2 R29, R28, R3.reuse.H1_H1, -18, -18 ;  /* 0xcc80cc801c1d7431 */ /* 0x080fe20000060003 */
[----:B------:R-:W-:Y:S01]  /*3410*/  SHF.R.U32.HI R11, RZ, 0x8, R11 ;  /* 0x00000008ff0b7819 */ /* 0x000fe2000001160b */
[----:B------:R-:W-:Y:S01]  /*3420*/  HFMA2 R32, R32, R3.H1_H1, -18, -18 ;  /* 0xcc80cc8020207431 */ /* 0x000fe20000060003 */
[----:B------:R-:W-:Y:S01]  /*3430*/  SHF.R.U32.HI R8, RZ, 0x8, R8 ;  /* 0x00000008ff087819 */ /* 0x000fe20000011608 */
[----:B------:R-:W-:Y:S01]  /*3440*/  HFMA2.MMA R13, R30, R15, R13 ;  /* 0x0000000f1e0d7235 */ /* 0x000fe2000000000d */
[----:B------:R-:W-:Y:S01]  /*3450*/  LOP3.LUT R30, R27, 0x64006400, RZ, 0xfc, !PT ;  /* 0x640064001b1e7812 */ /* 0x000fe200078efcff */
[----:B------:R-:W-:Y:S01]  /*3460*/  HFMA2.MMA R26, R31, R14, R26 ;  /* 0x0000000e1f1a7235 */ /* 0x000fe2000000001a */
[-C--:B------:R-:W-:Y:S01]  /*3470*/  HFMA2 R12, R29, R15.reuse, R12 ;  /* 0x0000000f1d0c7231 */ /* 0x080fe2000000000c */
[----:B------:R-:W-:Y:S01]  /*3480*/  LOP3.LUT R27, R9, 0x30003, RZ, 0xc0, !PT ;  /* 0x00030003091b7812 */ /* 0x000fe200078ec0ff */
[----:B------:R-:W-:Y:S01]  /*3490*/  HFMA2 R14, R32, R15, R23 ;  /* 0x0000000f200e7231 */ /* 0x000fe20000000017 */
[----:B------:R-:W-:Y:S01]  /*34a0*/  LOP3.LUT R29, R11, 0x30003, RZ, 0xc0, !PT ;  /* 0x000300030b1d7812 */ /* 0x000fe200078ec0ff */
[----:B------:R-:W-:Y:S01]  /*34b0*/  HFMA2 R31, R30, R3.H1_H1, -18, -18 ;  /* 0xcc80cc801e1f7431 */ /* 0x000fe20000060003 */
[----:B------:R-:W-:-:S02]  /*34c0*/  LOP3.LUT R23, R8, 0x30003, RZ, 0xc0, !PT ;  /* 0x0003000308177812 */ /* 0x000fc400078ec0ff */
[----:B------:R-:W-:Y:S02]  /*34d0*/  LOP3.LUT R28, R10, 0x30003, RZ, 0xc0, !PT ;  /* 0x000300030a1c7812 */ /* 0x000fe400078ec0ff */
[----:B------:R-:W-:Y:S01]  /*34e0*/  LOP3.LUT R27, R27, 0x64006400, RZ, 0xfc, !PT ;  /* 0x640064001b1b7812 */ /* 0x000fe200078efcff */
[----:B------:R-:W-:Y:S01]  /*34f0*/  HFMA2.MMA R26, R31, R15, R26 ;  /* 0x0000000f1f1a7235 */ /* 0x000fe2000000001a */
[----:B------:R-:W-:Y:S02]  /*3500*/  LOP3.LUT R29, R29, 0x64006400, RZ, 0xfc, !PT ;  /* 0x640064001d1d7812 */ /* 0x000fe400078efcff */
        /* <DEDUP_REMOVED lines=9> */
[-C--:B0-----:R-:W-:Y:S01]  /*35a0*/  HFMA2 R14, R23, R16.reuse, R14 ;  /* 0x00000010170e7231 */ /* 0x081fe2000000000e */
[-C--:B------:R-:W-:Y:S01]  /*35b0*/  HFMA2.MMA R13, R30, R16.reuse, R13 ;  /* 0x000000101e0d7235 */ /* 0x080fe2000000000d */
[----:B------:R-:W-:Y:S01]  /*35c0*/  HFMA2 R12, R15, R16, R12 ;  /* 0x000000100f0c7231 */ /* 0x000fe2000000000c */
[----:B------:R-:W-:Y:S01]  /*35d0*/  HFMA2.MMA R16, R29, R16, R26 ;  /* 0x000000101d107235 */ /* 0x000fe2000000001a */
[----:B------:R-:W-:-:S02]  /*35e0*/  LOP3.LUT R26, R9, 0xc000c, RZ, 0xc0, !PT ;  /* 0x000c000c091a7812 */ /* 0x000fc400078ec0ff */
[----:B------:R-:W-:Y:S02]  /*35f0*/  LOP3.LUT R28, R28, 0x64006400, RZ, 0xfc, !PT ;  /* 0x640064001c1c7812 */ /* 0x000fe400078efcff */
[----:B------:R-:W-:Y:S02]  /*3600*/  LOP3.LUT R30, R10, 0xc000c, RZ, 0xc0, !PT ;  /* 0x000c000c0a1e7812 */ /* 0x000fe400078ec0ff */
[----:B------:R-:W-:Y:S01]  /*3610*/  LOP3.LUT R32, R32, 0x64006400, RZ, 0xfc, !PT ;  /* 0x6400640020207812 */ /* 0x000fe200078efcff */
[-C--:B------:R-:W-:Y:S01]  /*3620*/  HFMA2 R35, R28, R5.reuse.H1_H1, -258, -258 ;  /* 0xdc08dc081c237431 */ /* 0x080fe20000060005 */
[----:B------:R-:W-:Y:S02]  /*3630*/  LOP3.LUT R26, R26, 0x64006400, RZ, 0xfc, !PT ;  /* 0x640064001a1a7812 */ /* 0x000fe400078efcff */
[----:B------:R-:W-:Y:S01]  /*3640*/  LOP3.LUT R29, R8, 0x300030, RZ, 0xc0, !PT ;  /* 0x00300030081d7812 */ /* 0x000fe200078ec0ff */
[-C--:B------:R-:W-:Y:S01]  /*3650*/  HFMA2 R31, R32, R5.reuse.H1_H1, -258, -258 ;  /* 0xdc08dc08201f7431 */ /* 0x080fe20000060005 */
[----:B------:R-:W-:Y:S01]  /*3660*/  LOP3.LUT R23, R9, 0x300030, RZ, 0xc0, !PT ;  /* 0x0030003009177812 */ /* 0x000fe200078ec0ff */
[----:B------:R-:W-:Y:S01]  /*3670*/  HFMA2 R26, R26, R5.H1_H1, -258, -258 ;  /* 0xdc08dc081a1a7431 */ /* 0x000fe20000060005 */
[----:B------:R-:W-:Y:S01]  /*3680*/  LOP3.LUT R30, R30, 0x64006400, RZ, 0xfc, !PT ;  /* 0x640064001e1e7812 */ /* 0x000fe200078efcff */
[----:B------:R-:W-:Y:S01]  /*3690*/  HFMA2.MMA R16, R35, R17, R16 ;  /* 0x0000001123107235 */ /* 0x000fe20000000010 */
[----:B------:R-:W-:-:S02]  /*36a0*/  LOP3.LUT R27, R27, 0x64006400, RZ, 0xfc, !PT ;  /* 0x640064001b1b7812 */ /* 0x000fc400078efcff */
[----:B------:R-:W-:Y:S01]  /*36b0*/  LOP3.LUT R8, R8, 0xc000c0, RZ, 0xc0, !PT ;  /* 0x00c000c008087812 */ /* 0x000fe200078ec0ff */
[----:B------:R-:W-:Y:S01]  /*36c0*/  HFMA2 R33, R30, R5.H1_H1, -258, -258 ;  /* 0xdc08dc081e217431 */ /* 0x000fe20000060005 */
[----:B------:R-:W-:Y:S01]  /*36d0*/  LOP3.LUT R28, R10, 0xc000c0, RZ, 0xc0, !PT ;  /* 0x00c000c00a1c7812 */ /* 0x000fe200078ec0ff */
[-C--:B------:R-:W-:Y:S01]  /*36e0*/  HFMA2 R27, R27, R4.reuse.H1_H1, -66, -66 ;  /* 0xd420d4201b1b7431 */ /* 0x080fe20000060004 */
[----:B------:R-:W-:Y:S01]  /*36f0*/  LOP3.LUT R11, R11, 0xc000c0, RZ, 0xc0, !PT ;  /* 0x00c000c00b0b7812 */ /* 0x000fe200078ec0ff */
[----:B------:R-:W-:Y:S01]  /*3700*/  HFMA2.MMA R13, R26, R17, R13 ;  /* 0x000000111a0d7235 */ /* 0x000fe2000000000d */
        /* <DEDUP_REMOVED lines=9> */
[----:B------:R-:W-:Y:S01]  /*37a0*/  HFMA2.MMA R13, R23, R18, R13 ;  /* 0x00000012170d7235 */ /* 0x000fe2000000000d */
[----:B------:R-:W-:Y:S01]  /*37b0*/  LOP3.LUT R10, R9, 0x64006400, RZ, 0xfc, !PT ;  /* 0x64006400090a7812 */ /* 0x000fe200078efcff */
[----:B------:R-:W-:Y:S01]  /*37c0*/  HFMA2.MMA R9, R31, R17, R14 ;  /* 0x000000111f097235 */ /* 0x000fe2000000000e */
[-C--:B------:R-:W-:Y:S01]  /*37d0*/  HFMA2 R14, R8, R3.reuse.H1_H1, -18, -18 ;  /* 0xcc80cc80080e7431 */ /* 0x080fe20000060003 */
[----:B------:R-:W-:Y:S01]  /*37e0*/  LOP3.LUT R15, R15, 0x64006400, RZ, 0xfc, !PT ;  /* 0x640064000f0f7812 */ /* 0x000fe200078efcff */
[-C--:B------:R-:W-:Y:S01]  /*37f0*/  HFMA2 R8, R28, R3.reuse.H1_H1, -18, -18 ;  /* 0xcc80cc801c087431 */ /* 0x080fe20000060003 */
[----:B------:R-:W-:Y:S01]  /*3800*/  LOP3.LUT R29, R29, 0x64006400, RZ, 0xfc, !PT ;  /* 0x640064001d1d7812 */ /* 0x000fe200078efcff */
[----:B------:R-:W-:-:S02]  /*3810*/  HFMA2 R28, R30, R3.H1_H1, -18, -18 ;  /* 0xcc80cc801e1c7431 */ /* 0x000fc40000060003 */
[----:B------:R-:W-:Y:S02]  /*3820*/  HFMA2 R10, R10, R3.H1_H1, -18, -18 ;  /* 0xcc80cc800a0a7431 */ /* 0x000fe40000060003 */
[-C--:B------:R-:W-:Y:S02]  /*3830*/  HFMA2 R15, R15, R4.reuse.H1_H1, -66, -66 ;  /* 0xd420d4200f0f7431 */ /* 0x080fe40000060004 */
[-C--:B------:R-:W-:Y:S01]  /*3840*/  HFMA2.MMA R16, R28, R19.reuse, R16 ;  /* 0x000000131c107235 */ /* 0x080fe20000000010 */
[----:B------:R-:W-:Y:S01]  /*3850*/  HFMA2 R29, R29, R4.H1_H1, -66, -66 ;  /* 0xd420d4201d1d7431 */ /* 0x000fe20000060004 */
[----:B------:R-:W-:Y:S01]  /*3860*/  HFMA2.MMA R13, R10, R19, R13 ;  /* 0x000000130a0d7235 */ /* 0x000fe2000000000d */
[-C--:B------:R-:W-:Y:S01]  /*3870*/  HFMA2 R12, R15, R18.reuse, R12 ;  /* 0x000000120f0c7231 */ /* 0x080fe2000000000c */
[----:B------:R-:W-:Y:S01]  /*3880*/  PRMT R4, R4, 0x5410, R3 ;  /* 0x0000541004047816 */ /* 0x000fe20000000003 */
[----:B------:R-:W-:Y:S02]  /*3890*/  HFMA2 R9, R29, R18, R9 ;  /* 0x000000121d097231 */ /* 0x000fe40000000009 */
        /* <DEDUP_REMOVED lines=10> */
.L_x_4583:
[----:B------:R-:W-:Y:S01]  /*3940*/  LEA R24, P2, R21, R24, 0x2 ;  /* 0x0000001815187211 */ /* 0x000fe200078410ff */
[----:B------:R-:W-:-:S04]  /*3950*/  UIADD3 UR4, UR4, 0x20, URZ ;  /* 0x0000002004047890 */ /* 0x000fc8000fffe03f */
[----:B------:R-:W-:Y:S01]  /*3960*/  IMAD.X R25, R25, 0x1, R20, P2 ;  /* 0x0000000119197824 */ /* 0x000fe200010e0614 */
[----:B------:R-:W-:Y:S05]  /*3970*/  @!P0 BRA P4, `(.L_x_4584) ;  /* 0xfffff61000008947 */ /* 0x000fea000203ffff */
.L_x_4582:
[----:B------:R-:W-:Y:S05]  /*3980*/  @!P1 EXIT ;  /* 0x000000000000994d */ /* 0x000fea0003800000 */
[----:B------:R-:W0:Y:S01]  /*3990*/  S2R R3, SR_CTAID.X ;  /* 0x0000000000037919 */ /* 0x000e220000002500 */
[----:B------:R-:W-:-:S03]  /*39a0*/  IMAD.MOV.U32 R5, RZ, RZ, 0x2 ;  /* 0x00000002ff057424 */ /* 0x000fc600078e00ff */
[----:B------:R-:W0:Y:S04]  /*39b0*/  S2R R4, SR_TID.X ;  /* 0x0000000000047919 */ /* 0x000e280000002100 */
[----:B------:R-:W1:Y:S01]  /*39c0*/  S2R R6, SR_CTAID.Y ;  /* 0x0000000000067919 */ /* 0x000e620000002600 */
[----:B0-----:R-:W-:-:S04]  /*39d0*/  IMAD R3, R3, 0x20, R4 ;  /* 0x0000002003037824 */ /* 0x001fc800078e0204 */
[----:B------:R-:W-:-:S04]  /*39e0*/  IMAD.SHL.U32 R3, R3, 0x4, RZ ;  /* 0x0000000403037824 */ /* 0x000fc800078e00ff */
[----:B-1----:R-:W-:Y:S02]  /*39f0*/  IMAD R4, R6, c[0x0][0x18c], R3 ;  /* 0x0000630006047a24 */ /* 0x002fe400078e0203 */
[----:B------:R-:W-:Y:S02]  /*3a00*/  IMAD.MOV.U32 R3, RZ, RZ, R2 ;  /* 0x000000ffff037224 */ /* 0x000fe400078e0002 */
        /* <DEDUP_REMOVED lines=8> */
.L_x_4588:
[----:B------:R-:W0:Y:S02]  /*3a90*/  LDS R6, [R3] ;  /* 0x0000000003067984 */ /* 0x000e240000000800 */
[----:B0-----:R-:W-:-:S06]  /*3aa0*/  HADD2 R7, R6, R2 ;  /* 0x0000000206077230 */ /* 0x001fcc0000000000 */
[----:B------:R-:W0:Y:S02]  /*3ab0*/  ATOMS.CAST.SPIN R7, [R3], R6, R7 ;  /* 0x000000060307738d */ /* 0x000e240001800007 */
[----:B0-----:R-:W-:-:S13]  /*3ac0*/  ISETP.EQ.U32.AND P0, PT, R7, 0x1, PT ;  /* 0x000000010700780c */ /* 0x001fda0003f02070 */
[----:B------:R-:W-:Y:S05]  /*3ad0*/  @!P0 BRA `(.L_x_4588) ;  /* 0xffffffb000008947 */ /* 0x000fea000383ffff */
[----:B------:R-:W-:Y:S05]  /*3ae0*/  BRA `(.L_x_4586) ;  /* 0x0000003000007947 */ /* 0x000fea0003800000 */
.L_x_4587:
[----:B------:R-:W2:Y:S02]  /*3af0*/  LD.E R2, [R4.64] ;  /* 0x0000000604027980 */ /* 0x000ea4000c101900 */
[----:B--2---:R-:W-:-:S05]  /*3b00*/  IMAD.IADD R3, R3, 0x1, R2 ;  /* 0x0000000103037824 */ /* 0x004fca00078e0202 */
[----:B------:R0:W-:Y:S02]  /*3b10*/  ST.E [R4.64], R3 ;  /* 0x0000000304007985 */ /* 0x0001e4000c101906 */
.L_x_4586:
[----:B------:R-:W-:Y:S05]  /*3b20*/  BSYNC B0 ;  /* 0x0000000000007941 */ /* 0x000fea0003800000 */
.L_x_4585:
[----:B------:R-:W2:Y:S02]  /*3b30*/  ATOM.E.ADD.F16x2.RN.STRONG.GPU P0, RZ, [R4.64+0x4], R9 ;  /* 0x0000040904ff798a */ /* 0x000ea4000810e9c6 */
[----:B--2---:R-:W-:Y:S05]  /*3b40*/  @P0 EXIT ;  /* 0x000000000000094d */ /* 0x004fea0003800000 */
[----:B------:R-:W1:Y:S02]  /*3b50*/  QSPC.E.S P0, RZ, [R4+0x4] ;  /* 0x0000040004ff73aa */ /* 0x000e640000000500 */
[----:B-1----:R-:W-:Y:S05]  /*3b60*/  @!P0 BRA `(.L_x_4589) ;  /* 0x0000008000008947 */ /* 0x002fea0003800000 */
[----:B0-----:R-:W-:-:S04]  /*3b70*/  IADD3 R4, R4, 0x4, RZ ;  /* 0x0000000404047810 */ /* 0x001fc80007ffe0ff */
[----:B------:R-:W-:-:S05]  /*3b80*/  LOP3.LUT R4, R4, 0xffffff, RZ, 0xc0, !PT ;  /* 0x00ffffff04047812 */ /* 0x000fca00078ec0ff */
.L_x_4590:
[----:B------:R-:W0:Y:S02]  /*3b90*/  LDS R2, [R4] ;  /* 0x0000000004027984 */ /* 0x000e240000000800 */
[----:B0-----:R-:W-:-:S10]  /*3ba0*/  HFMA2.MMA R3, R2, 1, 1, R0 ;  /* 0x3c003c0002037835 */ /* 0x001fd40000000000 */
[----:B------:R-:W0:Y:S02]  /*3bb0*/  ATOMS.CAST.SPIN R3, [R4], R2, R3 ;  /* 0x000000020403738d */ /* 0x000e240001800003 */
[----:B0-----:R-:W-:-:S13]  /*3bc0*/  ISETP.EQ.U32.AND P0, PT, R3, 0x1, PT ;  /* 0x000000010300780c */ /* 0x001fda0003f02070 */
[----:B------:R-:W-:Y:S05]  /*3bd0*/  @!P0 BRA `(.L_x_4590) ;  /* 0xffffffb000008947 */ /* 0x000fea000383ffff */
[----:B------:R-:W-:Y:S05]  /*3be0*/  EXIT ;  /* 0x000000000000794d */ /* 0x000fea0003800000 */
.L_x_4589:
[----:B------:R-:W2:Y:S02]  /*3bf0*/  LD.E R0, [R4.64+0x4] ;  /* 0x0000040604007980 */ /* 0x000ea4000c101900 */
[----:B0-2---:R-:W-:-:S05]  /*3c00*/  IMAD.IADD R3, R9, 0x1, R0 ;  /* 0x0000000109037824 */ /* 0x005fca00078e0200 */
[----:B------:R-:W-:Y:S01]  /*3c10*/  ST.E [R4.64+0x4], R3 ;  /* 0x0000040304007985 */ /* 0x000fe2000c101906 */
[----:B------:R-:W-:Y:S05]  /*3c20*/  EXIT ;  /* 0x000000000000794d */ /* 0x000fea0003800000 */
.L_x_4591:
        /* <DEDUP_REMOVED lines=13> */
.L_x_4824:


//--------------------- .text._Z23gemm_half_q_half_kernelILi1ELi172ELb1ELb0ELi32EEvPK6__halfPKjS4_S2_PS0_iiiiPKtS7_iiiiiibS2_i --------------------------
	.section	.text._Z23gemm_half_q_half_kernelILi1ELi172ELb1ELb0ELi32EEvPK6__halfPKjS4_S2_PS0_iiiiPKtS7_iiiiiibS2_i,"ax",@progbits
	.sectioninfo	@"SHI_REGISTERS=53"
	.align	128
        .global         _Z23gemm_half_q_half_kernelILi1ELi172ELb1ELb0ELi32EEvPK6__halfPKjS4_S2_PS0_iiiiPKtS7_iiiiiibS2_i
        .type           _Z23gemm_half_q_half_kernelILi1ELi172ELb1ELb0ELi32EEvPK6__halfPKjS4_S2_PS0_iiiiPKtS7_iiiiiibS2_i,@function
        .size           _Z23gemm_half_q_half_kernelILi1ELi172ELb1ELb0ELi32EEvPK6__halfPKjS4_S2_PS0_iiiiPKtS7_iiiiiibS2_i,(.L_x_4825 - _Z23gemm_half_q_half_kernelILi1ELi172ELb1ELb0ELi32EEvPK6__halfPKjS4_S2_PS0_iiiiPKtS7_iiiiiibS2_i)
        .other          _Z23gemm_half_q_half_kernelILi1ELi172ELb1ELb0ELi32EEvPK6__halfPKjS4_S2_PS0_iiiiPKtS7_iiiiiibS2_i,@"STO_CUDA_ENTRY STV_DEFAULT"
_Z23gemm_half_q_half_kernelILi1ELi172ELb1ELb0ELi32EEvPK6__halfPKjS4_S2_PS0_iiiiPKtS7_iiiiiibS2_i:
.text._Z23gemm_half_q_half_kernelILi1ELi172ELb1ELb0ELi32EEvPK6__halfPKjS4_S2_PS0_iiiiPKtS7_iiiiiibS2_i:
        /* <DEDUP_REMOVED lines=46> */
.L_x_4593:
[----:B------:R-:W-:Y:S05]  /*02e0*/  BSYNC B0 ;  /* 0x0000000000007941 */ /* 0x000fea0003800000 */
.L_x_4592:
[----:B------:R-:W-:Y:S05]  /*02f0*/  @P2 EXIT ;  /* 0x000000000000294d */ /* 0x000fea0003800000 */
[C---:B------:R-:W-:Y:S01]  /*0300*/  ISETP.GT.AND P5, PT, R24.reuse, c[0x0][0x1a8], PT ;  /* 0x00006a0018007a0c */ /* 0x040fe20003fa4270 */
[----:B------:R-:W1:Y:S01]  /*0310*/  LDC.S8 R17, c[0x0][0x1c0] ;  /* 0x00007000ff117b82 */ /* 0x000e620000000200 */
[C---:B------:R-:W-:Y:S02]  /*0320*/  ISETP.GT.AND P6, PT, R24.reuse, c[0x0][0x1ac], PT ;  /* 0x00006b0018007a0c */ /* 0x040fe40003fc4270 */
[C---:B------:R-:W-:Y:S02]  /*0330*/  ISETP.GT.AND P2, PT, R24.reuse, c[0x0][0x1b0], PT ;  /* 0x00006c0018007a0c */ /* 0x040fe40003f44270 */
[----:B------:R-:W-:-:S02]  /*0340*/  ISETP.GT.AND P4, PT, R24, c[0x0][0x1b8], PT ;  /* 0x00006e0018007a0c */ /* 0x000fc40003f84270 */
[C---:B------:R-:W-:Y:S02]  /*0350*/  ISETP.GT.AND P3, PT, R24.reuse, c[0x0][0x1b4], PT ;  /* 0x00006d0018007a0c */ /* 0x040fe40003f64270 */
[----:B------:R-:W-:-:S03]  /*0360*/  IMNMX R6, R24, c[0x0][0x1a8], PT ;  /* 0x00006a0018067a17 */ /* 0x000fc60003800200 */
[C---:B0-----:R-:W-:Y:S02]  /*0370*/  @P5 IMNMX R2, R24.reuse, c[0x0][0x1ac], PT ;  /* 0x00006b0018025a17 */ /* 0x041fe40003800200 */
[----:B------:R-:W-:Y:S02]  /*0380*/  @P6 IMNMX R4, R24, c[0x0][0x1b0], PT ;  /* 0x00006c0018046a17 */ /* 0x000fe40003800200 */
[----:B------:R-:W-:Y:S02]  /*0390*/  @P5 IADD3 R2, R2, -c[0x0][0x1a8], RZ ;  /* 0x80006a0002025a10 */ /* 0x000fe40007ffe0ff */
[----:B------:R-:W-:Y:S02]  /*03a0*/  SHF.R.S32.HI R9, RZ, 0x1f, R6 ;  /* 0x0000001fff097819 */ /* 0x000fe40000011406 */
[----:B------:R-:W-:Y:S02]  /*03b0*/  @P5 SHF.R.S32.HI R5, RZ, 0x1f, R2 ;  /* 0x0000001fff055819 */ /* 0x000fe40000011402 */
[----:B------:R-:W-:-:S02]  /*03c0*/  @P6 IADD3 R4, R4, -c[0x0][0x1ac], RZ ;  /* 0x80006b0004046a10 */ /* 0x000fc40007ffe0ff */
[----:B------:R-:W-:Y:S02]  /*03d0*/  @P5 LEA.HI R5, R5, R2, RZ, 0x5 ;  /* 0x0000000205055211 */ /* 0x000fe400078f28ff */
[----:B------:R-:W-:Y:S02]  /*03e0*/  LEA.HI R16, R9, R6, RZ, 0x5 ;  /* 0x0000000609107211 */ /* 0x000fe400078f28ff */
[C---:B------:R-:W-:Y:S02]  /*03f0*/  @P2 IMNMX R2, R24.reuse, c[0x0][0x1b4], PT ;  /* 0x00006d0018022a17 */ /* 0x040fe40003800200 */
[----:B------:R-:W-:Y:S02]  /*0400*/  @P6 SHF.R.S32.HI R9, RZ, 0x1f, R4 ;  /* 0x0000001fff096819 */ /* 0x000fe40000011404 */
[C---:B------:R-:W-:Y:S02]  /*0410*/  @P4 IMNMX R11, R24.reuse, c[0x0][0x1bc], PT ;  /* 0x00006f00180b4a17 */ /* 0x040fe40003800200 */
[----:B------:R-:W-:-:S02]  /*0420*/  @P3 IMNMX R6, R24, c[0x0][0x1b8], PT ;  /* 0x00006e0018063a17 */ /* 0x000fc40003800200 */
[----:B------:R-:W-:Y:S02]  /*0430*/  @P2 IADD3 R2, R2, -c[0x0][0x1b0], RZ ;  /* 0x80006c0002022a10 */ /* 0x000fe40007ffe0ff */
[----:B------:R-:W-:Y:S01]  /*0440*/  @P6 LEA.HI R9, R9, R4, RZ, 0x5 ;  /* 0x0000000409096211 */ /* 0x000fe200078f28ff */
[----:B-1----:R-:W-:Y:S01]  /*0450*/  IMAD.MOV.U32 R4, RZ, RZ, R17 ;  /* 0x000000ffff047224 */ /* 0x002fe200078e0011 */
[----:B------:R-:W-:Y:S02]  /*0460*/  @P4 IADD3 R12, R11, -c[0x0][0x1b8], RZ ;  /* 0x80006e000b0c4a10 */ /* 0x000fe40007ffe0ff */
[----:B------:R-:W-:Y:S02]  /*0470*/  @P3 IADD3 R10, R6, -c[0x0][0x1b4], RZ ;  /* 0x80006d00060a3a10 */ /* 0x000fe40007ffe0ff */
[----:B------:R-:W-:Y:S02]  /*0480*/  @P2 SHF.R.S32.HI R11, RZ, 0x1f, R2 ;  /* 0x0000001fff0b2819 */ /* 0x000fe40000011402 */
[----:B------:R-:W-:-:S02]  /*0490*/  @P6 SHF.R.S32.HI R9, RZ, 0x5, R9 ;  /* 0x00000005ff096819 */ /* 0x000fc40000011409 */
[----:B------:R-:W-:Y:S01]  /*04a0*/  ISETP.NE.AND P0, PT, R4, RZ, PT ;  /* 0x000000ff0400720c */ /* 0x000fe20003f05270 */
[----:B------:R-:W-:Y:S01]  /*04b0*/  IMAD.MOV.U32 R4, RZ, RZ, RZ ;  /* 0x000000ffff047224 */ /* 0x000fe200078e00ff */
[----:B------:R-:W-:Y:S02]  /*04c0*/  @P3 SHF.R.S32.HI R13, RZ, 0x1f, R10 ;  /* 0x0000001fff0d3819 */ /* 0x000fe4000001140a */
[----:B------:R-:W-:Y:S02]  /*04d0*/  @P4 SHF.R.S32.HI R15, RZ, 0x1f, R12 ;  /* 0x0000001fff0f4819 */ /* 0x000fe4000001140c */
[----:B------:R-:W-:Y:S01]  /*04e0*/  @P2 LEA.HI R6, R11, R2, RZ, 0x5 ;  /* 0x000000020b062211 */ /* 0x000fe200078f28ff */
[----:B------:R-:W-:Y:S01]  /*04f0*/  IMAD.MOV.U32 R2, RZ, RZ, RZ ;  /* 0x000000ffff027224 */ /* 0x000fe200078e00ff */
[----:B------:R-:W-:Y:S01]  /*0500*/  @P5 SHF.R.S32.HI R5, RZ, 0x5, R5 ;  /* 0x00000005ff055819 */ /* 0x000fe20000011405 */
[----:B------:R-:W-:Y:S01]  /*0510*/  @P6 IMAD R2, R9, 0x5, RZ ;  /* 0x0000000509026824 */ /* 0x000fe200078e02ff */
[----:B------:R-:W-:Y:S01]  /*0520*/  ISETP.NE.OR P0, PT, R0, RZ, !P0 ;  /* 0x000000ff0000720c */ /* 0x000fe20004705670 */
[----:B------:R-:W-:Y:S01]  /*0530*/  IMAD.MOV.U32 R11, RZ, RZ, RZ ;  /* 0x000000ffff0b7224 */ /* 0x000fe200078e00ff */
[----:B------:R-:W-:Y:S01]  /*0540*/  @P3 LEA.HI R13, R13, R10, RZ, 0x5 ;  /* 0x0000000a0d0d3211 */ /* 0x000fe200078f28ff */
[----:B------:R-:W-:Y:S01]  /*0550*/  @P5 IMAD R4, R5, 0x6, RZ ;  /* 0x0000000605045824 */ /* 0x000fe200078e02ff */
[----:B------:R-:W-:Y:S01]  /*0560*/  @P4 LEA.HI R15, R15, R12, RZ, 0x5 ;  /* 0x0000000c0f0f4211 */ /* 0x000fe200078f28ff */
[----:B------:R-:W-:Y:S01]  /*0570*/  IMAD.MOV.U32 R5, RZ, RZ, RZ ;  /* 0x000000ffff057224 */ /* 0x000fe200078e00ff */
[----:B------:R-:W-:-:S02]  /*0580*/  @P2 SHF.R.S32.HI R6, RZ, 0x5, R6 ;  /* 0x00000005ff062819 */ /* 0x000fc40000011406 */
[----:B------:R-:W-:Y:S02]  /*0590*/  SHF.R.S32.HI R9, RZ, 0x5, R16 ;  /* 0x00000005ff097819 */ /* 0x000fe40000011410 */
[----:B------:R-:W-:Y:S01]  /*05a0*/  ISETP.LT.OR P0, PT, R14, 0x1, P0 ;  /* 0x000000010e00780c */ /* 0x000fe20000701670 */
[----:B------:R-:W-:Y:S01]  /*05b0*/  @P2 IMAD.SHL.U32 R11, R6, 0x4, RZ ;  /* 0x00000004060b2824 */ /* 0x000fe200078e00ff */
[----:B------:R-:W-:Y:S01]  /*05c0*/  @P3 SHF.R.S32.HI R13, RZ, 0x5, R13 ;  /* 0x00000005ff0d3819 */ /* 0x000fe2000001140d */
[----:B------:R-:W-:Y:S01]  /*05d0*/  IMAD R4, R9, 0x8, R4 ;  /* 0x0000000809047824 */ /* 0x000fe200078e0204 */
[----:B------:R-:W-:Y:S01]  /*05e0*/  @P4 SHF.R.S32.HI R15, RZ, 0x5, R15 ;  /* 0x00000005ff0f4819 */ /* 0x000fe2000001140f */
[----:B------:R-:W-:Y:S01]  /*05f0*/  IMAD.MOV.U32 R6, RZ, RZ, RZ ;  /* 0x000000ffff067224 */ /* 0x000fe200078e00ff */
[----:B------:R-:W-:Y:S01]  /*0600*/  SHF.R.S32.HI R10, RZ, 0x1f, R8 ;  /* 0x0000001fff0a7819 */ /* 0x000fe20000011408 */
[----:B------:R-:W-:Y:S01]  /*0610*/  @P3 IMAD R5, R13, 0x3, RZ ;  /* 0x000000030d053824 */ /* 0x000fe200078e02ff */
[----:B------:R-:W-:Y:S01]  /*0620*/  IADD3 R2, R11, R4, R2 ;  /* 0x000000040b027210 */ /* 0x000fe20007ffe002 */
[----:B------:R-:W-:Y:S01]  /*0630*/  @P4 IMAD.SHL.U32 R6, R15, 0x2, RZ ;  /* 0x000000020f064824 */ /* 0x000fe200078e00ff */
[----:B------:R-:W-:-:S02]  /*0640*/  ISETP.GE.AND P3, PT, R24, R7, PT ;  /* 0x000000071800720c */ /* 0x000fc40003f66270 */
[----:B------:R-:W-:Y:S01]  /*0650*/  ISETP.GE.AND P2, PT, R24, R7, PT ;  /* 0x000000071800720c */ /* 0x000fe20003f46270 */
[----:B------:R-:W-:Y:S01]  /*0660*/  @!P0 IMAD R3, R3, c[0x0][0x18c], R8 ;  /* 0x0000630003038a24 */ /* 0x000fe200078e0208 */
[----:B------:R-:W-:Y:S01]  /*0670*/  IADD3 R5, R6, R2, R5 ;  /* 0x0000000206057210 */ /* 0x000fe20007ffe005 */
[----:B------:R-:W-:-:S04]  /*0680*/  @!P0 IMAD.MOV.U32 R4, RZ, RZ, 0x2 ;  /* 0x00000002ff048424 */ /* 0x000fc800078e00ff */
        /* <DEDUP_REMOVED lines=21> */
.L_x_4595:
        /* <DEDUP_REMOVED lines=41> */
.L_x_4594:
        /* <DEDUP_REMOVED lines=18> */
.L_x_4601:
        /* <DEDUP_REMOVED lines=199> */
.L_x_4597:
        /* <DEDUP_REMOVED lines=195> */
.L_x_4598:
        /* <DEDUP_REMOVED lines=194> */
.L_x_4599:
        /* <DEDUP_REMOVED lines=193> */
.L_x_4600:
[----:B------:R-:W-:Y:S01]  /*3c60*/  IADD3 R24, R24, 0x20, RZ ;  /* 0x0000002018187810 */ /* 0x000fe20007ffe0ff */
[----:B------:R-:W-:Y:S01]  /*3c70*/  UIADD3 UR4, UR4, 0x40, URZ ;  /* 0x0000004004047890 */ /* 0x000fe2000fffe03f */
[C---:B------:R-:W-:Y:S02]  /*3c80*/  IMAD.WIDE R32, R25.reuse, 0x8, R32 ;  /* 0x0000000819207825 */ /* 0x040fe400078e0220 */
[C---:B------:R-:W-:Y:S02]  /*3c90*/  ISETP.GE.AND P0, PT, R24.reuse, c[0x0][0x1a8], PT ;  /* 0x00006a0018007a0c */ /* 0x040fe40003f06270 */
[----:B------:R-:W-:Y:S01]  /*3ca0*/  ISETP.LT.AND P2, PT, R24, R7, PT ;  /* 0x000000071800720c */ /* 0x000fe20003f41270 */
[----:B0-----:R-:W-:-:S12]  /*3cb0*/  IMAD.WIDE R26, R25, 0x8, R26 ;  /* 0x00000008191a7825 */ /* 0x001fd800078e021a */
[----:B------:R-:W-:Y:S05]  /*3cc0*/  @!P0 BRA P2, `(.L_x_4601) ;  /* 0xffffcec000008947 */ /* 0x000fea000103ffff */
.L_x_4596:
[----:B------:R-:W-:-:S04]  /*3cd0*/  ISETP.GE.AND P0, PT, R24, R7, PT ;  /* 0x000000071800720c */ /* 0x000fc80003f06270 */
[----:B------:R-:W-:-:S13]  /*3ce0*/  ISETP.GE.OR P0, PT, R24, c[0x0][0x1ac], P0 ;  /* 0x00006b0018007a0c */ /* 0x000fda0000706670 */
[----:B------:R-:W-:Y:S05]  /*3cf0*/  @P0 BRA `(.L_x_4602) ;  /* 0x000017a000000947 */ /* 0x000fea0003800000 */
[----:B------:R-:W-:Y:S02]  /*3d00*/  ULDC UR5, c[0x0][0x18c] ;  /* 0x0000630000057ab9 */ /* 0x000fe40000000800 */
[----:B------:R-:W-:-:S04]  /*3d10*/  USHF.R.S32.HI UR5, URZ, 0x1f, UR5 ;  /* 0x0000001f3f057899 */ /* 0x000fc80008011405 */
.L_x_4605:
        /* <DEDUP_REMOVED lines=50> */
[----:B---3--:R-:W-:Y:S02]  /*4040*/  LOP3.LUT R11, R12, 0x3f003f, RZ, 0xc0, !PT ;  /* 0x003f003f0c0b7812 */ /* 0x008fe400078ec0ff */
[----:B------:R-:W-:Y:S02]  /*4050*/  LOP3.LUT R34, R14, 0x3f003f, RZ, 0xc0, !PT ;  /* 0x003f003f0e227812 */ /* 0x000fe400078ec0ff */
[----:B------:R-:W-:Y:S02]  /*4060*/  LOP3.LUT R32, R13, 0x3f003f, RZ, 0xc0, !PT ;  /* 0x003f003f0d207812 */ /* 0x000fe400078ec0ff */
[----:B------:R-:W-:Y:S02]  /*4070*/  LOP3.LUT R11, R11, 0x64006400, RZ, 0xfc, !PT ;  /* 0x640064000b0b7812 */ /* 0x000fe400078efcff */
[----:B------:R-:W-:Y:S02]  /*4080*/  LOP3.LUT R34, R34, 0x64006400, RZ, 0xfc, !PT ;  /* 0x6400640022227812 */ /* 0x000fe400078efcff */
[----:B------:R-:W-:Y:S01]  /*4090*/  LOP3.LUT R32, R32, 0x64006400, RZ, 0xfc, !PT ;  /* 0x6400640020207812 */ /* 0x000fe200078efcff */
[----:B------:R-:W-:Y:S01]  /*40a0*/  HADD2 R8, R11, -1056, -1056 ;  /* 0xe420e4200b087430 */ /* 0x000fe20000000000 */
[----:B----4-:R-:W-:Y:S01]  /*40b0*/  SHF.R.U32.HI R40, RZ, 0x8, R18 ;  /* 0x00000008ff287819 */ /* 0x010fe20000011612 */
[----:B------:R-:W-:Y:S01]  /*40c0*/  HADD2 R34, R34, -1056, -1056 ;  /* 0xe420e42022227430 */ /* 0x000fe20000000000 */
[----:B------:R-:W-:Y:S01]  /*40d0*/  SHF.R.U32.HI R38, RZ, 0xa, R16 ;  /* 0x0000000aff267819 */ /* 0x000fe20000011610 */
[----:B------:R-:W-:Y:S01]  /*40e0*/  HADD2 R35, R32, -1056, -1056 ;  /* 0xe420e42020237430 */ /* 0x000fe20000000000 */
[----:B------:R-:W-:Y:S01]  /*40f0*/  SHF.R.U32.HI R32, RZ, 0x6, R14 ;  /* 0x00000006ff207819 */ /* 0x000fe2000001160e */
[-C--:B------:R-:W-:Y:S01]  /*4100*/  HFMA2.MMA R8, R8, R22.reuse, R9 ;  /* 0x0000001608087235 */ /* 0x080fe20000000009 */
[----:B------:R-:W-:Y:S01]  /*4110*/  HFMA2 R11, R37, R21, R20 ;  /* 0x00000015250b7231 */ /* 0x000fe20000000014 */
[----:B------:R-:W-:Y:S01]  /*4120*/  SHF.R.U32.HI R9, RZ, 0x6, R12 ;  /* 0x00000006ff097819 */ /* 0x000fe2000001160c */
[----:B------:R-:W-:Y:S01]  /*4130*/  HFMA2 R20, R35, R22, R10 ;  /* 0x0000001623147231 */ /* 0x000fe2000000000a */
[----:B------:R-:W-:Y:S01]  /*4140*/  HFMA2.MMA R21, R34, R22, R33 ;  /* 0x0000001622157235 */ /* 0x000fe20000000021 */
[----:B------:R-:W-:-:S02]  /*4150*/  LOP3.LUT R33, R15, 0x3f003f, RZ, 0xc0, !PT ;  /* 0x003f003f0f217812 */ /* 0x000fc400078ec0ff */
[----:B------:R-:W-:Y:S02]  /*4160*/  SHF.R.U32.HI R10, RZ, 0x6, R13 ;  /* 0x00000006ff0a7819 */ /* 0x000fe4000001160d */
[----:B------:R-:W-:Y:S02]  /*4170*/  SHF.R.U32.HI R34, RZ, 0x6, R15 ;  /* 0x00000006ff227819 */ /* 0x000fe4000001160f */
        /* <DEDUP_REMOVED lines=21> */
[----:B------:R-:W-:Y:S01]  /*42d0*/  LOP3.LUT R33, R28, 0xf000f, RZ, 0xc0, !PT ;  /* 0x000f000f1c217812 */ /* 0x000fe200078ec0ff */
[----:B------:R-:W1:Y:S01]  /*42e0*/  LDS.128 R8, [UR4+0x10] ;  /* 0x00001004ff087984 */ /* 0x000e620008000c00 */
[----:B------:R-:W-:-:S02]  /*42f0*/  SHF.R.U32.HI R28, RZ, 0x8, R17 ;  /* 0x00000008ff1c7819 */ /* 0x000fc40000011611 */
[----:B------:R-:W-:Y:S02]  /*4300*/  SHF.R.U32.HI R12, RZ, 0x8, R16 ;  /* 0x00000008ff0c7819 */ /* 0x000fe40000011610 */
[----:B------:R-:W-:Y:S02]  /*4310*/  LOP3.LUT R28, R35, 0x300030, R28, 0xf8, !PT ;  /* 0x00300030231c7812 */ /* 0x000fe400078ef81c */
[----:B------:R-:W-:Y:S02]  /*4320*/  LOP3.LUT R35, R30, 0xf000f, RZ, 0xc0, !PT ;  /* 0x000f000f1e237812 */ /* 0x000fe400078ec0ff */
[----:B------:R-:W-:Y:S02]  /*4330*/  SHF.R.U32.HI R14, RZ, 0xc, R14 ;  /* 0x0000000cff0e7819 */ /* 0x000fe4000001160e */
[----:B------:R-:W-:Y:S02]  /*4340*/  LOP3.LUT R30, R16, 0x3f003f, RZ, 0xc0, !PT ;  /* 0x003f003f101e7812 */ /* 0x000fe400078ec0ff */
[----:B------:R-:W-:-:S02]  /*4350*/  LOP3.LUT R32, R18, 0x3f003f, RZ, 0xc0, !PT ;  /* 0x003f003f12207812 */ /* 0x000fc400078ec0ff */
[----:B------:R-:W-:Y:S02]  /*4360*/  SHF.R.U32.HI R34, RZ, 0xa, R18 ;  /* 0x0000000aff227819 */ /* 0x000fe40000011612 */
[----:B------:R-:W-:Y:S02]  /*4370*/  LOP3.LUT R12, R33, 0x300030, R12, 0xf8, !PT ;  /* 0x00300030210c7812 */ /* 0x000fe400078ef80c */
[----:B------:R-:W-:Y:S02]  /*4380*/  SHF.R.U32.HI R16, RZ, 0x6, R16 ;  /* 0x00000006ff107819 */ /* 0x000fe40000011610 */
[----:B------:R-:W-:Y:S02]  /*4390*/  SHF.R.U32.HI R18, RZ, 0x6, R18 ;  /* 0x00000006ff127819 */ /* 0x000fe40000011612 */
[----:B------:R-:W-:Y:S02]  /*43a0*/  LOP3.LUT R41, R29, 0xf000f, RZ, 0xc0, !PT ;  /* 0x000f000f1d297812 */ /* 0x000fe400078ec0ff */
[----:B------:R-:W-:-:S02]  /*43b0*/  SHF.R.U32.HI R37, RZ, 0xa, R17 ;  /* 0x0000000aff257819 */ /* 0x000fc40000011611 */
[----:B------:R-:W-:Y:S02]  /*43c0*/  LOP3.LUT R31, R17, 0x3f003f, RZ, 0xc0, !PT ;  /* 0x003f003f111f7812 */ /* 0x000fe400078ec0ff */
[--C-:B------:R-:W-:Y:S02]  /*43d0*/  SHF.R.U32.HI R42, RZ, 0x8, R19.reuse ;  /* 0x00000008ff2a7819 */ /* 0x100fe40000011613 */
[----:B------:R-:W-:Y:S02]  /*43e0*/  SHF.R.U32.HI R36, RZ, 0xa, R19 ;  /* 0x0000000aff247819 */ /* 0x000fe40000011613 */
[----:B------:R-:W-:Y:S02]  /*43f0*/  LOP3.LUT R33, R19, 0x3f003f, RZ, 0xc0, !PT ;  /* 0x003f003f13217812 */ /* 0x000fe400078ec0ff */
[----:B------:R-:W-:Y:S02]  /*4400*/  LOP3.LUT R29, R39, 0x300030, R40, 0xf8, !PT ;  /* 0x00300030271d7812 */ /* 0x000fe400078ef828 */
[----:B------:R-:W-:-:S02]  /*4410*/  SHF.R.U32.HI R17, RZ, 0x6, R17 ;  /* 0x00000006ff117819 */ /* 0x000fc40000011611 */
[----:B------:R-:W-:Y:S02]  /*4420*/  SHF.R.U32.HI R19, RZ, 0x6, R19 ;  /* 0x00000006ff137819 */ /* 0x000fe40000011613 */
[----:B------:R-:W-:Y:S02]  /*4430*/  LOP3.LUT R39, R14, 0xf000f, RZ, 0xc0, !PT ;  /* 0x000f000f0e277812 */ /* 0x000fe400078ec0ff */
[----:B------:R-:W-:Y:S02]  /*4440*/  LOP3.LUT R30, R30, 0x64006400, RZ, 0xfc, !PT ;  /* 0x640064001e1e7812 */ /* 0x000fe400078efcff */
[----:B------:R-:W-:Y:S02]  /*4450*/  LOP3.LUT R32, R32, 0x64006400, RZ, 0xfc, !PT ;  /* 0x6400640020207812 */ /* 0x000fe400078efcff */
[----:B------:R-:W-:Y:S02]  /*4460*/  SHF.R.U32.HI R15, RZ, 0xc, R15 ;  /* 0x0000000cff0f7819 */ /* 0x000fe4000001160f */
[----:B------:R-:W-:Y:S01]  /*4470*/  LOP3.LUT R16, R16, 0x3f003f, RZ, 0xc0, !PT ;  /* 0x003f003f10107812 */ /* 0x000fe200078ec0ff */
[----:B------:R-:W-:Y:S01]  /*4480*/  HADD2 R32, R32, -1056, -1056 ;  /* 0xe420e42020207430 */ /* 0x000fe20000000000 */
[----:B------:R-:W-:-:S02]  /*4490*/  LOP3.LUT R18, R18, 0x3f003f, RZ, 0xc0, !PT ;  /* 0x003f003f12127812 */ /* 0x000fc400078ec0ff */
[----:B------:R-:W-:Y:S02]  /*44a0*/  LOP3.LUT R31, R31, 0x64006400, RZ, 0xfc, !PT ;  /* 0x640064001f1f7812 */ /* 0x000fe400078efcff */
        /* <DEDUP_REMOVED lines=62> */
.L_x_4603:
        /* <DEDUP_REMOVED lines=16> */
[----:B------:R-:W-:Y:S02]  /*4990*/  LOP3.LUT R36, R10, 0x3f003f, RZ, 0xc0, !PT ;  /* 0x003f003f0a247812 */ /* 0x000fe400078ec0ff */
[----:B------:R-:W-:Y:S02]  /*49a0*/  LOP3.LUT R34, R34, 0x64006400, RZ, 0xfc, !PT ;  /* 0x6400640022227812 */ /* 0x000fe400078efcff */
[--C-:B------:R-:W-:Y:S02]  /*49b0*/  SHF.R.U32.HI R28, RZ, 0xc, R8.reuse ;  /* 0x0000000cff1c7819 */ /* 0x100fe40000011608 */
[----:B------:R-:W-:Y:S01]  /*49c0*/  LOP3.LUT R9, R9, 0x3f003f, RZ, 0xc0, !PT ;  /* 0x003f003f09097812 */ /* 0x000fe200078ec0ff */
[----:B---3--:R-:W-:Y:S01]  /*49d0*/  HADD2 R33, R34, -1056, -1056 ;  /* 0xe420e42022217430 */ /* 0x008fe20000000000 */
[----:B------:R-:W-:Y:S02]  /*49e0*/  SHF.R.U32.HI R8, RZ, 0x6, R8 ;  /* 0x00000006ff087819 */ /* 0x000fe40000011608 */
        /* <DEDUP_REMOVED lines=9> */
[--C-:B------:R-:W-:Y:S01]  /*4a80*/  SHF.R.U32.HI R31, RZ, 0xc, R10.reuse ;  /* 0x0000000cff1f7819 */ /* 0x100fe2000001160a */
[----:B-1----:R-:W-:Y:S01]  /*4a90*/  HFMA2.MMA R9, R33, R20, RZ ;  /* 0x0000001421097235 */ /* 0x002fe200000000ff */
[----:B------:R-:W-:Y:S01]  /*4aa0*/  SHF.R.U32.HI R10, RZ, 0x6, R10 ;  /* 0x00000006ff0a7819 */ /* 0x000fe2000001160a */
[----:B------:R-:W-:Y:S01]  /*4ab0*/  HADD2 R39, R32, -1056, -1056 ;  /* 0xe420e42020277430 */ /* 0x000fe20000000000 */
[----:B------:R-:W-:Y:S01]  /*4ac0*/  LOP3.LUT R8, R8, 0x64006400, RZ, 0xfc, !PT ;  /* 0x6400640008087812 */ /* 0x000fe200078efcff */
[----:B------:R-:W-:Y:S01]  /*4ad0*/  HFMA2 R33, R35, R20, RZ.H0_H0 ;  /* 0x0000001423217231 */ /* 0x000fe200000400ff */
[----:B------:R-:W-:-:S02]  /*4ae0*/  LOP3.LUT R32, R10, 0x3f003f, RZ, 0xc0, !PT ;  /* 0x003f003f0a207812 */ /* 0x000fc400078ec0ff */
[--C-:B------:R-:W-:Y:S01]  /*4af0*/  SHF.R.U32.HI R30, RZ, 0xc, R11.reuse ;  /* 0x0000000cff1e7819 */ /* 0x100fe2000001160b */
        /* <DEDUP_REMOVED lines=24> */
[----:B------:R-:W-:Y:S01]  /*4c80*/  HFMA2 R11, R37, R21, R20 ;  /* 0x00000015250b7231 */ /* 0x000fe20000000014 */
[----:B------:R-:W-:Y:S01]  /*4c90*/  SHF.R.U32.HI R9, RZ, 0x6, R12 ;  /* 0x00000006ff097819 */ /* 0x000fe2000001160c */
[----:B------:R-:W-:Y:S01]  /*4ca0*/  HFMA2 R20, R35, R22, R10 ;  /* 0x0000001623147231 */ /* 0x000fe2000000000a */
[----:B------:R-:W-:Y:S01]  /*4cb0*/  SHF.R.U32.HI R32, RZ, 0x6, R14 ;  /* 0x00000006ff207819 */ /* 0x000fe2000001160e */
        /* <DEDUP_REMOVED lines=27> */
[----:B------:R-:W-:-:S02]  /*4e70*/  LOP3.LUT R32, R28, 0xf000f, RZ, 0xc0, !PT ;  /* 0x000f000f1c207812 */ /* 0x000fc400078ec0ff */
[----:B------:R-:W-:Y:S02]  /*4e80*/  SHF.R.U32.HI R29, RZ, 0x8, R16 ;  /* 0x00000008ff1d7819 */ /* 0x000fe40000011610 */
[----:B------:R-:W-:Y:S02]  /*4e90*/  SHF.R.U32.HI R33, RZ, 0x8, R17 ;  /* 0x00000008ff217819 */ /* 0x000fe40000011611 */
[----:B------:R-:W-:Y:S02]  /*4ea0*/  LOP3.LUT R30, R16, 0x3f003f, RZ, 0xc0, !PT ;  /* 0x003f003f101e7812 */ /* 0x000fe400078ec0ff */
[----:B------:R-:W-:Y:S02]  /*4eb0*/  SHF.R.U32.HI R28, RZ, 0xc, R15 ;  /* 0x0000000cff1c7819 */ /* 0x000fe4000001160f */
[----:B------:R-:W-:Y:S02]  /*4ec0*/  LOP3.LUT R31, R17, 0x3f003f, RZ, 0xc0, !PT ;  /* 0x003f003f111f7812 */ /* 0x000fe400078ec0ff */
[----:B------:R-:W-:-:S02]  /*4ed0*/  LOP3.LUT R15, R32, 0x300030, R29, 0xf8, !PT ;  /* 0x00300030200f7812 */ /* 0x000fc400078ef81d */
[----:B------:R-:W-:Y:S02]  /*4ee0*/  SHF.R.U32.HI R16, RZ, 0x6, R16 ;  /* 0x00000006ff107819 */ /* 0x000fe40000011610 */
[--C-:B------:R-:W-:Y:S02]  /*4ef0*/  SHF.R.U32.HI R40, RZ, 0x8, R18.reuse ;  /* 0x00000008ff287819 */ /* 0x100fe40000011612 */
[----:B------:R-:W-:Y:S02]  /*4f00*/  SHF.R.U32.HI R13, RZ, 0xc, R13 ;  /* 0x0000000cff0d7819 */ /* 0x000fe4000001160d */
[----:B------:R-:W-:Y:S02]  /*4f10*/  LOP3.LUT R29, R34, 0x300030, R33, 0xf8, !PT ;  /* 0x00300030221d7812 */ /* 0x000fe400078ef821 */
[----:B------:R-:W-:Y:S02]  /*4f20*/  LOP3.LUT R32, R18, 0x3f003f, RZ, 0xc0, !PT ;  /* 0x003f003f12207812 */ /* 0x000fe400078ec0ff */
[----:B------:R-:W-:-:S02]  /*4f30*/  SHF.R.U32.HI R34, RZ, 0xa, R18 ;  /* 0x0000000aff227819 */ /* 0x000fc40000011612 */
[----:B------:R-:W-:Y:S02]  /*4f40*/  LOP3.LUT R41, R12, 0xf000f, RZ, 0xc0, !PT ;  /* 0x000f000f0c297812 */ /* 0x000fe400078ec0ff */
[----:B------:R-:W-:Y:S02]  /*4f50*/  LOP3.LUT R30, R30, 0x64006400, RZ, 0xfc, !PT ;  /* 0x640064001e1e7812 */ /* 0x000fe400078efcff */
[----:B------:R-:W-:Y:S02]  /*4f60*/  SHF.R.U32.HI R18, RZ, 0x6, R18 ;  /* 0x00000006ff127819 */ /* 0x000fe40000011612 */
[----:B------:R-:W-:Y:S02]  /*4f70*/  LOP3.LUT R31, R31, 0x64006400, RZ, 0xfc, !PT ;  /* 0x640064001f1f7812 */ /* 0x000fe400078efcff */
[----:B------:R-:W-:Y:S02]  /*4f80*/  LOP3.LUT R12, R39, 0x300030, R40, 0xf8, !PT ;  /* 0x00300030270c7812 */ /* 0x000fe400078ef828 */
[----:B------:R-:W-:Y:S01]  /*4f90*/  LOP3.LUT R16, R16, 0x3f003f, RZ, 0xc0, !PT ;  /* 0x003f003f10107812 */ /* 0x000fe200078ec0ff */
[----:B------:R-:W-:Y:S01]  /*4fa0*/  HADD2 R31, R31, -1056, -1056 ;  /* 0xe420e4201f1f7430 */ /* 0x000fe20000000000 */
[----:B------:R-:W-:-:S02]  /*4fb0*/  LOP3.LUT R40, R13, 0xf000f, RZ, 0xc0, !PT ;  /* 0x000f000f0d287812 */ /* 0x000fc400078ec0ff */
[----:B------:R-:W-:Y:S01]  /*4fc0*/  LOP3.LUT R32, R32, 0x64006400, RZ, 0xfc, !PT ;  /* 0x6400640020207812 */ /* 0x000fe200078efcff */
[----:B-1----:R-:W-:Y:S01]  /*4fd0*/  HFMA2 R20, R31, R8, R20 ;  /* 0x000000081f147231 */ /* 0x002fe20000000014 */
[----:B------:R-:W-:Y:S01]  /*4fe0*/  LOP3.LUT R13, R41, 0x300030, R38, 0xf8, !PT ;  /* 0x00300030290d7812 */ /* 0x000fe200078ef826 */
[----:B------:R-:W-:Y:S01]  /*4ff0*/  HADD2 R41, R30, -1056, -1056 ;  /* 0xe420e4201e297430 */ /* 0x000fe20000000000 */
[----:B------:R-:W-:Y:S01]  /*5000*/  LOP3.LUT R18, R18, 0x3f003f, RZ, 0xc0, !PT ;  /* 0x003f003f12127812 */ /* 0x000fe200078ec0ff */
[----:B------:R-:W-:Y:S01]  /*5010*/  HADD2 R32, R32, -1056, -1056 ;  /* 0xe420e42020207430 */ /* 0x000fe20000000000 */
[----:B------:R-:W-:Y:S02]  /*5020*/  LOP3.LUT R16, R16, 0x64006400, RZ, 0xfc, !PT ;  /* 0x6400640010107812 */ /* 0x000fe400078efcff */
[----:B------:R-:W-:Y:S01]  /*5030*/  SHF.R.U32.HI R14, RZ, 0xc, R14 ;  /* 0x0000000cff0e7819 */ /* 0x000fe2000001160e */
[-C--:B------:R-:W-:Y:S01]  /*5040*/  HFMA2.MMA R22, R41, R8.reuse, R22 ;  /* 0x0000000829167235 */ /* 0x080fe20000000016 */
[--C-:B------:R-:W-:Y:S01]  /*5050*/  SHF.R.U32.HI R37, RZ, 0xa, R17.reuse ;  /* 0x0000000aff257819 */ /* 0x100fe20000011611 */
[----:B------:R-:W-:Y:S01]  /*5060*/  HADD2 R31, R16, -1056, -1056 ;  /* 0xe420e420101f7430 */ /* 0x000fe20000000000 */
[----:B------:R-:W-:Y:S01]  /*5070*/  LOP3.LUT R18, R18, 0x64006400, RZ, 0xfc, !PT ;  /* 0x6400640012127812 */ /* 0x000fe200078efcff */
[----:B------:R-:W-:Y:S01]  /*5080*/  HFMA2.MMA R21, R32, R8, R21 ;  /* 0x0000000820157235 */ /* 0x000fe20000000015 */
[----:B------:R-:W-:-:S02]  /*5090*/  SHF.R.U32.HI R17, RZ, 0x6, R17 ;  /* 0x00000006ff117819 */ /* 0x000fc40000011611 */
[--C-:B------:R-:W-:Y:S01]  /*50a0*/  SHF.R.U32.HI R42, RZ, 0x8, R19.reuse ;  /* 0x00000008ff2a7819 */ /* 0x100fe20000011613 */
[----:B------:R-:W-:Y:S01]  /*50b0*/  HADD2 R18, R18, -1056, -1056 ;  /* 0xe420e42012127430 */ /* 0x000fe20000000000 */
[--C-:B------:R-:W-:Y:S01]  /*50c0*/  SHF.R.U32.HI R36, RZ, 0xa, R19.reuse ;  /* 0x0000000aff247819 */ /* 0x100fe20000011613 */
[-C--:B------:R-:W-:Y:S01]  /*50d0*/  HFMA2.MMA R22, R31, R9.reuse, R22 ;  /* 0x000000091f167235 */ /* 0x080fe20000000016 */
[----:B------:R-:W-:Y:S02]  /*50e0*/  LOP3.LUT R33, R19, 0x3f003f, RZ, 0xc0, !PT ;  /* 0x003f003f13217812 */ /* 0x000fe400078ec0ff */
[----:B------:R-:W-:Y:S01]  /*50f0*/  SHF.R.U32.HI R19, RZ, 0x6, R19 ;  /* 0x00000006ff137819 */ /* 0x000fe20000011613 */
        /* <DEDUP_REMOVED lines=50> */
.L_x_4604:
        /* <DEDUP_REMOVED lines=8> */
.L_x_4602:
[----:B------:R-:W-:-:S04]  /*54a0*/  ISETP.GE.AND P0, PT, R24, R7, PT ;  /* 0x000000071800720c */ /* 0x000fc80003f06270 */
[----:B------:R-:W-:-:S13]  /*54b0*/  ISETP.GE.OR P0, PT, R24, c[0x0][0x1b4], P0 ;  /* 0x00006d0018007a0c */ /* 0x000fda0000706670 */
[----:B------:R-:W-:Y:S05]  /*54c0*/  @P0 BRA `(.L_x_4606) ;  /* 0x0000243000000947 */ /* 0x000fea0003800000 */
[----:B------:R-:W-:Y:S01]  /*54d0*/  IMAD.MOV.U32 R20, RZ, RZ, c[0x0][0x18c] ;  /* 0x00006300ff147624 */ /* 0x000fe200078e00ff */
[----:B------:R-:W-:Y:S02]  /*54e0*/  HADD2.F32 R21, -RZ, R0.H0_H0 ;  /* 0x20000000ff157230 */ /* 0x000fe40000004100 */
[----:B------:R-:W-:Y:S02]  /*54f0*/  HADD2.F32 R22, -RZ, R2.H0_H0 ;  /* 0x20000002ff167230 */ /* 0x000fe40000004100 */
[----:B------:R-:W-:Y:S01]  /*5500*/  HADD2.F32 R23, -RZ, R3.H0_H0 ;  /* 0x20000003ff177230 */ /* 0x000fe20000004100 */
[----:B------:R-:W-:Y:S01]  /*5510*/  SHF.R.S32.HI R20, RZ, 0x1f, R20 ;  /* 0x0000001fff147819 */ /* 0x000fe20000011414 */
[----:B-1----:R-:W-:Y:S02]  /*5520*/  HADD2.F32 R30, -RZ, R4.H0_H0 ;  /* 0x20000004ff1e7230 */ /* 0x002fe40000004100 */
.L_x_4608:
[----:B------:R-:W-:Y:S01]  /*5530*/  IADD3 R32, R24, 0x20, RZ ;  /* 0x0000002018207810 */ /* 0x000fe20007ffe0ff */
[----:B------:R-:W-:Y:S05]  /*5540*/  @!P1 BRA `(.L_x_4607) ;  /* 0x0000233000009947 */ /* 0x000fea0003800000 */
[----:B------:R-:W2:Y:S01]  /*5550*/  LDG.E.128.CONSTANT R16, [R26.64] ;  /* 0x000000061a107981 */ /* 0x000ea2000c1e9d00 */
[----:B------:R-:W-:-:S03]  /*5560*/  IMAD.MOV.U32 R31, RZ, RZ, c[0x0][0x18c] ;  /* 0x00006300ff1f7624 */ /* 0x000fc600078e00ff */
[----:B------:R-:W0:Y:S02]  /*5570*/  LDS.64 R24, [UR4] ;  /* 0x00000004ff187984 */ /* 0x000e240008000a00 */
[----:B-----5:R-:W-:-:S04]  /*5580*/  LEA R8, P0, R31, R26, 0x2 ;  /* 0x0000001a1f087211 */ /* 0x020fc800078010ff */
        /* <DEDUP_REMOVED lines=227> */
[----:B------:R-:W-:Y:S01]  /*63c0*/  HADD2.F32 R43, -RZ, R39.H0_H0 ;  /* 0x20000027ff2b7230 */ /* 0x000fe20000004100 */
[----:B------:R-:W-:Y:S01]  /*63d0*/  HFMA2.MMA R6, R34, 1, 1, R6 ;  /* 0x3c003c0022067835 */ /* 0x000fe20000000006 */
        /* <DEDUP_REMOVED lines=29> */
[----:B------:R-:W-:Y:S01]  /*65b0*/  HADD2.F32 R15, -RZ, R15.H1_H1 ;  /* 0x3000000fff0f7230 */ /* 0x000fe20000004100 */
[----:B------:R-:W-:Y:S01]  /*65c0*/  FFMA.FTZ R24, R40, R24, R37 ;  /* 0x0000001828187223 */ /* 0x000fe20000010025 */
[----:B------:R-:W-:-:S02]  /*65d0*/  HFMA2 R25, R25, R0.H1_H1, -72, -72 ;  /* 0xd480d48019197431 */ /* 0x000fc40000060000 */
[----:B------:R-:W-:Y:S01]  /*65e0*/  HADD2.F32 R13, -RZ, R14.H1_H1 ;  /* 0x3000000eff0d7230 */ /* 0x000fe20000004100 */
[----:B------:R-:W-:Y:S01]  /*65f0*/  FFMA.FTZ R14, R15, R29, R28 ;  /* 0x0000001d0f0e7223 */ /* 0x000fe2000001001c */
[----:B------:R-:W-:Y:S02]  /*6600*/  HADD2.F32 R12, -RZ, R12.H1_H1 ;  /* 0x3000000cff0c7230 */ /* 0x000fe40000004100 */
[--C-:B------:R-:W-:Y:S01]  /*6610*/  HADD2.F32 R37, -RZ, R25.reuse.H0_H0 ;  /* 0x20000019ff257230 */ /* 0x100fe20000004100 */
[C---:B------:R-:W-:Y:S01]  /*6620*/  FFMA.FTZ R15, R29.reuse, R13, R38 ;  /* 0x0000000d1d0f7223 */ /* 0x040fe20000010026 */
[----:B------:R-:W-:Y:S01]  /*6630*/  HADD2.F32 R42, -RZ, R25.H1_H1 ;  /* 0x30000019ff2a7230 */ /* 0x000fe20000004100 */
[----:B------:R-:W-:Y:S01]  /*6640*/  FFMA.FTZ R24, R29, R12, R24 ;  /* 0x0000000c1d187223 */ /* 0x000fe20000010018 */
[----:B------:R-:W-:Y:S01]  /*6650*/  HADD2 R5, R36, R5 ;  /* 0x0000000524057230 */ /* 0x000fe20000000000 */
[----:B------:R-:W0:Y:S01]  /*6660*/  LDS.64 R12, [UR4+0x20] ;  /* 0x00002004ff0c7984 */ /* 0x000e220008000a00 */
        /* <DEDUP_REMOVED lines=11> */
[----:B------:R-:W-:Y:S02]  /*6720*/  PRMT R24, R24, 0x5410, R29 ;  /* 0x0000541018187816 */ /* 0x000fe4000000001d */
[----:B--2---:R-:W-:-:S03]  /*6730*/  LOP3.LUT R31, R8, 0xf000f, RZ, 0xc0, !PT ;  /* 0x000f000f081f7812 */ /* 0x004fc600078ec0ff */
[----:B------:R-:W-:Y:S01]  /*6740*/  HADD2 R5, R24, R5 ;  /* 0x0000000518057230 */ /* 0x000fe20000000000 */
[----:B------:R-:W-:Y:S01]  /*6750*/  HFMA2.MMA R6, R14, 1, 1, R6 ;  /* 0x3c003c000e067835 */ /* 0x000fe20000000006 */
[C---:B------:R-:W-:Y:S02]  /*6760*/  LOP3.LUT R33, R9.reuse, 0xf000f, RZ, 0xc0, !PT ;  /* 0x000f000f09217812 */ /* 0x040fe400078ec0ff */
[----:B------:R-:W-:Y:S02]  /*6770*/  LOP3.LUT R24, R9, 0xf000f0, RZ, 0xc0, !PT ;  /* 0x00f000f009187812 */ /* 0x000fe400078ec0ff */
[----:B------:R-:W-:Y:S02]  /*6780*/  SHF.R.U32.HI R15, RZ, 0x8, R9 ;  /* 0x00000008ff0f7819 */ /* 0x000fe40000011609 */
[----:B------:R-:W-:Y:S02]  /*6790*/  LOP3.LUT R25, R8, 0xf000f0, RZ, 0xc0, !PT ;  /* 0x00f000f008197812 */ /* 0x000fe400078ec0ff */
[----:B------:R-:W-:-:S02]  /*67a0*/  SHF.R.U32.HI R14, RZ, 0x8, R8 ;  /* 0x00000008ff0e7819 */ /* 0x000fc40000011608 */
[----:B------:R-:W-:Y:S02]  /*67b0*/  LOP3.LUT R9, R10, 0xf000f, RZ, 0xc0, !PT ;  /* 0x000f000f0a097812 */ /* 0x000fe400078ec0ff */
        /* <DEDUP_REMOVED lines=15> */
[--C-:B------:R-:W-:Y:S01]  /*68b0*/  HADD2.F32 R38, -RZ, R8.reuse.H0_H0 ;  /* 0x20000008ff267230 */ /* 0x100fe20000004100 */
[----:B------:R-:W-:Y:S01]  /*68c0*/  SHF.R.U32.HI R10, RZ, 0x8, R10 ;  /* 0x00000008ff0a7819 */ /* 0x000fe2000001160a */
[----:B------:R-:W-:Y:S01]  /*68d0*/  HADD2.F32 R41, -RZ, R8.H1_H1 ;  /* 0x30000008ff297230 */ /* 0x000fe20000004100 */
[----:B------:R-:W-:Y:S01]  /*68e0*/  SHF.R.U32.HI R11, RZ, 0x8, R11 ;  /* 0x00000008ff0b7819 */ /* 0x000fe2000001160b */
[----:B------:R-:W0:Y:S01]  /*68f0*/  LDS.64 R8, [UR4+0x28] ;  /* 0x00002804ff087984 */ /* 0x000e220008000a00 */
[----:B------:R-:W-:Y:S01]  /*6900*/  HADD2.F32 R42, -RZ, R37.H0_H0 ;  /* 0x20000025ff2a7230 */ /* 0x000fe20000004100 */
[----:B------:R-:W-:Y:S01]  /*6910*/  FFMA.FTZ R40, R38, R35, RZ ;  /* 0x0000002326287223 */ /* 0x000fe200000100ff */
[----:B------:R-:W-:-:S02]  /*6920*/  HADD2.F32 R44, -RZ, R36.H0_H0 ;  /* 0x20000024ff2c7230 */ /* 0x000fc40000004100 */
[----:B------:R-:W-:Y:S01]  /*6930*/  HADD2.F32 R34, -RZ, R33.H0_H0 ;  /* 0x20000021ff227230 */ /* 0x000fe20000004100 */
[C---:B------:R-:W-:Y:S01]  /*6940*/  FFMA.FTZ R38, R35.reuse, R42, RZ ;  /* 0x0000002a23267223 */ /* 0x040fe200000100ff */
[----:B------:R-:W-:Y:S01]  /*6950*/  HADD2.F32 R39, -RZ, R37.H1_H1 ;  /* 0x30000025ff277230 */ /* 0x000fe20000004100 */
[C---:B------:R-:W-:Y:S01]  /*6960*/  FFMA.FTZ R37, R35.reuse, R44, RZ ;  /* 0x0000002c23257223 */ /* 0x040fe200000100ff */
[-C--:B------:R-:W-:Y:S01]  /*6970*/  HFMA2 R25, R25, R0.reuse.H1_H1, -72, -72 ;  /* 0xd480d48019197431 */ /* 0x080fe20000060000 */
[----:B------:R-:W-:Y:S01]  /*6980*/  FFMA.FTZ R35, R35, R34, RZ ;  /* 0x0000002223237223 */ /* 0x000fe200000100ff */
[----:B------:R-:W-:Y:S01]  /*6990*/  HADD2.F32 R13, -RZ, R13.H1_H1 ;  /* 0x3000000dff0d7230 */ /* 0x000fe20000004100 */
[----:B------:R-:W-:Y:S01]  /*69a0*/  FFMA.FTZ R34, R41, R12, R40 ;  /* 0x0000000c29227223 */ /* 0x000fe20000010028 */
[----:B------:R-:W-:Y:S01]  /*69b0*/  HADD2.F32 R40, -RZ, R36.H1_H1 ;  /* 0x30000024ff287230 */ /* 0x000fe20000004100 */
[----:B------:R-:W-:Y:S01]  /*69c0*/  FFMA.FTZ R36, R12, R39, R38 ;  /* 0x000000270c247223 */ /* 0x000fe20000010026 */
[----:B------:R-:W-:Y:S01]  /*69d0*/  LOP3.LUT R39, R24, 0x64006400, RZ, 0xfc, !PT ;  /* 0x6400640018277812 */ /* 0x000fe200078efcff */
[----:B------:R-:W-:Y:S01]  /*69e0*/  HADD2.F32 R38, -RZ, R25.H0_H0 ;  /* 0x20000019ff267230 */ /* 0x000fe20000004100 */
[----:B------:R-:W-:Y:S01]  /*69f0*/  LOP3.LUT R41, R28, 0x64006400, RZ, 0xfc, !PT ;  /* 0x640064001c297812 */ /* 0x000fe200078efcff */
[----:B------:R-:W-:Y:S01]  /*6a00*/  FFMA.FTZ R24, R12, R40, R37 ;  /* 0x000000280c187223 */ /* 0x000fe20000010025 */
[----:B------:R-:W-:Y:S01]  /*6a10*/  LOP3.LUT R37, R29, 0x64006400, RZ, 0xfc, !PT ;  /* 0x640064001d257812 */ /* 0x000fe200078efcff */
[-C--:B------:R-:W-:Y:S01]  /*6a20*/  HFMA2 R29, R39, R0.reuse.H1_H1, -72, -72 ;  /* 0xd480d480271d7431 */ /* 0x080fe20000060000 */
[----:B------:R-:W-:Y:S01]  /*6a30*/  FFMA.FTZ R34, R38, R31, R34 ;  /* 0x0000001f26227223 */ /* 0x000fe20000010022 */
[----:B------:R-:W-:-:S02]  /*6a40*/  HFMA2 R28, R41, R0.H1_H1, -72, -72 ;  /* 0xd480d480291c7431 */ /* 0x000fc40000060000 */
[----:B------:R-:W-:Y:S02]  /*6a50*/  HADD2.F32 R40, -RZ, R33.H1_H1 ;  /* 0x30000021ff287230 */ /* 0x000fe40000004100 */
[----:B------:R-:W-:Y:S02]  /*6a60*/  HFMA2 R33, R37, R0.H1_H1, -72, -72 ;  /* 0xd480d48025217431 */ /* 0x000fe40000060000 */
[--C-:B------:R-:W-:Y:S01]  /*6a70*/  HADD2.F32 R37, -RZ, R29.reuse.H0_H0 ;  /* 0x2000001dff257230 */ /* 0x100fe20000004100 */
[----:B------:R-:W-:Y:S01]  /*6a80*/  FFMA.FTZ R40, R12, R40, R35 ;  /* 0x000000280c287223 */ /* 0x000fe20000010023 */
[--C-:B------:R-:W-:Y:S02]  /*6a90*/  HADD2.F32 R39, -RZ, R28.reuse.H0_H0 ;  /* 0x2000001cff277230 */ /* 0x100fe40000004100 */
[----:B------:R-:W-:Y:S01]  /*6aa0*/  HADD2.F32 R12, -RZ, R29.H1_H1 ;  /* 0x3000001dff0c7230 */ /* 0x000fe20000004100 */
[C---:B------:R-:W-:Y:S01]  /*6ab0*/  FFMA.FTZ R36, R31.reuse, R37, R36 ;  /* 0x000000251f247223 */ /* 0x040fe20000010024 */
[--C-:B------:R-:W-:Y:S01]  /*6ac0*/  HADD2.F32 R35, -RZ, R33.reuse.H0_H0 ;  /* 0x20000021ff237230 */ /* 0x100fe20000004100 */
[----:B------:R-:W-:Y:S01]  /*6ad0*/  FFMA.FTZ R39, R31, R39, R24 ;  /* 0x000000271f277223 */ /* 0x000fe20000010018 */
[----:B------:R-:W-:Y:S01]  /*6ae0*/  HADD2.F32 R38, -RZ, R33.H1_H1 ;  /* 0x30000021ff267230 */ /* 0x000fe20000004100 */
[----:B------:R-:W-:Y:S01]  /*6af0*/  FFMA.FTZ R33, R13, R12, R36 ;  /* 0x0000000c0d217223 */ /* 0x000fe20000010024 */
[----:B------:R-:W-:Y:S01]  /*6b00*/  HADD2.F32 R25, -RZ, R25.H1_H1 ;  /* 0x30000019ff197230 */ /* 0x000fe20000004100 */
[----:B------:R-:W-:Y:S01]  /*6b10*/  FFMA.FTZ R31, R31, R35, R40 ;  /* 0x000000231f1f7223 */ /* 0x000fe20000010028 */
[----:B------:R-:W-:Y:S01]  /*6b20*/  HADD2.F32 R24, -RZ, R28.H1_H1 ;  /* 0x3000001cff187230 */ /* 0x000fe20000004100 */
[----:B------:R-:W-:-:S02]  /*6b30*/  LOP3.LUT R12, R14, 0xf000f, RZ, 0xc0, !PT ;  /* 0x000f000f0e0c7812 */ /* 0x000fc400078ec0ff */
        /* <DEDUP_REMOVED lines=17> */
[----:B------:R-:W-:Y:S01]  /*6c50*/  LOP3.LUT R14, R14, 0xf000f0, RZ, 0xc0, !PT ;  /* 0x00f000f00e0e7812 */ /* 0x000fe200078ec0ff */
[----:B------:R-:W-:-:S02]  /*6c60*/  HADD2 R35, R35, -1032, -1032 ;  /* 0xe408e40823237430 */ /* 0x000fc40000000000 */
[----:B------:R-:W-:Y:S01]  /*6c70*/  HADD2 R13, R12, -1032, -1032 ;  /* 0xe408e4080c0d7430 */ /* 0x000fe20000000000 */
[----:B------:R-:W-:Y:S01]  /*6c80*/  FFMA.FTZ R28, R37, R34, R28 ;  /* 0x00000022251c7223 */ /* 0x000fe2000001001c */
[----:B------:R-:W-:Y:S02]  /*6c90*/  HADD2.F32 R12, -RZ, R9.H1_H1 ;  /* 0x30000009ff0c7230 */ /* 0x000fe40000004100 */
        /* <DEDUP_REMOVED lines=35> */
[--C-:B------:R-:W-:Y:S01]  /*6ed0*/  HADD2.F32 R35, -RZ, R11.reuse.H0_H0 ;  /* 0x2000000bff237230 */ /* 0x100fe20000004100 */
[----:B------:R-:W-:Y:S01]  /*6ee0*/  FFMA.FTZ R13, R12, R29, R24 ;  /* 0x0000001d0c0d7223 */ /* 0x000fe20000010018 */
[----:B------:R-:W-:Y:S01]  /*6ef0*/  HADD2.F32 R33, -RZ, R11.H1_H1 ;  /* 0x3000000bff217230 */ /* 0x000fe20000004100 */
[----:B---3--:R-:W-:Y:S01]  /*6f00*/  LOP3.LUT R24, R16, 0xf000f, RZ, 0xc0, !PT ;  /* 0x000f000f10187812 */ /* 0x008fe200078ec0ff */
[----:B------:R-:W-:Y:S01]  /*6f10*/  FFMA.FTZ R11, R12, R31, R28 ;  /* 0x0000001f0c0b7223 */ /* 0x000fe2000001001c */
[----:B------:R-:W-:Y:S01]  /*6f20*/  LOP3.LUT R31, R17, 0xf000f, RZ, 0xc0, !PT ;  /* 0x000f000f111f7812 */ /* 0x000fe200078ec0ff */
[----:B------:R-:W-:Y:S01]  /*6f30*/  FFMA.FTZ R10, R25, R35, R10 ;  /* 0x00000023190a7223 */ /* 0x000fe2000001000a */
[----:B------:R-:W-:Y:S01]  /*6f40*/  LOP3.LUT R34, R18, 0xf000f, RZ, 0xc0, !PT ;  /* 0x000f000f12227812 */ /* 0x000fe200078ec0ff */
[----:B------:R-:W-:Y:S01]  /*6f50*/  FMUL.FTZ R14, R21, R14 ;  /* 0x0000000e150e7220 */ /* 0x000fe20000410000 */
[----:B------:R-:W-:Y:S01]  /*6f60*/  LOP3.LUT R36, R19, 0xf000f, RZ, 0xc0, !PT ;  /* 0x000f000f13247812 */ /* 0x000fe200078ec0ff */
[----:B------:R-:W-:Y:S01]  /*6f70*/  FFMA.FTZ R10, R12, R33, R10 ;  /* 0x000000210c0a7223 */ /* 0x000fe2000001000a */
[--C-:B0-----:R-:W-:Y:S01]  /*6f80*/  HADD2.F32 R35, -RZ, R8.reuse.H0_H0 ;  /* 0x20000008ff237230 */ /* 0x101fe20000004100 */
[----:B------:R-:W-:Y:S01]  /*6f90*/  LOP3.LUT R31, R31, 0x64006400, RZ, 0xfc, !PT ;  /* 0x640064001f1f7812 */ /* 0x000fe200078efcff */
[----:B------:R-:W-:Y:S01]  /*6fa0*/  HADD2.F32 R28, -RZ, R8.H1_H1 ;  /* 0x30000008ff1c7230 */ /* 0x000fe20000004100 */
[----:B------:R-:W-:Y:S01]  /*6fb0*/  LOP3.LUT R8, R24, 0x64006400, RZ, 0xfc, !PT ;  /* 0x6400640018087812 */ /* 0x000fe200078efcff */
[--C-:B------:R-:W-:Y:S01]  /*6fc0*/  HADD2.F32 R29, -RZ, R9.reuse.H0_H0 ;  /* 0x20000009ff1d7230 */ /* 0x100fe20000004100 */
[----:B------:R-:W-:Y:S01]  /*6fd0*/  LOP3.LUT R34, R34, 0x64006400, RZ, 0xfc, !PT ;  /* 0x6400640022227812 */ /* 0x000fe200078efcff */
[----:B------:R-:W-:Y:S01]  /*6fe0*/  HADD2.F32 R24, -RZ, R9.H1_H1 ;  /* 0x30000009ff187230 */ /* 0x000fe20000004100 */
[----:B------:R-:W-:Y:S01]  /*6ff0*/  LOP3.LUT R39, R36, 0x64006400, RZ, 0xfc, !PT ;  /* 0x6400640024277812 */ /* 0x000fe200078efcff */
[----:B------:R-:W-:Y:S01]  /*7000*/  HADD2 R37, R8, -1032, -1032 ;  /* 0xe408e40808257430 */ /* 0x000fe20000000000 */
[----:B------:R-:W-:Y:S01]  /*7010*/  LOP3.LUT R12, R16, 0xf000f0, RZ, 0xc0, !PT ;  /* 0x00f000f0100c7812 */ /* 0x000fe200078ec0ff */
[----:B------:R-:W-:Y:S01]  /*7020*/  HADD2 R36, R31, -1032, -1032 ;  /* 0xe408e4081f247430 */ /* 0x000fe20000000000 */
[----:B------:R-:W0:Y:S01]  /*7030*/  LDS.64 R8, [UR4+0x38] ;  /* 0x00003804ff087984 */ /* 0x000e220008000a00 */
        /* <DEDUP_REMOVED lines=16> */
[----:B------:R-:W-:Y:S01]  /*7140*/  LOP3.LUT R43, R33, 0x64006400, RZ, 0xfc, !PT ;  /* 0x64006400212b7812 */ /* 0x000fe200078efcff */
[----:B------:R-:W-:Y:S01]  /*7150*/  FFMA.FTZ R34, R41, R28, R40 ;  /* 0x0000001c29227223 */ /* 0x000fe20000010028 */
[----:B------:R-:W-:Y:S01]  /*7160*/  LOP3.LUT R41, R12, 0x64006400, RZ, 0xfc, !PT ;  /* 0x640064000c297812 */ /* 0x000fe200078efcff */
[----:B------:R-:W-:Y:S01]  /*7170*/  HADD2.F32 R38, -RZ, R38.H1_H1 ;  /* 0x30000026ff267230 */ /* 0x000fe20000004100 */
[----:B------:R-:W-:Y:S01]  /*7180*/  LOP3.LUT R25, R25, 0x64006400, RZ, 0xfc, !PT ;  /* 0x6400640019197812 */ /* 0x000fe200078efcff */
[-C--:B------:R-:W-:Y:S01]  /*7190*/  HFMA2 R15, R15, R0.reuse.H1_H1, -72, -72 ;  /* 0xd480d4800f0f7431 */ /* 0x080fe20000060000 */
[C---:B------:R-:W-:Y:S01]  /*71a0*/  FFMA.FTZ R12, R28.reuse, R36, R39 ;  /* 0x000000241c0c7223 */ /* 0x040fe20000010027 */
[-C--:B------:R-:W-:Y:S01]  /*71b0*/  HFMA2 R33, R41, R0.reuse.H1_H1, -72, -72 ;  /* 0xd480d48029217431 */ /* 0x080fe20000060000 */
[C---:B------:R-:W-:Y:S01]  /*71c0*/  FFMA.FTZ R36, R28.reuse, R38, R37 ;  /* 0x000000261c247223 */ /* 0x040fe20000010025 */
[----:B------:R-:W-:Y:S01]  /*71d0*/  HADD2.F32 R40, -RZ, R31.H1_H1 ;  /* 0x3000001fff287230 */ /* 0x000fe20000004100 */
[----:B------:R-:W-:Y:S01]  /*71e0*/  SHF.R.U32.HI R16, RZ, 0x8, R16 ;  /* 0x00000008ff107819 */ /* 0x000fe20000011610 */
        /* <DEDUP_REMOVED lines=8> */
[----:B------:R-:W-:Y:S01]  /*7270*/  HADD2.F32 R39, -RZ, R37.H0_H0 ;  /* 0x20000025ff277230 */ /* 0x000fe20000004100 */
[----:B------:R-:W-:Y:S01]  /*7280*/  SHF.R.U32.HI R19, RZ, 0x8, R19 ;  /* 0x00000008ff137819 */ /* 0x000fe20000011613 */
        /* <DEDUP_REMOVED lines=32> */
[----:B------:R-:W-:Y:S01]  /*7490*/  F2FP.PACK_AB R14, RZ, R14 ;  /* 0x0000000eff0e723e */ /* 0x000fe200000000ff */
[----:B------:R-:W-:Y:S01]  /*74a0*/  HADD2.F32 R38, -RZ, R35.H0_H0 ;  /* 0x20000023ff267230 */ /* 0x000fe20000004100 */
[----:B------:R-:W-:Y:S01]  /*74b0*/  F2FP.PACK_AB R11, RZ, R11 ;  /* 0x0000000bff0b723e */ /* 0x000fe200000000ff */
[----:B------:R-:W-:Y:S01]  /*74c0*/  HADD2.F32 R39, -RZ, R15.H0_H0 ;  /* 0x2000000fff277230 */ /* 0x000fe20000004100 */
[----:B------:R-:W-:Y:S01]  /*74d0*/  FFMA.FTZ R37, R37, R28, R31 ;  /* 0x0000001c25257223 */ /* 0x000fe2000001001f */
[----:B------:R-:W-:Y:S01]  /*74e0*/  HADD2.F32 R33, -RZ, R33.H1_H1 ;  /* 0x30000021ff217230 */ /* 0x000fe20000004100 */
[C---:B------:R-:W-:Y:S01]  /*74f0*/  FFMA.FTZ R31, R28.reuse, R38, R25 ;  /* 0x000000261c1f7223 */ /* 0x040fe20000010019 */
[--C-:B------:R-:W-:Y:S01]  /*7500*/  HADD2.F32 R36, -RZ, R34.reuse.H0_H0 ;  /* 0x20000022ff247230 */ /* 0x100fe20000004100 */
[----:B------:R-:W-:Y:S01]  /*7510*/  FFMA.FTZ R25, R28, R39, R24 ;  /* 0x000000271c197223 */ /* 0x000fe20000010018 */
        /* <DEDUP_REMOVED lines=8> */
[-C--:B------:R-:W-:Y:S01]  /*75a0*/  HFMA2 R33, R33, R0.reuse.H1_H1, -72, -72 ;  /* 0xd480d48021217431 */ /* 0x080fe20000060000 */
[----:B------:R-:W-:Y:S01]  /*75b0*/  LOP3.LUT R19, R18, 0x64006400, RZ, 0xfc, !PT ;  /* 0x6400640012137812 */ /* 0x000fe200078efcff */
[----:B------:R-:W-:Y:S01]  /*75c0*/  HADD2.F32 R12, -RZ, R9.H0_H0 ;  /* 0x20000009ff0c7230 */ /* 0x000fe20000004100 */
[----:B------:R-:W-:Y:S01]  /*75d0*/  LOP3.LUT R37, R16, 0x64006400, RZ, 0xfc, !PT ;  /* 0x6400640010257812 */ /* 0x000fe200078efcff */
[-C--:B------:R-:W-:Y:S01]  /*75e0*/  HFMA2 R35, R35, R0.reuse.H1_H1, -72, -72 ;  /* 0xd480d48023237431 */ /* 0x080fe20000060000 */
[C---:B------:R-:W-:Y:S01]  /*75f0*/  FFMA.FTZ R29, R8.reuse, R34, R29 ;  /* 0x00000022081d7223 */ /* 0x040fe2000001001d */
[----:B------:R-:W-:Y:S01]  /*7600*/  HADD2.F32 R24, -RZ, R15.H1_H1 ;  /* 0x3000000fff187230 */ /* 0x000fe20000004100 */
[----:B------:R-:W-:Y:S01]  /*7610*/  FFMA.FTZ R31, R8, R28, R31 ;  /* 0x0000001c081f7223 */ /* 0x000fe2000001001f */
[----:B------:R-:W-:Y:S01]  /*7620*/  HADD2.F32 R16, -RZ, R33.H0_H0 ;  /* 0x20000021ff107230 */ /* 0x000fe20000004100 */
[----:B------:R-:W-:Y:S01]  /*7630*/  PRMT R14, R14, 0x5410, R11 ;  /* 0x000054100e0e7816 */ /* 0x000fe2000000000b */
[-C--:B------:R-:W-:Y:S01]  /*7640*/  HFMA2 R19, R19, R0.reuse.H1_H1, -72, -72 ;  /* 0xd480d48013137431 */ /* 0x080fe20000060000 */
[----:B------:R-:W-:Y:S01]  /*7650*/  FFMA.FTZ R25, R8, R24, R25 ;  /* 0x0000001808197223 */ /* 0x000fe20000010019 */
[----:B------:R-:W-:Y:S01]  /*7660*/  HFMA2 R15, R37, R0.H1_H1, -72, -72 ;  /* 0xd480d480250f7431 */ /* 0x000fe20000060000 */
[----:B------:R-:W-:Y:S01]  /*7670*/  FFMA.FTZ R16, R16, R12, R17 ;  /* 0x0000000c10107223 */ /* 0x000fe20000010011 */
[----:B------:R-:W-:Y:S01]  /*7680*/  HADD2.F32 R18, -RZ, R35.H0_H0 ;  /* 0x20000023ff127230 */ /* 0x000fe20000004100 */
[----:B------:R-:W-:Y:S01]  /*7690*/  F2FP.PACK_AB R10, RZ, R10 ;  /* 0x0000000aff0a723e */ /* 0x000fe200000000ff */
[----:B------:R-:W-:Y:S01]  /*76a0*/  HADD2.F32 R17, -RZ, R19.H0_H0 ;  /* 0x20000013ff117230 */ /* 0x000fe20000004100 */
[----:B------:R-:W-:Y:S01]  /*76b0*/  F2FP.PACK_AB R13, RZ, R13 ;  /* 0x0000000dff0d723e */ /* 0x000fe200000000ff */
[----:B------:R-:W-:Y:S01]  /*76c0*/  HADD2.F32 R28, -RZ, R15.H0_H0 ;  /* 0x2000000fff1c7230 */ /* 0x000fe20000004100 */
[C---:B------:R-:W-:Y:S01]  /*76d0*/  FFMA.FTZ R29, R12.reuse, R18, R29 ;  /* 0x000000120c1d7223 */ /* 0x040fe2000001001d */
[----:B------:R-:W-:Y:S01]  /*76e0*/  HADD2.F32 R9, -RZ, R9.H1_H1 ;  /* 0x30000009ff097230 */ /* 0x000fe20000004100 */
[C---:B------:R-:W-:Y:S01]  /*76f0*/  FFMA.FTZ R17, R12.reuse, R17, R31 ;  /* 0x000000110c117223 */ /* 0x040fe2000001001f */
[----:B------:R-:W-:Y:S01]  /*7700*/  HADD2.F32 R8, -RZ, R33.H1_H1 ;  /* 0x30000021ff087230 */ /* 0x000fe20000004100 */
[----:B------:R-:W-:Y:S01]  /*7710*/  FFMA.FTZ R25, R12, R28, R25 ;  /* 0x0000001c0c197223 */ /* 0x000fe20000010019 */
[----:B------:R-:W-:Y:S01]  /*7720*/  HADD2.F32 R18, -RZ, R35.H1_H1 ;  /* 0x30000023ff127230 */ /* 0x000fe20000004100 */
[----:B------:R-:W-:Y:S01]  /*7730*/  PRMT R10, R10, 0x5410, R13 ;  /* 0x000054100a0a7816 */ /* 0x000fe2000000000d */
[----:B------:R-:W-:Y:S01]  /*7740*/  HADD2.F32 R24, -RZ, R19.H1_H1 ;  /* 0x30000013ff187230 */ /* 0x000fe20000004100 */
[----:B------:R-:W-:Y:S01]  /*7750*/  FFMA.FTZ R8, R8, R9, R16 ;  /* 0x0000000908087223 */ /* 0x000fe20000010010 */
[----:B------:R-:W-:Y:S01]  /*7760*/  HADD2.F32 R12, -RZ, R15.H1_H1 ;  /* 0x3000000fff0c7230 */ /* 0x000fe20000004100 */
[C---:B------:R-:W-:Y:S01]  /*7770*/  FFMA.FTZ R29, R9.reuse, R18, R29 ;  /* 0x00000012091d7223 */ /* 0x040fe2000001001d */
[----:B------:R-:W-:Y:S01]  /*7780*/  HFMA2.MMA R6, R14, 1, 1, R6 ;  /* 0x3c003c000e067835 */ /* 0x000fe20000000006 */
[C---:B------:R-:W-:Y:S01]  /*7790*/  FFMA.FTZ R24, R9.reuse, R24, R17 ;  /* 0x0000001809187223 */ /* 0x040fe20000010011 */
[----:B------:R-:W-:Y:S01]  /*77a0*/  HADD2 R5, R10, R5 ;  /* 0x000000050a057230 */ /* 0x000fe20000000000 */
        /* <DEDUP_REMOVED lines=13> */
.L_x_4607:
[C---:B------:R-:W-:Y:S01]  /*7880*/  ISETP.GE.AND P0, PT, R32.reuse, c[0x0][0x1b4], PT ;  /* 0x00006d0020007a0c */ /* 0x040fe20003f06270 */
[----:B-----5:R-:W-:Y:S01]  /*7890*/  IMAD.MOV.U32 R9, RZ, RZ, c[0x0][0x18c] ;  /* 0x00006300ff097624 */ /* 0x020fe200078e00ff */
[----:B------:R-:W-:Y:S01]  /*78a0*/  ISETP.LT.AND P3, PT, R32, R7, PT ;  /* 0x000000072000720c */ /* 0x000fe20003f61270 */
[----:B------:R-:W-:Y:S01]  /*78b0*/  UIADD3 UR4, UR4, 0x40, URZ ;  /* 0x0000004004047890 */ /* 0x000fe2000fffe03f */
[----:B------:R-:W-:Y:S02]  /*78c0*/  IMAD.MOV.U32 R24, RZ, RZ, R32 ;  /* 0x000000ffff187224 */ /* 0x000fe400078e0020 */
[----:B------:R-:W-:-:S04]  /*78d0*/  LEA R26, P2, R9, R26, 0x4 ;  /* 0x0000001a091a7211 */ /* 0x000fc800078420ff */
[----:B------:R-:W-:-:S05]  /*78e0*/  LEA.HI.X R27, R9, R27, R20, 0x4, P2 ;  /* 0x0000001b091b7211 */ /* 0x000fca00010f2414 */
[----:B------:R-:W-:Y:S05]  /*78f0*/  @!P0 BRA P3, `(.L_x_4608) ;  /* 0xffffdc3000008947 */ /* 0x000fea000183ffff */
.L_x_4606:
[----:B------:R-:W-:-:S04]  /*7900*/  ISETP.GE.AND P0, PT, R24, R7, PT ;  /* 0x000000071800720c */ /* 0x000fc80003f06270 */
[----:B------:R-:W-:-:S13]  /*7910*/  ISETP.GE.OR P0, PT, R24, c[0x0][0x1b8], P0 ;  /* 0x00006e0018007a0c */ /* 0x000fda0000706670 */
[----:B------:R-:W-:Y:S05]  /*7920*/  @P0 BRA `(.L_x_4609) ;  /* 0x000013f000000947 */ /* 0x000fea0003800000 */
.L_x_4611:
[----:B------:R-:W-:Y:S01]  /*7930*/  IMAD.MOV.U32 R17, RZ, RZ, c[0x0][0x18c] ;  /* 0x00006300ff117624 */ /* 0x000fe200078e00ff */
[----:B-----5:R0:W5:Y:S03]  /*7940*/  LDG.E.128.CONSTANT R20, [R26.64] ;  /* 0x000000061a147981 */ /* 0x020166000c1e9d00 */
        /* <DEDUP_REMOVED lines=236> */
[-C--:B------:R-:W-:Y:S01]  /*8810*/  HFMA2 R33, R50, R18.reuse, R33 ;  /* 0x0000001232217231 */ /* 0x080fe20000000021 */
[----:B------:R-:W-:Y:S01]  /*8820*/  LOP3.LUT R43, R22, 0x64006400, RZ, 0xfc, !PT ;  /* 0x64006400162b7812 */ /* 0x000fe200078efcff */
[----:B------:R-:W-:Y:S01]  /*8830*/  HADD2 R13, R13, -1028, -1028 ;  /* 0xe404e4040d0d7430 */ /* 0x000fe20000000000 */
[----:B------:R-:W-:Y:S01]  /*8840*/  LOP3.LUT R15, R15, 0x64006400, RZ, 0xfc, !PT ;  /* 0x640064000f0f7812 */ /* 0x000fe200078efcff */
[----:B------:R-:W-:Y:S01]  /*8850*/  HFMA2.MMA R36, R21, R18, R36 ;  /* 0x0000001215247235 */ /* 0x000fe20000000024 */
[----:B------:R-:W-:Y:S02]  /*8860*/  LOP3.LUT R31, R31, 0x64006400, RZ, 0xfc, !PT ;  /* 0x640064001f1f7812 */ /* 0x000fe400078efcff */
[----:B------:R-:W-:Y:S01]  /*8870*/  LOP3.LUT R22, R12, 0x380038, RZ, 0xc0, !PT ;  /* 0x003800380c167812 */ /* 0x000fe200078ec0ff */
[----:B------:R-:W-:Y:S01]  /*8880*/  HADD2 R14, R15, -1028, -1028 ;  /* 0xe404e4040f0e7430 */ /* 0x000fe20000000000 */
[----:B------:R-:W-:Y:S01]  /*8890*/  LOP3.LUT R41, R34, 0x64006400, RZ, 0xfc, !PT ;  /* 0x6400640022297812 */ /* 0x000fe200078efcff */
[----:B0-----:R-:W-:Y:S01]  /*88a0*/  HFMA2.MMA R21, R13, R8, R16 ;  /* 0x000000080d157235 */ /* 0x001fe20000000010 */
[----:B------:R-:W-:Y:S01]  /*88b0*/  LOP3.LUT R40, R32, 0x380038, RZ, 0xc0, !PT ;  /* 0x0038003820287812 */ /* 0x000fe200078ec0ff */
[----:B------:R-:W-:Y:S01]  /*88c0*/  HFMA2 R17, R14, R18, R17 ;  /* 0x000000120e117231 */ /* 0x000fe20000000011 */
        /* <DEDUP_REMOVED lines=8> */
[C---:B------:R-:W-:Y:S01]  /*8950*/  LOP3.LUT R14, R12.reuse, 0x1c001c0, RZ, 0xc0, !PT ;  /* 0x01c001c00c0e7812 */ /* 0x040fe200078ec0ff */
[-C--:B------:R-:W-:Y:S01]  /*8960*/  HFMA2 R34, R34, R19.reuse, R33 ;  /* 0x0000001322227231 */ /* 0x080fe20000000021 */
[----:B------:R-:W-:Y:S01]  /*8970*/  LOP3.LUT R12, R12, 0x70007, RZ, 0xc0, !PT ;  /* 0x000700070c0c7812 */ /* 0x000fe200078ec0ff */
[----:B------:R-:W-:Y:S01]  /*8980*/  HFMA2.MMA R22, R22, R19, R36 ;  /* 0x0000001316167235 */ /* 0x000fe20000000024 */
[----:B------:R-:W-:Y:S01]  /*8990*/  LOP3.LUT R35, R35, 0x64006400, RZ, 0xfc, !PT ;  /* 0x6400640023237812 */ /* 0x000fe200078efcff */
[----:B------:R-:W-:Y:S01]  /*89a0*/  HFMA2 R19, R40, R19, R17 ;  /* 0x0000001328137231 */ /* 0x000fe20000000011 */
[----:B------:R-:W-:Y:S01]  /*89b0*/  LOP3.LUT R12, R12, 0x64006400, RZ, 0xfc, !PT ;  /* 0x640064000c0c7812 */ /* 0x000fe200078efcff */
[----:B------:R-:W-:Y:S01]  /*89c0*/  HFMA2 R46, R31, R0.H1_H1, -132, -132 ;  /* 0xd820d8201f2e7431 */ /* 0x000fe20000060000 */
[----:B------:R-:W-:Y:S01]  /*89d0*/  LOP3.LUT R17, R14, 0x64006400, RZ, 0xfc, !PT ;  /* 0x640064000e117812 */ /* 0x000fe200078efcff */
[----:B------:R-:W-:Y:S01]  /*89e0*/  HADD2 R14, R35, -1028, -1028 ;  /* 0xe404e404230e7430 */ /* 0x000fe20000000000 */
[C---:B------:R-:W-:Y:S01]  /*89f0*/  LOP3.LUT R15, R32.reuse, 0x1c001c0, RZ, 0xc0, !PT ;  /* 0x01c001c0200f7812 */ /* 0x040fe200078ec0ff */
[----:B------:R-:W-:Y:S01]  /*8a00*/  HADD2 R31, R12, -1028, -1028 ;  /* 0xe404e4040c1f7430 */ /* 0x000fe20000000000 */
        /* <DEDUP_REMOVED lines=8> */
[----:B------:R-:W-:Y:S01]  /*8a90*/  LOP3.LUT R39, R20, 0x380038, RZ, 0xc0, !PT ;  /* 0x0038003814277812 */ /* 0x000fe200078ec0ff */
[----:B------:R-:W-:Y:S01]  /*8aa0*/  HFMA2 R15, R23, R2.H1_H1, -20, -20 ;  /* 0xcd00cd00170f7431 */ /* 0x000fe20000060002 */
[-C--:B------:R-:W-:Y:S01]  /*8ab0*/  HFMA2.MMA R19, R48, R9.reuse, R19 ;  /* 0x0000000930137235 */ /* 0x080fe20000000013 */
[----:B------:R-:W-:Y:S01]  /*8ac0*/  LOP3.LUT R30, R30, 0x64006400, RZ, 0xfc, !PT ;  /* 0x640064001e1e7812 */ /* 0x000fe200078efcff */
[----:B------:R-:W-:Y:S01]  /*8ad0*/  HADD2 R33, R32, -1028, -1028 ;  /* 0xe404e40420217430 */ /* 0x000fe20000000000 */
[----:B------:R-:W-:Y:S01]  /*8ae0*/  HFMA2.MMA R34, R44, R9, R34 ;  /* 0x000000092c227235 */ /* 0x000fe20000000022 */
[----:B------:R-:W-:-:S02]  /*8af0*/  LOP3.LUT R39, R39, 0x64006400, RZ, 0xfc, !PT ;  /* 0x6400640027277812 */ /* 0x000fc400078efcff */
[----:B------:R-:W-:Y:S01]  /*8b00*/  LOP3.LUT R20, R20, 0x1c001c0, RZ, 0xc0, !PT ;  /* 0x01c001c014147812 */ /* 0x000fe200078ec0ff */
[----:B------:R-:W-:Y:S01]  /*8b10*/  HFMA2 R23, R33, R8, R22 ;  /* 0x0000000821177231 */ /* 0x000fe20000000016 */
[----:B------:R-:W-:Y:S01]  /*8b20*/  LOP3.LUT R25, R25, 0x64006400, RZ, 0xfc, !PT ;  /* 0x6400640019197812 */ /* 0x000fe200078efcff */
[-C--:B------:R-:W-:Y:S01]  /*8b30*/  HFMA2.MMA R19, R15, R10.reuse, R19 ;  /* 0x0000000a0f137235 */ /* 0x080fe20000000013 */
        /* <DEDUP_REMOVED lines=27> */
.L_x_4610:
[----:B------:R-:W-:Y:S01]  /*8cf0*/  ISETP.LT.AND P2, PT, R24, R7, PT ;  /* 0x000000071800720c */ /* 0x000fe20003f41270 */
[----:B------:R-:W-:-:S12]  /*8d00*/  UIADD3 UR4, UR4, 0x40, URZ ;  /* 0x0000004004047890 */ /* 0x000fd8000fffe03f */
[----:B------:R-:W-:Y:S05]  /*8d10*/  @!P0 BRA P2, `(.L_x_4611) ;  /* 0xffffec1000008947 */ /* 0x000fea000103ffff */
.L_x_4609:
[----:B------:R-:W-:Y:S05]  /*8d20*/  @!P1 EXIT ;  /* 0x000000000000994d */ /* 0x000fea0003800000 */
[----:B------:R-:W0:Y:S04]  /*8d30*/  S2R R0, SR_CTAID.X ;  /* 0x0000000000007919 */ /* 0x000e280000002500 */
[----:B------:R-:W0:Y:S04]  /*8d40*/  S2R R3, SR_TID.X ;  /* 0x0000000000037919 */ /* 0x000e280000002100 */
[----:B------:R-:W3:Y:S01]  /*8d50*/  S2R R7, SR_CTAID.Y ;  /* 0x0000000000077919 */ /* 0x000ee20000002600 */
[----:B0-----:R-:W-:Y:S02]  /*8d60*/  IMAD R0, R0, 0x20, R3 ;  /* 0x0000002000007824 */ /* 0x001fe400078e0203 */
[----:B------:R-:W-:-:S02]  /*8d70*/  IMAD.MOV.U32 R3, RZ, RZ, 0x2 ;  /* 0x00000002ff037424 */ /* 0x000fc400078e00ff */
        /* <DEDUP_REMOVED lines=8> */
[----:B------:R-:W-:Y:S01]  /*8e00*/  LOP3.LUT R0, R2, 0xffffff, RZ, 0xc0, !PT ;  /* 0x00ffffff02007812 */ /* 0x000fe200078ec0ff */
[----:B-----5:R-:W-:-:S04]  /*8e10*/  IMAD.MOV.U32 R9, RZ, RZ, R6 ;  /* 0x000000ffff097224 */ /* 0x020fc800078e0006 */
.L_x_4615:
[----:B------:R-:W0:Y:S02]  /*8e20*/  LDS R6, [R0] ;  /* 0x0000000000067984 */ /* 0x000e240000000800 */
[----:B0-----:R-:W-:-:S06]  /*8e30*/  HADD2 R7, R6, R9 ;  /* 0x0000000906077230 */ /* 0x001fcc0000000000 */
[----:B------:R-:W0:Y:S02]  /*8e40*/  ATOMS.CAST.SPIN R7, [R0], R6, R7 ;  /* 0x000000060007738d */ /* 0x000e240001800007 */
[----:B0-----:R-:W-:-:S13]  /*8e50*/  ISETP.EQ.U32.AND P0, PT, R7, 0x1, PT ;  /* 0x000000010700780c */ /* 0x001fda0003f02070 */
[----:B------:R-:W-:Y:S05]  /*8e60*/  @!P0 BRA `(.L_x_4615) ;  /* 0xffffffb000008947 */ /* 0x000fea000383ffff */
[----:B------:R-:W-:Y:S05]  /*8e70*/  BRA `(.L_x_4613) ;  /* 0x0000003000007947 */ /* 0x000fea0003800000 */
.L_x_4614:
[----:B------:R-:W3:Y:S02]  /*8e80*/  LD.E R0, [R2.64] ;  /* 0x0000000602007980 */ /* 0x000ee4000c101900 */
[----:B---3--:R-:W-:-:S05]  /*8e90*/  IMAD.IADD R7, R6, 0x1, R0 ;  /* 0x0000000106077824 */ /* 0x008fca00078e0200 */
[----:B------:R0:W-:Y:S02]  /*8ea0*/  ST.E [R2.64], R7 ;  /* 0x0000000702007985 */ /* 0x0001e4000c101906 */
.L_x_4613:
[----:B------:R-:W-:Y:S05]  /*8eb0*/  BSYNC B0 ;  /* 0x0000000000007941 */ /* 0x000fea0003800000 */
.L_x_4612:
[----:B------:R-:W3:Y:S02]  /*8ec0*/  ATOM.E.ADD.F16x2.RN.STRONG.GPU P0, RZ, [R2.64+0x4], R5 ;  /* 0x0000040502ff798a */ /* 0x000ee4000810e9c6 */
[----:B---3--:R-:W-:Y:S05]  /*8ed0*/  @P0 EXIT ;  /* 0x000000000000094d */ /* 0x008fea0003800000 */
[----:B------:R-:W3:Y:S02]  /*8ee0*/  QSPC.E.S P0, RZ, [R2+0x4] ;  /* 0x0000040002ff73aa */ /* 0x000ee40000000500 */
[----:B---3--:R-:W-:Y:S05]  /*8ef0*/  @!P0 BRA `(.L_x_4616) ;  /* 0x0000009000008947 */ /* 0x008fea0003800000 */
[----:B0-----:R-:W-:Y:S01]  /*8f00*/  IADD3 R2, R2, 0x4, RZ ;  /* 0x0000000402027810 */ /* 0x001fe20007ffe0ff */
[----:B------:R-:W-:-:S03]  /*8f10*/  IMAD.MOV.U32 R3, RZ, RZ, R5 ;  /* 0x000000ffff037224 */ /* 0x000fc600078e0005 */
[----:B------:R-:W-:-:S05]  /*8f20*/  LOP3.LUT R2, R2, 0xffffff, RZ, 0xc0, !PT ;  /* 0x00ffffff02027812 */ /* 0x000fca00078ec0ff */
.L_x_4617:
[----:B------:R-:W0:Y:S02]  /*8f30*/  LDS R4, [R2] ;  /* 0x0000000002047984 */ /* 0x000e240000000800 */
[----:B0-----:R-:W-:-:S10]  /*8f40*/  HFMA2.MMA R5, R4, 1, 1, R3 ;  /* 0x3c003c0004057835 */ /* 0x001fd40000000003 */
[----:B------:R-:W0:Y:S02]  /*8f50*/  ATOMS.CAST.SPIN R5, [R2], R4, R5 ;  /* 0x000000040205738d */ /* 0x000e240001800005 */
[----:B0-----:R-:W-:-:S13]  /*8f60*/  ISETP.EQ.U32.AND P0, PT, R5, 0x1, PT ;  /* 0x000000010500780c */ /* 0x001fda0003f02070 */
[----:B------:R-:W-:Y:S05]  /*8f70*/  @!P0 BRA `(.L_x_4617) ;  /* 0xffffffb000008947 */ /* 0x000fea000383ffff */
[----:B------:R-:W-:Y:S05]  /*8f80*/  EXIT ;  /* 0x000000000000794d */ /* 0x000fea0003800000 */
.L_x_4616:
[----:B------:R-:W3:Y:S02]  /*8f90*/  LD.E R0, [R2.64+0x4] ;  /* 0x0000040602007980 */ /* 0x000ee4000c101900 */
[----:B---3--:R-:W-:-:S05]  /*8fa0*/  IMAD.IADD R5, R5, 0x1, R0 ;  /* 0x0000000105057824 */ /* 0x008fca00078e0200 */
[----:B------:R-:W-:Y:S01]  /*8fb0*/  ST.E [R2.64+0x4], R5 ;  /* 0x0000040502007985 */ /* 0x000fe2000c101906 */
[----:B------:R-:W-:Y:S05]  /*8fc0*/  EXIT ;  /* 0x000000000000794d */ /* 0x000fea0003800000 */
.L_x_4618:
        /* <DEDUP_REMOVED lines=11> */
.L_x_4825:


//--------------------- .text._Z23gemm_half_q_half_kernelILi1ELi176ELb1ELb0ELi32EEvPK6__halfPKjS4_S2_PS0_iiiiPKtS7_iiiiiibS2_i --------------------------
	.section	.text._Z23gemm_half_q_half_kernelILi1ELi176ELb1ELb0ELi32EEvPK6__halfPKjS4_S2_PS0_iiiiPKtS7_iiiiiibS2_i,"ax",@progbits
	.sectioninfo	@"SHI_REGISTERS=48"
	.align	128
        .global         _Z23gemm_half_q_half_kernelILi1ELi176ELb1ELb0ELi32EEvPK6__halfPKjS4_S2_PS0_iiiiPKtS7_iiiiiibS2_i
        .type           _Z23gemm_half_q_half_kernelILi1ELi176ELb1ELb0ELi32EEvPK6__halfPKjS4_S2_PS0_iiiiPKtS7_iiiiiibS2_i,@function
        .size           _Z23gemm_half_q_half_kernelILi1ELi176ELb1ELb0ELi32EEvPK6__halfPKjS4_S2_PS0_iiiiPKtS7_iiiiiibS2_i,(.L_x_4826 - _Z23gemm_half_q_half_kernelILi1ELi176ELb1ELb0ELi32EEvPK6__halfPKjS4_S2_PS0_iiiiPKtS7_iiiiiibS2_i)
        .other          _Z23gemm_half_q_half_kernelILi1ELi176ELb1ELb0ELi32EEvPK6__halfPKjS4_S2_PS0_iiiiPKtS7_iiiiiibS2_i,@"STO_CUDA_ENTRY STV_DEFAULT"
_Z23gemm_half_q_half_kernelILi1ELi176ELb1ELb0ELi32EEvPK6__halfPKjS4_S2_PS0_iiiiPKtS7_iiiiiibS2_i:
.text._Z23gemm_half_q_half_kernelILi1ELi176ELb1ELb0ELi32EEvPK6__halfPKjS4_S2_PS0_iiiiPKtS7_iiiiiibS2_i:
        /* <DEDUP_REMOVED lines=46> */
.L_x_4620:
[----:B------:R-:W-:Y:S05]  /*02e0*/  BSYNC B0 ;  /* 0x0000000000007941 */ /* 0x000fea0003800000 */
.L_x_4619:
        /* <DEDUP_REMOVED lines=76> */
.L_x_4622:
[----:B-----5:R-:W-:-:S04]  /*07b0*/  IMAD.IADD R17, R11, 0x1, R14 ;  /* 0x000000010b117824 */ /* 0x020fc800078e020e */
[----:B------:R-:W-:-:S05]  /*07c0*/  IMAD R0, R17, c[0x0][0x18c], RZ ;  /* 0x0000630011007a24 */ /* 0x000fca00078e02ff */
[----:B0-----:R-:W-:-:S04]  /*07d0*/  SHF.R.S32.HI R3, RZ, 0x1f, R0 ;  /* 0x0000001fff037819 */ /* 0x001fc80000011400 */
        /* <DEDUP_REMOVED lines=38> */
.L_x_4621:
        /* <DEDUP_REMOVED lines=11> */
[C---:B------:R-:W-:Y:S01]  /*0af0*/  LEA R28, P3, R4.reuse, c[0x0][0x168], 0x2 ;  /* 0x00005a00041c7a11 */ /* 0x040fe200078610ff */
[----:B------:R-:W-:Y:S01]  /*0b00*/  HADD2.F32 R18, -RZ, R3.H0_H0 ;  /* 0x20000003ff127230 */ /* 0x000fe20000004100 */
[----:B------:R-:W-:Y:S01]  /*0b10*/  IADD3.X R7, R7, UR4, R8, P0, P2 ;  /* 0x0000000407077c10 */ /* 0x000fe200087e4408 */
[----:B------:R-:W-:Y:S01]  /*0b20*/  HADD2.F32 R17, -RZ, R32.H0_H0 ;  /* 0x20000020ff117230 */ /* 0x000fe20000004100 */
[----:B------:R-:W-:Y:S01]  /*0b30*/  PRMT R34, RZ, 0x5410, RZ ;  /* 0x00005410ff227816 */ /* 0x000fe200000000ff */
[----:B------:R-:W-:Y:S01]  /*0b40*/  UMOV UR4, URZ ;  /* 0x0000003f00047c82 */ /* 0x000fe20008000000 */
[----:B------:R-:W-:-:S02]  /*0b50*/  LEA.HI.X R29, R4, c[0x0][0x16c], R7, 0x2, P3 ;  /* 0x00005b00041d7a11 */ /* 0x000fc400018f1407 */
.L_x_4628:
        /* <DEDUP_REMOVED lines=45> */
[C---:B------:R-:W-:Y:S01]  /*0e30*/  FFMA.FTZ R40, R41.reuse, R31, RZ ;  /* 0x0000001f29287223 */ /* 0x040fe200000100ff */
[----:B------:R-:W-:Y:S01]  /*0e40*/  LOP3.LUT R6, R6, 0xff, RZ, 0xc0, !PT ;  /* 0x000000ff06067812 */ /* 0x000fe200078ec0ff */
[C---:B-1----:R-:W-:Y:S01]  /*0e50*/  FFMA.FTZ R43, R41.reuse, R44, RZ ;  /* 0x0000002c292b7223 */ /* 0x042fe200000100ff */
[----:B------:R-:W-:Y:S01]  /*0e60*/  SHF.R.U32.HI R44, RZ, 0x8, R7 ;  /* 0x00000008ff2c7819 */ /* 0x000fe20000011607 */
        /* <DEDUP_REMOVED lines=138> */
[C---:B------:R-:W-:Y:S02]  /*1710*/  FFMA.FTZ R15, R5.reuse, R8, R15 ;  /* 0x00000008050f7223 */ /* 0x040fe4000001000f */
        /* <DEDUP_REMOVED lines=11> */
.L_x_4624:
        /* <DEDUP_REMOVED lines=195> */
.L_x_4625:
        /* <DEDUP_REMOVED lines=40> */
[C---:B------:R-:W-:Y:S01]  /*2680*/  FFMA.FTZ R40, R41.reuse, R31, RZ ;  /* 0x0000001f29287223 */ /* 0x040fe200000100ff */
[----:B------:R-:W-:Y:S01]  /*2690*/  LOP3.LUT R10, R10, 0xff, RZ, 0xc0, !PT ;  /* 0x000000ff0a0a7812 */ /* 0x000fe200078ec0ff */
[C---:B0-----:R-:W-:Y:S01]  /*26a0*/  FFMA.FTZ R43, R41.reuse, R44, RZ ;  /* 0x0000002c292b7223 */ /* 0x041fe200000100ff */
[----:B------:R-:W-:Y:S01]  /*26b0*/  SHF.R.U32.HI R44, RZ, 0x8, R11 ;  /* 0x00000008ff2c7819 */ /* 0x000fe2000001160b */
        /* <DEDUP_REMOVED lines=150> */
.L_x_4626:
        /* <DEDUP_REMOVED lines=193> */
.L_x_4627:
[----:B------:R-:W-:Y:S01]  /*3c30*/  IADD3 R20, R20, 0x20, RZ ;  /* 0x0000002014147810 */ /* 0x000fe20007ffe0ff */
[----:B------:R-:W-:Y:S01]  /*3c40*/  UIADD3 UR4, UR4, 0x40, URZ ;  /* 0x0000004004047890 */ /* 0x000fe2000fffe03f */
[----:B------:R-:W-:Y:S02]  /*3c50*/  IMAD.WIDE R28, R16, 0x8, R28 ;  /* 0x00000008101c7825 */ /* 0x000fe400078e021c */
[C---:B------:R-:W-:Y:S02]  /*3c60*/  ISETP.GE.AND P0, PT, R20.reuse, c[0x0][0x1a8], PT ;  /* 0x00006a0014007a0c */ /* 0x040fe40003f06270 */
[----:B------:R-:W-:Y:S01]  /*3c70*/  ISETP.LT.AND P2, PT, R20, R35, PT ;  /* 0x000000231400720c */ /* 0x000fe20003f41270 */
[----:B0-----:R-:W-:-:S12]  /*3c80*/  IMAD.WIDE R22, R16, 0x8, R22 ;  /* 0x0000000810167825 */ /* 0x001fd800078e0216 */
[----:B------:R-:W-:Y:S05]  /*3c90*/  @!P0 BRA P2, `(.L_x_4628) ;  /* 0xffffcec000008947 */ /* 0x000fea000103ffff */
.L_x_4623:
[----:B------:R-:W-:-:S04]  /*3ca0*/  ISETP.GE.AND P0, PT, R20, R35, PT ;  /* 0x000000231400720c */ /* 0x000fc80003f06270 */
[----:B------:R-:W-:-:S13]  /*3cb0*/  ISETP.GE.OR P0, PT, R20, c[0x0][0x1ac], P0 ;  /* 0x00006b0014007a0c */ /* 0x000fda0000706670 */
[----:B------:R-:W-:Y:S05]  /*3cc0*/  @P0 BRA `(.L_x_4629) ;  /* 0x000017a000000947 */ /* 0x000fea0003800000 */
[----:B------:R-:W-:Y:S02]  /*3cd0*/  ULDC UR5, c[0x0][0x18c] ;  /* 0x0000630000057ab9 */ /* 0x000fe40000000800 */
[----:B------:R-:W-:-:S04]  /*3ce0*/  USHF.R.S32.HI UR5, URZ, 0x1f, UR5 ;  /* 0x0000001f3f057899 */ /* 0x000fc80008011405 */
.L_x_4632:
        /* <DEDUP_REMOVED lines=183> */
.L_x_4630:
        /* <DEDUP_REMOVED lines=185> */
.L_x_4631:
        /* <DEDUP_REMOVED lines=8> */
.L_x_4629:
[----:B------:R-:W-:-:S04]  /*5470*/  ISETP.GE.AND P0, PT, R20, R35, PT ;  /* 0x000000231400720c */ /* 0x000fc80003f06270 */
[----:B------:R-:W-:-:S13]  /*5480*/  ISETP.GE.OR P0, PT, R20, c[0x0][0x1b0], P0 ;  /* 0x00006c0014007a0c */ /* 0x000fda0000706670 */
[----:B------:R-:W-:Y:S05]  /*5490*/  @P0 BRA `(.L_x_4633) ;  /* 0x000015e000000947 */ /* 0x000fea0003800000 */
.L_x_4635:
        /* <DEDUP_REMOVED lines=344> */
.L_x_4634:
[----:B------:R-:W-:Y:S01]  /*6a20*/  ISETP.LT.AND P2, PT, R36, R35, PT ;  /* 0x000000232400720c */ /* 0x000fe20003f41270 */
[----:B------:R-:W-:Y:S01]  /*6a30*/  UIADD3 UR4, UR4, 0x40, URZ ;  /* 0x0000004004047890 */ /* 0x000fe2000fffe03f */
[----:B0-----:R-:W-:Y:S02]  /*6a40*/  IMAD.MOV.U32 R22, RZ, RZ, R38 ;  /* 0x000000ffff167224 */ /* 0x001fe400078e0026 */
[----:B------:R-:W-:Y:S02]  /*6a50*/  IMAD.MOV.U32 R23, RZ, RZ, R39 ;  /* 0x000000ffff177224 */ /* 0x000fe400078e0027 */
[----:B------:R-:W-:-:S07]  /*6a60*/  IMAD.MOV.U32 R20, RZ, RZ, R36 ;  /* 0x000000ffff147224 */ /* 0x000fce00078e0024 */
[----:B------:R-:W-:Y:S05]  /*6a70*/  @!P0 BRA P2, `(.L_x_4635) ;  /* 0xffffea2000008947 */ /* 0x000fea000103ffff */
.L_x_4633:
[----:B------:R-:W-:Y:S05]  /*6a80*/  @!P1 EXIT ;  /* 0x000000000000994d */ /* 0x000fea0003800000 */
        /* <DEDUP_REMOVED lines=14> */
.L_x_4639:
[----:B------:R-:W0:Y:S02]  /*6b70*/  LDS R4, [R0] ;  /* 0x0000000000047984 */ /* 0x000e240000000800 */
[----:B0-----:R-:W-:-:S06]  /*6b80*/  HADD2 R5, R4, R34 ;  /* 0x0000002204057230 */ /* 0x001fcc0000000000 */
[----:B------:R-:W0:Y:S02]  /*6b90*/  ATOMS.CAST.SPIN R5, [R0], R4, R5 ;  /* 0x000000040005738d */ /* 0x000e240001800005 */
[----:B0-----:R-:W-:-:S13]  /*6ba0*/  ISETP.EQ.U32.AND P0, PT, R5, 0x1, PT ;  /* 0x000000010500780c */ /* 0x001fda0003f02070 */
[----:B------:R-:W-:Y:S05]  /*6bb0*/  @!P0 BRA `(.L_x_4639) ;  /* 0xffffffb000008947 */ /* 0x000fea000383ffff */
[----:B------:R-:W-:Y:S05]  /*6bc0*/  BRA `(.L_x_4637) ;  /* 0x0000003000007947 */ /* 0x000fea0003800000 */
.L_x_4638:
[----:B------:R-:W2:Y:S02]  /*6bd0*/  LD.E R0, [R2.64] ;  /* 0x0000000602007980 */ /* 0x000ea4000c101900 */
[----:B--2---:R-:W-:-:S05]  /*6be0*/  IMAD.IADD R5, R34, 0x1, R0 ;  /* 0x0000000122057824 */ /* 0x004fca00078e0200 */
[----:B------:R0:W-:Y:S02]  /*6bf0*/  ST.E [R2.64], R5 ;  /* 0x0000000502007985 */ /* 0x0001e4000c101906 */
.L_x_4637:
[----:B------:R-:W-:Y:S05]  /*6c00*/  BSYNC B0 ;  /* 0x0000000000007941 */ /* 0x000fea0003800000 */
.L_x_4636:
[----:B------:R-:W2:Y:S02]  /*6c10*/  ATOM.E.ADD.F16x2.RN.STRONG.GPU P0, RZ, [R2.64+0x4], R33 ;  /* 0x0000042102ff798a */ /* 0x000ea4000810e9c6 */
[----:B--2---:R-:W-:Y:S05]  /*6c20*/  @P0 EXIT ;  /* 0x000000000000094d */ /* 0x004fea0003800000 */
[----:B------:R-:W2:Y:S02]  /*6c30*/  QSPC.E.S P0, RZ, [R2+0x4] ;  /* 0x0000040002ff73aa */ /* 0x000ea40000000500 */
[----:B--2---:R-:W-:Y:S05]  /*6c40*/  @!P0 BRA `(.L_x_4640) ;  /* 0x0000008000008947 */ /* 0x004fea0003800000 */
[----:B0-----:R-:W-:-:S04]  /*6c50*/  IADD3 R2, R2, 0x4, RZ ;  /* 0x0000000402027810 */ /* 0x001fc80007ffe0ff */
[----:B------:R-:W-:-:S05]  /*6c60*/  LOP3.LUT R2, R2, 0xffffff, RZ, 0xc0, !PT ;  /* 0x00ffffff02027812 */ /* 0x000fca00078ec0ff */
.L_x_4641:
[----:B------:R-:W0:Y:S02]  /*6c70*/  LDS R4, [R2] ;  /* 0x0000000002047984 */ /* 0x000e240000000800 */
[----:B0-----:R-:W-:-:S10]  /*6c80*/  HFMA2.MMA R5, R4, 1, 1, R33 ;  /* 0x3c003c0004057835 */ /* 0x001fd40000000021 */
[----:B------:R-:W0:Y:S02]  /*6c90*/  ATOMS.CAST.SPIN R5, [R2], R4, R5 ;  /* 0x000000040205738d */ /* 0x000e240001800005 */
[----:B0-----:R-:W-:-:S13]  /*6ca0*/  ISETP.EQ.U32.AND P0, PT, R5, 0x1, PT ;  /* 0x000000010500780c */ /* 0x001fda0003f02070 */
[----:B------:R-:W-:Y:S05]  /*6cb0*/  @!P0 BRA `(.L_x_4641) ;  /* 0xffffffb000008947 */ /* 0x000fea000383ffff */
[----:B------:R-:W-:Y:S05]  /*6cc0*/  EXIT ;  /* 0x000000000000794d */ /* 0x000fea0003800000 */
.L_x_4640:
[----:B------:R-:W2:Y:S02]  /*6cd0*/  LD.E R0, [R2.64+0x4] ;  /* 0x0000040602007980 */ /* 0x000ea4000c101900 */
[----:B0-2---:R-:W-:-:S05]  /*6ce0*/  IMAD.IADD R5, R33, 0x1, R0 ;  /* 0x0000000121057824 */ /* 0x005fca00078e0200 */
[----:B------:R-:W-:Y:S01]  /*6cf0*/  ST.E [R2.64+0x4], R5 ;  /* 0x0000040502007985 */ /* 0x000fe2000c101906 */
[----:B------:R-:W-:Y:S05]  /*6d00*/  EXIT ;  /* 0x000000000000794d */ /* 0x000fea0003800000 */
.L_x_4642:
        /* <DEDUP_REMOVED lines=15> */
.L_x_4826:


//--------------------- .text._Z23gemm_half_q_half_kernelILi1ELi152ELb1ELb0ELi32EEvPK6__halfPKjS4_S2_PS0_iiiiPKtS7_iiiiiibS2_i --------------------------
	.section	.text._Z23gemm_half_q_half_kernelILi1ELi152ELb1ELb0ELi32EEvPK6__halfPKjS4_S2_PS0_iiiiPKtS7_iiiiiibS2_i,"ax",@progbits
	.sectioninfo	@"SHI_REGISTERS=48"
	.align	128
        .global         _Z23gemm_half_q_half_kernelILi1ELi152ELb1ELb0ELi32EEvPK6__halfPKjS4_S2_PS0_iiiiPKtS7_iiiiiibS2_i
        .type           _Z23gemm_half_q_half_kernelILi1ELi152ELb1ELb0ELi32EEvPK6__halfPKjS4_S2_PS0_iiiiPKtS7_iiiiiibS2_i,@function
        .size           _Z23gemm_half_q_half_kernelILi1ELi152ELb1ELb0ELi32EEvPK6__halfPKjS4_S2_PS0_iiiiPKtS7_iiiiiibS2_i,(.L_x_4827 - _Z23gemm_half_q_half_kernelILi1ELi152ELb1ELb0ELi32EEvPK6__halfPKjS4_S2_PS0_iiiiPKtS7_iiiiiibS2_i)
        .other          _Z23gemm_half_q_half_kernelILi1ELi152ELb1ELb0ELi32EEvPK6__halfPKjS4_S2_PS0_iiiiPKtS7_iiiiiibS2_i,@"STO_CUDA_ENTRY STV_DEFAULT"
_Z23gemm_half_q_half_kernelILi1ELi152ELb1ELb0ELi32EEvPK6__halfPKjS4_S2_PS0_iiiiPKtS7_iiiiiibS2_i:
.text._Z23gemm_half_q_half_kernelILi1ELi152ELb1ELb0ELi32EEvPK6__halfPKjS4_S2_PS0_iiiiPKtS7_iiiiiibS2_i:
        /* <DEDUP_REMOVED lines=46> */
.L_x_4644:
[----:B------:R-:W-:Y:S05]  /*02e0*/  BSYNC B0 ;  /* 0x0000000000007941 */ /* 0x000fea0003800000 */
.L_x_4643:
        /* <DEDUP_REMOVED lines=49> */
[----:B------:R-:W-:Y:S01]  /*0600*/  ISETP.GE.AND P4, PT, R0, R37, PT ;  /* 0x000000250000720c */ /* 0x000fe20003f86270 */
[----:B------:R-:W-:Y:S01]  /*0610*/  @P2 IMAD R7, R13, 0x3, RZ ;  /* 0x000000030d072824 */ /* 0x000fe200078e02ff */
[----:B------:R-:W-:Y:S01]  /*0620*/  IADD3 R2, R11, R6, R2 ;  /* 0x000000060b027210 */ /* 0x000fe20007ffe002 */
[----:B------:R-:W-:Y:S01]  /*0630*/  @P3 IMAD.SHL.U32 R8, R15, 0x2, RZ ;  /* 0x000000020f083824 */ /* 0x000fe200078e00ff */
[----:B------:R-:W-:-:S03]  /*0640*/  SHF.R.S32.HI R6, RZ, 0x1f, R4 ;  /* 0x0000001fff067819 */ /* 0x000fc60000011404 */
[----:B------:R-:W-:Y:S01]  /*0650*/  @!P0 IMAD.MOV.U32 R9, RZ, RZ, 0x2 ;  /* 0x00000002ff098424 */ /* 0x000fe200078e00ff */
[----:B------:R-:W-:Y:S01]  /*0660*/  IADD3 R2, R8, R2, R7 ;  /* 0x0000000208027210 */ /* 0x000fe20007ffe007 */
[----:B------:R-:W-:-:S04]  /*0670*/  @!P0 IMAD R8, R5, c[0x0][0x18c], R4 ;  /* 0x0000630005088a24 */ /* 0x000fc800078e0204 */
        /* <DEDUP_REMOVED lines=21> */
.L_x_4646:
        /* <DEDUP_REMOVED lines=41> */
.L_x_4645:
        /* <DEDUP_REMOVED lines=17> */
[----:B------:R-:W-:-:S04]  /*0b70*/  LEA.HI.X R23, R4, c[0x0][0x16c], R7, 0x2, P3 ;  /* 0x00005b0004177a11 */ /* 0x000fc800018f1407 */
.L_x_4652:
[----:B------:R-:W-:Y:S01]  /*0b80*/  IMAD.MOV.U32 R12, RZ, RZ, R38 ;  /* 0x000000ffff0c7224 */ /* 0x000fe200078e0026 */
[----:B-----5:R-:W2:Y:S01]  /*0b90*/  LDG.E.128.CONSTANT R8, [R22.64] ;  /* 0x0000000616087981 */ /* 0x020ea2000c1e9d00 */
[----:B------:R-:W-:-:S05]  /*0ba0*/  IMAD.MOV.U32 R13, RZ, RZ, R39 ;  /* 0x000000ffff0d7224 */ /* 0x000fca00078e0027 */
[----:B------:R-:W3:Y:S01]  /*0bb0*/  LDG.E.128.CONSTANT R4, [R12.64] ;  /* 0x000000060c047981 */ /* 0x000ee2000c1e9d00 */
[----:B--2---:R-:W-:Y:S02]  /*0bc0*/  LEA.HI R25, R8, 0xffffff80, RZ, 0x8 ;  /* 0xffffff8008197811 */ /* 0x004fe400078f40ff */
[----:B------:R-:W-:Y:S02]  /*0bd0*/  LEA.HI R24, R9, 0xffffff80, RZ, 0x8 ;  /* 0xffffff8009187811 */ /* 0x000fe400078f40ff */
[----:B0-----:R-:W-:Y:S02]  /*0be0*/  LEA.HI R21, R10, 0xffffff80, RZ, 0x8 ;  /* 0xffffff800a157811 */ /* 0x001fe400078f40ff */
[----:B---3--:R-:W-:Y:S02]  /*0bf0*/  LEA.HI R27, R4, 0xffffff80, RZ, 0x8 ;  /* 0xffffff80041b7811 */ /* 0x008fe400078f40ff */
[----:B-1----:R-:W-:Y:S02]  /*0c00*/  LEA.HI R28, R5, 0xffffff80, RZ, 0x8 ;  /* 0xffffff80051c7811 */ /* 0x002fe400078f40ff */
[----:B------:R-:W-:-:S02]  /*0c10*/  LEA.HI R26, R6, 0xffffff80, RZ, 0x8 ;  /* 0xffffff80061a7811 */ /* 0x000fc400078f40ff */
[----:B------:R-:W-:Y:S02]  /*0c20*/  LEA.HI R29, R7, 0xffffff80, RZ, 0x8 ;  /* 0xffffff80071d7811 */ /* 0x000fe400078f40ff */
[----:B------:R-:W-:Y:S01]  /*0c30*/  LEA.HI R20, R11, 0xffffff80, RZ, 0x8 ;  /* 0xffffff800b147811 */ /* 0x000fe200078f40ff */
[----:B------:R-:W-:Y:S05]  /*0c40*/  @!P1 BRA `(.L_x_4648) ;  /* 0x00000b6000009947 */ /* 0x000fea0003800000 */
[----:B------:R-:W0:Y:S01]  /*0c50*/  LDS.64 R14, [UR5] ;  /* 0x00000005ff0e7984 */ /* 0x000e220008000a00 */
[----:B------:R-:W-:Y:S01]  /*0c60*/  LOP3.LUT R38, R7, 0xff, RZ, 0xc0, !PT ;  /* 0x000000ff07267812 */ /* 0x000fe200078ec0ff */
[----:B------:R-:W1:Y:S01]  /*0c70*/  I2F.F16 R28, R28 ;  /* 0x0000001c001c7306 */ /* 0x000e620000200c00 */
[----:B------:R-:W-:Y:S02]  /*0c80*/  SHF.R.U32.HI R36, RZ, 0x8, R5 ;  /* 0x00000008ff247819 */ /* 0x000fe40000011605 */
[----:B------:R-:W-:Y:S02]  /*0c90*/  LOP3.LUT R30, R5, 0xff, RZ, 0xc0, !PT ;  /* 0x000000ff051e7812 */ /* 0x000fe400078ec0ff */
[----:B------:R-:W-:-:S02]  /*0ca0*/  IADD3 R45, R38, -0x80, RZ ;  /* 0xffffff80262d7810 */ /* 0x000fc40007ffe0ff */
[----:B------:R-:W-:Y:S01]  /*0cb0*/  LOP3.LUT R38, R36, 0xff, RZ, 0xc0, !PT ;  /* 0x000000ff24267812 */ /* 0x000fe200078ec0ff */
[----:B------:R-:W-:Y:S01]  /*0cc0*/  I2F.F16 R27, R27 ;  /* 0x0000001b001b7306 */ /* 0x000fe20000200c00 */
[----:B------:R-:W-:Y:S02]  /*0cd0*/  SHF.R.U32.HI R36, RZ, 0x8, R4 ;  /* 0x00000008ff247819 */ /* 0x000fe40000011604 */
[----:B------:R-:W-:Y:S02]  /*0ce0*/  IADD3 R43, R30, -0x80, RZ ;  /* 0xffffff801e2b7810 */ /* 0x000fe40007ffe0ff */
[----:B------:R-:W-:Y:S02]  /*0cf0*/  LOP3.LUT R30, R4, 0xff, RZ, 0xc0, !PT ;  /* 0x000000ff041e7812 */ /* 0x000fe400078ec0ff */
[----:B------:R-:W-:Y:S01]  /*0d00*/  IADD3 R42, R38, -0x80, RZ ;  /* 0xffffff80262a7810 */ /* 0x000fe20007ffe0ff */
[----:B------:R-:W2:Y:S01]  /*0d10*/  I2F.F16 R45, R45 ;  /* 0x0000002d002d7306 */ /* 0x000ea20000200c00 */
[----:B------:R-:W-:Y:S01]  /*0d20*/  LOP3.LUT R38, R36, 0xff, RZ, 0xc0, !PT ;  /* 0x000000ff24267812 */ /* 0x000fe200078ec0ff */
[----:B-1----:R-:W-:Y:S01]  /*0d30*/  HADD2.F32 R28, -RZ, R28.H0_H0 ;  /* 0x2000001cff1c7230 */ /* 0x002fe20000004100 */
[----:B------:R-:W-:-:S02]  /*0d40*/  IADD3 R30, R30, -0x80, RZ ;  /* 0xffffff801e1e7810 */ /* 0x000fc40007ffe0ff */
[----:B------:R-:W-:Y:S02]  /*0d50*/  IADD3 R39, R38, -0x80, RZ ;  /* 0xffffff8026277810 */ /* 0x000fe40007ffe0ff */
[----:B------:R-:W-:Y:S01]  /*0d60*/  LOP3.LUT R40, R8, 0xff, RZ, 0xc0, !PT ;  /* 0x000000ff08287812 */ /* 0x000fe200078ec0ff */
[----:B------:R0:W1:Y:S01]  /*0d70*/  I2F.F16 R41, R30 ;  /* 0x0000001e00297306 */ /* 0x0000620000200c00 */
[----:B------:R-:W-:Y:S02]  /*0d80*/  LOP3.LUT R31, R6, 0xff, RZ, 0xc0, !PT ;  /* 0x000000ff061f7812 */ /* 0x000fe400078ec0ff */
[----:B------:R-:W-:Y:S02]  /*0d90*/  IADD3 R40, R40, -0x80, RZ ;  /* 0xffffff8028287810 */ /* 0x000fe40007ffe0ff */
[----:B------:R-:W-:Y:S02]  /*0da0*/  IADD3 R31, R31, -0x80, RZ ;  /* 0xffffff801f1f7810 */ /* 0x000fe40007ffe0ff */
[----:B------:R-:W-:Y:S01]  /*0db0*/  SHF.R.U32.HI R5, RZ, 0x10, R5 ;  /* 0x00000010ff057819 */ /* 0x000fe20000011605 */
[----:B------:R3:W4:Y:S01]  /*0dc0*/  I2F.F16 R36, R42 ;  /* 0x0000002a00247306 */ /* 0x0007220000200c00 */
[----:B------:R-:W-:Y:S01]  /*0dd0*/  SHF.R.U32.HI R4, RZ, 0x10, R4 ;  /* 0x00000010ff047819 */ /* 0x000fe20000011604 */
[----:B--2---:R-:W-:Y:S01]  /*0de0*/  HADD2.F32 R45, -RZ, R45.H0_H0 ;  /* 0x2000002dff2d7230 */ /* 0x004fe20000004100 */
[----:B------:R-:W-:-:S02]  /*0df0*/  LOP3.LUT R5, R5, 0xff, RZ, 0xc0, !PT ;  /* 0x000000ff05057812 */ /* 0x000fc400078ec0ff */
[----:B------:R-:W-:Y:S01]  /*0e00*/  LOP3.LUT R4, R4, 0xff, RZ, 0xc0, !PT ;  /* 0x000000ff04047812 */ /* 0x000fe200078ec0ff */
[--C-:B0-----:R-:W-:Y:S01]  /*0e10*/  HADD2.F32 R30, -RZ, R14.reuse.H0_H0 ;  /* 0x2000000eff1e7230 */ /* 0x101fe20000004100 */
[----:B------:R-:W-:Y:S01]  /*0e20*/  IADD3 R5, R5, -0x80, RZ ;  /* 0xffffff8005057810 */ /* 0x000fe20007ffe0ff */
[----:B------:R-:W0:Y:S01]  /*0e30*/  I2F.F16 R39, R39 ;  /* 0x0000002700277306 */ /* 0x000e220000200c00 */
[----:B---3--:R-:W-:Y:S01]  /*0e40*/  LOP3.LUT R42, R9, 0xff, RZ, 0xc0, !PT ;  /* 0x000000ff092a7812 */ /* 0x008fe200078ec0ff */
[----:B-1----:R-:W-:Y:S02]  /*0e50*/  HADD2.F32 R41, -RZ, R41.H0_H0 ;  /* 0x20000029ff297230 */ /* 0x002fe40000004100 */
[----:B------:R-:W-:-:S03]  /*0e60*/  HADD2.F32 R38, -RZ, R14.H1_H1 ;  /* 0x3000000eff267230 */ /* 0x000fc60000004100 */
[----:B------:R-:W-:Y:S01]  /*0e70*/  FFMA.FTZ R41, R41, R30, RZ ;  /* 0x0000001e29297223 */ /* 0x000fe200000100ff */
[----:B----4-:R-:W-:Y:S01]  /*0e80*/  HADD2.F32 R44, -RZ, R36.H0_H0 ;  /* 0x20000024ff2c7230 */ /* 0x010fe20000004100 */
[----:B------:R-:W-:Y:S01]  /*0e90*/  IADD3 R36, R42, -0x80, RZ ;  /* 0xffffff802a247810 */ /* 0x000fe20007ffe0ff */
[----:B------:R1:W-:Y:S01]  /*0ea0*/  I2F.F16 R14, R40 ;  /* 0x00000028000e7306 */ /* 0x0003e20000200c00 */
[----:B0-----:R-:W-:Y:S01]  /*0eb0*/  HADD2.F32 R42, -RZ, R39.H0_H0 ;  /* 0x20000027ff2a7230 */ /* 0x001fe20000004100 */
[----:B------:R-:W-:-:S06]  /*0ec0*/  SHF.R.U32.HI R39, RZ, 0x8, R6 ;  /* 0x00000008ff277819 */ /* 0x000fcc0000011606 */
[----:B------:R-:W0:Y:S01]  /*0ed0*/  I2F.F16 R31, R31 ;  /* 0x0000001f001f7306 */ /* 0x000e220000200c00 */
[----:B------:R-:W-:Y:S01]  /*0ee0*/  SHF.R.U32.HI R6, RZ, 0x10, R6 ;  /* 0x00000010ff067819 */ /* 0x000fe20000011606 */
[----:B------:R-:W-:Y:S01]  /*0ef0*/  FFMA.FTZ R41, R42, R38, R41 ;  /* 0x000000262a297223 */ /* 0x000fe20000010029 */
[----:B------:R-:W-:Y:S02]  /*0f00*/  SHF.R.U32.HI R42, RZ, 0x8, R7 ;  /* 0x00000008ff2a7819 */ /* 0x000fe40000011607 */
[----:B------:R-:W-:Y:S02]  /*0f10*/  LOP3.LUT R39, R39, 0xff, RZ, 0xc0, !PT ;  /* 0x000000ff27277812 */ /* 0x000fe400078ec0ff */
[----:B------:R-:W-:Y:S01]  /*0f20*/  LOP3.LUT R42, R42, 0xff, RZ, 0xc0, !PT ;  /* 0x000000ff2a2a7812 */ /* 0x000fe200078ec0ff */
[----:B------:R-:W2:Y:S01]  /*0f30*/  I2F.F16 R43, R43 ;  /* 0x0000002b002b7306 */ /* 0x000ea20000200c00 */
[----:B-1----:R-:W-:Y:S02]  /*0f40*/  IADD3 R40, R39, -0x80, RZ ;  /* 0xffffff8027287810 */ /* 0x002fe40007ffe0ff */
[----:B------:R-:W-:-:S02]  /*0f50*/  IADD3 R42, R42, -0x80, RZ ;  /* 0xffffff802a2a7810 */ /* 0x000fc40007ffe0ff */
[----:B------:R-:W-:Y:S02]  /*0f60*/  LOP3.LUT R6, R6, 0xff, RZ, 0xc0, !PT ;  /* 0x000000ff06067812 */ /* 0x000fe400078ec0ff */
[----:B------:R-:W-:Y:S01]  /*0f70*/  SHF.R.U32.HI R7, RZ, 0x10, R7 ;  /* 0x00000010ff077819 */ /* 0x000fe20000011607 */
[----:B------:R-:W1:Y:S01]  /*0f80*/  I2F.F16 R40, R40 ;  /* 0x0000002800287306 */ /* 0x000e620000200c00 */
[----:B------:R-:W-:Y:S01]  /*0f90*/  IADD3 R39, R4, -0x80, RZ ;  /* 0xffffff8004277810 */ /* 0x000fe20007ffe0ff */
[----:B0-----:R-:W-:Y:S01]  /*0fa0*/  HADD2.F32 R31, -RZ, R31.H0_H0 ;  /* 0x2000001fff1f7230 */ /* 0x001fe20000004100 */
[----:B------:R-:W-:Y:S02]  /*0fb0*/  IADD3 R4, R6, -0x80, RZ ;  /* 0xffffff8006047810 */ /* 0x000fe40007ffe0ff */
[----:B------:R-:W-:Y:S02]  /*0fc0*/  LOP3.LUT R6, R7, 0xff, RZ, 0xc0, !PT ;  /* 0x000000ff07067812 */ /* 0x000fe400078ec0ff */
[----:B------:R-:W-:Y:S01]  /*0fd0*/  FFMA.FTZ R31, R30, R31, RZ ;  /* 0x0000001f1e1f7223 */ /* 0x000fe200000100ff */
[----:B------:R-:W0:Y:S01]  /*0fe0*/  I2F.F16 R42, R42 ;  /* 0x0000002a002a7306 */ /* 0x000e220000200c00 */
[----:B--2---:R-:W-:-:S05]  /*0ff0*/  HADD2.F32 R43, -RZ, R43.H0_H0 ;  /* 0x2000002bff2b7230 */ /* 0x004fca0000004100 */
[C---:B------:R-:W-:Y:S02]  /*1000*/  FFMA.FTZ R43, R30.reuse, R43, RZ ;  /* 0x0000002b1e2b7223 */ /* 0x040fe400000100ff */
[----:B------:R-:W2:Y:S01]  /*1010*/  I2F.F16 R5, R5 ;  /* 0x0000000500057306 */ /* 0x000ea20000200c00 */
[----:B-1----:R-:W-:Y:S01]  /*1020*/  HADD2.F32 R40, -RZ, R40.H0_H0 ;  /* 0x20000028ff287230 */ /* 0x002fe20000004100 */
[----:B------:R-:W-:Y:S02]  /*1030*/  FFMA.FTZ R30, R30, R45, RZ ;  /* 0x0000002d1e1e7223 */ /* 0x000fe400000100ff */
[C---:B------:R-:W-:Y:S01]  /*1040*/  FFMA.FTZ R43, R38.reuse, R44, R43 ;  /* 0x0000002c262b7223 */ /* 0x040fe2000001002b */
[----:B------:R-:W-:Y:S01]  /*1050*/  HADD2.F32 R44, -RZ, R27.H0_H0 ;  /* 0x2000001bff2c7230 */ /* 0x000fe20000004100 */
[----:B------:R-:W-:Y:S01]  /*1060*/  FFMA.FTZ R31, R38, R40, R31 ;  /* 0x00000028261f7223 */ /* 0x000fe2000001001f */
[--C-:B------:R-:W-:Y:S01]  /*1070*/  HADD2.F32 R40, -RZ, R15.reuse.H0_H0 ;  /* 0x2000000fff287230 */ /* 0x100fe20000004100 */
[----:B------:R-:W1:Y:S01]  /*1080*/  I2F.F16 R39, R39 ;  /* 0x0000002700277306 */ /* 0x000e620000200c00 */
[----:B0-----:R-:W-:Y:S01]  /*1090*/  HADD2.F32 R7, -RZ, R42.H0_H0 ;  /* 0x2000002aff077230 */ /* 0x001fe20000004100 */
[----:B------:R-:W-:Y:S01]  /*10a0*/  IADD3 R42, R6, -0x80, RZ ;  /* 0xffffff80062a7810 */ /* 0x000fe20007ffe0ff */
[----:B------:R-:W-:Y:S01]  /*10b0*/  HADD2.F32 R15, -RZ, R15.H1_H1 ;  /* 0x3000000fff0f7230 */ /* 0x000fe20000004100 */
[----:B------:R-:W-:-:S02]  /*10c0*/  LOP3.LUT R6, R10, 0xff, RZ, 0xc0, !PT ;  /* 0x000000ff0a067812 */ /* 0x000fc400078ec0ff */
[----:B------:R-:W-:Y:S01]  /*10d0*/  FFMA.FTZ R38, R38, R7, R30 ;  /* 0x0000000726267223 */ /* 0x000fe2000001001e */
[----:B------:R-:W-:Y:S01]  /*10e0*/  LOP3.LUT R30, R11, 0xff, RZ, 0xc0, !PT ;  /* 0x000000ff0b1e7812 */ /* 0x000fe200078ec0ff */
[----:B------:R-:W0:Y:S01]  /*10f0*/  I2F.F16 R4, R4 ;  /* 0x0000000400047306 */ /* 0x000e220000200c00 */
[----:B--2---:R-:W-:Y:S01]  /*1100*/  HADD2.F32 R5, -RZ, R5.H0_H0 ;  /* 0x20000005ff057230 */ /* 0x004fe20000004100 */
[----:B------:R-:W-:Y:S02]  /*1110*/  IADD3 R7, R6, -0x80, RZ ;  /* 0xffffff8006077810 */ /* 0x000fe40007ffe0ff */
[----:B------:R-:W-:Y:S02]  /*1120*/  IADD3 R30, R30, -0x80, RZ ;  /* 0xffffff801e1e7810 */ /* 0x000fe40007ffe0ff */
[----:B------:R-:W-:Y:S01]  /*1130*/  FFMA.FTZ R6, R40, R5, R43 ;  /* 0x0000000528067223 */ /* 0x000fe2000001002b */
[----:B------:R-:W-:Y:S01]  /*1140*/  SHF.R.U32.HI R5, RZ, 0x8, R8 ;  /* 0x00000008ff057819 */ /* 0x000fe20000011608 */
[----:B------:R-:W2:Y:S01]  /*1150*/  I2F.F16 R42, R42 ;  /* 0x0000002a002a7306 */ /* 0x000ea20000200c00 */
[----:B-1----:R-:W-:Y:S01]  /*1160*/  HADD2.F32 R39, -RZ, R39.H0_H0 ;  /* 0x20000027ff277230 */ /* 0x002fe20000004100 */
[----:B------:R-:W-:Y:S01]  /*1170*/  FFMA.FTZ R28, R15, R28, R6 ;  /* 0x0000001c0f1c7223 */ /* 0x000fe20000010006 */
[----:B------:R-:W-:-:S02]  /*1180*/  LOP3.LUT R5, R5, 0xff, RZ, 0xc0, !PT ;  /* 0x000000ff05057812 */ /* 0x000fc400078ec0ff */
[----:B------:R-:W-:Y:S01]  /*1190*/  SHF.R.U32.HI R27, RZ, 0x8, R11 ;  /* 0x00000008ff1b7819 */ /* 0x000fe2000001160b */
[----:B------:R-:W-:Y:S01]  /*11a0*/  FFMA.FTZ R41, R39, R40, R41 ;  /* 0x0000002827297223 */ /* 0x000fe20000010029 */
[----:B------:R-:W-:Y:S01]  /*11b0*/  IADD3 R43, R5, -0x80, RZ ;  /* 0xffffff80052b7810 */ /* 0x000fe20007ffe0ff */
[----:B0-----:R-:W-:Y:S01]  /*11c0*/  HADD2.F32 R39, -RZ, R4.H0_H0 ;  /* 0x20000004ff277230 */ /* 0x001fe20000004100 */
[----:B------:R-:W-:Y:S01]  /*11d0*/  SHF.R.U32.HI R4, RZ, 0x10, R8 ;  /* 0x00000010ff047819 */ /* 0x000fe20000011608 */
[----:B------:R-:W-:Y:S01]  /*11e0*/  I2F.F16 R26, R26 ;  /* 0x0000001a001a7306 */ /* 0x000fe20000200c00 */
[----:B------:R-:W-:Y:S01]  /*11f0*/  FFMA.FTZ R41, R44, R15, R41 ;  /* 0x0000000f2c297223 */ /* 0x000fe20000010029 */
[----:B------:R-:W-:Y:S01]  /*1200*/  LOP3.LUT R27, R27, 0xff, RZ, 0xc0, !PT ;  /* 0x000000ff1b1b7812 */ /* 0x000fe200078ec0ff */
[----:B------:R-:W-:Y:S01]  /*1210*/  FFMA.FTZ R8, R40, R39, R31 ;  /* 0x0000002728087223 */ /* 0x000fe2000001001f */
[----:B--2---:R-:W-:Y:S01]  /*1220*/  HADD2.F32 R5, -RZ, R42.H0_H0 ;  /* 0x2000002aff057230 */ /* 0x004fe20000004100 */
[----:B------:R-:W-:-:S03]  /*1230*/  LOP3.LUT R42, R4, 0xff, RZ, 0xc0, !PT ;  /* 0x000000ff042a7812 */ /* 0x000fc600078ec0ff */
[----:B------:R-:W0:Y:S01]  /*1240*/  I2F.F16 R29, R29 ;  /* 0x0000001d001d7306 */ /* 0x000e220000200c00 */
[----:B------:R-:W-:Y:S01]  /*1250*/  IADD3 R27, R27, -0x80, RZ ;  /* 0xffffff801b1b7810 */ /* 0x000fe20007ffe0ff */
[----:B------:R-:W-:Y:S01]  /*1260*/  FFMA.FTZ R39, R40, R5, R38 ;  /* 0x0000000528277223 */ /* 0x000fe20000010026 */
[--C-:B------:R-:W-:Y:S01]  /*1270*/  SHF.R.U32.HI R40, RZ, 0x8, R9.reuse ;  /* 0x00000008ff287819 */ /* 0x100fe20000011609 */
[----:B------:R-:W1:Y:S01]  /*1280*/  LDS.64 R4, [UR5+0x8] ;  /* 0x00000805ff047984 */ /* 0x000e620008000a00 */
[----:B------:R-:W-:Y:S02]  /*1290*/  IADD3 R38, R42, -0x80, RZ ;  /* 0xffffff802a267810 */ /* 0x000fe40007ffe0ff */
[----:B------:R-:W-:Y:S01]  /*12a0*/  LOP3.LUT R40, R40, 0xff, RZ, 0xc0, !PT ;  /* 0x000000ff28287812 */ /* 0x000fe200078ec0ff */
[----:B------:R-:W-:Y:S01]  /*12b0*/  I2F.F16 R7, R7 ;  /* 0x0000000700077306 */ /* 0x000fe20000200c00 */
[----:B------:R-:W-:Y:S02]  /*12c0*/  SHF.R.U32.HI R42, RZ, 0x10, R9 ;  /* 0x00000010ff2a7819 */ /* 0x000fe40000011609 */
[----:B------:R-:W-:-:S02]  /*12d0*/  IADD3 R9, R40, -0x80, RZ ;  /* 0xffffff8028097810 */ /* 0x000fc40007ffe0ff */
[--C-:B------:R-:W-:Y:S02]  /*12e0*/  SHF.R.U32.HI R40, RZ, 0x8, R10.reuse ;  /* 0x00000008ff287819 */ /* 0x100fe4000001160a */
[----:B------:R-:W-:Y:S01]  /*12f0*/  LOP3.LUT R42, R42, 0xff, RZ, 0xc0, !PT ;  /* 0x000000ff2a2a7812 */ /* 0x000fe200078ec0ff */
[----:B0-----:R-:W-:Y:S01]  /*1300*/  HADD2.F32 R44, -RZ, R29.H0_H0 ;  /* 0x2000001dff2c7230 */ /* 0x001fe20000004100 */
[----:B------:R-:W-:Y:S01]  /*1310*/  LOP3.LUT R40, R40, 0xff, RZ, 0xc0, !PT ;  /* 0x000000ff28287812 */ /* 0x000fe200078ec0ff */
[----:B------:R-:W0:Y:S01]  /*1320*/  I2F.F16 R36, R36 ;  /* 0x0000002400247306 */ /* 0x000e220000200c00 */
[----:B------:R-:W-:Y:S02]  /*1330*/  IADD3 R6, R42, -0x80, RZ ;  /* 0xffffff802a067810 */ /* 0x000fe40007ffe0ff */
[----:B------:R-:W-:Y:S01]  /*1340*/  SHF.R.U32.HI R42, RZ, 0x10, R10 ;  /* 0x00000010ff2a7819 */ /* 0x000fe2000001160a */
[----:B------:R-:W-:Y:S01]  /*1350*/  FFMA.FTZ R39, R15, R44, R39 ;  /* 0x0000002c0f277223 */ /* 0x000fe20000010027 */
[----:B------:R-:W-:Y:S01]  /*1360*/  IADD3 R10, R40, -0x80, RZ ;  /* 0xffffff80280a7810 */ /* 0x000fe20007ffe0ff */
[----:B------:R-:W-:Y:S01]  /*1370*/  HADD2.F32 R40, -RZ, R26.H0_H0 ;  /* 0x2000001aff287230 */ /* 0x000fe20000004100 */
[----:B------:R-:W-:Y:S01]  /*1380*/  SHF.R.U32.HI R29, RZ, 0x10, R11 ;  /* 0x00000010ff1d7819 */ /* 0x000fe2000001160b */
[----:B------:R-:W2:Y:S01]  /*1390*/  I2F.F16 R30, R30 ;  /* 0x0000001e001e7306 */ /* 0x000ea20000200c00 */
[----:B------:R-:W-:-:S02]  /*13a0*/  LOP3.LUT R42, R42, 0xff, RZ, 0xc0, !PT ;  /* 0x000000ff2a2a7812 */ /* 0x000fc400078ec0ff */
[----:B------:R-:W-:Y:S01]  /*13b0*/  FFMA.FTZ R8, R15, R40, R8 ;  /* 0x000000280f087223 */ /* 0x000fe20000010008 */
[----:B------:R-:W-:Y:S01]  /*13c0*/  LOP3.LUT R29, R29, 0xff, RZ, 0xc0, !PT ;  /* 0x000000ff1d1d7812 */ /* 0x000fe200078ec0ff */
[----:B------:R-:W-:Y:S01]  /*13d0*/  HADD2.F32 R40, -RZ, R14.H0_H0 ;  /* 0x2000000eff287230 */ /* 0x000fe20000004100 */
[----:B------:R-:W-:Y:S02]  /*13e0*/  IADD3 R42, R42, -0x80, RZ ;  /* 0xffffff802a2a7810 */ /* 0x000fe40007ffe0ff */
[----:B------:R-:W3:Y:S01]  /*13f0*/  I2F.F16 R31, R43 ;  /* 0x0000002b001f7306 */ /* 0x000ee20000200c00 */
[----:B------:R-:W-:Y:S01]  /*1400*/  IADD3 R29, R29, -0x80, RZ ;  /* 0xffffff801d1d7810 */ /* 0x000fe20007ffe0ff */
[----:B0-----:R-:W-:-:S06]  /*1410*/  HADD2.F32 R36, -RZ, R36.H0_H0 ;  /* 0x20000024ff247230 */ /* 0x001fcc0000004100 */
[----:B------:R-:W0:Y:S01]  /*1420*/  I2F.F16 R9, R9 ;  /* 0x0000000900097306 */ /* 0x000e220000200c00 */
[----:B--2---:R-:W-:Y:S02]  /*1430*/  HADD2.F32 R30, -RZ, R30.H0_H0 ;  /* 0x2000001eff1e7230 */ /* 0x004fe40000004100 */
[--C-:B-1----:R-:W-:Y:S02]  /*1440*/  HADD2.F32 R11, -RZ, R4.reuse.H0_H0 ;  /* 0x20000004ff0b7230 */ /* 0x102fe40000004100 */
[----:B------:R-:W-:Y:S02]  /*1450*/  HADD2.F32 R4, -RZ, R4.H1_H1 ;  /* 0x30000004ff047230 */ /* 0x000fe40000004100 */
[----:B------:R-:W-:Y:S01]  /*1460*/  HADD2.F32 R15, -RZ, R5.H0_H0 ;  /* 0x20000005ff0f7230 */ /* 0x000fe20000004100 */
[----:B------:R-:W1:Y:S01]  /*1470*/  I2F.F16 R10, R10 ;  /* 0x0000000a000a7306 */ /* 0x000e620000200c00 */
[----:B------:R-:W-:Y:S01]  /*1480*/  FFMA.FTZ R41, R40, R11, R41 ;  /* 0x0000000b28297223 */ /* 0x000fe20000010029 */
[----:B------:R-:W-:Y:S01]  /*1490*/  HADD2.F32 R40, -RZ, R7.H0_H0 ;  /* 0x20000007ff287230 */ /* 0x000fe20000004100 */
[C---:B------:R-:W-:Y:S01]  /*14a0*/  FFMA.FTZ R28, R11.reuse, R36, R28 ;  /* 0x000000240b1c7223 */ /* 0x040fe2000001001c */
[----:B---3--:R-:W-:Y:S01]  /*14b0*/  HADD2.F32 R31, -RZ, R31.H0_H0 ;  /* 0x2000001fff1f7230 */ /* 0x008fe20000004100 */
[----:B------:R-:W-:Y:S01]  /*14c0*/  FFMA.FTZ R30, R11, R30, R39 ;  /* 0x0000001e0b1e7223 */ /* 0x000fe20000010027 */
[----:B------:R-:W-:-:S02]  /*14d0*/  HADD2.F32 R5, -RZ, R5.H1_H1 ;  /* 0x30000005ff057230 */ /* 0x000fc40000004100 */
[----:B------:R0:W2:Y:S08]  /*14e0*/  I2F.F16 R14, R27 ;  /* 0x0000001b000e7306 */ /* 0x0000b00000200c00 */
[----:B------:R-:W3:Y:S01]  /*14f0*/  I2F.F16 R38, R38 ;  /* 0x0000002600267306 */ /* 0x000ee20000200c00 */
[----:B0-----:R-:W-:Y:S01]  /*1500*/  HADD2.F32 R27, -RZ, R9.H0_H0 ;  /* 0x20000009ff1b7230 */ /* 0x001fe20000004100 */
[----:B------:R-:W-:Y:S01]  /*1510*/  FFMA.FTZ R9, R11, R40, R8 ;  /* 0x000000280b097223 */ /* 0x000fe20000010008 */
[----:B-1----:R-:W-:Y:S01]  /*1520*/  HADD2.F32 R10, -RZ, R10.H0_H0 ;  /* 0x2000000aff0a7230 */ /* 0x002fe20000004100 */
[----:B------:R-:W-:-:S02]  /*1530*/  FFMA.FTZ R8, R31, R4, R41 ;  /* 0x000000041f087223 */ /* 0x000fc40000010029 */
[C---:B------:R-:W-:Y:S02]  /*1540*/  FFMA.FTZ R28, R4.reuse, R27, R28 ;  /* 0x0000001b041c7223 */ /* 0x040fe4000001001c */
[----:B------:R-:W0:Y:S01]  /*1550*/  I2F.F16 R6, R6 ;  /* 0x0000000600067306 */ /* 0x000e220000200c00 */
[----:B--2---:R-:W-:Y:S01]  /*1560*/  HADD2.F32 R11, -RZ, R14.H0_H0 ;  /* 0x2000000eff0b7230 */ /* 0x004fe20000004100 */
[----:B------:R-:W-:-:S04]  /*1570*/  FFMA.FTZ R10, R4, R10, R9 ;  /* 0x0000000a040a7223 */ /* 0x000fc80000010009 */
[----:B------:R-:W-:Y:S02]  /*1580*/  FFMA.FTZ R30, R4, R11, R30 ;  /* 0x0000000b041e7223 */ /* 0x000fe4000001001e */
[----:B------:R-:W1:Y:S01]  /*1590*/  I2F.F16 R26, R42 ;  /* 0x0000002a001a7306 */ /* 0x000e620000200c00 */
[----:B---3--:R-:W-:-:S05]  /*15a0*/  HADD2.F32 R38, -RZ, R38.H0_H0 ;  /* 0x20000026ff267230 */ /* 0x008fca0000004100 */
        /* <DEDUP_REMOVED lines=15> */
[----:B------:R-:W-:-:S04]  /*16a0*/  FMUL.FTZ R4, R19, R4 ;  /* 0x0000000413047220 */ /* 0x000fc80000410000 */
[----:B------:R-:W-:Y:S01]  /*16b0*/  FFMA.FTZ R7, R5, R24, R6 ;  /* 0x0000001805077223 */ /* 0x000fe20000010006 */
[----:B------:R-:W-:Y:S01]  /*16c0*/  F2FP.PACK_AB R4, RZ, R4 ;  /* 0x00000004ff04723e */ /* 0x000fe200000000ff */
[----:B--2---:R-:W-:Y:S02]  /*16d0*/  HADD2.F32 R10, -RZ, R21.H0_H0 ;  /* 0x20000015ff0a7230 */ /* 0x004fe40000004100 */
[----:B------:R-:W-:-:S03]  /*16e0*/  FMUL.FTZ R7, R18, R7 ;  /* 0x0000000712077220 */ /* 0x000fc60000410000 */
[----:B------:R-:W-:Y:S02]  /*16f0*/  FFMA.FTZ R10, R5, R10, R26 ;  /* 0x0000000a050a7223 */ /* 0x000fe4000001001a */
        /* <DEDUP_REMOVED lines=11> */
.L_x_4648:
[----:B------:R-:W-:-:S04]  /*17b0*/  IMAD.MOV.U32 R27, RZ, RZ, c[0x0][0x18c] ;  /* 0x00006300ff1b7624 */ /* 0x000fc800078e00ff */
[----:B------:R-:W-:-:S06]  /*17c0*/  IMAD.WIDE R8, R27, 0x8, R12 ;  /* 0x000000081b087825 */ /* 0x000fcc00078e020c */
[C---:B------:R-:W-:Y:S02]  /*17d0*/  IMAD.WIDE R28, R27.reuse, 0x8, R8 ;  /* 0x000000081b1c7825 */ /* 0x040fe400078e0208 */
[----:B------:R-:W5:Y:S04]  /*17e0*/  LDG.E.128.CONSTANT R8, [R8.64] ;  /* 0x0000000608087981 */ /* 0x000f68000c1e9d00 */
[----:B------:R-:W-:-:S05]  /*17f0*/  IMAD.WIDE R20, R27, 0x8, R28 ;  /* 0x000000081b147825 */ /* 0x000fca00078e021c */
[----:B------:R0:W5:Y:S01]  /*1800*/  LDG.E.128.CONSTANT R4, [R20.64] ;  /* 0x0000000614047981 */ /* 0x000162000c1e9d00 */
[----:B------:R-:W-:Y:S01]  /*1810*/  IMAD.WIDE R22, R27, 0x8, R22 ;  /* 0x000000081b167825 */ /* 0x000fe200078e0216 */
[----:B------:R-:W-:Y:S05]  /*1820*/  @!P1 BRA `(.L_x_4649) ;  /* 0x00000bf000009947 */ /* 0x000fea0003800000 */
[----:B------:R-:W2:Y:S01]  /*1830*/  LDG.E.128.CONSTANT R12, [R22.64] ;  /* 0x00000006160c7981 */ /* 0x000ea2000c1e9d00 */
[----:B-----5:R-:W-:Y:S02]  /*1840*/  LOP3.LUT R31, R9, 0xff, RZ, 0xc0, !PT ;  /* 0x000000ff091f7812 */ /* 0x020fe400078ec0ff */
[----:B------:R-:W-:Y:S01]  /*1850*/  LOP3.LUT R26, R8, 0xff, RZ, 0xc0, !PT ;  /* 0x000000ff081a7812 */ /* 0x000fe200078ec0ff */
[----:B------:R-:W1:Y:S01]  /*1860*/  LDS.64 R24, [UR5+0x10] ;  /* 0x00001005ff187984 */ /* 0x000e620008000a00 */
[----:B------:R-:W-:Y:S02]  /*1870*/  IADD3 R42, R31, -0x80, RZ ;  /* 0xffffff801f2a7810 */ /* 0x000fe40007ffe0ff */
[----:B------:R-:W-:Y:S02]  /*1880*/  LOP3.LUT R31, R10, 0xff, RZ, 0xc0, !PT ;  /* 0x000000ff0a1f7812 */ /* 0x000fe400078ec0ff */
[----:B------:R-:W-:-:S02]  /*1890*/  IADD3 R26, R26, -0x80, RZ ;  /* 0xffffff801a1a7810 */ /* 0x000fc40007ffe0ff */
[----:B------:R-:W-:Y:S01]  /*18a0*/  IADD3 R38, R31, -0x80, RZ ;  /* 0xffffff801f267810 */ /* 0x000fe20007ffe0ff */
[----:B------:R-:W3:Y:S01]  /*18b0*/  I2F.F16 R42, R42 ;  /* 0x0000002a002a7306 */ /* 0x000ee20000200c00 */
[----:B------:R-:W-:Y:S02]  /*18c0*/  LOP3.LUT R31, R11, 0xff, RZ, 0xc0, !PT ;  /* 0x000000ff0b1f7812 */ /* 0x000fe400078ec0ff */
[----:B------:R-:W-:Y:S02]  /*18d0*/  SHF.R.U32.HI R36, RZ, 0x8, R9 ;  /* 0x00000008ff247819 */ /* 0x000fe40000011609 */
[----:B------:R-:W-:Y:S02]  /*18e0*/  IADD3 R40, R31, -0x80, RZ ;  /* 0xffffff801f287810 */ /* 0x000fe40007ffe0ff */
[----:B------:R-:W-:Y:S01]  /*18f0*/  LOP3.LUT R36, R36, 0xff, RZ, 0xc0, !PT ;  /* 0x000000ff24247812 */ /* 0x000fe200078ec0ff */
[----:B------:R-:W4:Y:S01]  /*1900*/  I2F.F16 R44, R26 ;  /* 0x0000001a002c7306 */ /* 0x000f220000200c00 */
[----:B------:R-:W-:-:S02]  /*1910*/  LEA.HI R30, R8, 0xffffff80, RZ, 0x8 ;  /* 0xffffff80081e7811 */ /* 0x000fc400078f40ff */
[----:B------:R-:W-:Y:S02]  /*1920*/  IADD3 R36, R36, -0x80, RZ ;  /* 0xffffff8024247810 */ /* 0x000fe40007ffe0ff */
[--C-:B------:R-:W-:Y:S02]  /*1930*/  SHF.R.U32.HI R31, RZ, 0x8, R8.reuse ;  /* 0x00000008ff1f7819 */ /* 0x100fe40000011608 */
[----:B------:R-:W-:Y:S01]  /*1940*/  LEA.HI R43, R9, 0xffffff80, RZ, 0x8 ;  /* 0xffffff80092b7811 */ /* 0x000fe200078f40ff */
[----:B------:R-:W0:Y:S01]  /*1950*/  I2F.F16 R38, R38 ;  /* 0x0000002600267306 */ /* 0x000e220000200c00 */
[----:B---3--:R-:W-:Y:S01]  /*1960*/  HADD2.F32 R42, -RZ, R42.H0_H0 ;  /* 0x2000002aff2a7230 */ /* 0x008fe20000004100 */
[----:B------:R-:W-:Y:S02]  /*1970*/  SHF.R.U32.HI R8, RZ, 0x10, R8 ;  /* 0x00000010ff087819 */ /* 0x000fe40000011608 */
[----:B------:R-:W-:Y:S02]  /*1980*/  SHF.R.U32.HI R9, RZ, 0x10, R9 ;  /* 0x00000010ff097819 */ /* 0x000fe40000011609 */
[----:B------:R-:W-:-:S02]  /*1990*/  LOP3.LUT R8, R8, 0xff, RZ, 0xc0, !PT ;  /* 0x000000ff08087812 */ /* 0x000fc400078ec0ff */
[----:B------:R-:W3:Y:S01]  /*19a0*/  I2F.F16 R40, R40 ;  /* 0x0000002800287306 */ /* 0x000ee20000200c00 */
[----:B----4-:R-:W-:Y:S01]  /*19b0*/  HADD2.F32 R44, -RZ, R44.H0_H0 ;  /* 0x2000002cff2c7230 */ /* 0x010fe20000004100 */
[----:B------:R-:W-:Y:S02]  /*19c0*/  LOP3.LUT R31, R31, 0xff, RZ, 0xc0, !PT ;  /* 0x000000ff1f1f7812 */ /* 0x000fe400078ec0ff */
[----:B------:R-:W-:Y:S02]  /*19d0*/  LOP3.LUT R9, R9, 0xff, RZ, 0xc0, !PT ;  /* 0x000000ff09097812 */ /* 0x000fe400078ec0ff */
[----:B------:R-:W-:Y:S02]  /*19e0*/  IADD3 R31, R31, -0x80, RZ ;  /* 0xffffff801f1f7810 */ /* 0x000fe40007ffe0ff */
[----:B------:R-:W4:Y:S01]  /*19f0*/  I2F.F16 R36, R36 ;  /* 0x0000002400247306 */ /* 0x000f220000200c00 */
[----:B-1----:R-:W-:Y:S02]  /*1a00*/  HADD2.F32 R39, -RZ, R24.H0_H0 ;  /* 0x20000018ff277230 */ /* 0x002fe40000004100 */
[----:B0-----:R-:W-:-:S03]  /*1a10*/  HADD2.F32 R38, -RZ, R38.H0_H0 ;  /* 0x20000026ff267230 */ /* 0x001fc60000004100 */
[----:B------:R-:W-:Y:S01]  /*1a20*/  FFMA.FTZ R45, R44, R39, RZ ;  /* 0x000000272c2d7223 */ /* 0x000fe200000100ff */
[----:B---3--:R-:W-:Y:S01]  /*1a30*/  HADD2.F32 R40, -RZ, R40.H0_H0 ;  /* 0x20000028ff287230 */ /* 0x008fe20000004100 */
[----:B------:R0:W-:Y:S01]  /*1a40*/  I2F.F16 R26, R43 ;  /* 0x0000002b001a7306 */ /* 0x0001e20000200c00 */
[----:B------:R-:W-:Y:S01]  /*1a50*/  FFMA.FTZ R38, R39, R38, RZ ;  /* 0x0000002627267223 */ /* 0x000fe200000100ff */
[----:B----4-:R-:W-:-:S06]  /*1a60*/  HADD2.F32 R44, -RZ, R36.H0_H0 ;  /* 0x20000024ff2c7230 */ /* 0x010fcc0000004100 */
[----:B------:R1:W3:Y:S01]  /*1a70*/  I2F.F16 R41, R31 ;  /* 0x0000001f00297306 */ /* 0x0002e20000200c00 */
[----:B0-----:R-:W-:Y:S01]  /*1a80*/  FFMA.FTZ R43, R39, R42, RZ ;  /* 0x0000002a272b7223 */ /* 0x001fe200000100ff */
[----:B------:R-:W-:Y:S01]  /*1a90*/  IADD3 R42, R9, -0x80, RZ ;  /* 0xffffff80092a7810 */ /* 0x000fe20007ffe0ff */
[----:B------:R-:W-:Y:S01]  /*1aa0*/  FFMA.FTZ R39, R39, R40, RZ ;  /* 0x0000002827277223 */ /* 0x000fe200000100ff */
[----:B------:R-:W-:Y:S01]  /*1ab0*/  HADD2.F32 R40, -RZ, R24.H1_H1 ;  /* 0x30000018ff287230 */ /* 0x000fe20000004100 */
[----:B------:R-:W-:Y:S02]  /*1ac0*/  IADD3 R24, R8, -0x80, RZ ;  /* 0xffffff8008187810 */ /* 0x000fe40007ffe0ff */
[----:B------:R-:W-:Y:S01]  /*1ad0*/  SHF.R.U32.HI R8, RZ, 0x8, R10 ;  /* 0x00000008ff087819 */ /* 0x000fe2000001160a */
[----:B------:R0:W-:Y:S01]  /*1ae0*/  I2F.F16 R36, R42 ;  /* 0x0000002a00247306 */ /* 0x0001e20000200c00 */
[----:B-1----:R-:W-:Y:S02]  /*1af0*/  LEA.HI R31, R10, 0xffffff80, RZ, 0x8 ;  /* 0xffffff800a1f7811 */ /* 0x002fe400078f40ff */
[----:B------:R-:W-:Y:S01]  /*1b00*/  LOP3.LUT R9, R8, 0xff, RZ, 0xc0, !PT ;  /* 0x000000ff08097812 */ /* 0x000fe200078ec0ff */
[----:B------:R-:W-:Y:S01]  /*1b10*/  FFMA.FTZ R8, R40, R44, R43 ;  /* 0x0000002c28087223 */ /* 0x000fe2000001002b */
[----:B------:R-:W-:-:S02]  /*1b20*/  SHF.R.U32.HI R43, RZ, 0x8, R11 ;  /* 0x00000008ff2b7819 */ /* 0x000fc4000001160b */
[----:B------:R-:W-:Y:S01]  /*1b30*/  IADD3 R9, R9, -0x80, RZ ;  /* 0xffffff8009097810 */ /* 0x000fe20007ffe0ff */
[----:B---3--:R-:W-:Y:S01]  /*1b40*/  HADD2.F32 R41, -RZ, R41.H0_H0 ;  /* 0x20000029ff297230 */ /* 0x008fe20000004100 */
[----:B------:R-:W-:Y:S01]  /*1b50*/  LOP3.LUT R43, R43, 0xff, RZ, 0xc0, !PT ;  /* 0x000000ff2b2b7812 */ /* 0x000fe200078ec0ff */
[----:B------:R-:W1:Y:S01]  /*1b60*/  I2F.F16 R24, R24 ;  /* 0x0000001800187306 */ /* 0x000e620000200c00 */
[----:B------:R-:W-:Y:S02]  /*1b70*/  SHF.R.U32.HI R10, RZ, 0x10, R10 ;  /* 0x00000010ff0a7819 */ /* 0x000fe4000001160a */
[----:B------:R-:W-:Y:S01]  /*1b80*/  IADD3 R44, R43, -0x80, RZ ;  /* 0xffffff802b2c7810 */ /* 0x000fe20007ffe0ff */
[----:B------:R-:W-:Y:S01]  /*1b90*/  FFMA.FTZ R41, R41, R40, R45 ;  /* 0x0000002829297223 */ /* 0x000fe2000001002d */
[----:B------:R-:W-:Y:S02]  /*1ba0*/  LOP3.LUT R43, R10, 0xff, RZ, 0xc0, !PT ;  /* 0x000000ff0a2b7812 */ /* 0x000fe400078ec0ff */
[----:B0-----:R-:W-:Y:S01]  /*1bb0*/  SHF.R.U32.HI R42, RZ, 0x10, R11 ;  /* 0x00000010ff2a7819 */ /* 0x001fe2000001160b */
[----:B------:R-:W0:Y:S01]  /*1bc0*/  I2F.F16 R9, R9 ;  /* 0x0000000900097306 */ /* 0x000e220000200c00 */
[----:B------:R-:W-:-:S02]  /*1bd0*/  IADD3 R43, R43, -0x80, RZ ;  /* 0xffffff802b2b7810 */ /* 0x000fc40007ffe0ff */
[----:B------:R-:W-:Y:S02]  /*1be0*/  LOP3.LUT R45, R42, 0xff, RZ, 0xc0, !PT ;  /* 0x000000ff2a2d7812 */ /* 0x000fe400078ec0ff */
[----:B------:R-:W-:Y:S02]  /*1bf0*/  LEA.HI R11, R11, 0xffffff80, RZ, 0x8 ;  /* 0xffffff800b0b7811 */ /* 0x000fe400078f40ff */
[----:B------:R-:W-:Y:S01]  /*1c00*/  IADD3 R45, R45, -0x80, RZ ;  /* 0xffffff802d2d7810 */ /* 0x000fe20007ffe0ff */
[----:B------:R-:W3:Y:S01]  /*1c10*/  I2F.F16 R10, R44 ;  /* 0x0000002c000a7306 */ /* 0x000ee20000200c00 */
[----:B-1----:R-:W-:Y:S02]  /*1c20*/  HADD2.F32 R24, -RZ, R24.H0_H0 ;  /* 0x20000018ff187230 */ /* 0x002fe40000004100 */
[----:B0-----:R-:W-:-:S05]  /*1c30*/  HADD2.F32 R9, -RZ, R9.H0_H0 ;  /* 0x20000009ff097230 */ /* 0x001fca0000004100 */
[----:B------:R-:W0:Y:S01]  /*1c40*/  I2F.F16 R42, R43 ;  /* 0x0000002b002a7306 */ /* 0x000e220000200c00 */
[----:B------:R-:W-:Y:S01]  /*1c50*/  FFMA.FTZ R9, R40, R9, R38 ;  /* 0x0000000928097223 */ /* 0x000fe20000010026 */
[----:B---3--:R-:W-:-:S06]  /*1c60*/  HADD2.F32 R10, -RZ, R10.H0_H0 ;  /* 0x2000000aff0a7230 */ /* 0x008fcc0000004100 */
[----:B------:R-:W1:Y:S01]  /*1c70*/  I2F.F16 R38, R45 ;  /* 0x0000002d00267306 */ /* 0x000e620000200c00 */
[----:B------:R-:W-:Y:S01]  /*1c80*/  FFMA.FTZ R39, R40, R10, R39 ;  /* 0x0000000a28277223 */ /* 0x000fe20000010027 */
[--C-:B------:R-:W-:Y:S02]  /*1c90*/  HADD2.F32 R40, -RZ, R25.reuse.H0_H0 ;  /* 0x20000019ff287230 */ /* 0x100fe40000004100 */
[----:B------:R-:W-:-:S04]  /*1ca0*/  HADD2.F32 R25, -RZ, R25.H1_H1 ;  /* 0x30000019ff197230 */ /* 0x000fc80000004100 */
[----:B------:R-:W3:Y:S01]  /*1cb0*/  I2F.F16 R30, R30 ;  /* 0x0000001e001e7306 */ /* 0x000ee20000200c00 */
[----:B0-----:R-:W-:Y:S01]  /*1cc0*/  HADD2.F32 R42, -RZ, R42.H0_H0 ;  /* 0x2000002aff2a7230 */ /* 0x001fe20000004100 */
[----:B------:R-:W-:Y:S01]  /*1cd0*/  FFMA.FTZ R24, R24, R40, R41 ;  /* 0x0000002818187223 */ /* 0x000fe20000010029 */
[----:B------:R-:W-:Y:S02]  /*1ce0*/  HADD2.F32 R41, -RZ, R36.H0_H0 ;  /* 0x20000024ff297230 */ /* 0x000fe40000004100 */
[----:B-1----:R-:W-:-:S03]  /*1cf0*/  HADD2.F32 R45, -RZ, R38.H0_H0 ;  /* 0x20000026ff2d7230 */ /* 0x002fc60000004100 */
        /* <DEDUP_REMOVED lines=12> */
[----:B------:R2:W4:Y:S01]  /*1dc0*/  I2F.F16 R36, R43 ;  /* 0x0000002b00247306 */ /* 0x0005220000200c00 */
[----:B------:R-:W-:-:S02]  /*1dd0*/  LEA.HI R44, R14, 0xffffff80, RZ, 0x8 ;  /* 0xffffff800e2c7811 */ /* 0x000fc400078f40ff */
[----:B------:R-:W-:-:S05]  /*1de0*/  LEA.HI R10, R12, 0xffffff80, RZ, 0x8 ;  /* 0xffffff800c0a7811 */ /* 0x000fca00078f40ff */
[----:B------:R-:W1:Y:S01]  /*1df0*/  I2F.F16 R30, R30 ;  /* 0x0000001e001e7306 */ /* 0x000e620000200c00 */
[----:B--2---:R-:W-:Y:S01]  /*1e00*/  HADD2.F32 R43, -RZ, R26.H0_H0 ;  /* 0x2000001aff2b7230 */ /* 0x004fe20000004100 */
[----:B------:R-:W-:Y:S01]  /*1e10*/  IADD3 R26, R42, -0x80, RZ ;  /* 0xffffff802a1a7810 */ /* 0x000fe20007ffe0ff */
[----:B0-----:R-:W-:Y:S01]  /*1e20*/  HADD2.F32 R42, -RZ, R31.H0_H0 ;  /* 0x2000001fff2a7230 */ /* 0x001fe20000004100 */
[----:B------:R-:W-:Y:S02]  /*1e30*/  LOP3.LUT R31, R14, 0xff, RZ, 0xc0, !PT ;  /* 0x000000ff0e1f7812 */ /* 0x000fe400078ec0ff */
[C---:B------:R-:W-:Y:S01]  /*1e40*/  FFMA.FTZ R38, R25.reuse, R43, R38 ;  /* 0x0000002b19267223 */ /* 0x040fe20000010026 */
[----:B------:R-:W-:Y:S01]  /*1e50*/  SHF.R.U32.HI R43, RZ, 0x10, R12 ;  /* 0x00000010ff2b7819 */ /* 0x000fe2000001160c */
[----:B------:R-:W-:Y:S01]  /*1e60*/  FFMA.FTZ R41, R25, R42, R41 ;  /* 0x0000002a19297223 */ /* 0x000fe20000010029 */
[----:B---3--:R-:W-:Y:S01]  /*1e70*/  HADD2.F32 R42, -RZ, R11.H0_H0 ;  /* 0x2000000bff2a7230 */ /* 0x008fe20000004100 */
[----:B------:R0:W-:Y:S01]  /*1e80*/  I2F.F16 R39, R44 ;  /* 0x0000002c00277306 */ /* 0x0001e20000200c00 */
[----:B------:R-:W-:Y:S01]  /*1e90*/  LOP3.LUT R43, R43, 0xff, RZ, 0xc0, !PT ;  /* 0x000000ff2b2b7812 */ /* 0x000fe200078ec0ff */
[----:B----4-:R-:W-:-:S02]  /*1ea0*/  HADD2.F32 R36, -RZ, R36.H0_H0 ;  /* 0x20000024ff247230 */ /* 0x010fc40000004100 */
[----:B------:R-:W-:Y:S01]  /*1eb0*/  FFMA.FTZ R40, R25, R42, R40 ;  /* 0x0000002a19287223 */ /* 0x000fe20000010028 */
[----:B------:R-:W-:Y:S01]  /*1ec0*/  SHF.R.U32.HI R25, RZ, 0x8, R12 ;  /* 0x00000008ff197819 */ /* 0x000fe2000001160c */
[----:B-1----:R-:W-:Y:S02]  /*1ed0*/  HADD2.F32 R30, -RZ, R30.H0_H0 ;  /* 0x2000001eff1e7230 */ /* 0x002fe40000004100 */
[----:B------:R-:W1:Y:S01]  /*1ee0*/  I2F.F16 R26, R26 ;  /* 0x0000001a001a7306 */ /* 0x000e620000200c00 */
[----:B0-----:R-:W-:Y:S02]  /*1ef0*/  IADD3 R44, R31, -0x80, RZ ;  /* 0xffffff801f2c7810 */ /* 0x001fe40007ffe0ff */
[----:B------:R-:W-:Y:S02]  /*1f00*/  LOP3.LUT R31, R15, 0xff, RZ, 0xc0, !PT ;  /* 0x000000ff0f1f7812 */ /* 0x000fe400078ec0ff */
[----:B------:R-:W-:Y:S02]  /*1f10*/  LOP3.LUT R42, R25, 0xff, RZ, 0xc0, !PT ;  /* 0x000000ff192a7812 */ /* 0x000fe400078ec0ff */
[----:B------:R-:W-:Y:S01]  /*1f20*/  IADD3 R45, R31, -0x80, RZ ;  /* 0xffffff801f2d7810 */ /* 0x000fe20007ffe0ff */
[----:B------:R-:W0:Y:S01]  /*1f30*/  I2F.F16 R11, R44 ;  /* 0x0000002c000b7306 */ /* 0x000e220000200c00 */
[----:B------:R-:W-:Y:S01]  /*1f40*/  IADD3 R12, R42, -0x80, RZ ;  /* 0xffffff802a0c7810 */ /* 0x000fe20007ffe0ff */
[----:B------:R-:W-:Y:S01]  /*1f50*/  HADD2.F32 R31, -RZ, R8.H0_H0 ;  /* 0x20000008ff1f7230 */ /* 0x000fe20000004100 */
[----:B------:R-:W-:-:S04]  /*1f60*/  SHF.R.U32.HI R42, RZ, 0x8, R13 ;  /* 0x00000008ff2a7819 */ /* 0x000fc8000001160d */
[----:B------:R-:W-:Y:S01]  /*1f70*/  LOP3.LUT R42, R42, 0xff, RZ, 0xc0, !PT ;  /* 0x000000ff2a2a7812 */ /* 0x000fe200078ec0ff */
[----:B------:R-:W2:Y:S01]  /*1f80*/  I2F.F16 R25, R45 ;  /* 0x0000002d00197306 */ /* 0x000ea20000200c00 */
[----:B------:R-:W-:Y:S01]  /*1f90*/  FFMA.FTZ R30, R30, R31, R24 ;  /* 0x0000001f1e1e7223 */ /* 0x000fe20000010018 */
[----:B------:R-:W-:Y:S01]  /*1fa0*/  IADD3 R24, R43, -0x80, RZ ;  /* 0xffffff802b187810 */ /* 0x000fe20007ffe0ff */
[----:B-1----:R-:W-:Y:S01]  /*1fb0*/  HADD2.F32 R26, -RZ, R26.H0_H0 ;  /* 0x2000001aff1a7230 */ /* 0x002fe20000004100 */
[----:B------:R-:W-:Y:S02]  /*1fc0*/  SHF.R.U32.HI R43, RZ, 0x10, R13 ;  /* 0x00000010ff2b7819 */ /* 0x000fe4000001160d */
[----:B------:R-:W-:Y:S02]  /*1fd0*/  IADD3 R13, R42, -0x80, RZ ;  /* 0xffffff802a0d7810 */ /* 0x000fe40007ffe0ff */
[--C-:B------:R-:W-:Y:S01]  /*1fe0*/  SHF.R.U32.HI R42, RZ, 0x8, R14.reuse ;  /* 0x00000008ff2a7819 */ /* 0x100fe2000001160e */
[----:B0-----:R-:W-:Y:S01]  /*1ff0*/  HADD2.F32 R44, -RZ, R11.H0_H0 ;  /* 0x2000000bff2c7230 */ /* 0x001fe20000004100 */
[----:B------:R-:W-:Y:S01]  /*2000*/  SHF.R.U32.HI R14, RZ, 0x10, R14 ;  /* 0x00000010ff0e7819 */ /* 0x000fe2000001160e */
[----:B------:R-:W-:Y:S01]  /*2010*/  FFMA.FTZ R38, R31, R26, R38 ;  /* 0x0000001a1f267223 */ /* 0x000fe20000010026 */
[----:B------:R-:W-:Y:S01]  /*2020*/  LOP3.LUT R42, R42, 0xff, RZ, 0xc0, !PT ;  /* 0x000000ff2a2a7812 */ /* 0x000fe200078ec0ff */
[----:B------:R-:W0:Y:S01]  /*2030*/  I2F.F16 R12, R12 ;  /* 0x0000000c000c7306 */ /* 0x000e220000200c00 */
[----:B------:R-:W-:Y:S01]  /*2040*/  LOP3.LUT R43, R43, 0xff, RZ, 0xc0, !PT ;  /* 0x000000ff2b2b7812 */ /* 0x000fe200078ec0ff */
[----:B------:R-:W-:Y:S01]  /*2050*/  FFMA.FTZ R41, R31, R44, R41 ;  /* 0x0000002c1f297223 */ /* 0x000fe20000010029 */
[----:B------:R-:W-:Y:S01]  /*2060*/  IADD3 R11, R42, -0x80, RZ ;  /* 0xffffff802a0b7810 */ /* 0x000fe20007ffe0ff */
[----:B--2---:R-:W-:Y:S01]  /*2070*/  HADD2.F32 R42, -RZ, R25.H0_H0 ;  /* 0x20000019ff2a7230 */ /* 0x004fe20000004100 */
[----:B------:R-:W-:-:S02]  /*2080*/  SHF.R.U32.HI R25, RZ, 0x8, R15 ;  /* 0x00000008ff197819 */ /* 0x000fc4000001160f */
[----:B------:R-:W-:Y:S01]  /*2090*/  LOP3.LUT R14, R14, 0xff, RZ, 0xc0, !PT ;  /* 0x000000ff0e0e7812 */ /* 0x000fe200078ec0ff */
[----:B------:R-:W1:Y:S01]  /*20a0*/  I2F.F16 R13, R13 ;  /* 0x0000000d000d7306 */ /* 0x000e620000200c00 */
[----:B------:R-:W-:Y:S01]  /*20b0*/  LOP3.LUT R25, R25, 0xff, RZ, 0xc0, !PT ;  /* 0x000000ff19197812 */ /* 0x000fe200078ec0ff */
[----:B------:R-:W-:Y:S01]  /*20c0*/  FFMA.FTZ R40, R31, R42, R40 ;  /* 0x0000002a1f287223 */ /* 0x000fe20000010028 */
[----:B------:R-:W-:Y:S02]  /*20d0*/  SHF.R.U32.HI R31, RZ, 0x10, R15 ;  /* 0x00000010ff1f7819 */ /* 0x000fe4000001160f */
[----:B------:R-:W-:Y:S02]  /*20e0*/  IADD3 R25, R25, -0x80, RZ ;  /* 0xffffff8019197810 */ /* 0x000fe40007ffe0ff */
[----:B------:R-:W-:Y:S01]  /*20f0*/  IADD3 R26, R43, -0x80, RZ ;  /* 0xffffff802b1a7810 */ /* 0x000fe20007ffe0ff */
[----:B------:R-:W2:Y:S01]  /*2100*/  I2F.F16 R11, R11 ;  /* 0x0000000b000b7306 */ /* 0x000ea20000200c00 */
[----:B------:R-:W-:Y:S01]  /*2110*/  LOP3.LUT R31, R31, 0xff, RZ, 0xc0, !PT ;  /* 0x000000ff1f1f7812 */ /* 0x000fe200078ec0ff */
[----:B0-----:R-:W-:Y:S01]  /*2120*/  HADD2.F32 R12, -RZ, R12.H0_H0 ;  /* 0x2000000cff0c7230 */ /* 0x001fe20000004100 */
[----:B------:R-:W-:-:S02]  /*2130*/  IADD3 R14, R14, -0x80, RZ ;  /* 0xffffff800e0e7810 */ /* 0x000fc40007ffe0ff */
[----:B------:R-:W-:Y:S01]  /*2140*/  IADD3 R42, R31, -0x80, RZ ;  /* 0xffffff801f2a7810 */ /* 0x000fe20007ffe0ff */
[----:B------:R-:W-:Y:S01]  /*2150*/  HADD2.F32 R31, -RZ, R8.H1_H1 ;  /* 0x30000008ff1f7230 */ /* 0x000fe20000004100 */
[----:B------:R-:W-:Y:S01]  /*2160*/  LEA.HI R15, R15, 0xffffff80, RZ, 0x8 ;  /* 0xffffff800f0f7811 */ /* 0x000fe200078f40ff */
[----:B------:R-:W0:Y:S01]  /*2170*/  I2F.F16 R25, R25 ;  /* 0x0000001900197306 */ /* 0x000e220000200c00 */
[----:B-1----:R-:W-:Y:S02]  /*2180*/  HADD2.F32 R43, -RZ, R13.H0_H0 ;  /* 0x2000000dff2b7230 */ /* 0x002fe40000004100 */
[----:B------:R-:W-:Y:S01]  /*2190*/  FFMA.FTZ R13, R12, R31, R30 ;  /* 0x0000001f0c0d7223 */ /* 0x000fe2000001001e */
[--C-:B------:R-:W-:Y:S02]  /*21a0*/  HADD2.F32 R12, -RZ, R9.reuse.H0_H0 ;  /* 0x20000009ff0c7230 */ /* 0x100fe40000004100 */
        /* <DEDUP_REMOVED lines=18> */
[----:B-1----:R-:W-:Y:S02]  /*22d0*/  HADD2.F32 R11, -RZ, R8.H0_H0 ;  /* 0x20000008ff0b7230 */ /* 0x002fe40000004100 */
[----:B------:R-:W-:-:S03]  /*22e0*/  HADD2.F32 R8, -RZ, R39.H0_H0 ;  /* 0x20000027ff087230 */ /* 0x000fc60000004100 */
[----:B------:R-:W-:Y:S01]  /*22f0*/  FFMA.FTZ R25, R12, R11, R25 ;  /* 0x0000000b0c197223 */ /* 0x000fe20000010019 */
[----:B--2---:R-:W-:Y:S01]  /*2300*/  HADD2.F32 R10, -RZ, R10.H0_H0 ;  /* 0x2000000aff0a7230 */ /* 0x004fe20000004100 */
[C---:B------:R-:W-:Y:S02]  /*2310*/  FFMA.FTZ R11, R9.reuse, R36, R26 ;  /* 0x00000024090b7223 */ /* 0x040fe4000001001a */
[----:B------:R-:W-:Y:S02]  /*2320*/  FFMA.FTZ R8, R9, R8, R14 ;  /* 0x0000000809087223 */ /* 0x000fe4000001000e */
[----:B------:R-:W-:Y:S02]  /*2330*/  FFMA.FTZ R10, R10, R9, R13 ;  /* 0x000000090a0a7223 */ /* 0x000fe4000001000d */
[----:B------:R-:W-:Y:S01]  /*2340*/  FMUL.FTZ R11, R18, R11 ;  /* 0x0000000b120b7220 */ /* 0x000fe20000410000 */
[----:B0-----:R-:W-:Y:S01]  /*2350*/  HADD2.F32 R24, -RZ, R15.H0_H0 ;  /* 0x2000000fff187230 */ /* 0x001fe20000004100 */
[----:B------:R-:W-:-:S02]  /*2360*/  FMUL.FTZ R10, R19, R10 ;  /* 0x0000000a130a7220 */ /* 0x000fc40000410000 */
[----:B------:R-:W-:Y:S01]  /*2370*/  FMUL.FTZ R8, R17, R8 ;  /* 0x0000000811087220 */ /* 0x000fe20000410000 */
[----:B------:R-:W-:Y:S01]  /*2380*/  F2FP.PACK_AB R11, RZ, R11 ;  /* 0x0000000bff0b723e */ /* 0x000fe200000000ff */
[----:B------:R-:W-:Y:S01]  /*2390*/  FFMA.FTZ R25, R9, R24, R25 ;  /* 0x0000001809197223 */ /* 0x000fe20000010019 */
[----:B------:R-:W-:Y:S02]  /*23a0*/  F2FP.PACK_AB R10, RZ, R10 ;  /* 0x0000000aff0a723e */ /* 0x000fe400000000ff */
[----:B------:R-:W-:Y:S01]  /*23b0*/  F2FP.PACK_AB R8, RZ, R8 ;  /* 0x00000008ff08723e */ /* 0x000fe200000000ff */
[----:B------:R-:W-:Y:S01]  /*23c0*/  FMUL.FTZ R25, R16, R25 ;  /* 0x0000001910197220 */ /* 0x000fe20000410000 */
[----:B------:R-:W-:-:S04]  /*23d0*/  PRMT R10, R10, 0x5410, R11 ;  /* 0x000054100a0a7816 */ /* 0x000fc8000000000b */
[----:B------:R-:W-:Y:S02]  /*23e0*/  F2FP.PACK_AB R25, RZ, R25 ;  /* 0x00000019ff19723e */ /* 0x000fe400000000ff */
[----:B------:R-:W-:Y:S02]  /*23f0*/  HFMA2.MMA R3, R10, 1, 1, R3 ;  /* 0x3c003c000a037835 */ /* 0x000fe40000000003 */
[----:B------:R-:W-:-:S05]  /*2400*/  PRMT R8, R8, 0x5410, R25 ;  /* 0x0000541008087816 */ /* 0x000fca0000000019 */
[----:B------:R-:W-:Y:S02]  /*2410*/  HADD2 R2, R8, R2 ;  /* 0x0000000208027230 */ /* 0x000fe40000000000 */
.L_x_4649:
[----:B-----5:R1:W5:Y:S01]  /*2420*/  LDG.E.128.CONSTANT R8, [R28.64] ;  /* 0x000000061c087981 */ /* 0x020362000c1e9d00 */
[----:B------:R-:W-:Y:S01]  /*2430*/  UIADD3 UR4, UR5, 0x40, URZ ;  /* 0x0000004005047890 */ /* 0x000fe2000fffe03f */
[----:B------:R-:W-:Y:S01]  /*2440*/  IMAD.WIDE R24, R27, 0x8, R22 ;  /* 0x000000081b187825 */ /* 0x000fe200078e0216 */
[----:B------:R-:W-:Y:S05]  /*2450*/  @!P1 BRA `(.L_x_4650) ;  /* 0x00000bf000009947 */ /* 0x000fea0003800000 */
[----:B------:R-:W2:Y:S01]  /*2460*/  LDG.E.128.CONSTANT R12, [R24.64] ;  /* 0x00000006180c7981 */ /* 0x000ea2000c1e9d00 */
[----:B-1---5:R-:W-:Y:S02]  /*2470*/  LOP3.LUT R29, R9, 0xff, RZ, 0xc0, !PT ;  /* 0x000000ff091d7812 */ /* 0x022fe400078ec0ff */
[----:B------:R-:W-:Y:S01]  /*2480*/  LOP3.LUT R26, R8, 0xff, RZ, 0xc0, !PT ;  /* 0x000000ff081a7812 */ /* 0x000fe200078ec0ff */
[----:B------:R-:W1:Y:S01]  /*2490*/  LDS.64 R22, [UR5+0x20] ;  /* 0x00002005ff167984 */ /* 0x000e620008000a00 */
[----:B------:R-:W-:Y:S02]  /*24a0*/  IADD3 R36, R29, -0x80, RZ ;  /* 0xffffff801d247810 */ /* 0x000fe40007ffe0ff */
[----:B------:R-:W-:-:S02]  /*24b0*/  LOP3.LUT R29, R10, 0xff, RZ, 0xc0, !PT ;  /* 0x000000ff0a1d7812 */ /* 0x000fc400078ec0ff */
[----:B------:R-:W-:Y:S02]  /*24c0*/  IADD3 R26, R26, -0x80, RZ ;  /* 0xffffff801a1a7810 */ /* 0x000fe40007ffe0ff */
[----:B------:R-:W-:Y:S01]  /*24d0*/  IADD3 R30, R29, -0x80, RZ ;  /* 0xffffff801d1e7810 */ /* 0x000fe20007ffe0ff */
[----:B------:R-:W3:Y:S01]  /*24e0*/  I2F.F16 R36, R36 ;  /* 0x0000002400247306 */ /* 0x000ee20000200c00 */
[----:B------:R-:W-:Y:S02]  /*24f0*/  LOP3.LUT R29, R11, 0xff, RZ, 0xc0, !PT ;  /* 0x000000ff0b1d7812 */ /* 0x000fe400078ec0ff */
[----:B------:R-:W-:Y:S02]  /*2500*/  SHF.R.U32.HI R40, RZ, 0x8, R9 ;  /* 0x00000008ff287819 */ /* 0x000fe40000011609 */
[----:B------:R-:W-:Y:S02]  /*2510*/  IADD3 R39, R29, -0x80, RZ ;  /* 0xffffff801d277810 */ /* 0x000fe40007ffe0ff */
[----:B------:R-:W-:Y:S01]  /*2520*/  LOP3.LUT R40, R40, 0xff, RZ, 0xc0, !PT ;  /* 0x000000ff28287812 */ /* 0x000fe200078ec0ff */
[----:B------:R-:W4:Y:S01]  /*2530*/  I2F.F16 R28, R26 ;  /* 0x0000001a001c7306 */ /* 0x000f220000200c00 */
[----:B------:R-:W-:-:S02]  /*2540*/  SHF.R.U32.HI R29, RZ, 0x8, R8 ;  /* 0x00000008ff1d7819 */ /* 0x000fc40000011608 */
[----:B------:R-:W-:Y:S02]  /*2550*/  IADD3 R41, R40, -0x80, RZ ;  /* 0xffffff8028297810 */ /* 0x000fe40007ffe0ff */
[----:B------:R-:W-:Y:S02]  /*2560*/  LOP3.LUT R29, R29, 0xff, RZ, 0xc0, !PT ;  /* 0x000000ff1d1d7812 */ /* 0x000fe400078ec0ff */
[----:B------:R-:W-:Y:S01]  /*2570*/  LEA.HI R42, R10, 0xffffff80, RZ, 0x8 ;  /* 0xffffff800a2a7811 */ /* 0x000fe200078f40ff */
[----:B------:R-:W0:Y:S01]  /*2580*/  I2F.F16 R30, R30 ;  /* 0x0000001e001e7306 */ /* 0x000e220000200c00 */
[----:B---3--:R-:W-:Y:S01]  /*2590*/  HADD2.F32 R43, -RZ, R36.H0_H0 ;  /* 0x20000024ff2b7230 */ /* 0x008fe20000004100 */
[----:B------:R-:W-:Y:S02]  /*25a0*/  IADD3 R29, R29, -0x80, RZ ;  /* 0xffffff801d1d7810 */ /* 0x000fe40007ffe0ff */
[----:B------:R-:W-:Y:S02]  /*25b0*/  LEA.HI R38, R8, 0xffffff80, RZ, 0x8 ;  /* 0xffffff8008267811 */ /* 0x000fe400078f40ff */
[----:B------:R-:W-:-:S02]  /*25c0*/  SHF.R.U32.HI R8, RZ, 0x10, R8 ;  /* 0x00000010ff087819 */ /* 0x000fc40000011608 */
[----:B------:R-:W3:Y:S01]  /*25d0*/  I2F.F16 R39, R39 ;  /* 0x0000002700277306 */ /* 0x000ee20000200c00 */
[----:B----4-:R-:W-:Y:S01]  /*25e0*/  HADD2.F32 R45, -RZ, R28.H0_H0 ;  /* 0x2000001cff2d7230 */ /* 0x010fe20000004100 */
[----:B------:R-:W-:Y:S02]  /*25f0*/  SHF.R.U32.HI R28, RZ, 0x8, R10 ;  /* 0x00000008ff1c7819 */ /* 0x000fe4000001160a */
[----:B------:R-:W-:Y:S02]  /*2600*/  LOP3.LUT R8, R8, 0xff, RZ, 0xc0, !PT ;  /* 0x000000ff08087812 */ /* 0x000fe400078ec0ff */
[----:B------:R-:W-:Y:S01]  /*2610*/  LEA.HI R31, R9, 0xffffff80, RZ, 0x8 ;  /* 0xffffff80091f7811 */ /* 0x000fe200078f40ff */
[----:B-1----:R-:W-:Y:S01]  /*2620*/  HADD2.F32 R40, -RZ, R22.H0_H0 ;  /* 0x20000016ff287230 */ /* 0x002fe20000004100 */
[----:B------:R-:W1:Y:S01]  /*2630*/  I2F.F16 R36, R41 ;  /* 0x0000002900247306 */ /* 0x000e620000200c00 */
[----:B0-----:R-:W-:Y:S01]  /*2640*/  HADD2.F32 R30, -RZ, R30.H0_H0 ;  /* 0x2000001eff1e7230 */ /* 0x001fe20000004100 */
[----:B------:R-:W-:-:S02]  /*2650*/  SHF.R.U32.HI R9, RZ, 0x10, R9 ;  /* 0x00000010ff097819 */ /* 0x000fc40000011609 */
[----:B------:R-:W-:Y:S01]  /*2660*/  FFMA.FTZ R45, R45, R40, RZ ;  /* 0x000000282d2d7223 */ /* 0x000fe200000100ff */
[----:B------:R-:W-:Y:S01]  /*2670*/  SHF.R.U32.HI R10, RZ, 0x10, R10 ;  /* 0x00000010ff0a7819 */ /* 0x000fe2000001160a */
[C---:B------:R-:W-:Y:S01]  /*2680*/  FFMA.FTZ R43, R40.reuse, R43, RZ ;  /* 0x0000002b282b7223 */ /* 0x040fe200000100ff */
[----:B---3--:R-:W-:Y:S01]  /*2690*/  HADD2.F32 R39, -RZ, R39.H0_H0 ;  /* 0x20000027ff277230 */ /* 0x008fe20000004100 */
[C---:B------:R-:W-:Y:S01]  /*26a0*/  FFMA.FTZ R30, R40.reuse, R30, RZ ;  /* 0x0000001e281e7223 */ /* 0x040fe200000100ff */
[----:B------:R-:W0:Y:S01]  /*26b0*/  I2F.F16 R29, R29 ;  /* 0x0000001d001d7306 */ /* 0x000e220000200c00 */
[----:B------:R-:W-:Y:S02]  /*26c0*/  LOP3.LUT R9, R9, 0xff, RZ, 0xc0, !PT ;  /* 0x000000ff09097812 */ /* 0x000fe400078ec0ff */
[----:B------:R-:W-:Y:S01]  /*26d0*/  FFMA.FTZ R39, R40, R39, RZ ;  /* 0x0000002728277223 */ /* 0x000fe200000100ff */
[----:B------:R-:W-:Y:S02]  /*26e0*/  LOP3.LUT R40, R28, 0xff, RZ, 0xc0, !PT ;  /* 0x000000ff1c287812 */ /* 0x000fe400078ec0ff */
[----:B------:R-:W-:Y:S01]  /*26f0*/  LOP3.LUT R10, R10, 0xff, RZ, 0xc0, !PT ;  /* 0x000000ff0a0a7812 */ /* 0x000fe200078ec0ff */
[----:B-1----:R-:W-:Y:S01]  /*2700*/  HADD2.F32 R36, -RZ, R36.H0_H0 ;  /* 0x20000024ff247230 */ /* 0x002fe20000004100 */
[----:B------:R-:W-:Y:S01]  /*2710*/  IADD3 R41, R40, -0x80, RZ ;  /* 0xffffff8028297810 */ /* 0x000fe20007ffe0ff */
[----:B------:R1:W3:Y:S01]  /*2720*/  I2F.F16 R26, R42 ;  /* 0x0000002a001a7306 */ /* 0x0002e20000200c00 */
[----:B------:R-:W-:-:S02]  /*2730*/  SHF.R.U32.HI R40, RZ, 0x8, R11 ;  /* 0x00000008ff287819 */ /* 0x000fc4000001160b */
[----:B------:R-:W-:Y:S02]  /*2740*/  IADD3 R10, R10, -0x80, RZ ;  /* 0xffffff800a0a7810 */ /* 0x000fe40007ffe0ff */
[----:B------:R-:W-:Y:S01]  /*2750*/  LOP3.LUT R40, R40, 0xff, RZ, 0xc0, !PT ;  /* 0x000000ff28287812 */ /* 0x000fe200078ec0ff */
[----:B0-----:R-:W-:Y:S02]  /*2760*/  HADD2.F32 R29, -RZ, R29.H0_H0 ;  /* 0x2000001dff1d7230 */ /* 0x001fe40000004100 */
[----:B------:R-:W0:Y:S01]  /*2770*/  I2F.F16 R41, R41 ;  /* 0x0000002900297306 */ /* 0x000e220000200c00 */
[----:B------:R-:W-:Y:S02]  /*2780*/  IADD3 R44, R40, -0x80, RZ ;  /* 0xffffff80282c7810 */ /* 0x000fe40007ffe0ff */
[----:B-1----:R-:W-:Y:S02]  /*2790*/  LEA.HI R42, R11, 0xffffff80, RZ, 0x8 ;  /* 0xffffff800b2a7811 */ /* 0x002fe400078f40ff */
[----:B------:R-:W-:-:S03]  /*27a0*/  SHF.R.U32.HI R11, RZ, 0x10, R11 ;  /* 0x00000010ff0b7819 */ /* 0x000fc6000001160b */
[----:B------:R1:W-:Y:S01]  /*27b0*/  I2F.F16 R28, R42 ;  /* 0x0000002a001c7306 */ /* 0x0003e20000200c00 */
[----:B------:R-:W-:Y:S01]  /*27c0*/  LOP3.LUT R11, R11, 0xff, RZ, 0xc0, !PT ;  /* 0x000000ff0b0b7812 */ /* 0x000fe200078ec0ff */
[----:B---3--:R-:W-:-:S06]  /*27d0*/  HADD2.F32 R26, -RZ, R26.H0_H0 ;  /* 0x2000001aff1a7230 */ /* 0x008fcc0000004100 */
[----:B------:R-:W3:Y:S01]  /*27e0*/  I2F.F16 R44, R44 ;  /* 0x0000002c002c7306 */ /* 0x000ee20000200c00 */
[----:B-1----:R-:W-:-:S05]  /*27f0*/  HADD2.F32 R42, -RZ, R22.H1_H1 ;  /* 0x30000016ff2a7230 */ /* 0x002fca0000004100 */
[----:B------:R-:W-:Y:S01]  /*2800*/  FFMA.FTZ R36, R42, R36, R43 ;  /* 0x000000242a247223 */ /* 0x000fe2000001002b */
[----:B0-----:R-:W-:Y:S01]  /*2810*/  HADD2.F32 R43, -RZ, R41.H0_H0 ;  /* 0x20000029ff2b7230 */ /* 0x001fe20000004100 */
[----:B------:R-:W-:Y:S01]  /*2820*/  IADD3 R41, R8, -0x80, RZ ;  /* 0xffffff8008297810 */ /* 0x000fe20007ffe0ff */
[----:B------:R-:W-:Y:S01]  /*2830*/  FFMA.FTZ R40, R29, R42, R45 ;  /* 0x0000002a1d287223 */ /* 0x000fe2000001002d */
[----:B------:R-:W-:Y:S02]  /*2840*/  I2F.F16 R10, R10 ;  /* 0x0000000a000a7306 */ /* 0x000fe40000200c00 */
[----:B------:R-:W-:Y:S01]  /*2850*/  FFMA.FTZ R8, R42, R43, R30 ;  /* 0x0000002b2a087223 */ /* 0x000fe2000001001e */
[----:B---3--:R-:W-:-:S05]  /*2860*/  HADD2.F32 R45, -RZ, R44.H0_H0 ;  /* 0x2000002cff2d7230 */ /* 0x008fca0000004100 */
[----:B------:R-:W0:Y:S01]  /*2870*/  I2F.F16 R41, R41 ;  /* 0x0000002900297306 */ /* 0x000e220000200c00 */
[----:B------:R-:W-:Y:S01]  /*2880*/  FFMA.FTZ R39, R42, R45, R39 ;  /* 0x0000002d2a277223 */ /* 0x000fe20000010027 */
[----:B------:R-:W-:Y:S01]  /*2890*/  IADD3 R42, R9, -0x80, RZ ;  /* 0xffffff80092a7810 */ /* 0x000fe20007ffe0ff */
[----:B------:R-:W-:Y:S01]  /*28a0*/  HADD2.F32 R9, -RZ, R23.H0_H0 ;  /* 0x20000017ff097230 */ /* 0x000fe20000004100 */
[----:B------:R-:W-:-:S04]  /*28b0*/  IADD3 R45, R11, -0x80, RZ ;  /* 0xffffff800b2d7810 */ /* 0x000fc80007ffe0ff */
[----:B------:R-:W1:Y:S08]  /*28c0*/  I2F.F16 R38, R38 ;  /* 0x0000002600267306 */ /* 0x000e700000200c00 */
[----:B------:R-:W3:Y:S01]  /*28d0*/  I2F.F16 R42, R42 ;  /* 0x0000002a002a7306 */ /* 0x000ee20000200c00 */
[----:B0-----:R-:W-:-:S05]  /*28e0*/  HADD2.F32 R41, -RZ, R41.H0_H0 ;  /* 0x20000029ff297230 */ /* 0x001fca0000004100 */
[----:B------:R-:W-:Y:S02]  /*28f0*/  FFMA.FTZ R43, R41, R9, R40 ;  /* 0x00000009292b7223 */ /* 0x000fe40000010028 */
[----:B------:R-:W0:Y:S01]  /*2900*/  I2F.F16 R40, R45 ;  /* 0x0000002d00287306 */ /* 0x000e220000200c00 */
[----:B-1----:R-:W-:Y:S02]  /*2910*/  HADD2.F32 R38, -RZ, R38.H0_H0 ;  /* 0x20000026ff267230 */ /* 0x002fe40000004100 */
[----:B---3--:R-:W-:-:S05]  /*2920*/  HADD2.F32 R41, -RZ, R42.H0_H0 ;  /* 0x2000002aff297230 */ /* 0x008fca0000004100 */
[----:B------:R-:W1:Y:S01]  /*2930*/  I2F.F16 R31, R31 ;  /* 0x0000001f001f7306 */ /* 0x000e620000200c00 */
[----:B------:R-:W-:Y:S01]  /*2940*/  FFMA.FTZ R41, R9, R41, R36 ;  /* 0x0000002909297223 */ /* 0x000fe20000010024 */
[----:B0-----:R-:W-:-:S05]  /*2950*/  HADD2.F32 R40, -RZ, R40.H0_H0 ;  /* 0x20000028ff287230 */ /* 0x001fca0000004100 */
[----:B------:R-:W-:Y:S01]  /*2960*/  FFMA.FTZ R39, R9, R40, R39 ;  /* 0x0000002809277223 */ /* 0x000fe20000010027 */
[----:B-1----:R-:W-:Y:S01]  /*2970*/  HADD2.F32 R40, -RZ, R31.H0_H0 ;  /* 0x2000001fff287230 */ /* 0x002fe20000004100 */
[----:B--2---:R-:W-:Y:S02]  /*2980*/  LOP3.LUT R11, R12, 0xff, RZ, 0xc0, !PT ;  /* 0x000000ff0c0b7812 */ /* 0x004fe400078ec0ff */
        /* <DEDUP_REMOVED lines=8> */
[----:B------:R-:W-:Y:S01]  /*2a10*/  LOP3.LUT R8, R14, 0xff, RZ, 0xc0, !PT ;  /* 0x000000ff0e087812 */ /* 0x000fe200078ec0ff */
[----:B------:R-:W-:Y:S01]  /*2a20*/  FFMA.FTZ R38, R38, R36, R43 ;  /* 0x0000002426267223 */ /* 0x000fe2000001002b */
[----:B------:R-:W-:Y:S01]  /*2a30*/  SHF.R.U32.HI R43, RZ, 0x10, R12 ;  /* 0x00000010ff2b7819 */ /* 0x000fe2000001160c */
[----:B------:R-:W-:Y:S01]  /*2a40*/  FFMA.FTZ R40, R36, R40, R41 ;  /* 0x0000002824287223 */ /* 0x000fe20000010029 */
[----:B------:R-:W-:Y:S01]  /*2a50*/  IADD3 R45, R8, -0x80, RZ ;  /* 0xffffff80082d7810 */ /* 0x000fe20007ffe0ff */
[----:B------:R-:W-:Y:S01]  /*2a60*/  FFMA.FTZ R26, R36, R26, R11 ;  /* 0x0000001a241a7223 */ /* 0x000fe2000001000b */
[----:B------:R-:W1:Y:S01]  /*2a70*/  LDS.64 R8, [UR5+0x28] ;  /* 0x00002805ff087984 */ /* 0x000e620008000a00 */
[----:B------:R-:W-:Y:S01]  /*2a80*/  LOP3.LUT R43, R43, 0xff, RZ, 0xc0, !PT ;  /* 0x000000ff2b2b7812 */ /* 0x000fe200078ec0ff */
[----:B------:R2:W3:Y:S01]  /*2a90*/  I2F.F16 R23, R44 ;  /* 0x0000002c00177306 */ /* 0x0004e20000200c00 */
[----:B0-----:R-:W-:-:S02]  /*2aa0*/  LOP3.LUT R42, R15, 0xff, RZ, 0xc0, !PT ;  /* 0x000000ff0f2a7812 */ /* 0x001fc400078ec0ff */
[----:B------:R-:W-:Y:S02]  /*2ab0*/  SHF.R.U32.HI R41, RZ, 0x8, R12 ;  /* 0x00000008ff297819 */ /* 0x000fe4000001160c */
[----:B------:R-:W-:Y:S01]  /*2ac0*/  IADD3 R11, R43, -0x80, RZ ;  /* 0xffffff802b0b7810 */ /* 0x000fe20007ffe0ff */
[----:B------:R-:W-:Y:S01]  /*2ad0*/  HADD2.F32 R43, -RZ, R28.H0_H0 ;  /* 0x2000001cff2b7230 */ /* 0x000fe20000004100 */
[----:B------:R-:W-:Y:S01]  /*2ae0*/  SHF.R.U32.HI R28, RZ, 0x10, R13 ;  /* 0x00000010ff1c7819 */ /* 0x000fe2000001160d */
[----:B------:R-:W0:Y:S01]  /*2af0*/  I2F.F16 R31, R45 ;  /* 0x0000002d001f7306 */ /* 0x000e220000200c00 */
[----:B--2---:R-:W-:Y:S02]  /*2b00*/  IADD3 R44, R42, -0x80, RZ ;  /* 0xffffff802a2c7810 */ /* 0x004fe40007ffe0ff */
[----:B------:R-:W-:Y:S01]  /*2b10*/  LOP3.LUT R42, R41, 0xff, RZ, 0xc0, !PT ;  /* 0x000000ff292a7812 */ /* 0x000fe200078ec0ff */
[----:B------:R-:W-:Y:S01]  /*2b20*/  FFMA.FTZ R39, R36, R43, R39 ;  /* 0x0000002b24277223 */ /* 0x000fe20000010027 */
[----:B------:R-:W-:-:S02]  /*2b30*/  LOP3.LUT R28, R28, 0xff, RZ, 0xc0, !PT ;  /* 0x000000ff1c1c7812 */ /* 0x000fc400078ec0ff */
[----:B------:R-:W-:Y:S01]  /*2b40*/  IADD3 R12, R42, -0x80, RZ ;  /* 0xffffff802a0c7810 */ /* 0x000fe20007ffe0ff */
[----:B------:R2:W-:Y:S01]  /*2b50*/  I2F.F16 R41, R44 ;  /* 0x0000002c00297306 */ /* 0x0005e20000200c00 */
[----:B------:R-:W-:Y:S01]  /*2b60*/  SHF.R.U32.HI R42, RZ, 0x8, R13 ;  /* 0x00000008ff2a7819 */ /* 0x000fe2000001160d */
[----:B---3--:R-:W-:Y:S01]  /*2b70*/  HADD2.F32 R23, -RZ, R23.H0_H0 ;  /* 0x20000017ff177230 */ /* 0x008fe20000004100 */
[----:B------:R-:W-:Y:S01]  /*2b80*/  IADD3 R36, R28, -0x80, RZ ;  /* 0xffffff801c247810 */ /* 0x000fe20007ffe0ff */
[----:B------:R-:W-:Y:S01]  /*2b90*/  HADD2.F32 R28, -RZ, R10.H0_H0 ;  /* 0x2000000aff1c7230 */ /* 0x000fe20000004100 */
[----:B------:R-:W-:Y:S02]  /*2ba0*/  LOP3.LUT R42, R42, 0xff, RZ, 0xc0, !PT ;  /* 0x000000ff2a2a7812 */ /* 0x000fe400078ec0ff */
[----:B------:R-:W-:Y:S01]  /*2bb0*/  LEA.HI R29, R13, 0xffffff80, RZ, 0x8 ;  /* 0xffffff800d1d7811 */ /* 0x000fe200078f40ff */
[----:B------:R3:W4:Y:S01]  /*2bc0*/  I2F.F16 R10, R36 ;  /* 0x00000024000a7306 */ /* 0x0007220000200c00 */
[----:B------:R-:W-:Y:S01]  /*2bd0*/  IADD3 R13, R42, -0x80, RZ ;  /* 0xffffff802a0d7810 */ /* 0x000fe20007ffe0ff */
[----:B0-----:R-:W-:Y:S01]  /*2be0*/  HADD2.F32 R31, -RZ, R31.H0_H0 ;  /* 0x2000001fff1f7230 */ /* 0x001fe20000004100 */
[----:B------:R-:W-:-:S02]  /*2bf0*/  SHF.R.U32.HI R42, RZ, 0x8, R14 ;  /* 0x00000008ff2a7819 */ /* 0x000fc4000001160e */
[----:B--2---:R-:W-:Y:S02]  /*2c00*/  SHF.R.U32.HI R44, RZ, 0x10, R14 ;  /* 0x00000010ff2c7819 */ /* 0x004fe4000001160e */
[----:B------:R-:W-:Y:S01]  /*2c10*/  LOP3.LUT R42, R42, 0xff, RZ, 0xc0, !PT ;  /* 0x000000ff2a2a7812 */ /* 0x000fe200078ec0ff */
[----:B------:R-:W0:Y:S01]  /*2c20*/  I2F.F16 R12, R12 ;  /* 0x0000000c000c7306 */ /* 0x000e220000200c00 */
[----:B------:R-:W-:Y:S02]  /*2c30*/  LEA.HI R30, R14, 0xffffff80, RZ, 0x8 ;  /* 0xffffff800e1e7811 */ /* 0x000fe400078f40ff */
[--C-:B---3--:R-:W-:Y:S02]  /*2c40*/  SHF.R.U32.HI R36, RZ, 0x10, R15.reuse ;  /* 0x00000010ff247819 */ /* 0x108fe4000001160f */
[----:B------:R-:W-:Y:S01]  /*2c50*/  IADD3 R14, R42, -0x80, RZ ;  /* 0xffffff802a0e7810 */ /* 0x000fe20007ffe0ff */
[----:B-1----:R-:W-:Y:S01]  /*2c60*/  HADD2.F32 R43, -RZ, R8.H0_H0 ;  /* 0x20000008ff2b7230 */ /* 0x002fe20000004100 */
[----:B------:R-:W-:Y:S01]  /*2c70*/  LOP3.LUT R44, R44, 0xff, RZ, 0xc0, !PT ;  /* 0x000000ff2c2c7812 */ /* 0x000fe200078ec0ff */
[----:B------:R-:W1:Y:S01]  /*2c80*/  I2F.F16 R13, R13 ;  /* 0x0000000d000d7306 */ /* 0x000e620000200c00 */
[----:B------:R-:W-:Y:S01]  /*2c90*/  LOP3.LUT R36, R36, 0xff, RZ, 0xc0, !PT ;  /* 0x000000ff24247812 */ /* 0x000fe200078ec0ff */
[----:B----4-:R-:W-:Y:S01]  /*2ca0*/  HADD2.F32 R10, -RZ, R10.H0_H0 ;  /* 0x2000000aff0a7230 */ /* 0x010fe20000004100 */
[----:B------:R-:W-:Y:S01]  /*2cb0*/  FFMA.FTZ R38, R28, R43, R38 ;  /* 0x0000002b1c267223 */ /* 0x000fe20000010026 */
[----:B------:R-:W-:Y:S01]  /*2cc0*/  SHF.R.U32.HI R28, RZ, 0x8, R15 ;  /* 0x00000008ff1c7819 */ /* 0x000fe2000001160f */
[C---:B------:R-:W-:Y:S01]  /*2cd0*/  FFMA.FTZ R40, R43.reuse, R23, R40 ;  /* 0x000000172b287223 */ /* 0x040fe20000010028 */
[----:B------:R-:W-:Y:S01]  /*2ce0*/  IADD3 R23, R44, -0x80, RZ ;  /* 0xffffff802c177810 */ /* 0x000fe20007ffe0ff */
[----:B------:R-:W-:Y:S01]  /*2cf0*/  HADD2.F32 R44, -RZ, R41.H0_H0 ;  /* 0x20000029ff2c7230 */ /* 0x000fe20000004100 */
[----:B------:R-:W-:Y:S01]  /*2d00*/  LOP3.LUT R28, R28, 0xff, RZ, 0xc0, !PT ;  /* 0x000000ff1c1c7812 */ /* 0x000fe200078ec0ff */
[----:B------:R-:W2:Y:S01]  /*2d10*/  I2F.F16 R14, R14 ;  /* 0x0000000e000e7306 */ /* 0x000ea20000200c00 */
[----:B------:R-:W-:Y:S01]  /*2d20*/  IADD3 R42, R36, -0x80, RZ ;  /* 0xffffff80242a7810 */ /* 0x000fe20007ffe0ff */
[----:B------:R-:W-:Y:S01]  /*2d30*/  FFMA.FTZ R26, R43, R31, R26 ;  /* 0x0000001f2b1a7223 */ /* 0x000fe2000001001a */
[----:B------:R-:W-:Y:S01]  /*2d40*/  IADD3 R28, R28, -0x80, RZ ;  /* 0xffffff801c1c7810 */ /* 0x000fe20007ffe0ff */
[----:B0-----:R-:W-:Y:S01]  /*2d50*/  HADD2.F32 R41, -RZ, R12.H0_H0 ;  /* 0x2000000cff297230 */ /* 0x001fe20000004100 */
[----:B------:R-:W-:Y:S01]  /*2d60*/  LEA.HI R36, R15, 0xffffff80, RZ, 0x8 ;  /* 0xffffff800f247811 */ /* 0x000fe200078f40ff */
[----:B------:R-:W-:Y:S01]  /*2d70*/  HADD2.F32 R31, -RZ, R8.H1_H1 ;  /* 0x30000008ff1f7230 */ /* 0x000fe20000004100 */
[----:B------:R-:W-:Y:S01]  /*2d80*/  FFMA.FTZ R12, R43, R44, R39 ;  /* 0x0000002c2b0c7223 */ /* 0x000fe20000010027 */
[----:B------:R-:W0:Y:S01]  /*2d90*/  I2F.F16 R11, R11 ;  /* 0x0000000b000b7306 */ /* 0x000e220000200c00 */
[----:B-1----:R-:W-:-:S02]  /*2da0*/  HADD2.F32 R39, -RZ, R13.H0_H0 ;  /* 0x2000000dff277230 */ /* 0x002fc40000004100 */
[--C-:B------:R-:W-:Y:S01]  /*2db0*/  HADD2.F32 R8, -RZ, R9.reuse.H0_H0 ;  /* 0x20000009ff087230 */ /* 0x100fe20000004100 */
[----:B------:R-:W-:Y:S01]  /*2dc0*/  FFMA.FTZ R13, R41, R31, R38 ;  /* 0x0000001f290d7223 */ /* 0x000fe20000010026 */
[----:B------:R-:W-:Y:S01]  /*2dd0*/  HADD2.F32 R9, -RZ, R9.H1_H1 ;  /* 0x30000009ff097230 */ /* 0x000fe20000004100 */
[----:B------:R-:W-:Y:S02]  /*2de0*/  FFMA.FTZ R39, R31, R39, R40 ;  /* 0x000000271f277223 */ /* 0x000fe40000010028 */
[----:B------:R-:W1:Y:S01]  /*2df0*/  I2F.F16 R28, R28 ;  /* 0x0000001c001c7306 */ /* 0x000e620000200c00 */
[----:B--2---:R-:W-:Y:S01]  /*2e00*/  HADD2.F32 R14, -RZ, R14.H0_H0 ;  /* 0x2000000eff0e7230 */ /* 0x004fe20000004100 */
[----:B------:R-:W-:-:S06]  /*2e10*/  FFMA.FTZ R39, R8, R10, R39 ;  /* 0x0000000a08277223 */ /* 0x000fcc0000010027 */
[----:B------:R-:W2:Y:S01]  /*2e20*/  I2F.F16 R23, R23 ;  /* 0x0000001700177306 */ /* 0x000ea20000200c00 */
[----:B0-----:R-:W-:-:S05]  /*2e30*/  HADD2.F32 R11, -RZ, R11.H0_H0 ;  /* 0x2000000bff0b7230 */ /* 0x001fca0000004100 */
[----:B------:R-:W-:Y:S02]  /*2e40*/  FFMA.FTZ R11, R11, R8, R13 ;  /* 0x000000080b0b7223 */ /* 0x000fe4000001000d */
[----:B------:R-:W0:Y:S01]  /*2e50*/  I2F.F16 R15, R42 ;  /* 0x0000002a000f7306 */ /* 0x000e220000200c00 */
[----:B-1----:R-:W-:-:S07]  /*2e60*/  HADD2.F32 R38, -RZ, R28.H0_H0 ;  /* 0x2000001cff267230 */ /* 0x002fce0000004100 */
        /* <DEDUP_REMOVED lines=30> */
.L_x_4650:
[----:B------:R-:W-:Y:S01]  /*3050*/  IMAD.WIDE R24, R27, 0x8, R24 ;  /* 0x000000081b187825 */ /* 0x000fe200078e0218 */
[----:B------:R-:W-:Y:S05]  /*3060*/  @!P1 BRA `(.L_x_4651) ;  /* 0x00000bf000009947 */ /* 0x000fea0003800000 */
[----:B-----5:R-:W2:Y:S01]  /*3070*/  LDG.E.128.CONSTANT R8, [R24.64] ;  /* 0x0000000618087981 */ /* 0x020ea2000c1e9d00 */
[----:B------:R-:W-:Y:S02]  /*3080*/  LOP3.LUT R12, R4, 0xff, RZ, 0xc0, !PT ;  /* 0x000000ff040c7812 */ /* 0x000fe400078ec0ff */
[----:B------:R-:W-:Y:S02]  /*3090*/  SHF.R.U32.HI R31, RZ, 0x8, R5 ;  /* 0x00000008ff1f7819 */ /* 0x000fe40000011605 */
[----:B------:R-:W-:Y:S02]  /*30a0*/  IADD3 R43, R12, -0x80, RZ ;  /* 0xffffff800c2b7810 */ /* 0x000fe40007ffe0ff */
[----:B------:R-:W-:Y:S02]  /*30b0*/  LOP3.LUT R12, R5, 0xff, RZ, 0xc0, !PT ;  /* 0x000000ff050c7812 */ /* 0x000fe400078ec0ff */
[----:B------:R-:W-:-:S02]  /*30c0*/  SHF.R.U32.HI R22, RZ, 0x8, R4 ;  /* 0x00000008ff167819 */ /* 0x000fc40000011604 */
[----:B------:R-:W-:Y:S01]  /*30d0*/  IADD3 R42, R12, -0x80, RZ ;  /* 0xffffff800c2a7810 */ /* 0x000fe20007ffe0ff */
[----:B------:R-:W3:Y:S01]  /*30e0*/  I2F.F16 R43, R43 ;  /* 0x0000002b002b7306 */ /* 0x000ee20000200c00 */
[----:B------:R-:W-:Y:S02]  /*30f0*/  LOP3.LUT R12, R6, 0xff, RZ, 0xc0, !PT ;  /* 0x000000ff060c7812 */ /* 0x000fe400078ec0ff */
[----:B------:R-:W-:Y:S02]  /*3100*/  LOP3.LUT R31, R31, 0xff, RZ, 0xc0, !PT ;  /* 0x000000ff1f1f7812 */ /* 0x000fe400078ec0ff */
[----:B------:R-:W-:Y:S02]  /*3110*/  IADD3 R44, R12, -0x80, RZ ;  /* 0xffffff800c2c7810 */ /* 0x000fe40007ffe0ff */
[----:B------:R-:W-:Y:S01]  /*3120*/  LOP3.LUT R12, R7, 0xff, RZ, 0xc0, !PT ;  /* 0x000000ff070c7812 */ /* 0x000fe200078ec0ff */
[----:B------:R-:W4:Y:S01]  /*3130*/  I2F.F16 R42, R42 ;  /* 0x0000002a002a7306 */ /* 0x000f220000200c00 */
[----:B------:R-:W-:-:S02]  /*3140*/  LOP3.LUT R30, R22, 0xff, RZ, 0xc0, !PT ;  /* 0x000000ff161e7812 */ /* 0x000fc400078ec0ff */
[----:B------:R-:W-:Y:S02]  /*3150*/  IADD3 R36, R12, -0x80, RZ ;  /* 0xffffff800c247810 */ /* 0x000fe40007ffe0ff */
[----:B------:R-:W0:Y:S01]  /*3160*/  LDS.64 R12, [UR5+0x30] ;  /* 0x00003005ff0c7984 */ /* 0x000e220008000a00 */
[----:B------:R-:W-:Y:S02]  /*3170*/  IADD3 R38, R31, -0x80, RZ ;  /* 0xffffff801f267810 */ /* 0x000fe40007ffe0ff */
[----:B------:R-:W1:Y:S02]  /*3180*/  I2F.F16 R44, R44 ;  /* 0x0000002c002c7306 */ /* 0x000e640000200c00 */
[----:B-1----:R-:W-:Y:S01]  /*3190*/  LEA.HI R28, R5, 0xffffff80, RZ, 0x8 ;  /* 0xffffff80051c7811 */ /* 0x002fe200078f40ff */
[----:B---3--:R-:W-:Y:S01]  /*31a0*/  HADD2.F32 R43, -RZ, R43.H0_H0 ;  /* 0x2000002bff2b7230 */ /* 0x008fe20000004100 */
[----:B------:R-:W-:Y:S02]  /*31b0*/  SHF.R.U32.HI R5, RZ, 0x10, R5 ;  /* 0x00000010ff057819 */ /* 0x000fe40000011605 */
[----:B------:R-:W-:-:S02]  /*31c0*/  IADD3 R30, R30, -0x80, RZ ;  /* 0xffffff801e1e7810 */ /* 0x000fc40007ffe0ff */
[----:B------:R-:W-:Y:S01]  /*31d0*/  LOP3.LUT R5, R5, 0xff, RZ, 0xc0, !PT ;  /* 0x000000ff05057812 */ /* 0x000fe200078ec0ff */
[----:B------:R-:W1:Y:S01]  /*31e0*/  I2F.F16 R36, R36 ;  /* 0x0000002400247306 */ /* 0x000e620000200c00 */
[----:B----4-:R-:W-:Y:S01]  /*31f0*/  HADD2.F32 R42, -RZ, R42.H0_H0 ;  /* 0x2000002aff2a7230 */ /* 0x010fe20000004100 */
[----:B------:R-:W-:Y:S02]  /*3200*/  LEA.HI R15, R4, 0xffffff80, RZ, 0x8 ;  /* 0xffffff80040f7811 */ /* 0x000fe400078f40ff */
[----:B------:R-:W-:Y:S02]  /*3210*/  LEA.HI R14, R6, 0xffffff80, RZ, 0x8 ;  /* 0xffffff80060e7811 */ /* 0x000fe400078f40ff */
[----:B------:R-:W-:Y:S02]  /*3220*/  SHF.R.U32.HI R4, RZ, 0x10, R4 ;  /* 0x00000010ff047819 */ /* 0x000fe40000011604 */
[----:B------:R3:W4:Y:S01]  /*3230*/  I2F.F16 R39, R30 ;  /* 0x0000001e00277306 */ /* 0x0007220000200c00 */
[----:B------:R-:W-:Y:S01]  /*3240*/  HADD2.F32 R44, -RZ, R44.H0_H0 ;  /* 0x2000002cff2c7230 */ /* 0x000fe20000004100 */
[----:B------:R-:W-:-:S02]  /*3250*/  LEA.HI R29, R7, 0xffffff80, RZ, 0x8 ;  /* 0xffffff80071d7811 */ /* 0x000fc400078f40ff */
[----:B------:R-:W-:-:S04]  /*3260*/  LOP3.LUT R4, R4, 0xff, RZ, 0xc0, !PT ;  /* 0x000000ff04047812 */ /* 0x000fc800078ec0ff */
[----:B------:R-:W-:Y:S01]  /*3270*/  I2F.F16 R38, R38 ;  /* 0x0000002600267306 */ /* 0x000fe20000200c00 */
[----:B---3--:R-:W-:Y:S01]  /*3280*/  IADD3 R30, R5, -0x80, RZ ;  /* 0xffffff80051e7810 */ /* 0x008fe20007ffe0ff */
[----:B-1----:R-:W-:Y:S01]  /*3290*/  HADD2.F32 R5, -RZ, R36.H0_H0 ;  /* 0x20000024ff057230 */ /* 0x002fe20000004100 */
[----:B------:R-:W-:-:S05]  /*32a0*/  IADD3 R4, R4, -0x80, RZ ;  /* 0xffffff8004047810 */ /* 0x000fca0007ffe0ff */
[----:B------:R-:W1:Y:S01]  /*32b0*/  I2F.F16 R30, R30 ;  /* 0x0000001e001e7306 */ /* 0x000e620000200c00 */
[--C-:B0-----:R-:W-:Y:S02]  /*32c0*/  HADD2.F32 R31, -RZ, R12.reuse.H0_H0 ;  /* 0x2000000cff1f7230 */ /* 0x101fe40000004100 */
[----:B------:R-:W-:-:S05]  /*32d0*/  HADD2.F32 R12, -RZ, R12.H1_H1 ;  /* 0x3000000cff0c7230 */ /* 0x000fca0000004100 */
[----:B------:R-:W0:Y:S01]  /*32e0*/  I2F.F16 R4, R4 ;  /* 0x0000000400047306 */ /* 0x000e220000200c00 */
[C---:B------:R-:W-:Y:S01]  /*32f0*/  FFMA.FTZ R41, R31.reuse, R42, RZ ;  /* 0x0000002a1f297223 */ /* 0x040fe200000100ff */
[--C-:B------:R-:W-:Y:S01]  /*3300*/  SHF.R.U32.HI R42, RZ, 0x8, R7.reuse ;  /* 0x00000008ff2a7819 */ /* 0x100fe20000011607 */
[----:B------:R-:W-:Y:S01]  /*3310*/  FFMA.FTZ R36, R31, R44, RZ ;  /* 0x0000002c1f247223 */ /* 0x000fe200000100ff */
[----:B------:R-:W-:Y:S01]  /*3320*/  SHF.R.U32.HI R44, RZ, 0x10, R7 ;  /* 0x00000010ff2c7819 */ /* 0x000fe20000011607 */
[----:B------:R-:W-:Y:S01]  /*3330*/  FFMA.FTZ R43, R43, R31, RZ ;  /* 0x0000001f2b2b7223 */ /* 0x000fe200000100ff */
[----:B------:R-:W-:Y:S01]  /*3340*/  LOP3.LUT R42, R42, 0xff, RZ, 0xc0, !PT ;  /* 0x000000ff2a2a7812 */ /* 0x000fe200078ec0ff */
[----:B------:R-:W-:Y:S01]  /*3350*/  FFMA.FTZ R31, R31, R5, RZ ;  /* 0x000000051f1f7223 */ /* 0x000fe200000100ff */
[----:B------:R-:W-:Y:S01]  /*3360*/  LOP3.LUT R44, R44, 0xff, RZ, 0xc0, !PT ;  /* 0x000000ff2c2c7812 */ /* 0x000fe200078ec0ff */
[----:B------:R-:W-:Y:S01]  /*3370*/  I2F.F16 R15, R15 ;  /* 0x0000000f000f7306 */ /* 0x000fe20000200c00 */
[----:B------:R-:W-:Y:S01]  /*3380*/  IADD3 R7, R42, -0x80, RZ ;  /* 0xffffff802a077810 */ /* 0x000fe20007ffe0ff */
[----:B----4-:R-:W-:Y:S01]  /*3390*/  HADD2.F32 R42, -RZ, R39.H0_H0 ;  /* 0x20000027ff2a7230 */ /* 0x010fe20000004100 */
[----:B------:R-:W-:Y:S01]  /*33a0*/  IADD3 R39, R44, -0x80, RZ ;  /* 0xffffff802c277810 */ /* 0x000fe20007ffe0ff */
[----:B-1----:R-:W-:-:S02]  /*33b0*/  HADD2.F32 R44, -RZ, R30.H0_H0 ;  /* 0x2000001eff2c7230 */ /* 0x002fc40000004100 */
[----:B0-----:R-:W-:Y:S02]  /*33c0*/  HADD2.F32 R4, -RZ, R4.H0_H0 ;  /* 0x20000004ff047230 */ /* 0x001fe40000004100 */
[----:B------:R-:W0:Y:S08]  /*33d0*/  I2F.F16 R7, R7 ;  /* 0x0000000700077306 */ /* 0x000e300000200c00 */
[----:B------:R-:W-:Y:S01]  /*33e0*/  I2F.F16 R39, R39 ;  /* 0x0000002700277306 */ /* 0x000fe20000200c00 */
[----:B0-----:R-:W-:-:S07]  /*33f0*/  HADD2.F32 R7, -RZ, R7.H0_H0 ;  /* 0x20000007ff077230 */ /* 0x001fce0000004100 */
[----:B------:R-:W-:Y:S08]  /*3400*/  I2F.F16 R28, R28 ;  /* 0x0000001c001c7306 */ /* 0x000ff00000200c00 */
[----:B------:R-:W0:Y:S08]  /*3410*/  I2F.F16 R29, R29 ;  /* 0x0000001d001d7306 */ /* 0x000e300000200c00 */
[----:B------:R-:W-:Y:S01]  /*3420*/  I2F.F16 R14, R14 ;  /* 0x0000000e000e7306 */ /* 0x000fe20000200c00 */
[----:B0-----:R-:W-:Y:S01]  /*3430*/  HADD2.F32 R29, -RZ, R29.H0_H0 ;  /* 0x2000001dff1d7230 */ /* 0x001fe20000004100 */
[----:B--2---:R-:W-:-:S02]  /*3440*/  LEA.HI R40, R10, 0xffffff80, RZ, 0x8 ;  /* 0xffffff800a287811 */ /* 0x004fc400078f40ff */
[----:B------:R-:W-:-:S04]  /*3450*/  LEA.HI R26, R8, 0xffffff80, RZ, 0x8 ;  /* 0xffffff80081a7811 */ /* 0x000fc800078f40ff */
[----:B------:R0:W1:Y:S01]  /*3460*/  I2F.F16 R22, R40 ;  /* 0x0000002800167306 */ /* 0x0000620000200c00 */
[----:B------:R-:W-:-:S07]  /*3470*/  LEA.HI R23, R9, 0xffffff80, RZ, 0x8 ;  /* 0xffffff8009177811 */ /* 0x000fce00078f40ff */
        /* <DEDUP_REMOVED lines=8> */
[----:B------:R-:W-:-:S05]  /*3500*/  IADD3 R5, R5, -0x80, RZ ;  /* 0xffffff8005057810 */ /* 0x000fca0007ffe0ff */
[----:B------:R0:W1:Y:S01]  /*3510*/  I2F.F16 R6, R40 ;  /* 0x0000002800067306 */ /* 0x0000620000200c00 */
[----:B--2---:R-:W-:-:S07]  /*3520*/  HADD2.F32 R26, -RZ, R26.H0_H0 ;  /* 0x2000001aff1a7230 */ /* 0x004fce0000004100 */
[----:B------:R-:W2:Y:S01]  /*3530*/  I2F.F16 R5, R5 ;  /* 0x0000000500057306 */ /* 0x000ea20000200c00 */
[----:B0-----:R-:W-:Y:S01]  /*3540*/  FFMA.FTZ R40, R42, R12, R43 ;  /* 0x0000000c2a287223 */ /* 0x001fe2000001002b */
[----:B------:R-:W-:Y:S01]  /*3550*/  HADD2.F32 R43, -RZ, R38.H0_H0 ;  /* 0x20000026ff2b7230 */ /* 0x000fe20000004100 */
[----:B------:R-:W-:-:S04]  /*3560*/  LOP3.LUT R42, R8, 0xff, RZ, 0xc0, !PT ;  /* 0x000000ff082a7812 */ /* 0x000fc800078ec0ff */
[----:B------:R-:W-:Y:S01]  /*3570*/  FFMA.FTZ R41, R12, R43, R41 ;  /* 0x0000002b0c297223 */ /* 0x000fe20000010029 */
[----:B-1----:R-:W-:Y:S01]  /*3580*/  HADD2.F32 R43, -RZ, R6.H0_H0 ;  /* 0x20000006ff2b7230 */ /* 0x002fe20000004100 */
[----:B------:R-:W-:Y:S02]  /*3590*/  IADD3 R38, R42, -0x80, RZ ;  /* 0xffffff802a267810 */ /* 0x000fe40007ffe0ff */
[----:B------:R-:W-:Y:S02]  /*35a0*/  LOP3.LUT R42, R11, 0xff, RZ, 0xc0, !PT ;  /* 0x000000ff0b2a7812 */ /* 0x000fe400078ec0ff */
[C---:B------:R-:W-:Y:S01]  /*35b0*/  FFMA.FTZ R36, R12.reuse, R43, R36 ;  /* 0x0000002b0c247223 */ /* 0x040fe20000010024 */
[----:B------:R-:W-:Y:S01]  /*35c0*/  LOP3.LUT R6, R9, 0xff, RZ, 0xc0, !PT ;  /* 0x000000ff09067812 */ /* 0x000fe200078ec0ff */
[----:B------:R-:W-:Y:S01]  /*35d0*/  FFMA.FTZ R12, R12, R7, R31 ;  /* 0x000000070c0c7223 */ /* 0x000fe2000001001f */
[----:B------:R-:W-:Y:S01]  /*35e0*/  HADD2.F32 R31, -RZ, R13.H0_H0 ;  /* 0x2000000dff1f7230 */ /* 0x000fe20000004100 */
[----:B------:R-:W-:Y:S01]  /*35f0*/  IADD3 R30, R42, -0x80, RZ ;  /* 0xffffff802a1e7810 */ /* 0x000fe20007ffe0ff */
[----:B--2---:R-:W-:Y:S01]  /*3600*/  HADD2.F32 R42, -RZ, R5.H0_H0 ;  /* 0x20000005ff2a7230 */ /* 0x004fe20000004100 */
[----:B------:R-:W-:Y:S01]  /*3610*/  SHF.R.U32.HI R5, RZ, 0x10, R8 ;  /* 0x00000010ff057819 */ /* 0x000fe20000011608 */
[----:B------:R-:W0:Y:S01]  /*3620*/  I2F.F16 R38, R38 ;  /* 0x0000002600267306 */ /* 0x000e220000200c00 */
[----:B------:R-:W-:Y:S01]  /*3630*/  FFMA.FTZ R40, R4, R31, R40 ;  /* 0x0000001f04287223 */ /* 0x000fe20000010028 */
[----:B------:R-:W-:Y:S01]  /*3640*/  SHF.R.U32.HI R4, RZ, 0x8, R8 ;  /* 0x00000008ff047819 */ /* 0x000fe20000011608 */
[C---:B------:R-:W-:Y:S01]  /*3650*/  FFMA.FTZ R36, R31.reuse, R42, R36 ;  /* 0x0000002a1f247223 */ /* 0x040fe20000010024 */
[----:B------:R-:W-:Y:S01]  /*3660*/  SHF.R.U32.HI R42, RZ, 0x8, R9 ;  /* 0x00000008ff2a7819 */ /* 0x000fe20000011609 */
[----:B------:R-:W-:Y:S01]  /*3670*/  FFMA.FTZ R41, R31, R44, R41 ;  /* 0x0000002c1f297223 */ /* 0x000fe20000010029 */
[----:B------:R-:W-:Y:S01]  /*3680*/  LOP3.LUT R4, R4, 0xff, RZ, 0xc0, !PT ;  /* 0x000000ff04047812 */ /* 0x000fe200078ec0ff */
[----:B------:R-:W-:Y:S01]  /*3690*/  HADD2.F32 R43, -RZ, R15.H0_H0 ;  /* 0x2000000fff2b7230 */ /* 0x000fe20000004100 */
[----:B------:R-:W-:Y:S01]  /*36a0*/  LOP3.LUT R42, R42, 0xff, RZ, 0xc0, !PT ;  /* 0x000000ff2a2a7812 */ /* 0x000fe200078ec0ff */
[----:B------:R-:W-:Y:S01]  /*36b0*/  HADD2.F32 R44, -RZ, R28.H0_H0 ;  /* 0x2000001cff2c7230 */ /* 0x000fe20000004100 */
[----:B------:R-:W-:Y:S01]  /*36c0*/  IADD3 R8, R4, -0x80, RZ ;  /* 0xffffff8004087810 */ /* 0x000fe20007ffe0ff */
[----:B------:R-:W-:Y:S01]  /*36d0*/  HADD2.F32 R4, -RZ, R39.H0_H0 ;  /* 0x20000027ff047230 */ /* 0x000fe20000004100 */
[----:B------:R-:W-:Y:S01]  /*36e0*/  LOP3.LUT R39, R5, 0xff, RZ, 0xc0, !PT ;  /* 0x000000ff05277812 */ /* 0x000fe200078ec0ff */
[----:B------:R-:W-:Y:S01]  /*36f0*/  HADD2.F32 R13, -RZ, R13.H1_H1 ;  /* 0x3000000dff0d7230 */ /* 0x000fe20000004100 */
[----:B------:R-:W-:Y:S01]  /*3700*/  IADD3 R6, R6, -0x80, RZ ;  /* 0xffffff8006067810 */ /* 0x000fe20007ffe0ff */
[----:B------:R-:W1:Y:S01]  /*3710*/  I2F.F16 R30, R30 ;  /* 0x0000001e001e7306 */ /* 0x000e620000200c00 */
[----:B------:R-:W-:Y:S01]  /*3720*/  FFMA.FTZ R12, R31, R4, R12 ;  /* 0x000000041f0c7223 */ /* 0x000fe2000001000c */
[----:B------:R-:W-:Y:S01]  /*3730*/  IADD3 R31, R39, -0x80, RZ ;  /* 0xffffff80271f7810 */ /* 0x000fe20007ffe0ff */
[----:B------:R-:W2:Y:S01]  /*3740*/  LDS.64 R4, [UR5+0x38] ;  /* 0x00003805ff047984 */ /* 0x000ea20008000a00 */
[----:B------:R-:W-:Y:S01]  /*3750*/  SHF.R.U32.HI R39, RZ, 0x10, R9 ;  /* 0x00000010ff277819 */ /* 0x000fe20000011609 */
[----:B------:R-:W-:Y:S01]  /*3760*/  FFMA.FTZ R12, R13, R29, R12 ;  /* 0x0000001d0d0c7223 */ /* 0x000fe2000001000c */
[----:B------:R-:W-:Y:S01]  /*3770*/  IADD3 R9, R42, -0x80, RZ ;  /* 0xffffff802a097810 */ /* 0x000fe20007ffe0ff */
[----:B------:R-:W-:Y:S01]  /*3780*/  FFMA.FTZ R40, R43, R13, R40 ;  /* 0x0000000d2b287223 */ /* 0x000fe20000010028 */
[----:B------:R-:W-:Y:S01]  /*3790*/  LOP3.LUT R39, R39, 0xff, RZ, 0xc0, !PT ;  /* 0x000000ff27277812 */ /* 0x000fe200078ec0ff */
[----:B------:R-:W-:Y:S01]  /*37a0*/  I2F.F16 R6, R6 ;  /* 0x0000000600067306 */ /* 0x000fe20000200c00 */
[----:B------:R-:W-:Y:S01]  /*37b0*/  SHF.R.U32.HI R42, RZ, 0x8, R10 ;  /* 0x00000008ff2a7819 */ /* 0x000fe2000001160a */
[----:B------:R-:W-:Y:S01]  /*37c0*/  FFMA.FTZ R41, R13, R44, R41 ;  /* 0x0000002c0d297223 */ /* 0x000fe20000010029 */
[----:B------:R-:W-:Y:S01]  /*37d0*/  LOP3.LUT R7, R10, 0xff, RZ, 0xc0, !PT ;  /* 0x000000ff0a077812 */ /* 0x000fe200078ec0ff */
[----:B0-----:R-:W-:Y:S01]  /*37e0*/  HADD2.F32 R38, -RZ, R38.H0_H0 ;  /* 0x20000026ff267230 */ /* 0x001fe20000004100 */
[----:B------:R-:W-:-:S02]  /*37f0*/  IADD3 R15, R39, -0x80, RZ ;  /* 0xffffff80270f7810 */ /* 0x000fc40007ffe0ff */
[----:B------:R-:W-:Y:S01]  /*3800*/  SHF.R.U32.HI R28, RZ, 0x10, R10 ;  /* 0x00000010ff1c7819 */ /* 0x000fe2000001160a */
[----:B------:R-:W0:Y:S01]  /*3810*/  I2F.F16 R8, R8 ;  /* 0x0000000800087306 */ /* 0x000e220000200c00 */
[----:B------:R-:W-:Y:S02]  /*3820*/  LOP3.LUT R42, R42, 0xff, RZ, 0xc0, !PT ;  /* 0x000000ff2a2a7812 */ /* 0x000fe400078ec0ff */
[----:B------:R-:W-:Y:S02]  /*3830*/  SHF.R.U32.HI R39, RZ, 0x8, R11 ;  /* 0x00000008ff277819 */ /* 0x000fe4000001160b */
[----:B------:R-:W-:Y:S02]  /*3840*/  IADD3 R7, R7, -0x80, RZ ;  /* 0xffffff8007077810 */ /* 0x000fe40007ffe0ff */
[----:B------:R-:W-:Y:S01]  /*3850*/  LOP3.LUT R28, R28, 0xff, RZ, 0xc0, !PT ;  /* 0x000000ff1c1c7812 */ /* 0x000fe200078ec0ff */
[----:B------:R-:W3:Y:S01]  /*3860*/  I2F.F16 R9, R9 ;  /* 0x0000000900097306 */ /* 0x000ee20000200c00 */
[----:B------:R-:W-:Y:S01]  /*3870*/  IADD3 R10, R42, -0x80, RZ ;  /* 0xffffff802a0a7810 */ /* 0x000fe20007ffe0ff */
[----:B------:R-:W-:Y:S01]  /*3880*/  HADD2.F32 R42, -RZ, R14.H0_H0 ;  /* 0x2000000eff2a7230 */ /* 0x000fe20000004100 */
[----:B------:R-:W-:-:S02]  /*3890*/  LOP3.LUT R39, R39, 0xff, RZ, 0xc0, !PT ;  /* 0x000000ff27277812 */ /* 0x000fc400078ec0ff */
[----:B------:R-:W-:Y:S02]  /*38a0*/  SHF.R.U32.HI R29, RZ, 0x10, R11 ;  /* 0x00000010ff1d7819 */ /* 0x000fe4000001160b */
[----:B------:R-:W-:Y:S01]  /*38b0*/  IADD3 R14, R28, -0x80, RZ ;  /* 0xffffff801c0e7810 */ /* 0x000fe20007ffe0ff */
[----:B------:R-:W4:Y:S01]  /*38c0*/  I2F.F16 R7, R7 ;  /* 0x0000000700077306 */ /* 0x000f220000200c00 */
[----:B------:R-:W-:Y:S01]  /*38d0*/  IADD3 R28, R39, -0x80, RZ ;  /* 0xffffff80271c7810 */ /* 0x000fe20007ffe0ff */
[----:B------:R-:W-:Y:S01]  /*38e0*/  FFMA.FTZ R36, R13, R42, R36 ;  /* 0x0000002a0d247223 */ /* 0x000fe20000010024 */
[----:B------:R-:W-:Y:S01]  /*38f0*/  LOP3.LUT R39, R29, 0xff, RZ, 0xc0, !PT ;  /* 0x000000ff1d277812 */ /* 0x000fe200078ec0ff */
[----:B-1----:R-:W-:Y:S01]  /*3900*/  HADD2.F32 R42, -RZ, R30.H0_H0 ;  /* 0x2000001eff2a7230 */ /* 0x002fe20000004100 */
[----:B------:R-:W-:Y:S01]  /*3910*/  LEA.HI R11, R11, 0xffffff80, RZ, 0x8 ;  /* 0xffffff800b0b7811 */ /* 0x000fe200078f40ff */
[----:B0-----:R-:W-:Y:S01]  /*3920*/  HADD2.F32 R8, -RZ, R8.H0_H0 ;  /* 0x20000008ff087230 */ /* 0x001fe20000004100 */
[----:B------:R-:W-:Y:S01]  /*3930*/  IADD3 R39, R39, -0x80, RZ ;  /* 0xffffff8027277810 */ /* 0x000fe20007ffe0ff */
[----:B------:R-:W0:Y:S01]  /*3940*/  I2F.F16 R10, R10 ;  /* 0x0000000a000a7306 */ /* 0x000e220000200c00 */
[----:B---3--:R-:W-:-:S02]  /*3950*/  HADD2.F32 R30, -RZ, R9.H0_H0 ;  /* 0x20000009ff1e7230 */ /* 0x008fc40000004100 */
[--C-:B--2---:R-:W-:Y:S02]  /*3960*/  HADD2.F32 R13, -RZ, R4.reuse.H0_H0 ;  /* 0x20000004ff0d7230 */ /* 0x104fe40000004100 */
[----:B------:R-:W-:Y:S02]  /*3970*/  HADD2.F32 R29, -RZ, R4.H1_H1 ;  /* 0x30000004ff1d7230 */ /* 0x000fe40000004100 */
[----:B------:R-:W-:Y:S01]  /*3980*/  HADD2.F32 R4, -RZ, R5.H0_H0 ;  /* 0x20000005ff047230 */ /* 0x000fe20000004100 */
[----:B------:R-:W1:Y:S01]  /*3990*/  I2F.F16 R28, R28 ;  /* 0x0000001c001c7306 */ /* 0x000e620000200c00 */
[----:B------:R-:W-:Y:S01]  /*39a0*/  FFMA.FTZ R40, R38, R13, R40 ;  /* 0x0000000d26287223 */ /* 0x000fe20000010028 */
[----:B------:R-:W-:Y:S01]  /*39b0*/  HADD2.F32 R38, -RZ, R6.H0_H0 ;  /* 0x20000006ff267230 */ /* 0x000fe20000004100 */
[C---:B------:R-:W-:Y:S01]  /*39c0*/  FFMA.FTZ R12, R13.reuse, R42, R12 ;  /* 0x0000002a0d0c7223 */ /* 0x040fe2000001000c */
[----:B----4-:R-:W-:Y:S02]  /*39d0*/  HADD2.F32 R7, -RZ, R7.H0_H0 ;  /* 0x20000007ff077230 */ /* 0x010fe40000004100 */
[----:B------:R-:W-:Y:S01]  /*39e0*/  HADD2.F32 R5, -RZ, R5.H1_H1 ;  /* 0x30000005ff057230 */ /* 0x000fe20000004100 */
[C---:B------:R-:W-:Y:S01]  /*39f0*/  FFMA.FTZ R38, R13.reuse, R38, R41 ;  /* 0x000000260d267223 */ /* 0x040fe20000010029 */
[----:B------:R-:W2:Y:S01]  /*3a00*/  I2F.F16 R31, R31 ;  /* 0x0000001f001f7306 */ /* 0x000ea20000200c00 */
[----:B0-----:R-:W-:Y:S01]  /*3a10*/  HADD2.F32 R10, -RZ, R10.H0_H0 ;  /* 0x2000000aff0a7230 */ /* 0x001fe20000004100 */
[----:B------:R-:W-:-:S02]  /*3a20*/  FFMA.FTZ R36, R13, R7, R36 ;  /* 0x000000070d247223 */ /* 0x000fc40000010024 */
[----:B------:R-:W-:Y:S02]  /*3a30*/  FFMA.FTZ R7, R8, R29, R40 ;  /* 0x0000001d08077223 */ /* 0x000fe40000010028 */
[C---:B------:R-:W-:Y:S02]  /*3a40*/  FFMA.FTZ R9, R29.reuse, R30, R38 ;  /* 0x0000001e1d097223 */ /* 0x040fe40000010026 */
        /* <DEDUP_REMOVED lines=8> */
[----:B0-----:R-:W-:Y:S01]  /*3ad0*/  HADD2.F32 R15, -RZ, R15.H0_H0 ;  /* 0x2000000fff0f7230 */ /* 0x001fe20000004100 */
[----:B------:R-:W-:-:S04]  /*3ae0*/  FFMA.FTZ R26, R26, R5, R7 ;  /* 0x000000051a1a7223 */ /* 0x000fc80000010007 */
[----:B------:R-:W-:Y:S02]  /*3af0*/  FFMA.FTZ R9, R4, R15, R9 ;  /* 0x0000000f04097223 */ /* 0x000fe40000010009 */
[----:B------:R-:W0:Y:S01]  /*3b00*/  I2F.F16 R11, R11 ;  /* 0x0000000b000b7306 */ /* 0x000e220000200c00 */
[----:B-1----:R-:W-:Y:S01]  /*3b10*/  HADD2.F32 R14, -RZ, R14.H0_H0 ;  /* 0x2000000eff0e7230 */ /* 0x002fe20000004100 */
[----:B------:R-:W-:-:S04]  /*3b20*/  FMUL.FTZ R26, R19, R26 ;  /* 0x0000001a131a7220 */ /* 0x000fc80000410000 */
[C---:B------:R-:W-:Y:S01]  /*3b30*/  FFMA.FTZ R13, R4.reuse, R14, R13 ;  /* 0x0000000e040d7223 */ /* 0x040fe2000001000d */
[----:B------:R-:W-:Y:S01]  /*3b40*/  F2FP.PACK_AB R26, RZ, R26 ;  /* 0x0000001aff1a723e */ /* 0x000fe200000000ff */
[----:B--2---:R-:W-:Y:S02]  /*3b50*/  HADD2.F32 R8, -RZ, R6.H0_H0 ;  /* 0x20000006ff087230 */ /* 0x004fe40000004100 */
[----:B------:R-:W-:Y:S01]  /*3b60*/  HADD2.F32 R6, -RZ, R23.H0_H0 ;  /* 0x20000017ff067230 */ /* 0x000fe20000004100 */
[C---:B------:R-:W-:Y:S02]  /*3b70*/  FFMA.FTZ R22, R5.reuse, R22, R13 ;  /* 0x0000001605167223 */ /* 0x040fe4000001000d */
[----:B------:R-:W-:Y:S02]  /*3b80*/  FFMA.FTZ R8, R4, R8, R29 ;  /* 0x0000000804087223 */ /* 0x000fe4000001001d */
[----:B------:R-:W-:Y:S01]  /*3b90*/  FFMA.FTZ R9, R5, R6, R9 ;  /* 0x0000000605097223 */ /* 0x000fe20000010009 */
[----:B0-----:R-:W-:Y:S01]  /*3ba0*/  HADD2.F32 R10, -RZ, R11.H0_H0 ;  /* 0x2000000bff0a7230 */ /* 0x001fe20000004100 */
        /* <DEDUP_REMOVED lines=11> */
.L_x_4651:
[----:B------:R-:W-:Y:S01]  /*3c60*/  IADD3 R0, R0, 0x20, RZ ;  /* 0x0000002000007810 */ /* 0x000fe20007ffe0ff */
[C---:B------:R-:W-:Y:S01]  /*3c70*/  IMAD.WIDE R24, R27.reuse, 0x8, R24 ;  /* 0x000000081b187825 */ /* 0x040fe200078e0218 */
[----:B------:R-:W-:Y:S02]  /*3c80*/  UMOV UR5, UR4 ;  /* 0x0000000400057c82 */ /* 0x000fe40008000000 */
[C---:B------:R-:W-:Y:S01]  /*3c90*/  ISETP.GE.AND P0, PT, R0.reuse, c[0x0][0x1a8], PT ;  /* 0x00006a0000007a0c */ /* 0x040fe20003f06270 */
[----:B------:R-:W-:Y:S01]  /*3ca0*/  IMAD.WIDE R38, R27, 0x8, R20 ;  /* 0x000000081b267825 */ /* 0x000fe200078e0214 */
[----:B------:R-:W-:-:S03]  /*3cb0*/  ISETP.LT.AND P2, PT, R0, R37, PT ;  /* 0x000000250000720c */ /* 0x000fc60003f41270 */
[----:B------:R-:W-:Y:S02]  /*3cc0*/  IMAD.MOV.U32 R22, RZ, RZ, R24 ;  /* 0x000000ffff167224 */ /* 0x000fe400078e0018 */
[----:B------:R-:W-:-:S08]  /*3cd0*/  IMAD.MOV.U32 R23, RZ, RZ, R25 ;  /* 0x000000ffff177224 */ /* 0x000fd000078e0019 */
[----:B------:R-:W-:Y:S05]  /*3ce0*/  @!P0 BRA P2, `(.L_x_4652) ;  /* 0xffffce9000008947 */ /* 0x000fea000103ffff */
.L_x_4647:
[----:B------:R-:W-:-:S04]  /*3cf0*/  ISETP.GE.AND P0, PT, R0, R37, PT ;  /* 0x000000250000720c */ /* 0x000fc80003f06270 */
[----:B------:R-:W-:-:S13]  /*3d00*/  ISETP.GE.OR P0, PT, R0, c[0x0][0x1b0], P0 ;  /* 0x00006c0000007a0c */ /* 0x000fda0000706670 */
[----:B------:R-:W-:Y:S05]  /*3d10*/  @P0 BRA `(.L_x_4653) ;  /* 0x0000159000000947 */ /* 0x000fea0003800000 */
.L_x_4655:
[----:B------:R-:W-:Y:S01]  /*3d20*/  IMAD.MOV.U32 R25, RZ, RZ, c[0x0][0x18c] ;  /* 0x00006300ff197624 */ /* 0x000fe200078e00ff */
[----:B-----5:R2:W5:Y:S03]  /*3d30*/  LDG.E.128.CONSTANT R4, [R38.64] ;  /* 0x0000000626047981 */ /* 0x020566000c1e9d00 */
[----:B------:R-:W-:-:S06]  /*3d40*/  IMAD.WIDE R8, R25, 0x4, R38 ;  /* 0x0000000419087825 */ /* 0x000fcc00078e0226 */
[C---:B------:R-:W-:Y:S02]  /*3d50*/  IMAD.WIDE R12, R25.reuse, 0x4, R8 ;  /* 0x00000004190c7825 */ /* 0x040fe400078e0208 */
[----:B------:R-:W5:Y:S04]  /*3d60*/  LDG.E.128.CONSTANT R8, [R8.64] ;  /* 0x0000000608087981 */ /* 0x000f68000c1e9d00 */
[C---:B0-----:R-:W-:Y:S02]  /*3d70*/  IMAD.WIDE R20, R25.reuse, 0x4, R12 ;  /* 0x0000000419147825 */ /* 0x041fe400078e020c */
[----:B------:R-:W5:Y:S04]  /*3d80*/  LDG.E.128.CONSTANT R12, [R12.64] ;  /* 0x000000060c0c7981 */ /* 0x000f68000c1e9d00 */
[----:B------:R0:W5:Y:S01]  /*3d90*/  LDG.E.128.CONSTANT R16, [R20.64] ;  /* 0x0000000614107981 */ /* 0x000162000c1e9d00 */
[----:B------:R-:W-:Y:S01]  /*3da0*/  IMAD.WIDE R22, R25, 0x4, R20 ;  /* 0x0000000419167825 */ /* 0x000fe200078e0214 */
[----:B------:R-:W-:-:S04]  /*3db0*/  IADD3 R0, R0, 0x20, RZ ;  /* 0x0000002000007810 */ /* 0x000fc80007ffe0ff */
[----:B------:R-:W-:Y:S01]  /*3dc0*/  ISETP.GE.AND P0, PT, R0, c[0x0][0x1b0], PT ;  /* 0x00006c0000007a0c */ /* 0x000fe20003f06270 */
[----:B--2---:R-:W-:Y:S01]  /*3dd0*/  IMAD.WIDE R38, R25, 0x4, R22 ;  /* 0x0000000419267825 */ /* 0x004fe200078e0216 */
[----:B------:R-:W-:Y:S05]  /*3de0*/  @!P1 BRA `(.L_x_4654) ;  /* 0x0000149000009947 */ /* 0x000fea0003800000 */
[----:B0-----:R-:W2:Y:S01]  /*3df0*/  LDG.E.128.CONSTANT R20, [R22.64] ;  /* 0x0000000616147981 */ /* 0x001ea2000c1e9d00 */
[----:B-1----:R-:W-:Y:S01]  /*3e00*/  IMAD.MOV.U32 R28, RZ, RZ, 0x2800 ;  /* 0x00002800ff1c7424 */ /* 0x002fe200078e00ff */
[----:B-----5:R-:W-:Y:S02]  /*3e10*/  LOP3.LUT R36, R6, 0x1f001f, RZ, 0xc0, !PT ;  /* 0x001f001f06247812 */ /* 0x020fe400078ec0ff */
[----:B------:R-:W0:Y:S01]  /*3e20*/  LDS.128 R24, [UR4] ;  /* 0x00000004ff187984 */ /* 0x000e220008000c00 */
        /* <DEDUP_REMOVED lines=12> */
[----:B------:R-:W-:Y:S01]  /*3ef0*/  HFMA2 R29, R29, R32.H1_H1, -48, -48 ;  /* 0xd200d2001d1d7431 */ /* 0x000fe20000060020 */
[----:B------:R-:W-:Y:S01]  /*3f00*/  LOP3.LUT R30, R5, 0x3e003e0, RZ, 0xc0, !PT ;  /* 0x03e003e0051e7812 */ /* 0x000fe200078ec0ff */
[----:B------:R-:W-:Y:S01]  /*3f10*/  HADD2 R45, R40, -1040, -1040 ;  /* 0xe410e410282d7430 */ /* 0x000fe20000000000 */
[----:B------:R-:W-:Y:S01]  /*3f20*/  LOP3.LUT R40, R6, 0x3e003e0, RZ, 0xc0, !PT ;  /* 0x03e003e006287812 */ /* 0x000fe200078ec0ff */
[----:B------:R-:W-:Y:S01]  /*3f30*/  HADD2 R31, R31, -1040, -1040 ;  /* 0xe410e4101f1f7430 */ /* 0x000fe20000000000 */
[----:B------:R-:W-:-:S02]  /*3f40*/  SHF.R.U32.HI R42, RZ, 0xd, R13 ;  /* 0x0000000dff2a7819 */ /* 0x000fc4000001160d */
[----:B------:R-:W-:Y:S02]  /*3f50*/  PRMT R35, R35, 0x5410, R34 ;  /* 0x0000541023237816 */ /* 0x000fe40000000022 */
[----:B------:R-:W-:Y:S01]  /*3f60*/  PRMT R33, R33, 0x5410, R32 ;  /* 0x0000541021217816 */ /* 0x000fe20000000020 */
[-C--:B0-----:R-:W-:Y:S01]  /*3f70*/  HFMA2.MMA R36, R41, R24.reuse, RZ ;  /* 0x0000001829247235 */ /* 0x081fe200000000ff */
[----:B------:R-:W-:Y:S01]  /*3f80*/  LOP3.LUT R41, R30, 0x64006400, RZ, 0xfc, !PT ;  /* 0x640064001e297812 */ /* 0x000fe200078efcff */
[----:B------:R-:W-:Y:S01]  /*3f90*/  HFMA2.MMA R28, R43, R24, RZ ;  /* 0x000000182b1c7235 */ /* 0x000fe200000000ff */
[----:B------:R-:W-:Y:S01]  /*3fa0*/  LOP3.LUT R43, R40, 0x64006400, RZ, 0xfc, !PT ;  /* 0x64006400282b7812 */ /* 0x000fe200078efcff */
[----:B------:R-:W-:Y:S02]  /*3fb0*/  HFMA2 R31, R31, R24, RZ.H0_H0 ;  /* 0x000000181f1f7231 */ /* 0x000fe400000400ff */
[-C--:B------:R-:W-:Y:S01]  /*3fc0*/  HFMA2.MMA R30, R29, R25.reuse, R36 ;  /* 0x000000191d1e7235 */ /* 0x080fe20000000024 */
[----:B------:R-:W-:Y:S01]  /*3fd0*/  SHF.R.U32.HI R36, RZ, 0xa, R5 ;  /* 0x0000000aff247819 */ /* 0x000fe20000011605 */
[-C--:B------:R-:W-:Y:S01]  /*3fe0*/  HFMA2 R40, R41, R32.reuse.H1_H1, -48, -48 ;  /* 0xd200d20029287431 */ /* 0x080fe20000060020 */
[----:B------:R-:W-:Y:S01]  /*3ff0*/  LOP3.LUT R41, R7, 0x3e003e0, RZ, 0xc0, !PT ;  /* 0x03e003e007297812 */ /* 0x000fe200078ec0ff */
[----:B------:R-:W-:Y:S01]  /*4000*/  HFMA2 R43, R43, R32.H1_H1, -48, -48 ;  /* 0xd200d2002b2b7431 */ /* 0x000fe20000060020 */
[----:B------:R-:W-:Y:S01]  /*4010*/  LOP3.LUT R36, R36, 0x1f001f, RZ, 0xc0, !PT ;  /* 0x001f001f24247812 */ /* 0x000fe200078ec0ff */
[----:B------:R-:W-:Y:S01]  /*4020*/  HFMA2 R29, R40, R25, R31 ;  /* 0x00000019281d7231 */ /* 0x000fe2000000001f */
[----:B------:R-:W-:Y:S01]  /*4030*/  SHF.R.U32.HI R31, RZ, 0xa, R4 ;  /* 0x0000000aff1f7819 */ /* 0x000fe20000011604 */
[----:B------:R-:W-:Y:S01]  /*4040*/  HFMA2 R24, R45, R24, RZ.H0_H0 ;  /* 0x000000182d187231 */ /* 0x000fe200000400ff */
[----:B------:R-:W-:Y:S01]  /*4050*/  LOP3.LUT R41, R41, 0x64006400, RZ, 0xfc, !PT ;  /* 0x6400640029297812 */ /* 0x000fe200078efcff */
[----:B------:R-:W-:Y:S01]  /*4060*/  HFMA2.MMA R28, R43, R25, R28 ;  /* 0x000000192b1c7235 */ /* 0x000fe2000000001c */
[----:B------:R-:W-:-:S02]  /*4070*/  LOP3.LUT R36, R36, 0x64006400, RZ, 0xfc, !PT ;  /* 0x6400640024247812 */ /* 0x000fc400078efcff */
[----:B------:R-:W-:Y:S01]  /*4080*/  LOP3.LUT R31, R31, 0x1f001f, RZ, 0xc0, !PT ;  /* 0x001f001f1f1f7812 */ /* 0x000fe200078ec0ff */
[----:B------:R-:W-:Y:S01]  /*4090*/  HFMA2 R41, R41, R32.H1_H1, -48, -48 ;  /* 0xd200d20029297431 */ /* 0x000fe20000060020 */
[----:B------:R-:W-:Y:S01]  /*40a0*/  SHF.R.U32.HI R40, RZ, 0xa, R6 ;  /* 0x0000000aff287819 */ /* 0x000fe20000011606 */
[----:B------:R-:W-:Y:S01]  /*40b0*/  HADD2 R36, R36, -1040, -1040 ;  /* 0xe410e41024247430 */ /* 0x000fe20000000000 */
[----:B------:R-:W-:Y:S02]  /*40c0*/  LOP3.LUT R31, R31, 0x64006400, RZ, 0xfc, !PT ;  /* 0x640064001f1f7812 */ /* 0x000fe400078efcff */
[----:B------:R-:W-:Y:S01]  /*40d0*/  LOP3.LUT R40, R40, 0x1f001f, RZ, 0xc0, !PT ;  /* 0x001f001f28287812 */ /* 0x000fe200078ec0ff */
[----:B------:R-:W-:Y:S02]  /*40e0*/  HFMA2.MMA R24, R41, R25, R24 ;  /* 0x0000001929187235 */ /* 0x000fe40000000018 */
[----:B------:R-:W-:Y:S01]  /*40f0*/  HADD2 R25, R31, -1040, -1040 ;  /* 0xe410e4101f197430 */ /* 0x000fe20000000000 */
[----:B------:R-:W-:Y:S01]  /*4100*/  LOP3.LUT R40, R40, 0x64006400, RZ, 0xfc, !PT ;  /* 0x6400640028287812 */ /* 0x000fe200078efcff */
[----:B------:R-:W-:Y:S01]  /*4110*/  HFMA2.MMA R29, R36, R26, R29 ;  /* 0x0000001a241d7235 */ /* 0x000fe2000000001d */
[----:B------:R-:W-:Y:S01]  /*4120*/  SHF.R.U32.HI R31, RZ, 0xa, R7 ;  /* 0x0000000aff1f7819 */ /* 0x000fe20000011607 */
[----:B------:R-:W-:Y:S01]  /*4130*/  HFMA2 R25, R25, R26, R30 ;  /* 0x0000001a19197231 */ /* 0x000fe2000000001e */
        /* <DEDUP_REMOVED lines=47> */
[----:B------:R-:W-:Y:S02]  /*4430*/  LOP3.LUT R41, R9, 0x3e003e0, RZ, 0xc0, !PT ;  /* 0x03e003e009297812 */ /* 0x000fe400078ec0ff */
[----:B------:R-:W-:Y:S01]  /*4440*/  SHF.R.U32.HI R8, RZ, 0xa, R8 ;  /* 0x0000000aff087819 */ /* 0x000fe20000011608 */
[----:B------:R-:W-:Y:S01]  /*4450*/  HFMA2 R6, R7, R32.H1_H1, -48, -48 ;  /* 0xd200d20007067431 */ /* 0x000fe20000060020 */
[----:B------:R-:W-:-:S02]  /*4460*/  LOP3.LUT R41, R41, 0x64006400, RZ, 0xfc, !PT ;  /* 0x6400640029297812 */ /* 0x000fc400078efcff */
[----:B------:R-:W-:Y:S02]  /*4470*/  LOP3.LUT R8, R8, 0x1f001f, RZ, 0xc0, !PT ;  /* 0x001f001f08087812 */ /* 0x000fe400078ec0ff */
[----:B------:R-:W-:Y:S01]  /*4480*/  SHF.R.U32.HI R9, RZ, 0xa, R9 ;  /* 0x0000000aff097819 */ /* 0x000fe20000011609 */
[----:B0-----:R-:W-:Y:S01]  /*4490*/  HFMA2.MMA R25, R6, R28, R25 ;  /* 0x0000001c06197235 */ /* 0x001fe20000000019 */
[----:B------:R-:W-:Y:S01]  /*44a0*/  LOP3.LUT R6, R10, 0x3e003e0, RZ, 0xc0, !PT ;  /* 0x03e003e00a067812 */ /* 0x000fe200078ec0ff */
[----:B------:R-:W-:Y:S01]  /*44b0*/  HFMA2 R41, R41, R32.H1_H1, -48, -48 ;  /* 0xd200d20029297431 */ /* 0x000fe20000060020 */
[----:B------:R-:W-:Y:S02]  /*44c0*/  LOP3.LUT R27, R27, 0x40004, R42, 0xf8, !PT ;  /* 0x000400041b1b7812 */ /* 0x000fe400078ef82a */
[----:B------:R-:W-:Y:S01]  /*44d0*/  LOP3.LUT R7, R6, 0x64006400, RZ, 0xfc, !PT ;  /* 0x6400640006077812 */ /* 0x000fe200078efcff */
[----:B------:R-:W-:Y:S01]  /*44e0*/  HFMA2 R36, R41, R28, R36 ;  /* 0x0000001c29247231 */ /* 0x000fe20000000024 */
[----:B------:R-:W-:-:S02]  /*44f0*/  LOP3.LUT R41, R11, 0x3e003e0, RZ, 0xc0, !PT ;  /* 0x03e003e00b297812 */ /* 0x000fc400078ec0ff */
[----:B------:R-:W-:Y:S01]  /*4500*/  SHF.R.U32.HI R42, RZ, 0xc, R17 ;  /* 0x0000000cff2a7819 */ /* 0x000fe20000011611 */
[-C--:B------:R-:W-:Y:S01]  /*4510*/  HFMA2 R7, R7, R32.reuse.H1_H1, -48, -48 ;  /* 0xd200d20007077431 */ /* 0x080fe20000060020 */
[----:B------:R-:W-:Y:S02]  /*4520*/  LOP3.LUT R8, R8, 0x64006400, RZ, 0xfc, !PT ;  /* 0x6400640008087812 */ /* 0x000fe400078efcff */
[----:B------:R-:W-:Y:S02]  /*4530*/  LOP3.LUT R41, R41, 0x64006400, RZ, 0xfc, !PT ;  /* 0x6400640029297812 */ /* 0x000fe400078efcff */
[----:B------:R-:W-:Y:S02]  /*4540*/  LOP3.LUT R9, R9, 0x1f001f, RZ, 0xc0, !PT ;  /* 0x001f001f09097812 */ /* 0x000fe400078ec0ff */
[----:B------:R-:W-:Y:S01]  /*4550*/  SHF.R.U32.HI R10, RZ, 0xa, R10 ;  /* 0x0000000aff0a7819 */ /* 0x000fe2000001160a */
[----:B------:R-:W-:Y:S01]  /*4560*/  HFMA2 R44, R41, R32.H1_H1, -48, -48 ;  /* 0xd200d200292c7431 */ /* 0x000fe20000060020 */
[----:B------:R-:W-:Y:S01]  /*4570*/  LOP3.LUT R27, R27, 0x80008, R42, 0xf8, !PT ;  /* 0x000800081b1b7812 */ /* 0x000fe200078ef82a */
[----:B------:R-:W-:Y:S01]  /*4580*/  HADD2 R42, R8, -1040, -1040 ;  /* 0xe410e410082a7430 */ /* 0x000fe20000000000 */
[----:B------:R-:W-:Y:S01]  /*4590*/  LOP3.LUT R6, R9, 0x64006400, RZ, 0xfc, !PT ;  /* 0x6400640009067812 */ /* 0x000fe200078efcff */
[----:B------:R-:W-:Y:S01]  /*45a0*/  HFMA2.MMA R8, R7, R28, R4 ;  /* 0x0000001c07087235 */ /* 0x000fe20000000004 */
[----:B------:R-:W-:Y:S01]  /*45b0*/  LOP3.LUT R4, R10, 0x1f001f, RZ, 0xc0, !PT ;  /* 0x001f001f0a047812 */ /* 0x000fe200078ec0ff */
[----:B------:R-:W-:Y:S01]  /*45c0*/  HFMA2 R28, R44, R28, R5 ;  /* 0x0000001c2c1c7231 */ /* 0x000fe20000000005 */
[----:B------:R-:W-:Y:S01]  /*45d0*/  SHF.R.U32.HI R11, RZ, 0xa, R11 ;  /* 0x0000000aff0b7819 */ /* 0x000fe2000001160b */
        /* <DEDUP_REMOVED lines=17> */
[----:B------:R-:W-:-:S02]  /*46f0*/  LOP3.LUT R41, R28, 0x64006400, RZ, 0xfc, !PT ;  /* 0x640064001c297812 */ /* 0x000fc400078efcff */
[----:B------:R-:W-:Y:S02]  /*4700*/  LOP3.LUT R11, R11, 0x64006400, RZ, 0xfc, !PT ;  /* 0x640064000b0b7812 */ /* 0x000fe400078efcff */
[----:B------:R-:W-:Y:S01]  /*4710*/  LOP3.LUT R28, R13, 0x3e003e0, RZ, 0xc0, !PT ;  /* 0x03e003e00d1c7812 */ /* 0x000fe200078ec0ff */
[----:B------:R-:W-:Y:S01]  /*4720*/  HADD2 R45, R41, -1040, -1040 ;  /* 0xe410e410292d7430 */ /* 0x000fe20000000000 */
[----:B------:R-:W-:Y:S02]  /*4730*/  SHF.R.U32.HI R43, RZ, 0xc, R18 ;  /* 0x0000000cff2b7819 */ /* 0x000fe40000011612 */
[----:B------:R-:W-:Y:S01]  /*4740*/  LOP3.LUT R41, R28, 0x64006400, RZ, 0xfc, !PT ;  /* 0x640064001c297812 */ /* 0x000fe200078efcff */
[-C--:B------:R-:W-:Y:S01]  /*4750*/  HFMA2 R28, R11, R32.reuse.H1_H1, -48, -48 ;  /* 0xd200d2000b1c7431 */ /* 0x080fe20000060020 */
[----:B------:R-:W-:Y:S02]  /*4760*/  LOP3.LUT R24, R24, 0x80008, R43, 0xf8, !PT ;  /* 0x0008000818187812 */ /* 0x000fe400078ef82b */
[----:B------:R-:W-:Y:S01]  /*4770*/  SHF.R.U32.HI R11, RZ, 0xa, R13 ;  /* 0x0000000aff0b7819 */ /* 0x000fe2000001160d */
[----:B------:R-:W-:Y:S01]  /*4780*/  HFMA2 R41, R41, R32.H1_H1, -48, -48 ;  /* 0xd200d20029297431 */ /* 0x000fe20000060020 */
        /* <DEDUP_REMOVED lines=9> */
[----:B------:R-:W-:Y:S01]  /*4820*/  HFMA2.MMA R10, R45, R30, R8 ;  /* 0x0000001e2d0a7235 */ /* 0x000fe20000000008 */
[----:B------:R-:W-:Y:S01]  /*4830*/  SHF.R.U32.HI R8, RZ, 0xa, R12 ;  /* 0x0000000aff087819 */ /* 0x000fe2000001160c */
[----:B------:R-:W-:Y:S01]  /*4840*/  HFMA2.MMA R12, R28, R31, R9 ;  /* 0x0000001f1c0c7235 */ /* 0x000fe20000000009 */
[----:B------:R-:W-:Y:S01]  /*4850*/  LOP3.LUT R9, R11, 0x1f001f, RZ, 0xc0, !PT ;  /* 0x001f001f0b097812 */ /* 0x000fe200078ec0ff */
[----:B------:R-:W-:Y:S01]  /*4860*/  HFMA2 R36, R43, R30, R36 ;  /* 0x0000001e2b247231 */ /* 0x000fe20000000024 */
[----:B------:R-:W-:Y:S02]  /*4870*/  LOP3.LUT R27, R27, 0x100010, R40, 0xf8, !PT ;  /* 0x001000101b1b7812 */ /* 0x000fe400078ef828 */
[----:B------:R-:W-:Y:S01]  /*4880*/  LOP3.LUT R9, R9, 0x64006400, RZ, 0xfc, !PT ;  /* 0x6400640009097812 */ /* 0x000fe200078efcff */
[----:B------:R-:W-:Y:S01]  /*4890*/  HFMA2 R13, R41, R31, R36 ;  /* 0x0000001f290d7231 */ /* 0x000fe20000000024 */
[----:B------:R-:W-:-:S02]  /*48a0*/  LOP3.LUT R8, R8, 0x1f001f, RZ, 0xc0, !PT ;  /* 0x001f001f08087812 */ /* 0x000fc400078ec0ff */
[----:B------:R-:W-:Y:S01]  /*48b0*/  LOP3.LUT R36, R16, 0x1f001f, RZ, 0xc0, !PT ;  /* 0x001f001f10247812 */ /* 0x000fe200078ec0ff */
[----:B------:R-:W-:Y:S01]  /*48c0*/  HADD2 R40, R9, -1040, -1040 ;  /* 0xe410e41009287430 */ /* 0x000fe20000000000 */
[----:B------:R-:W-:Y:S02]  /*48d0*/  LOP3.LUT R8, R8, 0x64006400, RZ, 0xfc, !PT ;  /* 0x6400640008087812 */ /* 0x000fe400078efcff */
[----:B------:R-:W-:Y:S01]  /*48e0*/  LOP3.LUT R28, R15, 0x1f001f, RZ, 0xc0, !PT ;  /* 0x001f001f0f1c7812 */ /* 0x000fe200078ec0ff */
[----:B0-----:R-:W-:Y:S01]  /*48f0*/  HFMA2 R13, R40, R4, R13 ;  /* 0x00000004280d7231 */ /* 0x001fe2000000000d */
        /* <DEDUP_REMOVED lines=8> */
[----:B------:R-:W-:Y:S01]  /*4980*/  HFMA2.MMA R12, R41, R4, R12 ;  /* 0x00000004290c7235 */ /* 0x000fe2000000000c */
[----:B------:R-:W-:Y:S01]  /*4990*/  HADD2 R28, R40, -1040, -1040 ;  /* 0xe410e410281c7430 */ /* 0x000fe20000000000 */
[----:B------:R-:W-:Y:S02]  /*49a0*/  LOP3.LUT R41, R11, 0x64006400, RZ, 0xfc, !PT ;  /* 0x640064000b297812 */ /* 0x000fe400078efcff */
[----:B------:R-:W-:Y:S01]  /*49b0*/  LOP3.LUT R8, R15, 0x3e003e0, RZ, 0xc0, !PT ;  /* 0x03e003e00f087812 */ /* 0x000fe200078ec0ff */
[----:B------:R-:W-:Y:S01]  /*49c0*/  HFMA2.MMA R29, R36, R30, R29 ;  /* 0x0000001e241d7235 */ /* 0x000fe2000000001d */
[----:B------:R-:W-:Y:S01]  /*49d0*/  SHF.R.U32.HI R30, RZ, 0xa, R16 ;  /* 0x0000000aff1e7819 */ /* 0x000fe20000011610 */
[----:B------:R-:W-:Y:S01]  /*49e0*/  HFMA2 R41, R41, R32.H1_H1, -48, -48 ;  /* 0xd200d20029297431 */ /* 0x000fe20000060020 */
[-C--:B------:R-:W-:Y:S01]  /*49f0*/  HFMA2.MMA R28, R28, R5.reuse, R13 ;  /* 0x000000051c1c7235 */ /* 0x080fe2000000000d */
[----:B------:R-:W-:Y:S01]  /*4a00*/  LOP3.LUT R13, R17, 0x3e003e0, RZ, 0xc0, !PT ;  /* 0x03e003e0110d7812 */ /* 0x000fe200078ec0ff */
[----:B------:R-:W-:Y:S01]  /*4a10*/  HFMA2.MMA R11, R43, R5, R12 ;  /* 0x000000052b0b7235 */ /* 0x000fe2000000000c */
[----:B------:R-:W-:Y:S01]  /*4a20*/  HFMA2 R10, R41, R31, R10 ;  /* 0x0000001f290a7231 */ /* 0x000fe2000000000a */
[----:B------:R-:W-:-:S02]  /*4a30*/  SHF.R.U32.HI R9, RZ, 0xa, R15 ;  /* 0x0000000aff097819 */ /* 0x000fc4000001160f */
[----:B------:R-:W-:Y:S02]  /*4a40*/  LOP3.LUT R41, R13, 0x64006400, RZ, 0xfc, !PT ;  /* 0x640064000d297812 */ /* 0x000fe400078efcff */
[----:B------:R-:W-:Y:S02]  /*4a50*/  LOP3.LUT R15, R16, 0x3e003e0, RZ, 0xc0, !PT ;  /* 0x03e003e0100f7812 */ /* 0x000fe400078ec0ff */
[----:B------:R-:W-:Y:S01]  /*4a60*/  LOP3.LUT R40, R30, 0x1f001f, RZ, 0xc0, !PT ;  /* 0x001f001f1e287812 */ /* 0x000fe200078ec0ff */
[-C--:B------:R-:W-:Y:S01]  /*4a70*/  HFMA2 R41, R41, R32.reuse.H1_H1, -48, -48 ;  /* 0xd200d20029297431 */ /* 0x080fe20000060020 */
[----:B------:R-:W-:Y:S02]  /*4a80*/  SHF.R.U32.HI R14, RZ, 0xa, R14 ;  /* 0x0000000aff0e7819 */ /* 0x000fe4000001160e */
[----:B------:R-:W-:Y:S02]  /*4a90*/  LOP3.LUT R15, R15, 0x64006400, RZ, 0xfc, !PT ;  /* 0x640064000f0f7812 */ /* 0x000fe400078efcff */
[----:B------:R-:W-:Y:S01]  /*4aa0*/  SHF.R.U32.HI R36, RZ, 0xa, R17 ;  /* 0x0000000aff247819 */ /* 0x000fe20000011611 */
        /* <DEDUP_REMOVED lines=8> */
[----:B------:R-:W-:Y:S02]  /*4b30*/  LOP3.LUT R36, R36, 0x1f001f, RZ, 0xc0, !PT ;  /* 0x001f001f24247812 */ /* 0x000fe400078ec0ff */
[----:B------:R-:W-:Y:S01]  /*4b40*/  LOP3.LUT R8, R14, 0x64006400, RZ, 0xfc, !PT ;  /* 0x640064000e087812 */ /* 0x000fe200078efcff */
        /* <DEDUP_REMOVED lines=8> */
[----:B------:R-:W-:Y:S01]  /*4bd0*/  HADD2 R29, R9, -1040, -1040 ;  /* 0xe410e410091d7430 */ /* 0x000fe20000000000 */
[----:B------:R-:W-:Y:S01]  /*4be0*/  LOP3.LUT R26, R26, 0x80008, R17, 0xf8, !PT ;  /* 0x000800081a1a7812 */ /* 0x000fe200078ef811 */
[----:B------:R-:W-:Y:S01]  /*4bf0*/  HADD2 R9, R36, -1040, -1040 ;  /* 0xe410e41024097430 */ /* 0x000fe20000000000 */
[----:B------:R-:W-:Y:S01]  /*4c00*/  LOP3.LUT R15, R19, 0x1f001f, RZ, 0xc0, !PT ;  /* 0x001f001f130f7812 */ /* 0x000fe200078ec0ff */
[----:B------:R-:W-:Y:S01]  /*4c10*/  HFMA2.MMA R17, R11, R4, R10 ;  /* 0x000000040b117235 */ /* 0x000fe2000000000a */
[----:B------:R-:W-:Y:S01]  /*4c20*/  HFMA2 R28, R29, R4, R28 ;  /* 0x000000041d1c7231 */ /* 0x000fe2000000001c */
[----:B------:R-:W-:-:S02]  /*4c30*/  LOP3.LUT R40, R12, 0x64006400, RZ, 0xfc, !PT ;  /* 0x640064000c287812 */ /* 0x000fc400078efcff */
[----:B------:R-:W-:Y:S01]  /*4c40*/  HFMA2.MMA R4, R9, R7, R30 ;  /* 0x0000000709047235 */ /* 0x000fe2000000001e */
[----:B------:R-:W-:Y:S01]  /*4c50*/  LOP3.LUT R29, R15, 0x64006400, RZ, 0xfc, !PT ;  /* 0x640064000f1d7812 */ /* 0x000fe200078efcff */
[----:B------:R-:W0:Y:S01]  /*4c60*/  LDS.128 R8, [UR4+0x30] ;  /* 0x00003004ff087984 */ /* 0x000e220008000c00 */
[----:B------:R-:W-:Y:S01]  /*4c70*/  LOP3.LUT R13, R18, 0x3e003e0, RZ, 0xc0, !PT ;  /* 0x03e003e0120d7812 */ /* 0x000fe200078ec0ff */
[----:B------:R-:W-:Y:S01]  /*4c80*/  HADD2 R40, R40, -1040, -1040 ;  /* 0xe410e41028287430 */ /* 0x000fe20000000000 */
[----:B------:R-:W-:Y:S01]  /*4c90*/  SHF.R.U32.HI R31, RZ, 0xb, R22 ;  /* 0x0000000bff1f7819 */ /* 0x000fe20000011616 */
[----:B------:R-:W-:Y:S01]  /*4ca0*/  HADD2 R29, R29, -1040, -1040 ;  /* 0xe410e4101d1d7430 */ /* 0x000fe20000000000 */
[----:B------:R-:W-:Y:S02]  /*4cb0*/  SHF.R.U32.HI R18, RZ, 0xa, R18 ;  /* 0x0000000aff127819 */ /* 0x000fe40000011612 */
[----:B------:R-:W-:Y:S01]  /*4cc0*/  LOP3.LUT R13, R13, 0x64006400, RZ, 0xfc, !PT ;  /* 0x640064000d0d7812 */ /* 0x000fe200078efcff */
[----:B------:R-:W-:Y:S01]  /*4cd0*/  HFMA2.MMA R17, R40, R5, R17 ;  /* 0x0000000528117235 */ /* 0x000fe20000000011 */
[----:B------:R-:W-:Y:S01]  /*4ce0*/  LOP3.LUT R24, R24, 0x100010, R31, 0xf8, !PT ;  /* 0x0010001018187812 */ /* 0x000fe200078ef81f */
        /* <DEDUP_REMOVED lines=11> */
[----:B------:R-:W-:Y:S01]  /*4da0*/  HFMA2 R15, R15, R32.H1_H1, -48, -48 ;  /* 0xd200d2000f0f7431 */ /* 0x000fe20000060020 */
[----:B------:R-:W-:-:S02]  /*4db0*/  SHF.R.U32.HI R19, RZ, 0xa, R19 ;  /* 0x0000000aff137819 */ /* 0x000fc40000011613 */
[----:B------:R-:W-:Y:S01]  /*4dc0*/  LOP3.LUT R30, R20, 0x3e003e0, RZ, 0xc0, !PT ;  /* 0x03e003e0141e7812 */ /* 0x000fe200078ec0ff */
[----:B------:R-:W-:Y:S01]  /*4dd0*/  HADD2 R5, R5, -1040, -1040 ;  /* 0xe410e41005057430 */ /* 0x000fe20000000000 */
[----:B------:R-:W-:Y:S01]  /*4de0*/  LOP3.LUT R18, R18, 0x64006400, RZ, 0xfc, !PT ;  /* 0x6400640012127812 */ /* 0x000fe200078efcff */
[----:B------:R-:W-:Y:S01]  /*4df0*/  HFMA2 R29, R15, R6, R29 ;  /* 0x000000060f1d7231 */ /* 0x000fe2000000001d */
[----:B------:R-:W-:Y:S01]  /*4e00*/  SHF.R.U32.HI R20, RZ, 0xa, R20 ;  /* 0x0000000aff147819 */ /* 0x000fe20000011614 */
[----:B------:R-:W-:Y:S01]  /*4e10*/  HFMA2.MMA R6, R42, R7, R17 ;  /* 0x000000072a067235 */ /* 0x000fe20000000011 */
[----:B------:R-:W-:Y:S01]  /*4e20*/  LOP3.LUT R36, R21, 0x3e003e0, RZ, 0xc0, !PT ;  /* 0x03e003e015247812 */ /* 0x000fe200078ec0ff */
[----:B------:R-:W-:Y:S01]  /*4e30*/  HADD2 R15, R18, -1040, -1040 ;  /* 0xe410e410120f7430 */ /* 0x000fe20000000000 */
[----:B------:R-:W-:Y:S02]  /*4e40*/  LOP3.LUT R16, R22, 0x3e003e0, RZ, 0xc0, !PT ;  /* 0x03e003e016107812 */ /* 0x000fe400078ec0ff */
[----:B------:R-:W-:-:S02]  /*4e50*/  LOP3.LUT R40, R19, 0x1f001f, RZ, 0xc0, !PT ;  /* 0x001f001f13287812 */ /* 0x000fc400078ec0ff */
[----:B------:R-:W-:Y:S01]  /*4e60*/  LOP3.LUT R12, R23, 0x3e003e0, RZ, 0xc0, !PT ;  /* 0x03e003e0170c7812 */ /* 0x000fe200078ec0ff */
[-C--:B0-----:R-:W-:Y:S01]  /*4e70*/  HFMA2.MMA R14, R5, R8.reuse, R14 ;  /* 0x00000008050e7235 */ /* 0x081fe2000000000e */
[----:B------:R-:W-:Y:S01]  /*4e80*/  LOP3.LUT R41, R30, 0x64006400, RZ, 0xfc, !PT ;  /* 0x640064001e297812 */ /* 0x000fe200078efcff */
[----:B------:R-:W-:Y:S01]  /*4e90*/  HFMA2.MMA R15, R15, R8, R6 ;  /* 0x000000080f0f7235 */ /* 0x000fe20000000006 */
[----:B------:R-:W-:Y:S01]  /*4ea0*/  SHF.R.U32.HI R22, RZ, 0xa, R22 ;  /* 0x0000000aff167819 */ /* 0x000fe20000011616 */
[----:B------:R-:W-:Y:S01]  /*4eb0*/  HADD2 R6, R25, -1040, -1040 ;  /* 0xe410e41019067430 */ /* 0x000fe20000000000 */
        /* <DEDUP_REMOVED lines=18> */
[----:B------:R-:W-:Y:S01]  /*4fe0*/  HFMA2.MMA R15, R30, R9, R15 ;  /* 0x000000091e0f7235 */ /* 0x000fe2000000000f */
[----:B------:R-:W-:Y:S01]  /*4ff0*/  LOP3.LUT R22, R22, 0x64006400, RZ, 0xfc, !PT ;  /* 0x6400640016167812 */ /* 0x000fe200078efcff */
[----:B------:R-:W-:Y:S01]  /*5000*/  HFMA2 R36, R36, R32.H1_H1, -48, -48 ;  /* 0xd200d20024247431 */ /* 0x000fe20000060020 */
[--C-:B------:R-:W-:Y:S01]  /*5010*/  SHF.R.U32.HI R41, RZ, 0xb, R23.reuse ;  /* 0x0000000bff297819 */ /* 0x100fe20000011617 */
[----:B------:R-:W-:Y:S01]  /*5020*/  HADD2 R7, R28, -1040, -1040 ;  /* 0xe410e4101c077430 */ /* 0x000fe20000000000 */
[----:B------:R-:W-:Y:S01]  /*5030*/  SHF.R.U32.HI R23, RZ, 0xa, R23 ;  /* 0x0000000aff177819 */ /* 0x000fe20000011617 */
[----:B------:R-:W-:Y:S01]  /*5040*/  HADD2 R22, R22, -1040, -1040 ;  /* 0xe410e41016167430 */ /* 0x000fe20000000000 */
[----:B------:R-:W-:Y:S01]  /*5050*/  LOP3.LUT R19, R19, 0x64006400, RZ, 0xfc, !PT ;  /* 0x6400640013137812 */ /* 0x000fe200078efcff */
[-C--:B------:R-:W-:Y:S01]  /*5060*/  HFMA2 R4, R7, R8.reuse, R4 ;  /* 0x0000000807047231 */ /* 0x080fe20000000004 */
[----:B------:R-:W-:Y:S01]  /*5070*/  LOP3.LUT R21, R21, 0x1f001f, RZ, 0xc0, !PT ;  /* 0x001f001f15157812 */ /* 0x000fe200078ec0ff */
[-C--:B------:R-:W-:Y:S01]  /*5080*/  HFMA2.MMA R5, R20, R10.reuse, R5 ;  /* 0x0000000a14057235 */ /* 0x080fe20000000005 */
[----:B------:R-:W-:Y:S01]  /*5090*/  LOP3.LUT R23, R23, 0x1f001f, RZ, 0xc0, !PT ;  /* 0x001f001f17177812 */ /* 0x000fe200078ec0ff */
[----:B------:R-:W-:Y:S01]  /*50a0*/  HADD2 R18, R19, -1040, -1040 ;  /* 0xe410e41013127430 */ /* 0x000fe20000000000 */
[----:B------:R-:W-:Y:S01]  /*50b0*/  LOP3.LUT R24, R24, 0x64006400, RZ, 0xfc, !PT ;  /* 0x6400640018187812 */ /* 0x000fe200078efcff */
[----:B------:R-:W-:Y:S01]  /*50c0*/  HFMA2.MMA R15, R22, R10, R15 ;  /* 0x0000000a160f7235 */ /* 0x000fe2000000000f */
[----:B------:R-:W-:Y:S01]  /*50d0*/  LOP3.LUT R21, R21, 0x64006400, RZ, 0xfc, !PT ;  /* 0x6400640015157812 */ /* 0x000fe200078efcff */
[----:B------:R-:W-:Y:S01]  /*50e0*/  HFMA2 R18, R18, R8, R29 ;  /* 0x0000000812127231 */ /* 0x000fe2000000001d */
[----:B------:R-:W-:Y:S01]  /*50f0*/  LOP3.LUT R26, R26, 0x100010, R41, 0xf8, !PT ;  /* 0x001000101a1a7812 */ /* 0x000fe200078ef829 */
[----:B------:R-:W-:Y:S01]  /*5100*/  HADD2 R24, R24, -1040, -1040 ;  /* 0xe410e41018187430 */ /* 0x000fe20000000000 */
[----:B------:R-:W-:Y:S01]  /*5110*/  LOP3.LUT R23, R23, 0x64006400, RZ, 0xfc, !PT ;  /* 0x6400640017177812 */ /* 0x000fe200078efcff */
[-C--:B------:R-:W-:Y:S01]  /*5120*/  HFMA2 R4, R16, R9.reuse, R4 ;  /* 0x0000000910047231 */ /* 0x080fe20000000004 */
[----:B------:R-:W-:Y:S01]  /*5130*/  LOP3.LUT R27, R27, 0x64006400, RZ, 0xfc, !PT ;  /* 0x640064001b1b7812 */ /* 0x000fe200078efcff */
[----:B------:R-:W-:Y:S01]  /*5140*/  HADD2 R21, R21, -1040, -1040 ;  /* 0xe410e41015157430 */ /* 0x000fe20000000000 */
[----:B------:R-:W-:Y:S01]  /*5150*/  LOP3.LUT R26, R26, 0x64006400, RZ, 0xfc, !PT ;  /* 0x640064001a1a7812 */ /* 0x000fe200078efcff */
[-C--:B------:R-:W-:Y:S01]  /*5160*/  HFMA2.MMA R5, R6, R11.reuse, R5 ;  /* 0x0000000b06057235 */ /* 0x080fe20000000005 */
[----:B------:R-:W-:Y:S01]  /*5170*/  HFMA2 R18, R36, R9, R18 ;  /* 0x0000000924127231 */ /* 0x000fe20000000012 */
[----:B------:R-:W-:Y:S01]  /*5180*/  HFMA2.MMA R15, R24, R11, R15 ;  /* 0x0000000b180f7235 */ /* 0x000fe2000000000f */
[----:B------:R-:W-:-:S02]  /*5190*/  HADD2 R23, R23, -1040, -1040 ;  /* 0xe410e41017177430 */ /* 0x000fc40000000000 */
[-C--:B------:R-:W-:Y:S02]  /*51a0*/  HFMA2 R4, R21, R10.reuse, R4 ;  /* 0x0000000a15047231 */ /* 0x080fe40000000004 */
        /* <DEDUP_REMOVED lines=13> */
.L_x_4654:
[----:B------:R-:W-:Y:S01]  /*5280*/  ISETP.LT.AND P2, PT, R0, R37, PT ;  /* 0x000000250000720c */ /* 0x000fe20003f41270 */
[----:B------:R-:W-:-:S12]  /*5290*/  UIADD3 UR4, UR4, 0x40, URZ ;  /* 0x0000004004047890 */ /* 0x000fd8000fffe03f */
[----:B------:R-:W-:Y:S05]  /*52a0*/  @!P0 BRA P2, `(.L_x_4655) ;  /* 0xffffea7000008947 */ /* 0x000fea000103ffff */
.L_x_4653:
[----:B------:R-:W-:-:S04]  /*52b0*/  ISETP.GE.AND P0, PT, R0, R37, PT ;  /* 0x000000250000720c */ /* 0x000fc80003f06270 */
[----:B------:R-:W-:-:S13]  /*52c0*/  ISETP.GE.OR P0, PT, R0, c[0x0][0x1b4], P0 ;  /* 0x00006d0000007a0c */ /* 0x000fda0000706670 */
[----:B------:R-:W-:Y:S05]  /*52d0*/  @P0 BRA `(.L_x_4656) ;  /* 0x0000244000000947 */ /* 0x000fea0003800000 */
[----:B0-----:R-:W-:Y:S01]  /*52e0*/  IMAD.MOV.U32 R20, RZ, RZ, c[0x0][0x18c] ;  /* 0x00006300ff147624 */ /* 0x001fe200078e00ff */
[----:B------:R-:W-:Y:S02]  /*52f0*/  HADD2.F32 R35, -RZ, R35.H0_H0 ;  /* 0x20000023ff237230 */ /* 0x000fe40000004100 */
[----:B------:R-:W-:Y:S02]  /*5300*/  HADD2.F32 R34, -RZ, R34.H0_H0 ;  /* 0x20000022ff227230 */ /* 0x000fe40000004100 */
[----:B------:R-:W-:Y:S01]  /*5310*/  HADD2.F32 R33, -RZ, R33.H0_H0 ;  /* 0x20000021ff217230 */ /* 0x000fe20000004100 */
[----:B------:R-:W-:Y:S01]  /*5320*/  SHF.R.S32.HI R20, RZ, 0x1f, R20 ;  /* 0x0000001fff147819 */ /* 0x000fe20000011414 */
[----:B------:R-:W-:Y:S02]  /*5330*/  HADD2.F32 R32, -RZ, R32.H0_H0 ;  /* 0x20000020ff207230 */ /* 0x000fe40000004100 */
.L_x_4658:
[----:B------:R-:W-:Y:S01]  /*5340*/  IADD3 R22, R0, 0x20, RZ ;  /* 0x0000002000167810 */ /* 0x000fe20007ffe0ff */
[----:B-1----:R-:W-:Y:S05]  /*5350*/  @!P1 BRA `(.L_x_4657) ;  /* 0x0000234000009947 */ /* 0x002fea0003800000 */
[----:B-----5:R-:W2:Y:S01]  /*5360*/  LDG.E.128.CONSTANT R12, [R38.64] ;  /* 0x00000006260c7981 */ /* 0x020ea2000c1e9d00 */
[----:B-1----:R-:W-:-:S03]  /*5370*/  IMAD.MOV.U32 R29, RZ, RZ, c[0x0][0x18c] ;  /* 0x00006300ff1d7624 */ /* 0x002fc600078e00ff */
[----:B------:R-:W0:Y:S02]  /*5380*/  LDS.64 R24, [UR4] ;  /* 0x00000004ff187984 */ /* 0x000e240008000a00 */
[----:B------:R-:W-:-:S04]  /*5390*/  LEA R18, P0, R29, R38, 0x2 ;  /* 0x000000261d127211 */ /* 0x000fc800078010ff */
[----:B------:R-:W-:-:S05]  /*53a0*/  LEA.HI.X R19, R29, R39, R20, 0x2, P0 ;  /* 0x000000271d137211 */ /* 0x000fca00000f1414 */
[----:B------:R1:W3:Y:S01]  /*53b0*/  LDG.E.128.CONSTANT R4, [R18.64] ;  /* 0x0000000612047981 */ /* 0x0002e2000c1e9d00 */
[----:B------:R-:W-:-:S05]  /*53c0*/  IMAD.WIDE R16, R29, 0x4, R18 ;  /* 0x000000041d107825 */ /* 0x000fca00078e0212 */
[----:B------:R4:W3:Y:S01]  /*53d0*/  LDG.E.128.CONSTANT R8, [R16.64] ;  /* 0x0000000610087981 */ /* 0x0008e2000c1e9d00 */
[----:B------:R-:W-:Y:S02]  /*53e0*/  IMAD.MOV.U32 R26, RZ, RZ, 0x2c00 ;  /* 0x00002c00ff1a7424 */ /* 0x000fe400078e00ff */
[----:B-1----:R-:W-:Y:S01]  /*53f0*/  IMAD.WIDE R18, R29, 0x4, R16 ;  /* 0x000000041d127825 */ /* 0x002fe200078e0210 */
[----:B--2---:R-:W-:Y:S02]  /*5400*/  LOP3.LUT R0, R12, 0xf000f, RZ, 0xc0, !PT ;  /* 0x000f000f0c007812 */ /* 0x004fe400078ec0ff */
[----:B------:R-:W-:Y:S02]  /*5410*/  LOP3.LUT R23, R13, 0xf000f, RZ, 0xc0, !PT ;  /* 0x000f000f0d177812 */ /* 0x000fe400078ec0ff */
[----:B------:R-:W-:Y:S02]  /*5420*/  LOP3.LUT R21, R0, 0x64006400, RZ, 0xfc, !PT ;  /* 0x6400640000157812 */ /* 0x000fe400078efcff */
[----:B------:R-:W-:-:S02]  /*5430*/  PRMT R0, R26, 0x7610, R0 ;  /* 0x000076101a007816 */ /* 0x000fc40000000000 */
        /* <DEDUP_REMOVED lines=9> */
[--C-:B----4-:R-:W-:Y:S01]  /*54d0*/  HADD2.F32 R17, -RZ, R21.reuse.H0_H0 ;  /* 0x20000015ff117230 */ /* 0x110fe20000004100 */
[----:B------:R-:W-:Y:S01]  /*54e0*/  LOP3.LUT R43, R40, 0x64006400, RZ, 0xfc, !PT ;  /* 0x64006400282b7812 */ /* 0x000fe200078efcff */
[----:B0-----:R-:W-:Y:S01]  /*54f0*/  HADD2.F32 R26, -RZ, R24.H0_H0 ;  /* 0x20000018ff1a7230 */ /* 0x001fe20000004100 */
[----:B------:R-:W-:Y:S01]  /*5500*/  SHF.R.U32.HI R14, RZ, 0x8, R14 ;  /* 0x00000008ff0e7819 */ /* 0x000fe2000001160e */
[----:B------:R-:W-:-:S02]  /*5510*/  HADD2.F32 R16, -RZ, R21.H1_H1 ;  /* 0x30000015ff107230 */ /* 0x000fc40000004100 */
[--C-:B------:R-:W-:Y:S01]  /*5520*/  HADD2.F32 R21, -RZ, R23.reuse.H0_H0 ;  /* 0x20000017ff157230 */ /* 0x100fe20000004100 */
[----:B------:R-:W-:Y:S01]  /*5530*/  FFMA.FTZ R17, R17, R26, RZ ;  /* 0x0000001a11117223 */ /* 0x000fe200000100ff */
[----:B------:R-:W-:Y:S02]  /*5540*/  HADD2.F32 R30, -RZ, R23.H1_H1 ;  /* 0x30000017ff1e7230 */ /* 0x000fe40000004100 */
[----:B------:R-:W-:Y:S01]  /*5550*/  HADD2 R28, R27, -1032, -1032 ;  /* 0xe408e4081b1c7430 */ /* 0x000fe20000000000 */
[C---:B------:R-:W-:Y:S01]  /*5560*/  FFMA.FTZ R21, R26.reuse, R21, RZ ;  /* 0x000000151a157223 */ /* 0x040fe200000100ff */
[--C-:B------:R-:W-:Y:S02]  /*5570*/  HADD2.F32 R23, -RZ, R29.reuse.H0_H0 ;  /* 0x2000001dff177230 */ /* 0x100fe40000004100 */
[----:B------:R-:W-:Y:S02]  /*5580*/  HADD2.F32 R27, -RZ, R24.H1_H1 ;  /* 0x30000018ff1b7230 */ /* 0x000fe40000004100 */
[----:B------:R-:W-:Y:S01]  /*5590*/  HADD2.F32 R36, -RZ, R29.H1_H1 ;  /* 0x3000001dff247230 */ /* 0x000fe20000004100 */
[----:B------:R-:W-:Y:S01]  /*55a0*/  FFMA.FTZ R24, R26, R23, RZ ;  /* 0x000000171a187223 */ /* 0x000fe200000100ff */
[----:B------:R-:W-:Y:S01]  /*55b0*/  HADD2.F32 R29, -RZ, R28.H0_H0 ;  /* 0x2000001cff1d7230 */ /* 0x000fe20000004100 */
[----:B------:R-:W-:-:S02]  /*55c0*/  FFMA.FTZ R23, R16, R27, R17 ;  /* 0x0000001b10177223 */ /* 0x000fc40000010011 */
[----:B------:R-:W0:Y:S01]  /*55d0*/  LDS.64 R16, [UR4+0x8] ;  /* 0x00000804ff107984 */ /* 0x000e220008000a00 */
[C---:B------:R-:W-:Y:S01]  /*55e0*/  FFMA.FTZ R21, R27.reuse, R30, R21 ;  /* 0x0000001e1b157223 */ /* 0x040fe20000010015 */
[----:B------:R-:W-:Y:S01]  /*55f0*/  LOP3.LUT R30, R12, 0xf000f0, RZ, 0xc0, !PT ;  /* 0x00f000f00c1e7812 */ /* 0x000fe200078ec0ff */
[----:B------:R-:W-:Y:S01]  /*5600*/  FFMA.FTZ R24, R27, R36, R24 ;  /* 0x000000241b187223 */ /* 0x000fe20000010018 */
[----:B------:R-:W-:Y:S01]  /*5610*/  LOP3.LUT R36, R13, 0xf000f0, RZ, 0xc0, !PT ;  /* 0x00f000f00d247812 */ /* 0x000fe200078ec0ff */
[----:B------:R-:W-:Y:S01]  /*5620*/  FFMA.FTZ R26, R26, R29, RZ ;  /* 0x0000001d1a1a7223 */ /* 0x000fe200000100ff */
[----:B------:R-:W-:Y:S01]  /*5630*/  HADD2.F32 R29, -RZ, R28.H1_H1 ;  /* 0x3000001cff1d7230 */ /* 0x000fe20000004100 */
[----:B------:R-:W-:Y:S01]  /*5640*/  LOP3.LUT R31, R30, 0x64006400, RZ, 0xfc, !PT ;  /* 0x640064001e1f7812 */ /* 0x000fe200078efcff */
[-C--:B------:R-:W-:Y:S01]  /*5650*/  HFMA2 R30, R43, R0.reuse.H0_H0, -72, -72 ;  /* 0xd480d4802b1e7431 */ /* 0x080fe20000040000 */
[----:B------:R-:W-:Y:S02]  /*5660*/  LOP3.LUT R41, R36, 0x64006400, RZ, 0xfc, !PT ;  /* 0x6400640024297812 */ /* 0x000fe400078efcff */
[----:B------:R-:W-:Y:S01]  /*5670*/  LOP3.LUT R28, R15, 0xf000f0, RZ, 0xc0, !PT ;  /* 0x00f000f00f1c7812 */ /* 0x000fe200078ec0ff */
[----:B------:R-:W-:Y:S01]  /*5680*/  FFMA.FTZ R27, R27, R29, R26 ;  /* 0x0000001d1b1b7223 */ /* 0x000fe2000001001a */
[-C--:B------:R-:W-:Y:S01]  /*5690*/  HFMA2 R29, R31, R0.reuse.H0_H0, -72, -72 ;  /* 0xd480d4801f1d7431 */ /* 0x080fe20000040000 */
[----:B------:R-:W-:Y:S01]  /*56a0*/  SHF.R.U32.HI R12, RZ, 0x8, R12 ;  /* 0x00000008ff0c7819 */ /* 0x000fe2000001160c */
[----:B------:R-:W-:Y:S01]  /*56b0*/  HFMA2 R31, R41, R0.H0_H0, -72, -72 ;  /* 0xd480d480291f7431 */ /* 0x000fe20000040000 */
[----:B------:R-:W-:Y:S01]  /*56c0*/  LOP3.LUT R41, R28, 0x64006400, RZ, 0xfc, !PT ;  /* 0x640064001c297812 */ /* 0x000fe200078efcff */
[----:B------:R-:W-:Y:S01]  /*56d0*/  HADD2.F32 R28, -RZ, R25.H0_H0 ;  /* 0x20000019ff1c7230 */ /* 0x000fe20000004100 */
[----:B------:R-:W-:Y:S01]  /*56e0*/  SHF.R.U32.HI R13, RZ, 0x8, R13 ;  /* 0x00000008ff0d7819 */ /* 0x000fe2000001160d */
[----:B------:R-:W-:Y:S01]  /*56f0*/  HADD2.F32 R36, -RZ, R29.H0_H0 ;  /* 0x2000001dff247230 */ /* 0x000fe20000004100 */
[----:B------:R-:W-:Y:S01]  /*5700*/  SHF.R.U32.HI R15, RZ, 0x8, R15 ;  /* 0x00000008ff0f7819 */ /* 0x000fe2000001160f */
[----:B------:R-:W-:-:S02]  /*5710*/  HADD2.F32 R43, -RZ, R30.H0_H0 ;  /* 0x2000001eff2b7230 */ /* 0x000fc40000004100 */
[----:B------:R-:W-:Y:S01]  /*5720*/  HFMA2 R26, R41, R0.H0_H0, -72, -72 ;  /* 0xd480d480291a7431 */ /* 0x000fe20000040000 */
[----:B------:R-:W-:Y:S01]  /*5730*/  FFMA.FTZ R36, R36, R28, R23 ;  /* 0x0000001c24247223 */ /* 0x000fe20000010017 */
[----:B------:R-:W-:Y:S01]  /*5740*/  LOP3.LUT R23, R12, 0xf000f, RZ, 0xc0, !PT ;  /* 0x000f000f0c177812 */ /* 0x000fe200078ec0ff */
[C---:B------:R-:W-:Y:S01]  /*5750*/  FFMA.FTZ R42, R28.reuse, R43, R24 ;  /* 0x0000002b1c2a7223 */ /* 0x040fe20000010018 */
[----:B------:R-:W-:Y:S02]  /*5760*/  HADD2.F32 R40, -RZ, R31.H0_H0 ;  /* 0x2000001fff287230 */ /* 0x000fe40000004100 */
[----:B------:R-:W-:Y:S01]  /*5770*/  HADD2.F32 R24, -RZ, R26.H0_H0 ;  /* 0x2000001aff187230 */ /* 0x000fe20000004100 */
[----:B------:R-:W-:Y:S01]  /*5780*/  LOP3.LUT R23, R23, 0x64006400, RZ, 0xfc, !PT ;  /* 0x6400640017177812 */ /* 0x000fe200078efcff */
[----:B------:R-:W-:Y:S01]  /*5790*/  HADD2.F32 R25, -RZ, R25.H1_H1 ;  /* 0x30000019ff197230 */ /* 0x000fe20000004100 */
[C---:B------:R-:W-:Y:S01]  /*57a0*/  FFMA.FTZ R40, R28.reuse, R40, R21 ;  /* 0x000000281c287223 */ /* 0x040fe20000010015 */
[----:B------:R-:W-:Y:S01]  /*57b0*/  HADD2.F32 R30, -RZ, R30.H1_H1 ;  /* 0x3000001eff1e7230 */ /* 0x000fe20000004100 */
[----:B------:R-:W-:Y:S01]  /*57c0*/  FFMA.FTZ R24, R28, R24, R27 ;  /* 0x000000181c187223 */ /* 0x000fe2000001001b */
[----:B------:R-:W-:-:S02]  /*57d0*/  HADD2.F32 R31, -RZ, R31.H1_H1 ;  /* 0x3000001fff1f7230 */ /* 0x000fc40000004100 */
[----:B------:R-:W-:Y:S01]  /*57e0*/  HADD2.F32 R21, -RZ, R29.H1_H1 ;  /* 0x3000001dff157230 */ /* 0x000fe20000004100 */
[----:B------:R-:W-:Y:S01]  /*57f0*/  FFMA.FTZ R28, R25, R30, R42 ;  /* 0x0000001e191c7223 */ /* 0x000fe2000001002a */
[----:B------:R-:W-:Y:S01]  /*5800*/  LOP3.LUT R30, R13, 0xf000f, RZ, 0xc0, !PT ;  /* 0x000f000f0d1e7812 */ /* 0x000fe200078ec0ff */
[----:B------:R-:W-:Y:S01]  /*5810*/  HADD2 R29, R23, -1032, -1032 ;  /* 0xe408e408171d7430 */ /* 0x000fe20000000000 */
[----:B------:R-:W-:Y:S01]  /*5820*/  FFMA.FTZ R27, R25, R31, R40 ;  /* 0x0000001f191b7223 */ /* 0x000fe20000010028 */
[----:B------:R-:W-:Y:S01]  /*5830*/  LOP3.LUT R23, R14, 0xf000f, RZ, 0xc0, !PT ;  /* 0x000f000f0e177812 */ /* 0x000fe200078ec0ff */
[----:B------:R-:W-:Y:S01]  /*5840*/  HADD2.F32 R40, -RZ, R26.H1_H1 ;  /* 0x3000001aff287230 */ /* 0x000fe20000004100 */
[----:B------:R-:W-:Y:S01]  /*5850*/  LOP3.LUT R31, R15, 0xf000f, RZ, 0xc0, !PT ;  /* 0x000f000f0f1f7812 */ /* 0x000fe200078ec0ff */
[----:B------:R-:W-:Y:S01]  /*5860*/  FFMA.FTZ R21, R21, R25, R36 ;  /* 0x0000001915157223 */ /* 0x000fe20000010024 */
[----:B------:R-:W-:Y:S01]  /*5870*/  LOP3.LUT R30, R30, 0x64006400, RZ, 0xfc, !PT ;  /* 0x640064001e1e7812 */ /* 0x000fe200078efcff */
[--C-:B0-----:R-:W-:Y:S01]  /*5880*/  HADD2.F32 R26, -RZ, R16.reuse.H0_H0 ;  /* 0x20000010ff1a7230 */ /* 0x101fe20000004100 */
[----:B------:R-:W-:Y:S01]  /*5890*/  LOP3.LUT R23, R23, 0x64006400, RZ, 0xfc, !PT ;  /* 0x6400640017177812 */ /* 0x000fe200078efcff */
[----:B------:R-:W-:Y:S01]  /*58a0*/  HADD2.F32 R36, -RZ, R29.H0_H0 ;  /* 0x2000001dff247230 */ /* 0x000fe20000004100 */
[----:B------:R-:W-:Y:S01]  /*58b0*/  LOP3.LUT R41, R31, 0x64006400, RZ, 0xfc, !PT ;  /* 0x640064001f297812 */ /* 0x000fe200078efcff */
[----:B------:R-:W-:Y:S01]  /*58c0*/  HADD2 R30, R30, -1032, -1032 ;  /* 0xe408e4081e1e7430 */ /* 0x000fe20000000000 */
[----:B------:R-:W-:Y:S01]  /*58d0*/  FFMA.FTZ R31, R25, R40, R24 ;  /* 0x00000028191f7223 */ /* 0x000fe20000010018 */
[----:B------:R-:W-:Y:S01]  /*58e0*/  HADD2 R40, R23, -1032, -1032 ;  /* 0xe408e40817287430 */ /* 0x000fe20000000000 */
[----:B------:R-:W-:Y:S01]  /*58f0*/  FFMA.FTZ R36, R36, R26, R21 ;  /* 0x0000001a24247223 */ /* 0x000fe20000010015 */
[----:B------:R-:W-:Y:S01]  /*5900*/  HADD2 R24, R41, -1032, -1032 ;  /* 0xe408e40829187430 */ /* 0x000fe20000000000 */
[----:B------:R-:W-:Y:S01]  /*5910*/  LOP3.LUT R13, R13, 0xf000f0, RZ, 0xc0, !PT ;  /* 0x00f000f00d0d7812 */ /* 0x000fe200078ec0ff */
[----:B------:R-:W-:Y:S01]  /*5920*/  HADD2.F32 R25, -RZ, R16.H1_H1 ;  /* 0x30000010ff197230 */ /* 0x000fe20000004100 */
[----:B------:R-:W-:Y:S01]  /*5930*/  LOP3.LUT R14, R14, 0xf000f0, RZ, 0xc0, !PT ;  /* 0x00f000f00e0e7812 */ /* 0x000fe200078ec0ff */
[----:B------:R-:W-:Y:S01]  /*5940*/  HADD2.F32 R16, -RZ, R30.H0_H0 ;  /* 0x2000001eff107230 */ /* 0x000fe20000004100 */
[----:B------:R-:W-:Y:S01]  /*5950*/  LOP3.LUT R13, R13, 0x64006400, RZ, 0xfc, !PT ;  /* 0x640064000d0d7812 */ /* 0x000fe200078efcff */
[--C-:B------:R-:W-:Y:S01]  /*5960*/  HADD2.F32 R21, -RZ, R17.reuse.H0_H0 ;  /* 0x20000011ff157230 */ /* 0x100fe20000004100 */
[----:B------:R-:W-:Y:S01]  /*5970*/  LOP3.LUT R15, R15, 0xf000f0, RZ, 0xc0, !PT ;  /* 0x00f000f00f0f7812 */ /* 0x000fe200078ec0ff */
[----:B------:R-:W-:Y:S01]  /*5980*/  HADD2.F32 R23, -RZ, R17.H1_H1 ;  /* 0x30000011ff177230 */ /* 0x000fe20000004100 */
[----:B------:R-:W-:Y:S01]  /*5990*/  LOP3.LUT R17, R12, 0xf000f0, RZ, 0xc0, !PT ;  /* 0x00f000f00c117812 */ /* 0x000fe200078ec0ff */
[----:B------:R-:W-:Y:S01]  /*59a0*/  HADD2.F32 R41, -RZ, R40.H0_H0 ;  /* 0x20000028ff297230 */ /* 0x000fe20000004100 */
[C---:B------:R-:W-:Y:S01]  /*59b0*/  FFMA.FTZ R16, R26.reuse, R16, R27 ;  /* 0x000000101a107223 */ /* 0x040fe2000001001b */
[----:B------:R-:W-:Y:S01]  /*59c0*/  HADD2.F32 R43, -RZ, R24.H0_H0 ;  /* 0x20000018ff2b7230 */ /* 0x000fe20000004100 */
[----:B------:R-:W-:Y:S01]  /*59d0*/  LOP3.LUT R27, R17, 0x64006400, RZ, 0xfc, !PT ;  /* 0x64006400111b7812 */ /* 0x000fe200078efcff */
[----:B------:R-:W-:Y:S01]  /*59e0*/  HADD2.F32 R29, -RZ, R29.H1_H1 ;  /* 0x3000001dff1d7230 */ /* 0x000fe20000004100 */
[C---:B------:R-:W-:Y:S01]  /*59f0*/  FFMA.FTZ R42, R26.reuse, R41, R28 ;  /* 0x000000291a2a7223 */ /* 0x040fe2000001001c */
[----:B------:R-:W-:Y:S01]  /*5a00*/  HADD2.F32 R40, -RZ, R40.H1_H1 ;  /* 0x30000028ff287230 */ /* 0x000fe20000004100 */
[----:B------:R-:W-:Y:S01]  /*5a10*/  FFMA.FTZ R28, R26, R43, R31 ;  /* 0x0000002b1a1c7223 */ /* 0x000fe2000001001f */
[----:B------:R-:W-:Y:S01]  /*5a20*/  HADD2.F32 R26, -RZ, R30.H1_H1 ;  /* 0x3000001eff1a7230 */ /* 0x000fe20000004100 */
[----:B------:R-:W-:Y:S01]  /*5a30*/  FFMA.FTZ R30, R29, R25, R36 ;  /* 0x000000191d1e7223 */ /* 0x000fe20000010024 */
[-C--:B------:R-:W-:Y:S01]  /*5a40*/  HFMA2 R27, R27, R0.reuse.H0_H0, -72, -72 ;  /* 0xd480d4801b1b7431 */ /* 0x080fe20000040000 */
[----:B------:R-:W-:Y:S01]  /*5a50*/  LOP3.LUT R15, R15, 0x64006400, RZ, 0xfc, !PT ;  /* 0x640064000f0f7812 */ /* 0x000fe200078efcff */
[-C--:B------:R-:W-:Y:S01]  /*5a60*/  HFMA2 R29, R13, R0.reuse.H0_H0, -72, -72 ;  /* 0xd480d4800d1d7431 */ /* 0x080fe20000040000 */
[----:B------:R-:W-:Y:S01]  /*5a70*/  LOP3.LUT R13, R14, 0x64006400, RZ, 0xfc, !PT ;  /* 0x640064000e0d7812 */ /* 0x000fe200078efcff */
[----:B------:R-:W-:Y:S01]  /*5a80*/  HADD2.F32 R31, -RZ, R24.H1_H1 ;  /* 0x30000018ff1f7230 */ /* 0x000fe20000004100 */
[C---:B------:R-:W-:Y:S01]  /*5a90*/  FFMA.FTZ R12, R25.reuse, R26, R16 ;  /* 0x0000001a190c7223 */ /* 0x040fe20000010010 */
[----:B------:R-:W-:Y:S01]  /*5aa0*/  HADD2.F32 R14, -RZ, R27.H0_H0 ;  /* 0x2000001bff0e7230 */ /* 0x000fe20000004100 */
[C---:B------:R-:W-:Y:S01]  /*5ab0*/  FFMA.FTZ R26, R25.reuse, R40, R42 ;  /* 0x00000028191a7223 */ /* 0x040fe2000001002a */
[----:B------:R-:W-:Y:S01]  /*5ac0*/  HADD2.F32 R36, -RZ, R29.H0_H0 ;  /* 0x2000001dff247230 */ /* 0x000fe20000004100 */
[----:B------:R-:W-:Y:S01]  /*5ad0*/  FFMA.FTZ R28, R25, R31, R28 ;  /* 0x0000001f191c7223 */ /* 0x000fe2000001001c */
[-C--:B------:R-:W-:Y:S01]  /*5ae0*/  HFMA2 R24, R13, R0.reuse.H0_H0, -72, -72 ;  /* 0xd480d4800d187431 */ /* 0x080fe20000040000 */
[----:B------:R-:W-:Y:S01]  /*5af0*/  FFMA.FTZ R30, R14, R21, R30 ;  /* 0x000000150e1e7223 */ /* 0x000fe2000001001e */
[----:B------:R-:W-:Y:S01]  /*5b00*/  HFMA2 R25, R15, R0.H0_H0, -72, -72 ;  /* 0xd480d4800f197431 */ /* 0x000fe20000040000 */
[----:B------:R-:W-:Y:S01]  /*5b10*/  FFMA.FTZ R36, R21, R36, R12 ;  /* 0x0000002415247223 */ /* 0x000fe2000001000c */
[----:B------:R-:W0:Y:S01]  /*5b20*/  LDS.64 R16, [UR4+0x10] ;  /* 0x00001004ff107984 */ /* 0x000e220008000a00 */
[----:B------:R-:W-:-:S02]  /*5b30*/  HADD2.F32 R27, -RZ, R27.H1_H1 ;  /* 0x3000001bff1b7230 */ /* 0x000fc40000004100 */
[--C-:B------:R-:W-:Y:S01]  /*5b40*/  HADD2.F32 R31, -RZ, R24.reuse.H0_H0 ;  /* 0x20000018ff1f7230 */ /* 0x100fe20000004100 */
[----:B------:R1:W2:Y:S01]  /*5b50*/  LDG.E.128.CONSTANT R12, [R18.64] ;  /* 0x00000006120c7981 */ /* 0x0002a2000c1e9d00 */
[----:B------:R-:W-:Y:S02]  /*5b60*/  HADD2.F32 R41, -RZ, R25.H0_H0 ;  /* 0x20000019ff297230 */ /* 0x000fe40000004100 */
[----:B------:R-:W-:Y:S01]  /*5b70*/  HADD2.F32 R29, -RZ, R29.H1_H1 ;  /* 0x3000001dff1d7230 */ /* 0x000fe20000004100 */
[----:B------:R-:W-:Y:S01]  /*5b80*/  FFMA.FTZ R26, R21, R31, R26 ;  /* 0x0000001f151a7223 */ /* 0x000fe2000001001a */
[----:B------:R-:W-:Y:S01]  /*5b90*/  HADD2.F32 R40, -RZ, R24.H1_H1 ;  /* 0x30000018ff287230 */ /* 0x000fe20000004100 */
[----:B------:R-:W-:Y:S01]  /*5ba0*/  FFMA.FTZ R24, R27, R23, R30 ;  /* 0x000000171b187223 */ /* 0x000fe2000001001e */
[----:B---3--:R-:W-:Y:S01]  /*5bb0*/  LOP3.LUT R27, R4, 0xf000f, RZ, 0xc0, !PT ;  /* 0x000f000f041b7812 */ /* 0x008fe200078ec0ff */
[----:B------:R-:W-:Y:S01]  /*5bc0*/  FFMA.FTZ R28, R21, R41, R28 ;  /* 0x00000029151c7223 */ /* 0x000fe2000001001c */
[----:B------:R-:W-:Y:S01]  /*5bd0*/  HADD2.F32 R25, -RZ, R25.H1_H1 ;  /* 0x30000019ff197230 */ /* 0x000fe20000004100 */
[----:B-1----:R-:W-:Y:S01]  /*5be0*/  LOP3.LUT R18, R5, 0xf000f, RZ, 0xc0, !PT ;  /* 0x000f000f05127812 */ /* 0x002fe200078ec0ff */
[C---:B------:R-:W-:Y:S01]  /*5bf0*/  FFMA.FTZ R21, R23.reuse, R29, R36 ;  /* 0x0000001d17157223 */ /* 0x040fe20000010024 */
[----:B------:R-:W-:Y:S01]  /*5c00*/  LOP3.LUT R19, R6, 0xf000f, RZ, 0xc0, !PT ;  /* 0x000f000f06137812 */ /* 0x000fe200078ec0ff */
[C---:B------:R-:W-:Y:S01]  /*5c10*/  FFMA.FTZ R26, R23.reuse, R40, R26 ;  /* 0x00000028171a7223 */ /* 0x040fe2000001001a */
[----:B------:R-:W-:Y:S01]  /*5c20*/  LOP3.LUT R18, R18, 0x64006400, RZ, 0xfc, !PT ;  /* 0x6400640012127812 */ /* 0x000fe200078efcff */
[----:B------:R-:W-:Y:S01]  /*5c30*/  FFMA.FTZ R23, R23, R25, R28 ;  /* 0x0000001917177223 */ /* 0x000fe2000001001c */
        /* <DEDUP_REMOVED lines=8> */
[----:B------:R-:W-:Y:S01]  /*5cc0*/  FMUL.FTZ R26, R33, R26 ;  /* 0x0000001a211a7220 */ /* 0x000fe20000410000 */
[----:B------:R-:W-:Y:S01]  /*5cd0*/  HADD2 R19, R19, -1032, -1032 ;  /* 0xe408e40813137430 */ /* 0x000fe20000000000 */
[----:B------:R-:W-:Y:S01]  /*5ce0*/  FMUL.FTZ R23, R32, R23 ;  /* 0x0000001720177220 */ /* 0x000fe20000410000 */
[----:B------:R-:W-:Y:S01]  /*5cf0*/  HADD2 R25, R29, -1032, -1032 ;  /* 0xe408e4081d197430 */ /* 0x000fe20000000000 */
[----:B------:R-:W-:Y:S01]  /*5d00*/  F2FP.PACK_AB R24, RZ, R24 ;  /* 0x00000018ff18723e */ /* 0x000fe200000000ff */
[----:B------:R-:W-:Y:S01]  /*5d10*/  HADD2.F32 R30, -RZ, R18.H0_H0 ;  /* 0x20000012ff1e7230 */ /* 0x000fe20000004100 */
[----:B------:R-:W-:Y:S01]  /*5d20*/  F2FP.PACK_AB R21, RZ, R21 ;  /* 0x00000015ff15723e */ /* 0x000fe200000000ff */
[----:B------:R-:W-:Y:S01]  /*5d30*/  HADD2.F32 R28, -RZ, R27.H0_H0 ;  /* 0x2000001bff1c7230 */ /* 0x000fe20000004100 */
[----:B------:R-:W-:Y:S01]  /*5d40*/  F2FP.PACK_AB R26, RZ, R26 ;  /* 0x0000001aff1a723e */ /* 0x000fe200000000ff */
[----:B------:R-:W-:Y:S01]  /*5d50*/  HADD2.F32 R36, -RZ, R19.H0_H0 ;  /* 0x20000013ff247230 */ /* 0x000fe20000004100 */
[----:B------:R-:W-:Y:S01]  /*5d60*/  F2FP.PACK_AB R23, RZ, R23 ;  /* 0x00000017ff17723e */ /* 0x000fe200000000ff */
[----:B------:R-:W-:Y:S01]  /*5d70*/  HADD2.F32 R27, -RZ, R27.H1_H1 ;  /* 0x3000001bff1b7230 */ /* 0x000fe20000004100 */
[----:B------:R-:W-:Y:S01]  /*5d80*/  PRMT R24, R24, 0x5410, R21 ;  /* 0x0000541018187816 */ /* 0x000fe20000000015 */
[--C-:B0-----:R-:W-:Y:S01]  /*5d90*/  HADD2.F32 R41, -RZ, R16.reuse.H0_H0 ;  /* 0x20000010ff297230 */ /* 0x101fe20000004100 */
[----:B------:R-:W-:Y:S01]  /*5da0*/  PRMT R26, R26, 0x5410, R23 ;  /* 0x000054101a1a7816 */ /* 0x000fe20000000017 */
[----:B------:R-:W-:Y:S01]  /*5db0*/  HADD2.F32 R40, -RZ, R25.H0_H0 ;  /* 0x20000019ff287230 */ /* 0x000fe20000004100 */
[----:B------:R-:W-:Y:S01]  /*5dc0*/  LOP3.LUT R23, R10, 0xf000f, RZ, 0xc0, !PT ;  /* 0x000f000f0a177812 */ /* 0x000fe200078ec0ff */
[----:B------:R-:W-:Y:S01]  /*5dd0*/  HADD2.F32 R16, -RZ, R16.H1_H1 ;  /* 0x30000010ff107230 */ /* 0x000fe20000004100 */
[C---:B------:R-:W-:Y:S01]  /*5de0*/  FFMA.FTZ R29, R41.reuse, R30, RZ ;  /* 0x0000001e291d7223 */ /* 0x040fe200000100ff */
[----:B------:R-:W-:Y:S01]  /*5df0*/  HADD2.F32 R30, -RZ, R18.H1_H1 ;  /* 0x30000012ff1e7230 */ /* 0x000fe20000004100 */
[----:B------:R-:W-:Y:S01]  /*5e00*/  FFMA.FTZ R28, R28, R41, RZ ;  /* 0x000000291c1c7223 */ /* 0x000fe200000100ff */
[----:B------:R-:W-:Y:S01]  /*5e10*/  HADD2.F32 R19, -RZ, R19.H1_H1 ;  /* 0x30000013ff137230 */ /* 0x000fe20000004100 */
[C---:B------:R-:W-:Y:S01]  /*5e20*/  FFMA.FTZ R31, R41.reuse, R36, RZ ;  /* 0x00000024291f7223 */ /* 0x040fe200000100ff */
[----:B------:R-:W-:Y:S01]  /*5e30*/  HADD2.F32 R25, -RZ, R25.H1_H1 ;  /* 0x30000019ff197230 */ /* 0x000fe20000004100 */
[----:B------:R-:W-:Y:S01]  /*5e40*/  LOP3.LUT R18, R4, 0xf000f0, RZ, 0xc0, !PT ;  /* 0x00f000f004127812 */ /* 0x000fe200078ec0ff */
[----:B------:R-:W-:Y:S01]  /*5e50*/  FFMA.FTZ R40, R41, R40, RZ ;  /* 0x0000002829287223 */ /* 0x000fe200000100ff */
[----:B------:R-:W-:Y:S01]  /*5e60*/  LOP3.LUT R36, R7, 0xf000f0, RZ, 0xc0, !PT ;  /* 0x00f000f007247812 */ /* 0x000fe200078ec0ff */
[----:B------:R-:W-:Y:S01]  /*5e70*/  FFMA.FTZ R27, R27, R16, R28 ;  /* 0x000000101b1b7223 */ /* 0x000fe2000001001c */
[----:B------:R-:W-:Y:S01]  /*5e80*/  HADD2.F32 R41, -RZ, R17.H0_H0 ;  /* 0x20000011ff297230 */ /* 0x000fe20000004100 */
        /* <DEDUP_REMOVED lines=8> */
[----:B------:R-:W-:Y:S01]  /*5f10*/  HFMA2 R31, R31, R0.H0_H0, -72, -72 ;  /* 0xd480d4801f1f7431 */ /* 0x000fe20000040000 */
[----:B------:R-:W-:-:S02]  /*5f20*/  LOP3.LUT R25, R16, 0x64006400, RZ, 0xfc, !PT ;  /* 0x6400640010197812 */ /* 0x000fc400078efcff */
[----:B------:R-:W-:Y:S01]  /*5f30*/  LOP3.LUT R45, R36, 0x64006400, RZ, 0xfc, !PT ;  /* 0x64006400242d7812 */ /* 0x000fe200078efcff */
[-C--:B------:R-:W-:Y:S01]  /*5f40*/  HFMA2 R16, R43, R0.reuse.H0_H0, -72, -72 ;  /* 0xd480d4802b107431 */ /* 0x080fe20000040000 */
[----:B------:R-:W-:Y:S01]  /*5f50*/  SHF.R.U32.HI R4, RZ, 0x8, R4 ;  /* 0x00000008ff047819 */ /* 0x000fe20000011604 */
[----:B------:R-:W-:Y:S01]  /*5f60*/  HADD2.F32 R30, -RZ, R31.H0_H0 ;  /* 0x2000001fff1e7230 */ /* 0x000fe20000004100 */
[----:B------:R-:W-:Y:S01]  /*5f70*/  SHF.R.U32.HI R5, RZ, 0x8, R5 ;  /* 0x00000008ff057819 */ /* 0x000fe20000011605 */
[-C--:B------:R-:W-:Y:S01]  /*5f80*/  HFMA2 R36, R25, R0.reuse.H0_H0, -72, -72 ;  /* 0xd480d48019247431 */ /* 0x080fe20000040000 */
[----:B------:R-:W-:Y:S01]  /*5f90*/  SHF.R.U32.HI R6, RZ, 0x8, R6 ;  /* 0x00000008ff067819 */ /* 0x000fe20000011606 */
[----:B------:R-:W-:Y:S01]  /*5fa0*/  HFMA2 R25, R45, R0.H0_H0, -72, -72 ;  /* 0xd480d4802d197431 */ /* 0x000fe20000040000 */
[----:B------:R-:W-:Y:S01]  /*5fb0*/  FFMA.FTZ R27, R30, R41, R27 ;  /* 0x000000291e1b7223 */ /* 0x000fe2000001001b */
[----:B------:R-:W-:Y:S01]  /*5fc0*/  HADD2.F32 R44, -RZ, R16.H0_H0 ;  /* 0x20000010ff2c7230 */ /* 0x000fe20000004100 */
[----:B------:R-:W-:Y:S01]  /*5fd0*/  SHF.R.U32.HI R7, RZ, 0x8, R7 ;  /* 0x00000008ff077819 */ /* 0x000fe20000011607 */
        /* <DEDUP_REMOVED lines=9> */
[----:B------:R-:W-:-:S02]  /*6070*/  LOP3.LUT R21, R8, 0xf000f0, RZ, 0xc0, !PT ;  /* 0x00f000f008157812 */ /* 0x000fc400078ec0ff */
        /* <DEDUP_REMOVED lines=8> */
[----:B------:R-:W-:Y:S01]  /*6100*/  LOP3.LUT R25, R25, 0x64006400, RZ, 0xfc, !PT ;  /* 0x6400640019197812 */ /* 0x000fe200078efcff */
[----:B------:R-:W-:Y:S01]  /*6110*/  FFMA.FTZ R30, R30, R31, R17 ;  /* 0x0000001f1e1e7223 */ /* 0x000fe20000010011 */
[C---:B------:R-:W-:Y:S01]  /*6120*/  LOP3.LUT R29, R6.reuse, 0xf000f, RZ, 0xc0, !PT ;  /* 0x000f000f061d7812 */ /* 0x040fe200078ec0ff */
        /* <DEDUP_REMOVED lines=10> */
[----:B------:R-:W-:Y:S01]  /*61d0*/  HADD2.F32 R42, -RZ, R16.H0_H0 ;  /* 0x20000010ff2a7230 */ /* 0x000fe20000004100 */
[----:B------:R-:W-:Y:S01]  /*61e0*/  FFMA.FTZ R29, R31, R41, R36 ;  /* 0x000000291f1d7223 */ /* 0x000fe20000010024 */
[----:B------:R-:W-:-:S02]  /*61f0*/  HADD2 R17, R17, -1032, -1032 ;  /* 0xe408e40811117430 */ /* 0x000fc40000000000 */
[----:B------:R-:W-:Y:S01]  /*6200*/  HADD2.F32 R43, -RZ, R25.H0_H0 ;  /* 0x20000019ff2b7230 */ /* 0x000fe20000004100 */
[C---:B------:R-:W-:Y:S01]  /*6210*/  FFMA.FTZ R31, R41.reuse, R42, R40 ;  /* 0x0000002a291f7223 */ /* 0x040fe20000010028 */
[----:B------:R-:W-:Y:S02]  /*6220*/  HADD2.F32 R36, -RZ, R27.H1_H1 ;  /* 0x3000001bff247230 */ /* 0x000fe40000004100 */
[----:B------:R-:W-:Y:S01]  /*6230*/  HADD2.F32 R40, -RZ, R17.H0_H0 ;  /* 0x20000011ff287230 */ /* 0x000fe20000004100 */
[C---:B------:R-:W-:Y:S01]  /*6240*/  FFMA.FTZ R43, R41.reuse, R43, R28 ;  /* 0x0000002b292b7223 */ /* 0x040fe2000001001c */
[----:B------:R-:W-:Y:S02]  /*6250*/  HADD2.F32 R18, -RZ, R18.H1_H1 ;  /* 0x30000012ff127230 */ /* 0x000fe40000004100 */
        /* <DEDUP_REMOVED lines=16> */
[----:B------:R-:W-:-:S02]  /*6360*/  HFMA2 R7, R25, R0.H0_H0, -72, -72 ;  /* 0xd480d48019077431 */ /* 0x000fc40000040000 */
[-C--:B------:R-:W-:Y:S01]  /*6370*/  HFMA2 R16, R5, R0.reuse.H0_H0, -72, -72 ;  /* 0xd480d48005107431 */ /* 0x080fe20000040000 */
[----:B------:R-:W-:Y:S01]  /*6380*/  LOP3.LUT R25, R30, 0x64006400, RZ, 0xfc, !PT ;  /* 0x640064001e197812 */ /* 0x000fe200078efcff */
[-C--:B------:R-:W-:Y:S02]  /*6390*/  HFMA2 R5, R29, R0.reuse.H0_H0, -72, -72 ;  /* 0xd480d4801d057431 */ /* 0x080fe40000040000 */
[----:B------:R-:W-:Y:S02]  /*63a0*/  HADD2.F32 R30, -RZ, R7.H0_H0 ;  /* 0x20000007ff1e7230 */ /* 0x000fe40000004100 */
[--C-:B------:R-:W-:Y:S02]  /*63b0*/  HADD2.F32 R29, -RZ, R16.reuse.H0_H0 ;  /* 0x20000010ff1d7230 */ /* 0x100fe40000004100 */
[----:B------:R-:W-:Y:S01]  /*63c0*/  HADD2.F32 R31, -RZ, R5.H0_H0 ;  /* 0x20000005ff1f7230 */ /* 0x000fe20000004100 */
[----:B------:R-:W-:Y:S01]  /*63d0*/  FFMA.FTZ R30, R27, R30, R4 ;  /* 0x0000001e1b1e7223 */ /* 0x000fe20000010004 */
[----:B------:R-:W-:Y:S01]  /*63e0*/  HADD2.F32 R4, -RZ, R7.H1_H1 ;  /* 0x30000007ff047230 */ /* 0x000fe20000004100 */
[----:B------:R-:W-:Y:S01]  /*63f0*/  FFMA.FTZ R28, R29, R27, R28 ;  /* 0x0000001b1d1c7223 */ /* 0x000fe2000001001c */
[----:B------:R-:W-:Y:S01]  /*6400*/  HFMA2 R17, R25, R0.H0_H0, -72, -72 ;  /* 0xd480d48019117431 */ /* 0x000fe20000040000 */
[----:B------:R-:W-:Y:S01]  /*6410*/  FFMA.FTZ R31, R27, R31, R6 ;  /* 0x0000001f1b1f7223 */ /* 0x000fe20000010006 */
[----:B------:R-:W-:Y:S01]  /*6420*/  HADD2.F32 R6, -RZ, R16.H1_H1 ;  /* 0x30000010ff067230 */ /* 0x000fe20000004100 */
[----:B------:R-:W-:Y:S01]  /*6430*/  FFMA.FTZ R7, R19, R4, R30 ;  /* 0x0000000413077223 */ /* 0x000fe2000001001e */
[----:B------:R-:W-:Y:S01]  /*6440*/  HADD2.F32 R16, -RZ, R5.H1_H1 ;  /* 0x30000005ff107230 */ /* 0x000fe20000004100 */
[----:B------:R-:W-:Y:S01]  /*6450*/  LOP3.LUT R25, R11, 0xf000f, RZ, 0xc0, !PT ;  /* 0x000f000f0b197812 */ /* 0x000fe200078ec0ff */
[----:B------:R-:W0:Y:S01]  /*6460*/  LDS.64 R4, [UR4+0x20] ;  /* 0x00002004ff047984 */ /* 0x000e220008000a00 */
[----:B------:R-:W-:Y:S01]  /*6470*/  FFMA.FTZ R6, R6, R19, R28 ;  /* 0x0000001306067223 */ /* 0x000fe2000001001c */
[--C-:B------:R-:W-:Y:S01]  /*6480*/  HADD2.F32 R18, -RZ, R17.reuse.H0_H0 ;  /* 0x20000011ff127230 */ /* 0x100fe20000004100 */
[----:B------:R-:W-:Y:S01]  /*6490*/  FFMA.FTZ R16, R19, R16, R31 ;  /* 0x0000001013107223 */ /* 0x000fe2000001001f */
[----:B------:R-:W-:Y:S01]  /*64a0*/  HADD2.F32 R40, -RZ, R17.H1_H1 ;  /* 0x30000011ff287230 */ /* 0x000fe20000004100 */
[----:B------:R-:W-:-:S02]  /*64b0*/  IMAD.MOV.U32 R17, RZ, RZ, R3 ;  /* 0x000000ffff117224 */ /* 0x000fc400078e0003 */
[----:B------:R-:W-:Y:S02]  /*64c0*/  FMUL.FTZ R6, R35, R6 ;  /* 0x0000000623067220 */ /* 0x000fe40000410000 */
[----:B------:R-:W-:Y:S02]  /*64d0*/  FMUL.FTZ R3, R34, R7 ;  /* 0x0000000722037220 */ /* 0x000fe40000410000 */
[----:B------:R-:W-:Y:S01]  /*64e0*/  HFMA2.MMA R7, R24, 1, 1, R17 ;  /* 0x3c003c0018077835 */ /* 0x000fe20000000011 */
[----:B------:R-:W-:Y:S01]  /*64f0*/  F2FP.PACK_AB R6, RZ, R6 ;  /* 0x00000006ff06723e */ /* 0x000fe200000000ff */
[----:B------:R-:W-:Y:S01]  /*6500*/  FFMA.FTZ R18, R27, R18, R36 ;  /* 0x000000121b127223 */ /* 0x000fe20000010024 */
[----:B------:R-:W-:Y:S01]  /*6510*/  F2FP.PACK_AB R3, RZ, R3 ;  /* 0x00000003ff03723e */ /* 0x000fe200000000ff */
[----:B------:R-:W-:Y:S01]  /*6520*/  FMUL.FTZ R16, R33, R16 ;  /* 0x0000001021107220 */ /* 0x000fe20000410000 */
[----:B------:R-:W-:Y:S01]  /*6530*/  LOP3.LUT R27, R25, 0x64006400, RZ, 0xfc, !PT ;  /* 0x64006400191b7812 */ /* 0x000fe200078efcff */
[----:B------:R-:W-:Y:S01]  /*6540*/  FFMA.FTZ R19, R19, R40, R18 ;  /* 0x0000002813137223 */ /* 0x000fe20000010012 */
[----:B------:R-:W-:Y:S01]  /*6550*/  PRMT R17, R6, 0x5410, R3 ;  /* 0x0000541006117816 */ /* 0x000fe20000000003 */
[----:B------:R-:W-:Y:S01]  /*6560*/  HADD2 R6, R26, R2 ;  /* 0x000000021a067230 */ /* 0x000fe20000000000 */
[----:B------:R-:W-:Y:S01]  /*6570*/  LOP3.LUT R2, R8, 0xf000f, RZ, 0xc0, !PT ;  /* 0x000f000f08027812 */ /* 0x000fe200078ec0ff */
[----:B------:R-:W-:Y:S01]  /*6580*/  HADD2 R26, R23, -1032, -1032 ;  /* 0xe408e408171a7430 */ /* 0x000fe20000000000 */
[----:B------:R-:W-:Y:S01]  /*6590*/  LOP3.LUT R3, R9, 0xf000f, RZ, 0xc0, !PT ;  /* 0x000f000f09037812 */ /* 0x000fe200078ec0ff */
[----:B------:R-:W-:Y:S01]  /*65a0*/  FMUL.FTZ R19, R32, R19 ;  /* 0x0000001320137220 */ /* 0x000fe20000410000 */
[----:B------:R-:W-:Y:S01]  /*65b0*/  LOP3.LUT R2, R2, 0x64006400, RZ, 0xfc, !PT ;  /* 0x6400640002027812 */ /* 0x000fe200078efcff */
[----:B------:R-:W-:Y:S01]  /*65c0*/  HADD2 R23, R27, -1032, -1032 ;  /* 0xe408e4081b177430 */ /* 0x000fe20000000000 */
[----:B------:R-:W-:Y:S01]  /*65d0*/  LOP3.LUT R3, R3, 0x64006400, RZ, 0xfc, !PT ;  /* 0x6400640003037812 */ /* 0x000fe200078efcff */
[----:B------:R-:W-:Y:S01]  /*65e0*/  HADD2.F32 R43, -RZ, R26.H0_H0 ;  /* 0x2000001aff2b7230 */ /* 0x000fe20000004100 */
[----:B------:R-:W-:Y:S01]  /*65f0*/  F2FP.PACK_AB R16, RZ, R16 ;  /* 0x00000010ff10723e */ /* 0x000fe200000000ff */
[----:B------:R-:W-:Y:S01]  /*6600*/  HADD2 R2, R2, -1032, -1032 ;  /* 0xe408e40802027430 */ /* 0x000fe20000000000 */
[----:B------:R-:W-:Y:S01]  /*6610*/  F2FP.PACK_AB R19, RZ, R19 ;  /* 0x00000013ff13723e */ /* 0x000fe200000000ff */
[----:B------:R-:W-:Y:S01]  /*6620*/  HADD2 R25, R3, -1032, -1032 ;  /* 0xe408e40803197430 */ /* 0x000fe20000000000 */
[----:B------:R-:W-:Y:S01]  /*6630*/  LOP3.LUT R18, R9, 0xf000f0, RZ, 0xc0, !PT ;  /* 0x00f000f009127812 */ /* 0x000fe200078ec0ff */
[----:B------:R-:W-:Y:S01]  /*6640*/  HADD2.F32 R45, -RZ, R23.H0_H0 ;  /* 0x20000017ff2d7230 */ /* 0x000fe20000004100 */
[----:B------:R-:W-:Y:S01]  /*6650*/  PRMT R16, R16, 0x5410, R19 ;  /* 0x0000541010107816 */ /* 0x000fe20000000013 */
[--C-:B------:R-:W-:Y:S01]  /*6660*/  HADD2.F32 R27, -RZ, R2.reuse.H0_H0 ;  /* 0x20000002ff1b7230 */ /* 0x100fe20000004100 */
[----:B------:R-:W-:Y:S01]  /*6670*/  LOP3.LUT R19, R10, 0xf000f0, RZ, 0xc0, !PT ;  /* 0x00f000f00a137812 */ /* 0x000fe200078ec0ff */
[----:B------:R-:W-:Y:S01]  /*6680*/  HADD2.F32 R29, -RZ, R2.H1_H1 ;  /* 0x30000002ff1d7230 */ /* 0x000fe20000004100 */
[----:B------:R-:W-:Y:S01]  /*6690*/  HFMA2.MMA R7, R17, 1, 1, R7 ;  /* 0x3c003c0011077835 */ /* 0x000fe20000000007 */
[----:B------:R-:W1:Y:S01]  /*66a0*/  LDS.64 R2, [UR4+0x28] ;  /* 0x00002804ff027984 */ /* 0x000e620008000a00 */
[--C-:B0-----:R-:W-:Y:S01]  /*66b0*/  HADD2.F32 R24, -RZ, R4.reuse.H0_H0 ;  /* 0x20000004ff187230 */ /* 0x101fe20000004100 */
[----:B------:R-:W-:Y:S01]  /*66c0*/  SHF.R.U32.HI R8, RZ, 0x8, R8 ;  /* 0x00000008ff087819 */ /* 0x000fe20000011608 */
[--C-:B------:R-:W-:Y:S01]  /*66d0*/  HADD2.F32 R31, -RZ, R25.reuse.H0_H0 ;  /* 0x20000019ff1f7230 */ /* 0x100fe20000004100 */
[----:B------:R-:W-:Y:S01]  /*66e0*/  SHF.R.U32.HI R9, RZ, 0x8, R9 ;  /* 0x00000008ff097819 */ /* 0x000fe20000011609 */
[----:B------:R-:W-:Y:S01]  /*66f0*/  HADD2.F32 R4, -RZ, R4.H1_H1 ;  /* 0x30000004ff047230 */ /* 0x000fe20000004100 */
[----:B------:R-:W-:Y:S01]  /*6700*/  FFMA.FTZ R27, R27, R24, RZ ;  /* 0x000000181b1b7223 */ /* 0x000fe200000100ff */
[----:B------:R-:W-:Y:S01]  /*6710*/  HADD2 R6, R16, R6 ;  /* 0x0000000610067230 */ /* 0x000fe20000000000 */
[----:B------:R-:W-:Y:S01]  /*6720*/  LOP3.LUT R16, R11, 0xf000f0, RZ, 0xc0, !PT ;  /* 0x00f000f00b107812 */ /* 0x000fe200078ec0ff */
[----:B------:R-:W-:Y:S01]  /*6730*/  HADD2.F32 R41, -RZ, R25.H1_H1 ;  /* 0x30000019ff297230 */ /* 0x000fe20000004100 */
[C---:B------:R-:W-:Y:S01]  /*6740*/  FFMA.FTZ R31, R24.reuse, R31, RZ ;  /* 0x0000001f181f7223 */ /* 0x040fe200000100ff */
[----:B------:R-:W-:Y:S01]  /*6750*/  HADD2.F32 R30, -RZ, R23.H1_H1 ;  /* 0x30000017ff1e7230 */ /* 0x000fe20000004100 */
[C---:B------:R-:W-:Y:S01]  /*6760*/  FFMA.FTZ R28, R24.reuse, R43, RZ ;  /* 0x0000002b181c7223 */ /* 0x040fe200000100ff */
[----:B------:R-:W-:Y:S01]  /*6770*/  HADD2.F32 R17, -RZ, R5.H0_H0 ;  /* 0x20000005ff117230 */ /* 0x000fe20000004100 */
[----:B------:R-:W-:Y:S01]  /*6780*/  FFMA.FTZ R25, R24, R45, RZ ;  /* 0x0000002d18197223 */ /* 0x000fe200000100ff */
[----:B------:R-:W-:Y:S01]  /*6790*/  HADD2.F32 R43, -RZ, R26.H1_H1 ;  /* 0x3000001aff2b7230 */ /* 0x000fe20000004100 */
[----:B------:R-:W-:Y:S01]  /*67a0*/  FFMA.FTZ R24, R29, R4, R27 ;  /* 0x000000041d187223 */ /* 0x000fe2000001001b */
[----:B------:R-:W-:Y:S01]  /*67b0*/  LOP3.LUT R27, R18, 0x64006400, RZ, 0xfc, !PT ;  /* 0x64006400121b7812 */ /* 0x000fe200078efcff */
[-C--:B------:R-:W-:Y:S01]  /*67c0*/  HFMA2 R18, R21, R0.reuse.H0_H0, -72, -72 ;  /* 0xd480d48015127431 */ /* 0x080fe20000040000 */
[----:B------:R-:W-:Y:S01]  /*67d0*/  LOP3.LUT R21, R16, 0x64006400, RZ, 0xfc, !PT ;  /* 0x6400640010157812 */ /* 0x000fe200078efcff */
[C---:B------:R-:W-:Y:S01]  /*67e0*/  FFMA.FTZ R26, R4.reuse, R41, R31 ;  /* 0x00000029041a7223 */ /* 0x040fe2000001001f */
[----:B------:R-:W-:Y:S01]  /*67f0*/  LOP3.LUT R29, R19, 0x64006400, RZ, 0xfc, !PT ;  /* 0x64006400131d7812 */ /* 0x000fe200078efcff */
[-C--:B------:R-:W-:Y:S01]  /*6800*/  HFMA2 R19, R27, R0.reuse.H0_H0, -72, -72 ;  /* 0xd480d4801b137431 */ /* 0x080fe20000040000 */
[C---:B------:R-:W-:Y:S01]  /*6810*/  FFMA.FTZ R28, R4.reuse, R43, R28 ;  /* 0x0000002b041c7223 */ /* 0x040fe2000001001c */
[----:B------:R-:W-:Y:S01]  /*6820*/  HADD2.F32 R23, -RZ, R18.H0_H0 ;  /* 0x20000012ff177230 */ /* 0x000fe20000004100 */
[----:B------:R-:W-:Y:S01]  /*6830*/  FFMA.FTZ R30, R4, R30, R25 ;  /* 0x0000001e041e7223 */ /* 0x000fe20000010019 */
[-C--:B------:R-:W-:Y:S01]  /*6840*/  HFMA2 R21, R21, R0.reuse.H0_H0, -72, -72 ;  /* 0xd480d48015157431 */ /* 0x080fe20000040000 */
[----:B------:R-:W-:Y:S01]  /*6850*/  SHF.R.U32.HI R10, RZ, 0x8, R10 ;  /* 0x00000008ff0a7819 */ /* 0x000fe2000001160a */
[----:B------:R-:W-:Y:S01]  /*6860*/  HFMA2 R16, R29, R0.H0_H0, -72, -72 ;  /* 0xd480d4801d107431 */ /* 0x000fe20000040000 */
[----:B------:R-:W-:Y:S01]  /*6870*/  FFMA.FTZ R23, R23, R17, R24 ;  /* 0x0000001117177223 */ /* 0x000fe20000010018 */
[----:B------:R-:W-:Y:S01]  /*6880*/  HADD2.F32 R27, -RZ, R19.H0_H0 ;  /* 0x20000013ff1b7230 */ /* 0x000fe20000004100 */
[----:B------:R-:W-:Y:S01]  /*6890*/  SHF.R.U32.HI R11, RZ, 0x8, R11 ;  /* 0x00000008ff0b7819 */ /* 0x000fe2000001160b */
[----:B------:R-:W-:-:S02]  /*68a0*/  HADD2.F32 R24, -RZ, R21.H0_H0 ;  /* 0x20000015ff187230 */ /* 0x000fc40000004100 */
        /* <DEDUP_REMOVED lines=17> */
[--C-:B-1----:R-:W-:Y:S01]  /*69c0*/  HADD2.F32 R24, -RZ, R2.reuse.H0_H0 ;  /* 0x20000002ff187230 */ /* 0x102fe20000004100 */
[----:B------:R-:W-:Y:S01]  /*69d0*/  LOP3.LUT R16, R16, 0x64006400, RZ, 0xfc, !PT ;  /* 0x6400640010107812 */ /* 0x000fe200078efcff */
[----:B------:R-:W-:Y:S01]  /*69e0*/  HADD2.F32 R4, -RZ, R2.H1_H1 ;  /* 0x30000002ff047230 */ /* 0x000fe20000004100 */
[----:B------:R-:W-:Y:S01]  /*69f0*/  LOP3.LUT R2, R9, 0xf000f, RZ, 0xc0, !PT ;  /* 0x000f000f09027812 */ /* 0x000fe200078ec0ff */
[----:B------:R-:W-:Y:S01]  /*6a00*/  HADD2 R25, R5, -1032, -1032 ;  /* 0xe408e40805197430 */ /* 0x000fe20000000000 */
[----:B------:R-:W-:Y:S01]  /*6a10*/  LOP3.LUT R17, R17, 0x64006400, RZ, 0xfc, !PT ;  /* 0x6400640011117812 */ /* 0x000fe200078efcff */
[----:B------:R-:W-:Y:S01]  /*6a20*/  HADD2.F32 R5, -RZ, R3.H0_H0 ;  /* 0x20000003ff057230 */ /* 0x000fe20000004100 */
[----:B------:R-:W-:-:S02]  /*6a30*/  LOP3.LUT R2, R2, 0x64006400, RZ, 0xfc, !PT ;  /* 0x6400640002027812 */ /* 0x000fc400078efcff */
        /* <DEDUP_REMOVED lines=8> */
[----:B------:R-:W-:Y:S02]  /*6ac0*/  HADD2.F32 R16, -RZ, R3.H1_H1 ;  /* 0x30000003ff107230 */ /* 0x000fe40000004100 */
[----:B------:R-:W-:Y:S01]  /*6ad0*/  HADD2.F32 R3, -RZ, R26.H0_H0 ;  /* 0x2000001aff037230 */ /* 0x000fe20000004100 */
[----:B------:R-:W-:Y:S01]  /*6ae0*/  LOP3.LUT R11, R11, 0x64006400, RZ, 0xfc, !PT ;  /* 0x640064000b0b7812 */ /* 0x000fe200078efcff */
[----:B------:R-:W-:-:S02]  /*6af0*/  HADD2.F32 R29, -RZ, R2.H0_H0 ;  /* 0x20000002ff1d7230 */ /* 0x000fc40000004100 */
        /* <DEDUP_REMOVED lines=9> */
[----:B------:R-:W-:Y:S01]  /*6b90*/  FFMA.FTZ R24, R4, R27, R3 ;  /* 0x0000001b04187223 */ /* 0x000fe20000010003 */
[----:B------:R-:W-:Y:S01]  /*6ba0*/  LOP3.LUT R21, R10, 0x64006400, RZ, 0xfc, !PT ;  /* 0x640064000a157812 */ /* 0x000fe200078efcff */
[----:B------:R-:W0:Y:S01]  /*6bb0*/  LDS.64 R2, [UR4+0x30] ;  /* 0x00003004ff027984 */ /* 0x000e220008000a00 */
[----:B------:R-:W-:Y:S01]  /*6bc0*/  LOP3.LUT R9, R8, 0x64006400, RZ, 0xfc, !PT ;  /* 0x6400640008097812 */ /* 0x000fe200078efcff */
[----:B------:R-:W-:Y:S01]  /*6bd0*/  FFMA.FTZ R26, R4, R25, R29 ;  /* 0x00000019041a7223 */ /* 0x000fe2000001001d */
[----:B------:R-:W-:Y:S01]  /*6be0*/  LOP3.LUT R19, R19, 0x64006400, RZ, 0xfc, !PT ;  /* 0x6400640013137812 */ /* 0x000fe200078efcff */
[----:B------:R-:W-:-:S02]  /*6bf0*/  HFMA2 R21, R21, R0.H0_H0, -72, -72 ;  /* 0xd480d48015157431 */ /* 0x000fc40000040000 */
[----:B------:R-:W-:Y:S02]  /*6c00*/  HADD2.F32 R25, -RZ, R17.H1_H1 ;  /* 0x30000011ff197230 */ /* 0x000fe40000004100 */
[-C--:B------:R-:W-:Y:S02]  /*6c10*/  HFMA2 R9, R9, R0.reuse.H0_H0, -72, -72 ;  /* 0xd480d48009097431 */ /* 0x080fe40000040000 */
[----:B------:R-:W-:Y:S01]  /*6c20*/  HADD2.F32 R17, -RZ, R21.H0_H0 ;  /* 0x20000015ff117230 */ /* 0x000fe20000004100 */
[----:B------:R-:W-:Y:S01]  /*6c30*/  FFMA.FTZ R28, R4, R25, R23 ;  /* 0x00000019041c7223 */ /* 0x000fe20000010017 */
[-C--:B------:R-:W-:Y:S02]  /*6c40*/  HFMA2 R11, R11, R0.reuse.H0_H0, -72, -72 ;  /* 0xd480d4800b0b7431 */ /* 0x080fe40000040000 */
[----:B------:R-:W-:Y:S01]  /*6c50*/  HFMA2 R19, R19, R0.H0_H0, -72, -72 ;  /* 0xd480d48013137431 */ /* 0x000fe20000040000 */
[----:B------:R-:W-:Y:S01]  /*6c60*/  FFMA.FTZ R4, R5, R17, R26 ;  /* 0x0000001105047223 */ /* 0x000fe2000001001a */
[----:B------:R-:W-:-:S02]  /*6c70*/  HADD2.F32 R8, -RZ, R9.H0_H0 ;  /* 0x20000009ff087230 */ /* 0x000fc40000004100 */
        /* <DEDUP_REMOVED lines=11> */
[----:B--2---:R-:W-:Y:S01]  /*6d30*/  LOP3.LUT R11, R12, 0xf000f, RZ, 0xc0, !PT ;  /* 0x000f000f0c0b7812 */ /* 0x004fe200078ec0ff */
[C---:B------:R-:W-:Y:S01]  /*6d40*/  FFMA.FTZ R5, R16.reuse, R19, R10 ;  /* 0x0000001310057223 */ /* 0x040fe2000001000a */
[----:B------:R-:W-:Y:S01]  /*6d50*/  LOP3.LUT R23, R13, 0xf000f, RZ, 0xc0, !PT ;  /* 0x000f000f0d177812 */ /* 0x000fe200078ec0ff */
[----:B------:R-:W-:Y:S01]  /*6d60*/  FFMA.FTZ R4, R16, R21, R4 ;  /* 0x0000001510047223 */ /* 0x000fe20000010004 */
[----:B------:R-:W-:Y:S01]  /*6d70*/  LOP3.LUT R25, R14, 0xf000f, RZ, 0xc0, !PT ;  /* 0x000f000f0e197812 */ /* 0x000fe200078ec0ff */
[----:B------:R-:W-:Y:S01]  /*6d80*/  FMUL.FTZ R8, R35, R8 ;  /* 0x0000000823087220 */ /* 0x000fe20000410000 */
[----:B------:R-:W-:Y:S01]  /*6d90*/  LOP3.LUT R26, R15, 0xf000f, RZ, 0xc0, !PT ;  /* 0x000f000f0f1a7812 */ /* 0x000fe200078ec0ff */
[----:B------:R-:W-:Y:S01]  /*6da0*/  FMUL.FTZ R5, R34, R5 ;  /* 0x0000000522057220 */ /* 0x000fe20000410000 */
[----:B------:R-:W-:Y:S01]  /*6db0*/  LOP3.LUT R23, R23, 0x64006400, RZ, 0xfc, !PT ;  /* 0x6400640017177812 */ /* 0x000fe200078efcff */
[----:B------:R-:W-:Y:S01]  /*6dc0*/  FMUL.FTZ R4, R33, R4 ;  /* 0x0000000421047220 */ /* 0x000fe20000410000 */
        /* <DEDUP_REMOVED lines=26> */
[----:B------:R-:W0:Y:S01]  /*6f70*/  LDS.64 R2, [UR4+0x38] ;  /* 0x00003804ff027984 */ /* 0x000e220008000a00 */
        /* <DEDUP_REMOVED lines=9> */
[-C--:B------:R-:W-:Y:S01]  /*7010*/  HFMA2 R27, R19, R0.reuse.H0_H0, -72, -72 ;  /* 0xd480d480131b7431 */ /* 0x080fe20000040000 */
[----:B------:R-:W-:Y:S01]  /*7020*/  FFMA.FTZ R30, R16, R30, R25 ;  /* 0x0000001e101e7223 */ /* 0x000fe20000010019 */
[-C--:B------:R-:W-:Y:S01]  /*7030*/  HFMA2 R21, R41, R0.reuse.H0_H0, -72, -72 ;  /* 0xd480d48029157431 */ /* 0x080fe20000040000 */
[----:B------:R-:W-:Y:S01]  /*7040*/  SHF.R.U32.HI R14, RZ, 0x8, R14 ;  /* 0x00000008ff0e7819 */ /* 0x000fe2000001160e */
[-C--:B------:R-:W-:Y:S01]  /*7050*/  HFMA2 R19, R43, R0.reuse.H0_H0, -72, -72 ;  /* 0xd480d4802b137431 */ /* 0x080fe20000040000 */
[----:B------:R-:W-:Y:S01]  /*7060*/  SHF.R.U32.HI R12, RZ, 0x8, R12 ;  /* 0x00000008ff0c7819 */ /* 0x000fe2000001160c */
[----:B------:R-:W-:Y:S01]  /*7070*/  HFMA2 R29, R29, R0.H0_H0, -72, -72 ;  /* 0xd480d4801d1d7431 */ /* 0x000fe20000040000 */
[----:B------:R-:W-:Y:S01]  /*7080*/  SHF.R.U32.HI R15, RZ, 0x8, R15 ;  /* 0x00000008ff0f7819 */ /* 0x000fe2000001160f */
        /* <DEDUP_REMOVED lines=11> */
[----:B------:R-:W-:Y:S01]  /*7140*/  F2FP.PACK_AB R5, RZ, R5 ;  /* 0x00000005ff05723e */ /* 0x000fe200000000ff */
        /* <DEDUP_REMOVED lines=25> */
[----:B------:R-:W-:Y:S01]  /*72e0*/  F2FP.PACK_AB R4, RZ, R4 ;  /* 0x00000004ff04723e */ /* 0x000fe200000000ff */
[----:B------:R-:W-:Y:S01]  /*72f0*/  HADD2.F32 R26, -RZ, R23.H0_H0 ;  /* 0x20000017ff1a7230 */ /* 0x000fe20000004100 */
[----:B------:R-:W-:Y:S01]  /*7300*/  F2FP.PACK_AB R9, RZ, R9 ;  /* 0x00000009ff09723e */ /* 0x000fe200000000ff */
[--C-:B------:R-:W-:Y:S01]  /*7310*/  HADD2.F32 R27, -RZ, R24.reuse.H0_H0 ;  /* 0x20000018ff1b7230 */ /* 0x100fe20000004100 */
[C---:B------:R-:W-:Y:S01]  /*7320*/  FFMA.FTZ R28, R21.reuse, R28, R17 ;  /* 0x0000001c151c7223 */ /* 0x040fe20000010011 */
[----:B------:R-:W-:Y:S01]  /*7330*/  HADD2.F32 R30, -RZ, R11.H0_H0 ;  /* 0x2000000bff1e7230 */ /* 0x000fe20000004100 */
[----:B------:R-:W-:Y:S01]  /*7340*/  FFMA.FTZ R16, R26, R21, R16 ;  /* 0x000000151a107223 */ /* 0x000fe20000010010 */
[----:B------:R-:W-:Y:S01]  /*7350*/  HADD2.F32 R25, -RZ, R25.H1_H1 ;  /* 0x30000019ff197230 */ /* 0x000fe20000004100 */
[C---:B------:R-:W-:Y:S01]  /*7360*/  FFMA.FTZ R18, R21.reuse, R27, R18 ;  /* 0x0000001b15127223 */ /* 0x040fe20000010012 */
[----:B------:R-:W-:Y:S01]  /*7370*/  HADD2.F32 R10, -RZ, R3.H0_H0 ;  /* 0x20000003ff0a7230 */ /* 0x000fe20000004100 */
[----:B------:R-:W-:Y:S01]  /*7380*/  FFMA.FTZ R17, R21, R30, R19 ;  /* 0x0000001e15117223 */ /* 0x000fe20000010013 */
[----:B------:R-:W-:Y:S01]  /*7390*/  HADD2.F32 R21, -RZ, R24.H1_H1 ;  /* 0x30000018ff157230 */ /* 0x000fe20000004100 */
[----:B------:R-:W-:Y:S01]  /*73a0*/  PRMT R8, R8, 0x5410, R5 ;  /* 0x0000541008087816 */ /* 0x000fe20000000005 */
[----:B------:R-:W-:Y:S01]  /*73b0*/  HADD2.F32 R19, -RZ, R23.H1_H1 ;  /* 0x30000017ff137230 */ /* 0x000fe20000004100 */
[----:B------:R-:W-:Y:S01]  /*73c0*/  LOP3.LUT R23, R13, 0x64006400, RZ, 0xfc, !PT ;  /* 0x640064000d177812 */ /* 0x000fe200078efcff */
[C---:B------:R-:W-:Y:S01]  /*73d0*/  FFMA.FTZ R13, R2.reuse, R25, R28 ;  /* 0x00000019020d7223 */ /* 0x040fe2000001001c */
[----:B------:R-:W-:Y:S01]  /*73e0*/  HADD2.F32 R3, -RZ, R3.H1_H1 ;  /* 0x30000003ff037230 */ /* 0x000fe20000004100 */
[----:B------:R-:W-:Y:S01]  /*73f0*/  FFMA.FTZ R27, R2, R21, R18 ;  /* 0x00000015021b7223 */ /* 0x000fe20000010012 */
[----:B------:R-:W-:Y:S01]  /*7400*/  LOP3.LUT R21, R12, 0x64006400, RZ, 0xfc, !PT ;  /* 0x640064000c157812 */ /* 0x000fe200078efcff */
[-C--:B------:R-:W-:Y:S01]  /*7410*/  HFMA2 R23, R23, R0.reuse.H0_H0, -72, -72 ;  /* 0xd480d48017177431 */ /* 0x080fe20000040000 */
[----:B------:R-:W-:Y:S01]  /*7420*/  LOP3.LUT R12, R15, 0xf000f0, RZ, 0xc0, !PT ;  /* 0x00f000f00f0c7812 */ /* 0x000fe200078ec0ff */
[----:B------:R-:W-:Y:S01]  /*7430*/  FFMA.FTZ R19, R19, R2, R16 ;  /* 0x0000000213137223 */ /* 0x000fe20000010010 */
[----:B------:R-:W-:Y:S01]  /*7440*/  LOP3.LUT R15, R14, 0x64006400, RZ, 0xfc, !PT ;  /* 0x640064000e0f7812 */ /* 0x000fe200078efcff */
[-C--:B------:R-:W-:Y:S01]  /*7450*/  HFMA2 R21, R21, R0.reuse.H0_H0, -72, -72 ;  /* 0xd480d48015157431 */ /* 0x080fe20000040000 */
[----:B------:R-:W-:Y:S01]  /*7460*/  LOP3.LUT R25, R12, 0x64006400, RZ, 0xfc, !PT ;  /* 0x640064000c197812 */ /* 0x000fe200078efcff */
[----:B------:R-:W-:Y:S01]  /*7470*/  HADD2.F32 R14, -RZ, R11.H1_H1 ;  /* 0x3000000bff0e7230 */ /* 0x000fe20000004100 */
[----:B------:R-:W-:Y:S01]  /*7480*/  PRMT R4, R4, 0x5410, R9 ;  /* 0x0000541004047816 */ /* 0x000fe20000000009 */
[-C--:B------:R-:W-:Y:S01]  /*7490*/  HFMA2 R15, R15, R0.reuse.H0_H0, -72, -72 ;  /* 0xd480d4800f0f7431 */ /* 0x080fe20000040000 */
[----:B------:R-:W-:Y:S01]  /*74a0*/  HFMA2.MMA R7, R8, 1, 1, R7 ;  /* 0x3c003c0008077835 */ /* 0x000fe20000000007 */
[----:B------:R-:W-:Y:S01]  /*74b0*/  HFMA2 R0, R25, R0.H0_H0, -72, -72 ;  /* 0xd480d48019007431 */ /* 0x000fe20000040000 */
[----:B------:R-:W-:Y:S01]  /*74c0*/  FFMA.FTZ R17, R2, R14, R17 ;  /* 0x0000000e02117223 */ /* 0x000fe20000010011 */
[----:B------:R-:W-:-:S02]  /*74d0*/  HADD2.F32 R12, -RZ, R23.H0_H0 ;  /* 0x20000017ff0c7230 */ /* 0x000fc40000004100 */
        /* <DEDUP_REMOVED lines=13> */
[----:B------:R-:W-:Y:S01]  /*75b0*/  HADD2 R6, R4, R6 ;  /* 0x0000000604067230 */ /* 0x000fe20000000000 */
        /* <DEDUP_REMOVED lines=14> */
.L_x_4657:
        /* <DEDUP_REMOVED lines=8> */
.L_x_4656:
[----:B------:R-:W-:Y:S05]  /*7720*/  @!P1 EXIT ;  /* 0x000000000000994d */ /* 0x000fea0003800000 */
[----:B------:R-:W2:Y:S04]  /*7730*/  S2R R0, SR_CTAID.X ;  /* 0x0000000000007919 */ /* 0x000ea80000002500 */
[----:B-----5:R-:W2:Y:S04]  /*7740*/  S2R R5, SR_TID.X ;  /* 0x0000000000057919 */ /* 0x020ea80000002100 */
        /* <DEDUP_REMOVED lines=11> */
[----:B------:R-:W-:-:S05]  /*7800*/  LOP3.LUT R0, R4, 0xffffff, RZ, 0xc0, !PT ;  /* 0x00ffffff04007812 */ /* 0x000fca00078ec0ff */
.L_x_4662:
[----:B------:R-:W2:Y:S02]  /*7810*/  LDS R6, [R0] ;  /* 0x0000000000067984 */ /* 0x000ea40000000800 */
[----:B--2---:R-:W-:-:S10]  /*7820*/  HFMA2.MMA R7, R6, 1, 1, R3 ;  /* 0x3c003c0006077835 */ /* 0x004fd40000000003 */
[----:B------:R-:W2:Y:S02]  /*7830*/  ATOMS.CAST.SPIN R7, [R0], R6, R7 ;  /* 0x000000060007738d */ /* 0x000ea40001800007 */
[----:B--2---:R-:W-:-:S13]  /*7840*/  ISETP.EQ.U32.AND P0, PT, R7, 0x1, PT ;  /* 0x000000010700780c */ /* 0x004fda0003f02070 */
[----:B------:R-:W-:Y:S05]  /*7850*/  @!P0 BRA `(.L_x_4662) ;  /* 0xffffffb000008947 */ /* 0x000fea000383ffff */
[----:B------:R-:W-:Y:S05]  /*7860*/  BRA `(.L_x_4660) ;  /* 0x0000003000007947 */ /* 0x000fea0003800000 */
.L_x_4661:
[----:B------:R-:W2:Y:S02]  /*7870*/  LD.E R0, [R4.64] ;  /* 0x0000000604007980 */ /* 0x000ea4000c101900 */
[----:B--2---:R-:W-:-:S05]  /*7880*/  IMAD.IADD R3, R3, 0x1, R0 ;  /* 0x0000000103037824 */ /* 0x004fca00078e0200 */
[----:B------:R2:W-:Y:S02]  /*7890*/  ST.E [R4.64], R3 ;  /* 0x0000000304007985 */ /* 0x0005e4000c101906 */
.L_x_4660:
[----:B------:R-:W-:Y:S05]  /*78a0*/  BSYNC B0 ;  /* 0x0000000000007941 */ /* 0x000fea0003800000 */
.L_x_4659:
[----:B------:R-:W3:Y:S02]  /*78b0*/  ATOM.E.ADD.F16x2.RN.STRONG.GPU P0, RZ, [R4.64+0x4], R2 ;  /* 0x0000040204ff798a */ /* 0x000ee4000810e9c6 */
[----:B---3--:R-:W-:Y:S05]  /*78c0*/  @P0 EXIT ;  /* 0x000000000000094d */ /* 0x008fea0003800000 */
[----:B------:R-:W3:Y:S02]  /*78d0*/  QSPC.E.S P0, RZ, [R4+0x4] ;  /* 0x0000040004ff73aa */ /* 0x000ee40000000500 */
[----:B---3--:R-:W-:Y:S05]  /*78e0*/  @!P0 BRA `(.L_x_4663) ;  /* 0x0000009000008947 */ /* 0x008fea0003800000 */
[----:B--2---:R-:W-:Y:S01]  /*78f0*/  IADD3 R4, R4, 0x4, RZ ;  /* 0x0000000404047810 */ /* 0x004fe20007ffe0ff */
[----:B------:R-:W-:-:S03]  /*7900*/  IMAD.MOV.U32 R5, RZ, RZ, R2 ;  /* 0x000000ffff057224 */ /* 0x000fc600078e0002 */
[----:B------:R-:W-:-:S05]  /*7910*/  LOP3.LUT R4, R4, 0xffffff, RZ, 0xc0, !PT ;  /* 0x00ffffff04047812 */ /* 0x000fca00078ec0ff */
.L_x_4664:
[----:B------:R-:W2:Y:S02]  /*7920*/  LDS R2, [R4] ;  /* 0x0000000004027984 */ /* 0x000ea40000000800 */
[----:B--2---:R-:W-:-:S06]  /*7930*/  HADD2 R3, R2, R5 ;  /* 0x0000000502037230 */ /* 0x004fcc0000000000 */
[----:B------:R-:W2:Y:S02]  /*7940*/  ATOMS.CAST.SPIN R3, [R4], R2, R3 ;  /* 0x000000020403738d */ /* 0x000ea40001800003 */
[----:B--2---:R-:W-:-:S13]  /*7950*/  ISETP.EQ.U32.AND P0, PT, R3, 0x1, PT ;  /* 0x000000010300780c */ /* 0x004fda0003f02070 */
[----:B------:R-:W-:Y:S05]  /*7960*/  @!P0 BRA `(.L_x_4664) ;  /* 0xffffffb000008947 */ /* 0x000fea000383ffff */
[----:B------:R-:W-:Y:S05]  /*7970*/  EXIT ;  /* 0x000000000000794d */ /* 0x000fea0003800000 */
.L_x_4663:
[----:B------:R-:W3:Y:S02]  /*7980*/  LD.E R0, [R4.64+0x4] ;  /* 0x0000040604007980 */ /* 0x000ee4000c101900 */
[----:B--23--:R-:W-:-:S05]  /*7990*/  IMAD.IADD R3, R2, 0x1, R0 ;  /* 0x0000000102037824 */ /* 0x00cfca00078e0200 */
[----:B------:R-:W-:Y:S01]  /*79a0*/  ST.E [R4.64+0x4], R3 ;  /* 0x0000040304007985 */ /* 0x000fe2000c101906 */
[----:B------:R-:W-:Y:S05]  /*79b0*/  EXIT ;  /* 0x000000000000794d */ /* 0x000fea0003800000 */
.L_x_4665:
        /* <DEDUP_REMOVED lines=12> */
.L_x_4827:


//--------------------- .text._Z23gemm_half_q_half_kernelILi1ELi140ELb1ELb0ELi32EEvPK6__halfPKjS4_S2_PS0_iiiiPKtS7_iiiiiibS2_i --------------------------
	.section	.text._Z23gemm_half_q_half_kernelILi1ELi140ELb1ELb0ELi32EEvPK6__halfPKjS4_S2_PS0_iiiiPKtS7_iiiiiibS2_i,"ax",@progbits
	.sectioninfo	@"SHI_REGISTERS=53"
	.align	128
        .global         _Z23gemm_half_q_half_kernelILi1ELi140ELb1ELb0ELi32EEvPK6__halfPKjS4_S2_PS0_iiiiPKtS7_iiiiiibS2_i
        .type           _Z23gemm_half_q_half_kernelILi1ELi140ELb1ELb0ELi32EEvPK6__halfPKjS4_S2_PS0_iiiiPKtS7_iiiiiibS2_i,@function
        .size           _Z23gemm_half_q_half_kernelILi1ELi140ELb1ELb0ELi32EEvPK6__halfPKjS4_S2_PS0_iiiiPKtS7_iiiiiibS2_i,(.L_x_4828 - _Z23gemm_half_q_half_kernelILi1ELi140ELb1ELb0ELi32EEvPK6__halfPKjS4_S2_PS0_iiiiPKtS7_iiiiiibS2_i)
        .other          _Z23gemm_half_q_half_kernelILi1ELi140ELb1ELb0ELi32EEvPK6__halfPKjS4_S2_PS0_iiiiPKtS7_iiiiiibS2_i,@"STO_CUDA_ENTRY STV_DEFAULT"
_Z23gemm_half_q_half_kernelILi1ELi140ELb1ELb0ELi32EEvPK6__halfPKjS4_S2_PS0_iiiiPKtS7_iiiiiibS2_i:
.text._Z23gemm_half_q_half_kernelILi1ELi140ELb1ELb0ELi32EEvPK6__halfPKjS4_S2_PS0_iiiiPKtS7_iiiiiibS2_i:
        /* <DEDUP_REMOVED lines=46> */
.L_x_4667:
[----:B------:R-:W-:Y:S05]  /*02e0*/  BSYNC B0 ;  /* 0x0000000000007941 */ /* 0x000fea0003800000 */
.L_x_4666:
        /* <DEDUP_REMOVED lines=78> */
.L_x_4669:
        /* <DEDUP_REMOVED lines=32> */
[----:B------:R-:W-:Y:S08]  /*09d0*/  I2F.F16 R17, R17 ;  /* 0x0000001100117306 */ /* 0x000ff00000200c00 */
[----:B------:R-:W4:Y:S08]  /*09e0*/  I2F.F16 R5, R6 ;  /* 0x0000000600057306 */ /* 0x000f300000200c00 */
[----:B------:R-:W0:Y:S08]  /*09f0*/  I2F.F16 R19, R19 ;  /* 0x0000001300137306 */ /* 0x000e300000200c00 */
[----:B------:R-:W1:Y:S01]  /*0a00*/  I2F.F16 R3, R20 ;  /* 0x0000001400037306 */ /* 0x000e620000200c00 */
[----:B----4-:R-:W-:-:S02]  /*0a10*/  HMUL2 R6, R5.H0_H0, R18.H0_H0 ;  /* 0x2000001205067232 */ /* 0x010fc40000000800 */
[-C--:B------:R-:W-:Y:S02]  /*0a20*/  HMUL2 R5, R17.H0_H0, R18.reuse.H0_H0 ;  /* 0x2000001211057232 */ /* 0x080fe40000000800 */
[-C--:B0-----:R-:W-:Y:S02]  /*0a30*/  HMUL2 R4, R19.H0_H0, R18.reuse.H0_H0 ;  /* 0x2000001213047232 */ /* 0x081fe40000000800 */
[----:B-1----:R-:W-:Y:S01]  /*0a40*/  HMUL2 R3, R3.H0_H0, R18.H0_H0 ;  /* 0x2000001203037232 */ /* 0x002fe20000000800 */
[----:B------:R-:W-:Y:S05]  /*0a50*/  @!P2 BRA `(.L_x_4669) ;  /* 0xfffffd700000a947 */ /* 0x000fea000383ffff */
.L_x_4668:
        /* <DEDUP_REMOVED lines=18> */
.L_x_4675:
        /* <DEDUP_REMOVED lines=199> */
.L_x_4671:
        /* <DEDUP_REMOVED lines=195> */
.L_x_4672:
        /* <DEDUP_REMOVED lines=194> */
.L_x_4673:
        /* <DEDUP_REMOVED lines=193> */
.L_x_4674:
[----:B------:R-:W-:Y:S01]  /*3c50*/  IADD3 R24, R24, 0x20, RZ ;  /* 0x0000002018187810 */ /* 0x000fe20007ffe0ff */
[----:B------:R-:W-:Y:S01]  /*3c60*/  UIADD3 UR4, UR4, 0x40, URZ ;  /* 0x0000004004047890 */ /* 0x000fe2000fffe03f */
[C---:B------:R-:W-:Y:S02]  /*3c70*/  IMAD.WIDE R32, R25.reuse, 0x8, R32 ;  /* 0x0000000819207825 */ /* 0x040fe400078e0220 */
[C---:B------:R-:W-:Y:S02]  /*3c80*/  ISETP.GE.AND P0, PT, R24.reuse, c[0x0][0x1a8], PT ;  /* 0x00006a0018007a0c */ /* 0x040fe40003f06270 */
[----:B------:R-:W-:Y:S01]  /*3c90*/  ISETP.LT.AND P2, PT, R24, R7, PT ;  /* 0x000000071800720c */ /* 0x000fe20003f41270 */
[----:B0-----:R-:W-:-:S12]  /*3ca0*/  IMAD.WIDE R26, R25, 0x8, R26 ;  /* 0x00000008191a7825 */ /* 0x001fd800078e021a */
[----:B------:R-:W-:Y:S05]  /*3cb0*/  @!P0 BRA P2, `(.L_x_4675) ;  /* 0xffffcec000008947 */ /* 0x000fea000103ffff */
.L_x_4670:
        /* <DEDUP_REMOVED lines=9> */
.L_x_4678:
[----:B------:R-:W-:Y:S01]  /*3d50*/  IADD3 R32, R24, 0x20, RZ ;  /* 0x0000002018207810 */ /* 0x000fe20007ffe0ff */
[----:B------:R-:W-:Y:S05]  /*3d60*/  @!P1 BRA `(.L_x_4677) ;  /* 0x0000233000009947 */ /* 0x000fea0003800000 */
[----:B------:R-:W2:Y:S01]  /*3d70*/  LDG.E.128.CONSTANT R16, [R26.64] ;  /* 0x000000061a107981 */ /* 0x000ea2000c1e9d00 */
[----:B------:R-:W-:-:S03]  /*3d80*/  IMAD.MOV.U32 R31, RZ, RZ, c[0x0][0x18c] ;  /* 0x00006300ff1f7624 */ /* 0x000fc600078e00ff */
[----:B------:R-:W0:Y:S02]  /*3d90*/  LDS.64 R24, [UR4] ;  /* 0x00000004ff187984 */ /* 0x000e240008000a00 */
[----:B------:R-:W-:-:S04]  /*3da0*/  LEA R8, P0, R31, R26, 0x2 ;  /* 0x0000001a1f087211 */ /* 0x000fc800078010ff */
[----:B------:R-:W-:-:S05]  /*3db0*/  LEA.HI.X R9, R31, R27, R20, 0x2, P0 ;  /* 0x0000001b1f097211 */ /* 0x000fca00000f1414 */
[----:B-----5:R1:W3:Y:S01]  /*3dc0*/  LDG.E.128.CONSTANT R12, [R8.64] ;  /* 0x00000006080c7981 */ /* 0x0202e2000c1e9d00 */
        /* <DEDUP_REMOVED lines=15> */
[----:B------:R-:W-:Y:S02]  /*3ec0*/  HADD2 R36, R36, -1032, -1032 ;  /* 0xe408e40824247430 */ /* 0x000fe40000000000 */
[----:B------:R-:W-:Y:S02]  /*3ed0*/  HADD2.F32 R45, -RZ, R29.H0_H0 ;  /* 0x2000001dff2d7230 */ /* 0x000fe40000004100 */
[----:B------:R-:W-:Y:S02]  /*3ee0*/  HADD2.F32 R35, -RZ, R28.H0_H0 ;  /* 0x2000001cff237230 */ /* 0x000fe40000004100 */
        /* <DEDUP_REMOVED lines=9> */
[----:B------:R-:W-:Y:S01]  /*3f80*/  IMAD.MOV.U32 R38, RZ, RZ, 0x2c00 ;  /* 0x00002c00ff267424 */ /* 0x000fe200078e00ff */
[----:B------:R-:W-:Y:S01]  /*3f90*/  LOP3.LUT R28, R17, 0xf000f0, RZ, 0xc0, !PT ;  /* 0x00f000f0111c7812 */ /* 0x000fe200078ec0ff */
[----:B------:R-:W-:Y:S01]  /*3fa0*/  FFMA.FTZ R45, R29, R24, R45 ;  /* 0x000000181d2d7223 */ /* 0x000fe2000001002d */
[----:B------:R-:W-:Y:S01]  /*3fb0*/  LOP3.LUT R29, R18, 0xf000f0, RZ, 0xc0, !PT ;  /* 0x00f000f0121d7812 */ /* 0x000fe200078ec0ff */
[----:B------:R-:W-:Y:S01]  /*3fc0*/  HADD2.F32 R33, -RZ, R33.H1_H1 ;  /* 0x30000021ff217230 */ /* 0x000fe20000004100 */
[----:B------:R-:W-:Y:S01]  /*3fd0*/  PRMT R3, R3, 0x5410, R38 ;  /* 0x0000541003037816 */ /* 0x000fe20000000026 */
[----:B------:R-:W-:Y:S01]  /*3fe0*/  FFMA.FTZ R35, R24, R36, R35 ;  /* 0x0000002418237223 */ /* 0x000fe20000010023 */
[----:B------:R-:W-:Y:S01]  /*3ff0*/  LOP3.LUT R36, R28, 0x64006400, RZ, 0xfc, !PT ;  /* 0x640064001c247812 */ /* 0x000fe200078efcff */
[C---:B------:R-:W-:Y:S01]  /*4000*/  FFMA.FTZ R40, R24.reuse, R37, R40 ;  /* 0x0000002518287223 */ /* 0x040fe20000010028 */
[----:B------:R-:W-:Y:S01]  /*4010*/  LOP3.LUT R38, R29, 0x64006400, RZ, 0xfc, !PT ;  /* 0x640064001d267812 */ /* 0x000fe200078efcff */
[----:B------:R-:W-:Y:S01]  /*4020*/  FFMA.FTZ R34, R24, R33, R34 ;  /* 0x0000002118227223 */ /* 0x000fe20000010022 */
[----:B------:R-:W1:Y:S01]  /*4030*/  LDS.64 R28, [UR4+0x8] ;  /* 0x00000804ff1c7984 */ /* 0x000e620008000a00 */
[----:B------:R-:W-:Y:S01]  /*4040*/  LOP3.LUT R24, R16, 0xf000f0, RZ, 0xc0, !PT ;  /* 0x00f000f010187812 */ /* 0x000fe200078ec0ff */
[-C--:B------:R-:W-:Y:S01]  /*4050*/  HFMA2 R37, R36, R3.reuse.H1_H1, -72, -72 ;  /* 0xd480d48024257431 */ /* 0x080fe20000060003 */
[----:B------:R-:W-:Y:S01]  /*4060*/  LOP3.LUT R33, R19, 0xf000f0, RZ, 0xc0, !PT ;  /* 0x00f000f013217812 */ /* 0x000fe200078ec0ff */
[-C--:B------:R-:W-:Y:S01]  /*4070*/  HFMA2 R36, R38, R3.reuse.H1_H1, -72, -72 ;  /* 0xd480d48026247431 */ /* 0x080fe20000060003 */
[----:B------:R-:W-:Y:S01]  /*4080*/  LOP3.LUT R24, R24, 0x64006400, RZ, 0xfc, !PT ;  /* 0x6400640018187812 */ /* 0x000fe200078efcff */
[----:B------:R-:W-:Y:S01]  /*4090*/  HADD2.F32 R38, -RZ, R25.H0_H0 ;  /* 0x20000019ff267230 */ /* 0x000fe20000004100 */
[----:B------:R-:W-:Y:S01]  /*40a0*/  LOP3.LUT R42, R33, 0x64006400, RZ, 0xfc, !PT ;  /* 0x64006400212a7812 */ /* 0x000fe200078efcff */
[----:B------:R-:W-:Y:S01]  /*40b0*/  HADD2.F32 R43, -RZ, R37.H0_H0 ;  /* 0x20000025ff2b7230 */ /* 0x000fe20000004100 */
[----:B------:R-:W-:Y:S01]  /*40c0*/  SHF.R.U32.HI R16, RZ, 0x8, R16 ;  /* 0x00000008ff107819 */ /* 0x000fe20000011610 */
[-C--:B------:R-:W-:Y:S01]  /*40d0*/  HFMA2 R33, R24, R3.reuse.H1_H1, -72, -72 ;  /* 0xd480d48018217431 */ /* 0x080fe20000060003 */
[----:B------:R-:W-:Y:S01]  /*40e0*/  SHF.R.U32.HI R17, RZ, 0x8, R17 ;  /* 0x00000008ff117819 */ /* 0x000fe20000011611 */
[----:B------:R-:W-:Y:S01]  /*40f0*/  HFMA2 R24, R42, R3.H1_H1, -72, -72 ;  /* 0xd480d4802a187431 */ /* 0x000fe20000060003 */
[C---:B------:R-:W-:Y:S01]  /*4100*/  FFMA.FTZ R40, R38.reuse, R43, R40 ;  /* 0x0000002b26287223 */ /* 0x040fe20000010028 */
[----:B------:R-:W-:Y:S01]  /*4110*/  HADD2.F32 R41, -RZ, R36.H0_H0 ;  /* 0x20000024ff297230 */ /* 0x000fe20000004100 */
[----:B0-----:R-:W-:Y:S01]  /*4120*/  IMAD.WIDE R46, R31, 0x4, R46 ;  /* 0x000000041f2e7825 */ /* 0x001fe200078e022e */
[----:B------:R-:W-:Y:S01]  /*4130*/  HADD2.F32 R42, -RZ, R33.H0_H0 ;  /* 0x20000021ff2a7230 */ /* 0x000fe20000004100 */
[----:B------:R-:W-:Y:S01]  /*4140*/  SHF.R.U32.HI R18, RZ, 0x8, R18 ;  /* 0x00000008ff127819 */ /* 0x000fe20000011612 */
[----:B------:R-:W-:Y:S01]  /*4150*/  HADD2.F32 R39, -RZ, R24.H0_H0 ;  /* 0x20000018ff277230 */ /* 0x000fe20000004100 */
[----:B------:R-:W-:Y:S01]  /*4160*/  FFMA.FTZ R34, R38, R41, R34 ;  /* 0x0000002926227223 */ /* 0x000fe20000010022 */
[----:B------:R-:W-:Y:S01]  /*4170*/  HADD2.F32 R25, -RZ, R25.H1_H1 ;  /* 0x30000019ff197230 */ /* 0x000fe20000004100 */
[----:B------:R-:W-:Y:S01]  /*4180*/  FFMA.FTZ R42, R42, R38, R45 ;  /* 0x000000262a2a7223 */ /* 0x000fe2000001002d */
[----:B------:R-:W-:Y:S01]  /*4190*/  HADD2.F32 R36, -RZ, R36.H1_H1 ;  /* 0x30000024ff247230 */ /* 0x000fe20000004100 */
[----:B------:R-:W-:Y:S01]  /*41a0*/  FFMA.FTZ R35, R38, R39, R35 ;  /* 0x0000002726237223 */ /* 0x000fe20000010023 */
[----:B------:R-:W-:Y:S01]  /*41b0*/  HADD2.F32 R38, -RZ, R24.H1_H1 ;  /* 0x30000018ff267230 */ /* 0x000fe20000004100 */
[----:B------:R-:W-:Y:S01]  /*41c0*/  LOP3.LUT R24, R16, 0xf000f, RZ, 0xc0, !PT ;  /* 0x000f000f10187812 */ /* 0x000fe200078ec0ff */
[----:B------:R-:W-:Y:S01]  /*41d0*/  HADD2.F32 R33, -RZ, R33.H1_H1 ;  /* 0x30000021ff217230 */ /* 0x000fe20000004100 */
[----:B------:R-:W-:Y:S01]  /*41e0*/  LOP3.LUT R31, R17, 0xf000f, RZ, 0xc0, !PT ;  /* 0x000f000f111f7812 */ /* 0x000fe200078ec0ff */
[C---:B------:R-:W-:Y:S01]  /*41f0*/  FFMA.FTZ R34, R25.reuse, R36, R34 ;  /* 0x0000002419227223 */ /* 0x040fe20000010022 */
[----:B------:R-:W-:Y:S01]  /*4200*/  SHF.R.U32.HI R19, RZ, 0x8, R19 ;  /* 0x00000008ff137819 */ /* 0x000fe20000011613 */
[----:B------:R-:W-:Y:S01]  /*4210*/  HADD2.F32 R37, -RZ, R37.H1_H1 ;  /* 0x30000025ff257230 */ /* 0x000fe20000004100 */
[----:B------:R-:W-:Y:S01]  /*4220*/  LOP3.LUT R24, R24, 0x64006400, RZ, 0xfc, !PT ;  /* 0x6400640018187812 */ /* 0x000fe200078efcff */
[----:B------:R-:W-:Y:S01]  /*4230*/  FFMA.FTZ R35, R25, R38, R35 ;  /* 0x0000002619237223 */ /* 0x000fe20000010023 */
[----:B------:R-:W-:Y:S01]  /*4240*/  LOP3.LUT R36, R18, 0xf000f, RZ, 0xc0, !PT ;  /* 0x000f000f12247812 */ /* 0x000fe200078ec0ff */
[----:B------:R-:W-:Y:S01]  /*4250*/  FFMA.FTZ R33, R33, R25, R42 ;  /* 0x0000001921217223 */ /* 0x000fe2000001002a */
[----:B------:R-:W-:Y:S01]  /*4260*/  LOP3.LUT R31, R31, 0x64006400, RZ, 0xfc, !PT ;  /* 0x640064001f1f7812 */ /* 0x000fe200078efcff */
[----:B------:R-:W-:Y:S01]  /*4270*/  HADD2 R38, R24, -1032, -1032 ;  /* 0xe408e40818267430 */ /* 0x000fe20000000000 */
[----:B------:R-:W-:Y:S01]  /*4280*/  LOP3.LUT R39, R19, 0xf000f, RZ, 0xc0, !PT ;  /* 0x000f000f13277812 */ /* 0x000fe200078ec0ff */
[----:B------:R-:W-:Y:S01]  /*4290*/  FFMA.FTZ R37, R25, R37, R40 ;  /* 0x0000002519257223 */ /* 0x000fe20000010028 */
[----:B------:R-:W-:Y:S01]  /*42a0*/  LOP3.LUT R36, R36, 0x64006400, RZ, 0xfc, !PT ;  /* 0x6400640024247812 */ /* 0x000fe200078efcff */
[----:B------:R-:W-:Y:S01]  /*42b0*/  HADD2 R24, R31, -1032, -1032 ;  /* 0xe408e4081f187430 */ /* 0x000fe20000000000 */
[----:B------:R-:W-:Y:S01]  /*42c0*/  LOP3.LUT R31, R39, 0x64006400, RZ, 0xfc, !PT ;  /* 0x64006400271f7812 */ /* 0x000fe200078efcff */
[----:B------:R-:W-:Y:S01]  /*42d0*/  HADD2.F32 R41, -RZ, R38.H0_H0 ;  /* 0x20000026ff297230 */ /* 0x000fe20000004100 */
[----:B------:R-:W-:Y:S01]  /*42e0*/  LOP3.LUT R16, R16, 0xf000f0, RZ, 0xc0, !PT ;  /* 0x00f000f010107812 */ /* 0x000fe200078ec0ff */
[----:B------:R-:W-:Y:S01]  /*42f0*/  HADD2 R25, R36, -1032, -1032 ;  /* 0xe408e40824197430 */ /* 0x000fe20000000000 */
[----:B------:R-:W-:Y:S01]  /*4300*/  LOP3.LUT R17, R17, 0xf000f0, RZ, 0xc0, !PT ;  /* 0x00f000f011117812 */ /* 0x000fe200078ec0ff */
[----:B-1----:R-:W-:Y:S01]  /*4310*/  HADD2.F32 R36, -RZ, R28.H0_H0 ;  /* 0x2000001cff247230 */ /* 0x002fe20000004100 */
[----:B------:R-:W-:Y:S01]  /*4320*/  LOP3.LUT R16, R16, 0x64006400, RZ, 0xfc, !PT ;  /* 0x6400640010107812 */ /* 0x000fe200078efcff */
[----:B------:R-:W-:Y:S01]  /*4330*/  HADD2.F32 R40, -RZ, R24.H0_H0 ;  /* 0x20000018ff287230 */ /* 0x000fe20000004100 */
[----:B------:R-:W-:Y:S01]  /*4340*/  LOP3.LUT R19, R19, 0xf000f0, RZ, 0xc0, !PT ;  /* 0x00f000f013137812 */ /* 0x000fe200078ec0ff */
[----:B------:R-:W-:Y:S01]  /*4350*/  HADD2 R31, R31, -1032, -1032 ;  /* 0xe408e4081f1f7430 */ /* 0x000fe20000000000 */
[----:B------:R-:W-:Y:S01]  /*4360*/  FFMA.FTZ R33, R41, R36, R33 ;  /* 0x0000002429217223 */ /* 0x000fe20000010021 */
[----:B------:R-:W-:Y:S01]  /*4370*/  HADD2.F32 R39, -RZ, R25.H0_H0 ;  /* 0x20000019ff277230 */ /* 0x000fe20000004100 */
[----:B------:R-:W-:Y:S01]  /*4380*/  FFMA.FTZ R37, R36, R40, R37 ;  /* 0x0000002824257223 */ /* 0x000fe20000010025 */
[----:B------:R-:W-:-:S02]  /*4390*/  HADD2.F32 R38, -RZ, R38.H1_H1 ;  /* 0x30000026ff267230 */ /* 0x000fc40000004100 */
[----:B------:R-:W-:Y:S01]  /*43a0*/  HADD2.F32 R40, -RZ, R31.H0_H0 ;  /* 0x2000001fff287230 */ /* 0x000fe20000004100 */
[C---:B------:R-:W-:Y:S01]  /*43b0*/  FFMA.FTZ R39, R36.reuse, R39, R34 ;  /* 0x0000002724277223 */ /* 0x040fe20000010022 */
[----:B------:R-:W-:Y:S02]  /*43c0*/  HADD2.F32 R28, -RZ, R28.H1_H1 ;  /* 0x3000001cff1c7230 */ /* 0x000fe40000004100 */
[----:B------:R-:W-:Y:S01]  /*43d0*/  HADD2.F32 R24, -RZ, R24.H1_H1 ;  /* 0x30000018ff187230 */ /* 0x000fe20000004100 */
[----:B------:R-:W-:Y:S01]  /*43e0*/  FFMA.FTZ R35, R36, R40, R35 ;  /* 0x0000002824237223 */ /* 0x000fe20000010023 */
[----:B------:R-:W-:Y:S01]  /*43f0*/  LOP3.LUT R36, R17, 0x64006400, RZ, 0xfc, !PT ;  /* 0x6400640011247812 */ /* 0x000fe200078efcff */
[----:B------:R-:W-:Y:S01]  /*4400*/  FFMA.FTZ R33, R38, R28, R33 ;  /* 0x0000001c26217223 */ /* 0x000fe20000010021 */
[----:B------:R-:W-:Y:S01]  /*4410*/  LOP3.LUT R38, R18, 0xf000f0, RZ, 0xc0, !PT ;  /* 0x00f000f012267812 */ /* 0x000fe200078ec0ff */
[-C--:B------:R-:W-:Y:S01]  /*4420*/  HFMA2 R17, R16, R3.reuse.H1_H1, -72, -72 ;  /* 0xd480d48010117431 */ /* 0x080fe20000060003 */
[----:B------:R-:W-:Y:S01]  /*4430*/  LOP3.LUT R16, R19, 0x64006400, RZ, 0xfc, !PT ;  /* 0x6400640013107812 */ /* 0x000fe200078efcff */
[----:B------:R-:W-:Y:S01]  /*4440*/  HFMA2 R18, R36, R3.H1_H1, -72, -72 ;  /* 0xd480d48024127431 */ /* 0x000fe20000060003 */
[----:B------:R-:W-:Y:S01]  /*4450*/  LOP3.LUT R38, R38, 0x64006400, RZ, 0xfc, !PT ;  /* 0x6400640026267812 */ /* 0x000fe200078efcff */
[----:B------:R-:W-:Y:S01]  /*4460*/  HADD2.F32 R25, -RZ, R25.H1_H1 ;  /* 0x30000019ff197230 */ /* 0x000fe20000004100 */
[----:B------:R-:W-:Y:S01]  /*4470*/  FFMA.FTZ R37, R28, R24, R37 ;  /* 0x000000181c257223 */ /* 0x000fe20000010025 */
[----:B------:R-:W-:-:S02]  /*4480*/  HADD2.F32 R40, -RZ, R31.H1_H1 ;  /* 0x3000001fff287230 */ /* 0x000fc40000004100 */
        /* <DEDUP_REMOVED lines=36> */
[----:B------:R-:W-:Y:S01]  /*46d0*/  FMUL.FTZ R36, R23, R36 ;  /* 0x0000002417247220 */ /* 0x000fe20000410000 */
[----:B------:R-:W-:Y:S01]  /*46e0*/  HADD2.F32 R28, -RZ, R38.H0_H0 ;  /* 0x20000026ff1c7230 */ /* 0x000fe20000004100 */
[----:B------:R-:W-:Y:S01]  /*46f0*/  FMUL.FTZ R31, R30, R31 ;  /* 0x0000001f1e1f7220 */ /* 0x000fe20000410000 */
[--C-:B------:R-:W-:Y:S01]  /*4700*/  HADD2.F32 R44, -RZ, R39.reuse.H0_H0 ;  /* 0x20000027ff2c7230 */ /* 0x100fe20000004100 */
[----:B------:R-:W-:Y:S01]  /*4710*/  F2FP.PACK_AB R34, RZ, R34 ;  /* 0x00000022ff22723e */ /* 0x000fe200000000ff */
[----:B------:R-:W-:Y:S01]  /*4720*/  HADD2 R29, R41, -1032, -1032 ;  /* 0xe408e408291d7430 */ /* 0x000fe20000000000 */
[----:B------:R-:W-:Y:S01]  /*4730*/  F2FP.PACK_AB R33, RZ, R33 ;  /* 0x00000021ff21723e */ /* 0x000fe200000000ff */
[----:B0-----:R-:W-:Y:S01]  /*4740*/  HADD2.F32 R35, -RZ, R24.H0_H0 ;  /* 0x20000018ff237230 */ /* 0x001fe20000004100 */
[----:B------:R-:W-:Y:S01]  /*4750*/  F2FP.PACK_AB R36, RZ, R36 ;  /* 0x00000024ff24723e */ /* 0x000fe200000000ff */
[----:B------:R-:W-:Y:S01]  /*4760*/  HADD2 R40, R37, -1032, -1032 ;  /* 0xe408e40825287430 */ /* 0x000fe20000000000 */
[----:B------:R-:W-:Y:S01]  /*4770*/  F2FP.PACK_AB R31, RZ, R31 ;  /* 0x0000001fff1f723e */ /* 0x000fe200000000ff */
[----:B------:R-:W-:Y:S01]  /*4780*/  HADD2.F32 R41, -RZ, R38.H1_H1 ;  /* 0x30000026ff297230 */ /* 0x000fe20000004100 */
[----:B------:R-:W-:Y:S01]  /*4790*/  FFMA.FTZ R43, R28, R35, RZ ;  /* 0x000000231c2b7223 */ /* 0x000fe200000100ff */
[----:B------:R-:W-:Y:S01]  /*47a0*/  HADD2.F32 R38, -RZ, R24.H1_H1 ;  /* 0x30000018ff267230 */ /* 0x000fe20000004100 */
[----:B------:R-:W-:Y:S01]  /*47b0*/  FFMA.FTZ R28, R35, R44, RZ ;  /* 0x0000002c231c7223 */ /* 0x000fe200000100ff */
[----:B------:R-:W-:Y:S01]  /*47c0*/  HADD2.F32 R39, -RZ, R39.H1_H1 ;  /* 0x30000027ff277230 */ /* 0x000fe20000004100 */
[----:B------:R-:W-:Y:S01]  /*47d0*/  LOP3.LUT R44, R15, 0xf000f0, RZ, 0xc0, !PT ;  /* 0x00f000f00f2c7812 */ /* 0x000fe200078ec0ff */
[--C-:B-1----:R-:W-:Y:S01]  /*47e0*/  HADD2.F32 R46, -RZ, R40.reuse.H0_H0 ;  /* 0x20000028ff2e7230 */ /* 0x102fe20000004100 */
[----:B------:R-:W-:Y:S01]  /*47f0*/  FFMA.FTZ R43, R41, R38, R43 ;  /* 0x00000026292b7223 */ /* 0x000fe2000001002b */
[--C-:B------:R-:W-:Y:S01]  /*4800*/  HADD2.F32 R42, -RZ, R29.reuse.H0_H0 ;  /* 0x2000001dff2a7230 */ /* 0x100fe20000004100 */
[----:B------:R-:W-:Y:S01]  /*4810*/  FFMA.FTZ R24, R38, R39, R28 ;  /* 0x0000002726187223 */ /* 0x000fe2000001001c */
[----:B------:R-:W-:Y:S01]  /*4820*/  LOP3.LUT R28, R12, 0xf000f0, RZ, 0xc0, !PT ;  /* 0x00f000f00c1c7812 */ /* 0x000fe200078ec0ff */
[C---:B------:R-:W-:Y:S01]  /*4830*/  FFMA.FTZ R37, R35.reuse, R46, RZ ;  /* 0x0000002e23257223 */ /* 0x040fe200000100ff */
[----:B------:R-:W-:Y:S01]  /*4840*/  HADD2.F32 R40, -RZ, R40.H1_H1 ;  /* 0x30000028ff287230 */ /* 0x000fe20000004100 */
[----:B------:R-:W-:Y:S01]  /*4850*/  FFMA.FTZ R35, R35, R42, RZ ;  /* 0x0000002a23237223 */ /* 0x000fe200000100ff */
[----:B------:R-:W-:Y:S01]  /*4860*/  HADD2.F32 R29, -RZ, R29.H1_H1 ;  /* 0x3000001dff1d7230 */ /* 0x000fe20000004100 */
[----:B------:R-:W-:Y:S01]  /*4870*/  LOP3.LUT R28, R28, 0x64006400, RZ, 0xfc, !PT ;  /* 0x640064001c1c7812 */ /* 0x000fe200078efcff */
[--C-:B------:R-:W-:Y:S01]  /*4880*/  HADD2.F32 R46, -RZ, R25.reuse.H0_H0 ;  /* 0x20000019ff2e7230 */ /* 0x100fe20000004100 */
[C---:B------:R-:W-:Y:S01]  /*4890*/  FFMA.FTZ R37, R38.reuse, R40, R37 ;  /* 0x0000002826257223 */ /* 0x040fe20000010025 */
[----:B------:R-:W-:Y:S01]  /*48a0*/  LOP3.LUT R42, R13, 0xf000f0, RZ, 0xc0, !PT ;  /* 0x00f000f00d2a7812 */ /* 0x000fe200078ec0ff */
[----:B------:R-:W-:Y:S01]  /*48b0*/  FFMA.FTZ R35, R38, R29, R35 ;  /* 0x0000001d26237223 */ /* 0x000fe20000010023 */
[----:B------:R-:W-:Y:S01]  /*48c0*/  HFMA2 R38, R28, R3.H1_H1, -72, -72 ;  /* 0xd480d4801c267431 */ /* 0x000fe20000060003 */
[----:B------:R-:W-:Y:S01]  /*48d0*/  LOP3.LUT R40, R14, 0xf000f0, RZ, 0xc0, !PT ;  /* 0x00f000f00e287812 */ /* 0x000fe200078ec0ff */
[----:B------:R-:W0:Y:S01]  /*48e0*/  LDS.64 R28, [UR4+0x18] ;  /* 0x00001804ff1c7984 */ /* 0x000e220008000a00 */
[----:B------:R-:W-:Y:S01]  /*48f0*/  LOP3.LUT R42, R42, 0x64006400, RZ, 0xfc, !PT ;  /* 0x640064002a2a7812 */ /* 0x000fe200078efcff */
[----:B------:R-:W-:Y:S01]  /*4900*/  HADD2.F32 R25, -RZ, R25.H1_H1 ;  /* 0x30000019ff197230 */ /* 0x000fe20000004100 */
[----:B------:R-:W-:-:S02]  /*4910*/  LOP3.LUT R40, R40, 0x64006400, RZ, 0xfc, !PT ;  /* 0x6400640028287812 */ /* 0x000fc400078efcff */
[----:B------:R-:W-:Y:S01]  /*4920*/  LOP3.LUT R44, R44, 0x64006400, RZ, 0xfc, !PT ;  /* 0x640064002c2c7812 */ /* 0x000fe200078efcff */
[-C--:B------:R-:W-:Y:S01]  /*4930*/  HFMA2 R39, R42, R3.reuse.H1_H1, -72, -72 ;  /* 0xd480d4802a277431 */ /* 0x080fe20000060003 */
[----:B------:R-:W-:Y:S01]  /*4940*/  SHF.R.U32.HI R12, RZ, 0x8, R12 ;  /* 0x00000008ff0c7819 */ /* 0x000fe2000001160c */
[----:B------:R-:W-:Y:S01]  /*4950*/  HADD2.F32 R42, -RZ, R38.H0_H0 ;  /* 0x20000026ff2a7230 */ /* 0x000fe20000004100 */
[----:B------:R-:W-:Y:S01]  /*4960*/  SHF.R.U32.HI R14, RZ, 0x8, R14 ;  /* 0x00000008ff0e7819 */ /* 0x000fe2000001160e */
[-C--:B------:R-:W-:Y:S01]  /*4970*/  HFMA2 R40, R40, R3.reuse.H1_H1, -72, -72 ;  /* 0xd480d48028287431 */ /* 0x080fe20000060003 */
[----:B------:R-:W-:Y:S01]  /*4980*/  SHF.R.U32.HI R15, RZ, 0x8, R15 ;  /* 0x00000008ff0f7819 */ /* 0x000fe2000001160f */
[----:B------:R-:W-:Y:S01]  /*4990*/  HFMA2 R41, R44, R3.H1_H1, -72, -72 ;  /* 0xd480d4802c297431 */ /* 0x000fe20000060003 */
[----:B------:R-:W-:Y:S01]  /*49a0*/  FFMA.FTZ R42, R42, R46, R43 ;  /* 0x0000002e2a2a7223 */ /* 0x000fe2000001002b */
[--C-:B------:R-:W-:Y:S01]  /*49b0*/  HADD2.F32 R43, -RZ, R39.reuse.H0_H0 ;  /* 0x20000027ff2b7230 */ /* 0x100fe20000004100 */
[----:B------:R-:W-:Y:S01]  /*49c0*/  SHF.R.U32.HI R13, RZ, 0x8, R13 ;  /* 0x00000008ff0d7819 */ /* 0x000fe2000001160d */
[----:B------:R-:W-:Y:S01]  /*49d0*/  HADD2.F32 R39, -RZ, R39.H1_H1 ;  /* 0x30000027ff277230 */ /* 0x000fe20000004100 */
[----:B------:R-:W-:Y:S01]  /*49e0*/  PRMT R34, R34, 0x5410, R33 ;  /* 0x0000541022227816 */ /* 0x000fe20000000021 */
[----:B------:R-:W-:Y:S01]  /*49f0*/  HADD2.F32 R44, -RZ, R40.H0_H0 ;  /* 0x20000028ff2c7230 */ /* 0x000fe20000004100 */
[----:B------:R-:W-:Y:S01]  /*4a00*/  FFMA.FTZ R24, R46, R43, R24 ;  /* 0x0000002b2e187223 */ /* 0x000fe20000010018 */
[----:B------:R-:W-:Y:S01]  /*4a10*/  HADD2.F32 R38, -RZ, R38.H1_H1 ;  /* 0x30000026ff267230 */ /* 0x000fe20000004100 */
[----:B------:R-:W-:Y:S01]  /*4a20*/  LOP3.LUT R43, R15, 0xf000f, RZ, 0xc0, !PT ;  /* 0x000f000f0f2b7812 */ /* 0x000fe200078ec0ff */
[----:B------:R-:W-:Y:S01]  /*4a30*/  HADD2.F32 R40, -RZ, R40.H1_H1 ;  /* 0x30000028ff287230 */ /* 0x000fe20000004100 */
[----:B------:R-:W-:Y:S01]  /*4a40*/  FFMA.FTZ R24, R25, R39, R24 ;  /* 0x0000002719187223 */ /* 0x000fe20000010018 */
[----:B------:R-:W-:Y:S01]  /*4a50*/  LOP3.LUT R39, R12, 0xf000f, RZ, 0xc0, !PT ;  /* 0x000f000f0c277812 */ /* 0x000fe200078ec0ff */
[----:B------:R-:W-:Y:S01]  /*4a60*/  FFMA.FTZ R37, R46, R44, R37 ;  /* 0x0000002c2e257223 */ /* 0x000fe20000010025 */
[--C-:B------:R-:W-:Y:S01]  /*4a70*/  HADD2.F32 R45, -RZ, R41.reuse.H0_H0 ;  /* 0x20000029ff2d7230 */ /* 0x100fe20000004100 */
[----:B------:R-:W-:Y:S01]  /*4a80*/  FFMA.FTZ R38, R38, R25, R42 ;  /* 0x0000001926267223 */ /* 0x000fe2000001002a */
[----:B------:R-:W-:Y:S01]  /*4a90*/  LOP3.LUT R39, R39, 0x64006400, RZ, 0xfc, !PT ;  /* 0x6400640027277812 */ /* 0x000fe200078efcff */
[C---:B------:R-:W-:Y:S01]  /*4aa0*/  FFMA.FTZ R37, R25.reuse, R40, R37 ;  /* 0x0000002819257223 */ /* 0x040fe20000010025 */
[----:B------:R-:W-:Y:S01]  /*4ab0*/  HADD2.F32 R40, -RZ, R41.H1_H1 ;  /* 0x30000029ff287230 */ /* 0x000fe20000004100 */
[----:B------:R-:W-:Y:S01]  /*4ac0*/  LOP3.LUT R42, R14, 0xf000f, RZ, 0xc0, !PT ;  /* 0x000f000f0e2a7812 */ /* 0x000fe200078ec0ff */
[----:B------:R-:W-:Y:S01]  /*4ad0*/  FFMA.FTZ R35, R46, R45, R35 ;  /* 0x0000002d2e237223 */ /* 0x000fe20000010023 */
[----:B------:R-:W-:Y:S01]  /*4ae0*/  HADD2 R41, R39, -1032, -1032 ;  /* 0xe408e40827297430 */ /* 0x000fe20000000000 */
[----:B------:R-:W-:Y:S01]  /*4af0*/  LOP3.LUT R12, R12, 0xf000f0, RZ, 0xc0, !PT ;  /* 0x00f000f00c0c7812 */ /* 0x000fe200078ec0ff */
[----:B------:R-:W-:Y:S01]  /*4b00*/  HFMA2.MMA R2, R34, 1, 1, R2 ;  /* 0x3c003c0022027835 */ /* 0x000fe20000000002 */
[----:B------:R-:W-:Y:S01]  /*4b10*/  LOP3.LUT R39, R42, 0x64006400, RZ, 0xfc, !PT ;  /* 0x640064002a277812 */ /* 0x000fe200078efcff */
[----:B------:R-:W-:Y:S01]  /*4b20*/  FFMA.FTZ R35, R25, R40, R35 ;  /* 0x0000002819237223 */ /* 0x000fe20000010023 */
[----:B------:R-:W-:-:S02]  /*4b30*/  LOP3.LUT R25, R13, 0xf000f, RZ, 0xc0, !PT ;  /* 0x000f000f0d197812 */ /* 0x000fc400078ec0ff */
[----:B------:R-:W-:Y:S01]  /*4b40*/  LOP3.LUT R42, R43, 0x64006400, RZ, 0xfc, !PT ;  /* 0x640064002b2a7812 */ /* 0x000fe200078efcff */
[----:B0-----:R-:W-:Y:S01]  /*4b50*/  HADD2.F32 R40, -RZ, R28.H0_H0 ;  /* 0x2000001cff287230 */ /* 0x001fe20000004100 */
[----:B------:R-:W-:Y:S01]  /*4b60*/  LOP3.LUT R25, R25, 0x64006400, RZ, 0xfc, !PT ;  /* 0x6400640019197812 */ /* 0x000fe200078efcff */
[----:B------:R-:W-:Y:S01]  /*4b70*/  HADD2.F32 R43, -RZ, R41.H0_H0 ;  /* 0x20000029ff2b7230 */ /* 0x000fe20000004100 */
[----:B------:R-:W-:Y:S01]  /*4b80*/  LOP3.LUT R12, R12, 0x64006400, RZ, 0xfc, !PT ;  /* 0x640064000c0c7812 */ /* 0x000fe200078efcff */
[----:B------:R-:W-:Y:S01]  /*4b90*/  HADD2 R39, R39, -1032, -1032 ;  /* 0xe408e40827277430 */ /* 0x000fe20000000000 */
[----:B------:R-:W-:Y:S01]  /*4ba0*/  PRMT R36, R36, 0x5410, R31 ;  /* 0x0000541024247816 */ /* 0x000fe2000000001f */
[----:B------:R-:W-:Y:S01]  /*4bb0*/  HADD2 R25, R25, -1032, -1032 ;  /* 0xe408e40819197430 */ /* 0x000fe20000000000 */
[----:B------:R-:W-:Y:S01]  /*4bc0*/  FFMA.FTZ R38, R43, R40, R38 ;  /* 0x000000282b267223 */ /* 0x000fe20000010026 */
[----:B------:R-:W-:Y:S02]  /*4bd0*/  HADD2 R42, R42, -1032, -1032 ;  /* 0xe408e4082a2a7430 */ /* 0x000fe40000000000 */
[----:B------:R-:W-:-:S02]  /*4be0*/  HADD2.F32 R43, -RZ, R39.H0_H0 ;  /* 0x20000027ff2b7230 */ /* 0x000fc40000004100 */
[----:B------:R-:W-:Y:S02]  /*4bf0*/  HADD2.F32 R41, -RZ, R41.H1_H1 ;  /* 0x30000029ff297230 */ /* 0x000fe40000004100 */
[----:B------:R-:W-:Y:S01]  /*4c00*/  HADD2.F32 R28, -RZ, R28.H1_H1 ;  /* 0x3000001cff1c7230 */ /* 0x000fe20000004100 */
[C---:B------:R-:W-:Y:S01]  /*4c10*/  FFMA.FTZ R37, R40.reuse, R43, R37 ;  /* 0x0000002b28257223 */ /* 0x040fe20000010025 */
[--C-:B------:R-:W-:Y:S02]  /*4c20*/  HADD2.F32 R45, -RZ, R25.reuse.H0_H0 ;  /* 0x20000019ff2d7230 */ /* 0x100fe40000004100 */
[----:B------:R-:W-:Y:S01]  /*4c30*/  HADD2.F32 R43, -RZ, R42.H0_H0 ;  /* 0x2000002aff2b7230 */ /* 0x000fe20000004100 */
[----:B------:R-:W-:Y:S01]  /*4c40*/  FFMA.FTZ R41, R41, R28, R38 ;  /* 0x0000001c29297223 */ /* 0x000fe20000010026 */
[----:B------:R-:W-:Y:S01]  /*4c50*/  HADD2.F32 R25, -RZ, R25.H1_H1 ;  /* 0x30000019ff197230 */ /* 0x000fe20000004100 */
[----:B------:R-:W-:Y:S01]  /*4c60*/  LOP3.LUT R38, R13, 0xf000f0, RZ, 0xc0, !PT ;  /* 0x00f000f00d267812 */ /* 0x000fe200078ec0ff */
[C---:B------:R-:W-:Y:S01]  /*4c70*/  FFMA.FTZ R24, R40.reuse, R45, R24 ;  /* 0x0000002d28187223 */ /* 0x040fe20000010018 */
[----:B------:R-:W-:Y:S01]  /*4c80*/  HADD2.F32 R39, -RZ, R39.H1_H1 ;  /* 0x30000027ff277230 */ /* 0x000fe20000004100 */
[----:B------:R-:W-:Y:S01]  /*4c90*/  FFMA.FTZ R35, R40, R43, R35 ;  /* 0x0000002b28237223 */ /* 0x000fe20000010023 */
[----:B------:R-:W-:Y:S01]  /*4ca0*/  LOP3.LUT R43, R14, 0xf000f0, RZ, 0xc0, !PT ;  /* 0x00f000f00e2b7812 */ /* 0x000fe200078ec0ff */
[----:B------:R-:W-:Y:S01]  /*4cb0*/  FFMA.FTZ R13, R28, R25, R24 ;  /* 0x000000191c0d7223 */ /* 0x000fe20000010018 */
[----:B------:R-:W-:Y:S01]  /*4cc0*/  LOP3.LUT R14, R38, 0x64006400, RZ, 0xfc, !PT ;  /* 0x64006400260e7812 */ /* 0x000fe200078efcff */
[----:B------:R-:W-:Y:S01]  /*4cd0*/  HADD2.F32 R40, -RZ, R29.H0_H0 ;  /* 0x2000001dff287230 */ /* 0x000fe20000004100 */
        /* <DEDUP_REMOVED lines=80> */
[----:B------:R-:W-:Y:S01]  /*51e0*/  LOP3.LUT R40, R25, 0x64006400, RZ, 0xfc, !PT ;  /* 0x6400640019287812 */ /* 0x000fe200078efcff */
[----:B------:R-:W-:Y:S01]  /*51f0*/  FFMA.FTZ R36, R12, R39, R38 ;  /* 0x000000270c247223 */ /* 0x000fe20000010026 */
[----:B------:R-:W-:Y:S01]  /*5200*/  LOP3.LUT R38, R24, 0x64006400, RZ, 0xfc, !PT ;  /* 0x6400640018267812 */ /* 0x000fe200078efcff */
[----:B------:R-:W-:Y:S01]  /*5210*/  HADD2.F32 R39, -RZ, R28.H0_H0 ;  /* 0x2000001cff277230 */ /* 0x000fe20000004100 */
[----:B------:R-:W-:Y:S01]  /*5220*/  FFMA.FTZ R24, R12, R41, R37 ;  /* 0x000000290c187223 */ /* 0x000fe20000010025 */
[-C--:B------:R-:W-:Y:S01]  /*5230*/  HFMA2 R25, R40, R3.reuse.H1_H1, -72, -72 ;  /* 0xd480d48028197431 */ /* 0x080fe20000060003 */
[----:B------:R-:W-:Y:S01]  /*5240*/  LOP3.LUT R40, R29, 0x64006400, RZ, 0xfc, !PT ;  /* 0x640064001d287812 */ /* 0x000fe200078efcff */
[----:B------:R-:W-:Y:S01]  /*5250*/  HFMA2 R29, R38, R3.H1_H1, -72, -72 ;  /* 0xd480d480261d7431 */ /* 0x000fe20000060003 */
[----:B------:R-:W-:Y:S01]  /*5260*/  FFMA.FTZ R39, R31, R39, R24 ;  /* 0x000000271f277223 */ /* 0x000fe20000010018 */
[----:B------:R-:W-:-:S02]  /*5270*/  HADD2.F32 R41, -RZ, R33.H1_H1 ;  /* 0x30000021ff297230 */ /* 0x000fc40000004100 */
[----:B------:R-:W-:Y:S02]  /*5280*/  HFMA2 R33, R40, R3.H1_H1, -72, -72 ;  /* 0xd480d48028217431 */ /* 0x000fe40000060003 */
[----:B------:R-:W-:Y:S01]  /*5290*/  HADD2.F32 R38, -RZ, R29.H0_H0 ;  /* 0x2000001dff267230 */ /* 0x000fe20000004100 */
[----:B------:R-:W-:Y:S01]  /*52a0*/  FFMA.FTZ R40, R12, R41, R35 ;  /* 0x000000290c287223 */ /* 0x000fe20000010023 */
        /* <DEDUP_REMOVED lines=27> */
[----:B------:R-:W-:Y:S01]  /*5460*/  HADD2.F32 R37, -RZ, R8.H0_H0 ;  /* 0x20000008ff257230 */ /* 0x000fe20000004100 */
[----:B------:R-:W-:Y:S01]  /*5470*/  LOP3.LUT R15, R15, 0xf000f0, RZ, 0xc0, !PT ;  /* 0x00f000f00f0f7812 */ /* 0x000fe200078ec0ff */
[----:B------:R-:W-:Y:S01]  /*5480*/  HADD2 R35, R35, -1032, -1032 ;  /* 0xe408e40823237430 */ /* 0x000fe20000000000 */
[----:B------:R-:W-:Y:S01]  /*5490*/  LOP3.LUT R10, R10, 0xf000f0, RZ, 0xc0, !PT ;  /* 0x00f000f00a0a7812 */ /* 0x000fe200078ec0ff */
[----:B------:R-:W-:Y:S01]  /*54a0*/  HADD2 R13, R12, -1032, -1032 ;  /* 0xe408e4080c0d7430 */ /* 0x000fe20000000000 */
[----:B------:R-:W-:Y:S01]  /*54b0*/  FFMA.FTZ R28, R37, R34, R28 ;  /* 0x00000022251c7223 */ /* 0x000fe2000001001c */
[----:B------:R-:W-:Y:S01]  /*54c0*/  HADD2.F32 R12, -RZ, R9.H1_H1 ;  /* 0x30000009ff0c7230 */ /* 0x000fe20000004100 */
[----:B------:R-:W-:Y:S01]  /*54d0*/  LOP3.LUT R14, R14, 0x64006400, RZ, 0xfc, !PT ;  /* 0x640064000e0e7812 */ /* 0x000fe200078efcff */
        /* <DEDUP_REMOVED lines=12> */
[----:B------:R-:W-:Y:S01]  /*55a0*/  LOP3.LUT R38, R10, 0x64006400, RZ, 0xfc, !PT ;  /* 0x640064000a267812 */ /* 0x000fe200078efcff */
[C---:B------:R-:W-:Y:S01]  /*55b0*/  FFMA.FTZ R10, R24.reuse, R35, R29 ;  /* 0x00000023180a7223 */ /* 0x040fe2000001001d */
[----:B------:R-:W-:Y:S01]  /*55c0*/  LOP3.LUT R29, R11, 0xf000f0, RZ, 0xc0, !PT ;  /* 0x00f000f00b1d7812 */ /* 0x000fe200078ec0ff */
[-C--:B------:R-:W-:Y:S01]  /*55d0*/  HFMA2 R15, R14, R3.reuse.H1_H1, -72, -72 ;  /* 0xd480d4800e0f7431 */ /* 0x080fe20000060003 */
[----:B------:R-:W-:Y:S01]  /*55e0*/  FFMA.FTZ R28, R24, R39, R33 ;  /* 0x00000027181c7223 */ /* 0x000fe20000010021 */
[-C--:B------:R-:W-:Y:S01]  /*55f0*/  HFMA2 R14, R36, R3.reuse.H1_H1, -72, -72 ;  /* 0xd480d480240e7431 */ /* 0x080fe20000060003 */
[----:B------:R-:W-:Y:S01]  /*5600*/  LOP3.LUT R36, R29, 0x64006400, RZ, 0xfc, !PT ;  /* 0x640064001d247812 */ /* 0x000fe200078efcff */
[----:B------:R-:W-:-:S02]  /*5610*/  HFMA2 R11, R38, R3.H1_H1, -72, -72 ;  /* 0xd480d480260b7431 */ /* 0x000fc40000060003 */
[----:B------:R-:W-:Y:S02]  /*5620*/  HADD2.F32 R35, -RZ, R13.H1_H1 ;  /* 0x3000000dff237230 */ /* 0x000fe40000004100 */
[-C--:B------:R-:W-:Y:S02]  /*5630*/  HFMA2 R36, R36, R3.reuse.H1_H1, -72, -72 ;  /* 0xd480d48024247431 */ /* 0x080fe40000060003 */
[----:B------:R-:W-:Y:S01]  /*5640*/  HADD2.F32 R33, -RZ, R11.H0_H0 ;  /* 0x2000000bff217230 */ /* 0x000fe20000004100 */
[----:B------:R-:W-:Y:S01]  /*5650*/  FFMA.FTZ R24, R24, R35, R31 ;  /* 0x0000002318187223 */ /* 0x000fe2000001001f */
[--C-:B------:R-:W-:Y:S02]  /*5660*/  HADD2.F32 R13, -RZ, R15.reuse.H0_H0 ;  /* 0x2000000fff0d7230 */ /* 0x100fe40000004100 */
        /* <DEDUP_REMOVED lines=9> */
[----:B---3--:R-:W-:Y:S01]  /*5700*/  LOP3.LUT R34, R18, 0xf000f, RZ, 0xc0, !PT ;  /* 0x000f000f12227812 */ /* 0x008fe200078ec0ff */
[----:B------:R-:W-:Y:S01]  /*5710*/  HADD2.F32 R29, -RZ, R14.H1_H1 ;  /* 0x3000000eff1d7230 */ /* 0x000fe20000004100 */
[----:B------:R-:W-:Y:S01]  /*5720*/  FFMA.FTZ R14, R15, R12, R13 ;  /* 0x0000000c0f0e7223 */ /* 0x000fe2000001000d */
[----:B------:R-:W-:Y:S01]  /*5730*/  LOP3.LUT R36, R19, 0xf000f, RZ, 0xc0, !PT ;  /* 0x000f000f13247812 */ /* 0x000fe200078ec0ff */
[----:B------:R-:W-:Y:S01]  /*5740*/  FFMA.FTZ R13, R12, R35, R24 ;  /* 0x000000230c0d7223 */ /* 0x000fe20000010018 */
[----:B------:R-:W-:Y:S01]  /*5750*/  LOP3.LUT R24, R16, 0xf000f, RZ, 0xc0, !PT ;  /* 0x000f000f10187812 */ /* 0x000fe200078ec0ff */
[C---:B------:R-:W-:Y:S01]  /*5760*/  FFMA.FTZ R10, R12.reuse, R31, R10 ;  /* 0x0000001f0c0a7223 */ /* 0x040fe2000001000a */
[----:B------:R-:W-:Y:S01]  /*5770*/  LOP3.LUT R31, R17, 0xf000f, RZ, 0xc0, !PT ;  /* 0x000f000f111f7812 */ /* 0x000fe200078ec0ff */
[----:B------:R-:W-:Y:S01]  /*5780*/  FFMA.FTZ R11, R12, R29, R28 ;  /* 0x0000001d0c0b7223 */ /* 0x000fe2000001001c */
        /* <DEDUP_REMOVED lines=17> */
[----:B------:R-:W-:Y:S01]  /*58a0*/  SHF.R.U32.HI R16, RZ, 0x8, R16 ;  /* 0x00000008ff107819 */ /* 0x000fe20000011610 */
[----:B------:R-:W-:Y:S01]  /*58b0*/  HADD2.F32 R40, -RZ, R37.H0_H0 ;  /* 0x20000025ff287230 */ /* 0x000fe20000004100 */
[----:B------:R-:W-:Y:S01]  /*58c0*/  SHF.R.U32.HI R17, RZ, 0x8, R17 ;  /* 0x00000008ff117819 */ /* 0x000fe20000011611 */
[--C-:B------:R-:W-:Y:S01]  /*58d0*/  HADD2.F32 R44, -RZ, R38.reuse.H0_H0 ;  /* 0x20000026ff2c7230 */ /* 0x100fe20000004100 */
[C---:B------:R-:W-:Y:S01]  /*58e0*/  FFMA.FTZ R39, R35.reuse, R42, RZ ;  /* 0x0000002a23277223 */ /* 0x040fe200000100ff */
[----:B------:R-:W-:Y:S01]  /*58f0*/  HADD2.F32 R34, -RZ, R31.H0_H0 ;  /* 0x2000001fff227230 */ /* 0x000fe20000004100 */
[----:B------:R-:W-:Y:S01]  /*5900*/  FFMA.FTZ R40, R40, R35, RZ ;  /* 0x0000002328287223 */ /* 0x000fe200000100ff */
[----:B------:R-:W-:Y:S01]  /*5910*/  HADD2.F32 R41, -RZ, R37.H1_H1 ;  /* 0x30000025ff297230 */ /* 0x000fe20000004100 */
[C---:B------:R-:W-:Y:S01]  /*5920*/  FFMA.FTZ R37, R35.reuse, R44, RZ ;  /* 0x0000002c23257223 */ /* 0x040fe200000100ff */
[--C-:B------:R-:W-:Y:S01]  /*5930*/  HADD2.F32 R29, -RZ, R9.reuse.H0_H0 ;  /* 0x20000009ff1d7230 */ /* 0x100fe20000004100 */
[----:B------:R-:W-:Y:S01]  /*5940*/  FFMA.FTZ R35, R35, R34, RZ ;  /* 0x0000002223237223 */ /* 0x000fe200000100ff */
[----:B------:R-:W-:Y:S01]  /*5950*/  HADD2.F32 R24, -RZ, R9.H1_H1 ;  /* 0x30000009ff187230 */ /* 0x000fe20000004100 */
[----:B------:R-:W-:Y:S01]  /*5960*/  FFMA.FTZ R34, R41, R28, R40 ;  /* 0x0000001c29227223 */ /* 0x000fe20000010028 */
[----:B------:R-:W0:Y:S01]  /*5970*/  LDS.64 R8, [UR4+0x38] ;  /* 0x00003804ff087984 */ /* 0x000e220008000a00 */
[----:B------:R-:W-:Y:S01]  /*5980*/  HADD2.F32 R41, -RZ, R38.H1_H1 ;  /* 0x30000026ff297230 */ /* 0x000fe20000004100 */
[----:B------:R-:W-:Y:S01]  /*5990*/  LOP3.LUT R38, R12, 0x64006400, RZ, 0xfc, !PT ;  /* 0x640064000c267812 */ /* 0x000fe200078efcff */
[----:B------:R-:W-:Y:S01]  /*59a0*/  HADD2.F32 R36, -RZ, R36.H1_H1 ;  /* 0x30000024ff247230 */ /* 0x000fe20000004100 */
[----:B------:R-:W-:Y:S01]  /*59b0*/  LOP3.LUT R40, R15, 0x64006400, RZ, 0xfc, !PT ;  /* 0x640064000f287812 */ /* 0x000fe200078efcff */
[----:B------:R-:W-:Y:S01]  /*59c0*/  FMUL.FTZ R10, R23, R10 ;  /* 0x0000000a170a7220 */ /* 0x000fe20000410000 */
[----:B------:R-:W-:Y:S01]  /*59d0*/  LOP3.LUT R42, R33, 0x64006400, RZ, 0xfc, !PT ;  /* 0x64006400212a7812 */ /* 0x000fe200078efcff */
[-C--:B------:R-:W-:Y:S01]  /*59e0*/  HFMA2 R33, R38, R3.reuse.H1_H1, -72, -72 ;  /* 0xd480d48026217431 */ /* 0x080fe20000060003 */
[----:B------:R-:W-:Y:S01]  /*59f0*/  LOP3.LUT R38, R25, 0x64006400, RZ, 0xfc, !PT ;  /* 0x6400640019267812 */ /* 0x000fe200078efcff */
[C---:B------:R-:W-:Y:S01]  /*5a00*/  FFMA.FTZ R12, R28.reuse, R36, R39 ;  /* 0x000000241c0c7223 */ /* 0x040fe20000010027 */
[-C--:B------:R-:W-:Y:S01]  /*5a10*/  HFMA2 R15, R40, R3.reuse.H1_H1, -72, -72 ;  /* 0xd480d480280f7431 */ /* 0x080fe20000060003 */
[C---:B------:R-:W-:Y:S01]  /*5a20*/  FFMA.FTZ R36, R28.reuse, R41, R37 ;  /* 0x000000291c247223 */ /* 0x040fe20000010025 */
[----:B------:R-:W-:Y:S01]  /*5a30*/  HADD2.F32 R41, -RZ, R31.H1_H1 ;  /* 0x3000001fff297230 */ /* 0x000fe20000004100 */
[----:B------:R-:W-:Y:S01]  /*5a40*/  SHF.R.U32.HI R18, RZ, 0x8, R18 ;  /* 0x00000008ff127819 */ /* 0x000fe20000011612 */
[----:B------:R-:W-:Y:S01]  /*5a50*/  HADD2.F32 R31, -RZ, R33.H0_H0 ;  /* 0x20000021ff1f7230 */ /* 0x000fe20000004100 */
[----:B------:R-:W-:Y:S01]  /*5a60*/  SHF.R.U32.HI R19, RZ, 0x8, R19 ;  /* 0x00000008ff137819 */ /* 0x000fe20000011613 */
[-C--:B------:R-:W-:Y:S01]  /*5a70*/  HFMA2 R37, R42, R3.reuse.H1_H1, -72, -72 ;  /* 0xd480d4802a257431 */ /* 0x080fe20000060003 */
[----:B------:R-:W-:Y:S01]  /*5a80*/  FFMA.FTZ R28, R28, R41, R35 ;  /* 0x000000291c1c7223 */ /* 0x000fe20000010023 */
[----:B------:R-:W-:Y:S01]  /*5a90*/  HFMA2 R25, R38, R3.H1_H1, -72, -72 ;  /* 0xd480d48026197431 */ /* 0x000fe20000060003 */
[----:B------:R-:W-:Y:S01]  /*5aa0*/  FFMA.FTZ R31, R31, R29, R34 ;  /* 0x0000001d1f1f7223 */ /* 0x000fe20000010022 */
[----:B------:R-:W-:Y:S01]  /*5ab0*/  HADD2.F32 R39, -RZ, R15.H0_H0 ;  /* 0x2000000fff277230 */ /* 0x000fe20000004100 */
[----:B------:R-:W-:Y:S01]  /*5ac0*/  FMUL.FTZ R13, R30, R13 ;  /* 0x0000000d1e0d7220 */ /* 0x000fe20000410000 */
        /* <DEDUP_REMOVED lines=16> */
[----:B------:R-:W-:-:S02]  /*5bd0*/  LOP3.LUT R33, R18, 0xf000f, RZ, 0xc0, !PT ;  /* 0x000f000f12217812 */ /* 0x000fc400078ec0ff */
[----:B------:R-:W-:Y:S01]  /*5be0*/  LOP3.LUT R34, R19, 0xf000f, RZ, 0xc0, !PT ;  /* 0x000f000f13227812 */ /* 0x000fe200078ec0ff */
[--C-:B0-----:R-:W-:Y:S01]  /*5bf0*/  HADD2.F32 R28, -RZ, R8.reuse.H0_H0 ;  /* 0x20000008ff1c7230 */ /* 0x101fe20000004100 */
[----:B------:R-:W-:Y:S01]  /*5c00*/  LOP3.LUT R12, R12, 0x64006400, RZ, 0xfc, !PT ;  /* 0x640064000c0c7812 */ /* 0x000fe200078efcff */
[----:B------:R-:W-:Y:S01]  /*5c10*/  HADD2.F32 R8, -RZ, R8.H1_H1 ;  /* 0x30000008ff087230 */ /* 0x000fe20000004100 */
        /* <DEDUP_REMOVED lines=16> */
[--C-:B------:R-:W-:Y:S01]  /*5d20*/  HADD2.F32 R36, -RZ, R34.reuse.H0_H0 ;  /* 0x20000022ff247230 */ /* 0x100fe20000004100 */
[C---:B------:R-:W-:Y:S01]  /*5d30*/  FFMA.FTZ R31, R28.reuse, R38, R25 ;  /* 0x000000261c1f7223 */ /* 0x040fe20000010019 */
[----:B------:R-:W-:Y:S01]  /*5d40*/  HADD2.F32 R34, -RZ, R34.H1_H1 ;  /* 0x30000022ff227230 */ /* 0x000fe20000004100 */
[C---:B------:R-:W-:Y:S01]  /*5d50*/  FFMA.FTZ R25, R28.reuse, R39, R24 ;  /* 0x000000271c197223 */ /* 0x040fe20000010018 */
[----:B------:R-:W-:Y:S01]  /*5d60*/  LOP3.LUT R24, R17, 0xf000f0, RZ, 0xc0, !PT ;  /* 0x00f000f011187812 */ /* 0x000fe200078ec0ff */
[----:B------:R-:W-:Y:S01]  /*5d70*/  FFMA.FTZ R29, R28, R36, R29 ;  /* 0x000000241c1d7223 */ /* 0x000fe2000001001d */
[-C--:B------:R-:W-:Y:S01]  /*5d80*/  HFMA2 R16, R16, R3.reuse.H1_H1, -72, -72 ;  /* 0xd480d48010107431 */ /* 0x080fe20000060003 */
[----:B------:R-:W-:Y:S01]  /*5d90*/  LOP3.LUT R28, R19, 0x64006400, RZ, 0xfc, !PT ;  /* 0x64006400131c7812 */ /* 0x000fe200078efcff */
[----:B------:R-:W-:Y:S01]  /*5da0*/  HADD2.F32 R33, -RZ, R33.H1_H1 ;  /* 0x30000021ff217230 */ /* 0x000fe20000004100 */
[----:B------:R-:W-:Y:S01]  /*5db0*/  LOP3.LUT R24, R24, 0x64006400, RZ, 0xfc, !PT ;  /* 0x6400640018187812 */ /* 0x000fe200078efcff */
[----:B------:R-:W-:Y:S01]  /*5dc0*/  FFMA.FTZ R29, R8, R34, R29 ;  /* 0x00000022081d7223 */ /* 0x000fe2000001001d */
[----:B------:R-:W-:Y:S01]  /*5dd0*/  HADD2.F32 R12, -RZ, R9.H0_H0 ;  /* 0x20000009ff0c7230 */ /* 0x000fe20000004100 */
[----:B------:R-:W-:Y:S01]  /*5de0*/  F2FP.PACK_AB R11, RZ, R11 ;  /* 0x0000000bff0b723e */ /* 0x000fe200000000ff */
[----:B------:R-:W-:Y:S01]  /*5df0*/  HADD2.F32 R35, -RZ, R35.H1_H1 ;  /* 0x30000023ff237230 */ /* 0x000fe20000004100 */
[----:B------:R-:W-:Y:S01]  /*5e00*/  FFMA.FTZ R17, R33, R8, R37 ;  /* 0x0000000821117223 */ /* 0x000fe20000010025 */
[-C--:B------:R-:W-:Y:S01]  /*5e10*/  HFMA2 R24, R24, R3.reuse.H1_H1, -72, -72 ;  /* 0xd480d48018187431 */ /* 0x080fe20000060003 */
[----:B------:R-:W-:Y:S01]  /*5e20*/  PRMT R14, R14, 0x5410, R11 ;  /* 0x000054100e0e7816 */ /* 0x000fe2000000000b */
[----:B------:R-:W-:Y:S01]  /*5e30*/  HADD2.F32 R34, -RZ, R15.H1_H1 ;  /* 0x3000000fff227230 */ /* 0x000fe20000004100 */
[C---:B------:R-:W-:Y:S01]  /*5e40*/  FFMA.FTZ R31, R8.reuse, R35, R31 ;  /* 0x00000023081f7223 */ /* 0x040fe2000001001f */
[----:B------:R-:W-:Y:S01]  /*5e50*/  HADD2.F32 R19, -RZ, R16.H0_H0 ;  /* 0x20000010ff137230 */ /* 0x000fe20000004100 */
[----:B------:R-:W-:Y:S01]  /*5e60*/  F2FP.PACK_AB R10, RZ, R10 ;  /* 0x0000000aff0a723e */ /* 0x000fe200000000ff */
[-C--:B------:R-:W-:Y:S01]  /*5e70*/  HFMA2 R18, R18, R3.reuse.H1_H1, -72, -72 ;  /* 0xd480d48012127431 */ /* 0x080fe20000060003 */
[----:B------:R-:W-:Y:S01]  /*5e80*/  FFMA.FTZ R25, R8, R34, R25 ;  /* 0x0000002208197223 */ /* 0x000fe20000010019 */
[----:B------:R-:W-:Y:S01]  /*5e90*/  HFMA2 R15, R28, R3.H1_H1, -72, -72 ;  /* 0xd480d4801c0f7431 */ /* 0x000fe20000060003 */
[----:B------:R-:W-:Y:S01]  /*5ea0*/  FFMA.FTZ R17, R19, R12, R17 ;  /* 0x0000000c13117223 */ /* 0x000fe20000010011 */
[----:B------:R-:W-:Y:S01]  /*5eb0*/  HADD2.F32 R33, -RZ, R24.H0_H0 ;  /* 0x20000018ff217230 */ /* 0x000fe20000004100 */
[----:B------:R-:W-:Y:S01]  /*5ec0*/  F2FP.PACK_AB R13, RZ, R13 ;  /* 0x0000000dff0d723e */ /* 0x000fe200000000ff */
[----:B------:R-:W-:Y:S01]  /*5ed0*/  HADD2.F32 R8, -RZ, R18.H0_H0 ;  /* 0x20000012ff087230 */ /* 0x000fe20000004100 */
[----:B------:R-:W-:Y:S01]  /*5ee0*/  HFMA2.MMA R2, R14, 1, 1, R2 ;  /* 0x3c003c000e027835 */ /* 0x000fe20000000002 */
        /* <DEDUP_REMOVED lines=27> */
.L_x_4677:
        /* <DEDUP_REMOVED lines=8> */
.L_x_4676:
[----:B------:R-:W-:-:S04]  /*6120*/  ISETP.GE.AND P0, PT, R24, R7, PT ;  /* 0x000000071800720c */ /* 0x000fc80003f06270 */
[----:B------:R-:W-:-:S13]  /*6130*/  ISETP.GE.OR P0, PT, R24, c[0x0][0x1b8], P0 ;  /* 0x00006e0018007a0c */ /* 0x000fda0000706670 */
[----:B------:R-:W-:Y:S05]  /*6140*/  @P0 BRA `(.L_x_4679) ;  /* 0x000013f000000947 */ /* 0x000fea0003800000 */
.L_x_4681:
        /* <DEDUP_REMOVED lines=18> */
[----:B------:R-:W-:Y:S02]  /*6270*/  SHF.R.U32.HI R32, RZ, 0xf, R22 ;  /* 0x0000000fff207819 */ /* 0x000fe40000011616 */
[----:B-1----:R-:W-:Y:S02]  /*6280*/  SHF.R.U32.HI R31, RZ, 0xe, R9 ;  /* 0x0000000eff1f7819 */ /* 0x002fe40000011609 */
[----:B------:R-:W-:Y:S02]  /*6290*/  LOP3.LUT R30, R28, 0x10001, RZ, 0xc0, !PT ;  /* 0x000100011c1e7812 */ /* 0x000fe400078ec0ff */
[----:B------:R-:W-:Y:S02]  /*62a0*/  SHF.R.U32.HI R29, RZ, 0xe, R8 ;  /* 0x0000000eff1d7819 */ /* 0x000fe40000011608 */
[----:B------:R-:W-:-:S02]  /*62b0*/  SHF.R.U32.HI R35, RZ, 0xe, R11 ;  /* 0x0000000eff237819 */ /* 0x000fc4000001160b */
[----:B------:R-:W-:Y:S02]  /*62c0*/  LOP3.LUT R28, R25, 0x10001, RZ, 0xc0, !PT ;  /* 0x00010001191c7812 */ /* 0x000fe400078ec0ff */
[----:B------:R-:W-:Y:S02]  /*62d0*/  LOP3.LUT R34, R34, 0x10001, RZ, 0xc0, !PT ;  /* 0x0001000122227812 */ /* 0x000fe400078ec0ff */
[----:B------:R-:W-:Y:S02]  /*62e0*/  SHF.R.U32.HI R33, RZ, 0xe, R10 ;  /* 0x0000000eff217819 */ /* 0x000fe4000001160a */
[----:B------:R-:W-:Y:S02]  /*62f0*/  LOP3.LUT R32, R32, 0x10001, RZ, 0xc0, !PT ;  /* 0x0001000120207812 */ /* 0x000fe400078ec0ff */
[----:B------:R-:W-:Y:S02]  /*6300*/  LOP3.LUT R25, R30, 0x20002, R31, 0xf8, !PT ;  /* 0x000200021e197812 */ /* 0x000fe400078ef81f */
[----:B------:R-:W-:-:S02]  /*6310*/  LOP3.LUT R28, R28, 0x20002, R29, 0xf8, !PT ;  /* 0x000200021c1c7812 */ /* 0x000fc400078ef81d */
[----:B------:R-:W-:Y:S02]  /*6320*/  LOP3.LUT R30, R34, 0x20002, R35, 0xf8, !PT ;  /* 0x00020002221e7812 */ /* 0x000fe400078ef823 */
[----:B------:R-:W-:Y:S02]  /*6330*/  LOP3.LUT R29, R32, 0x20002, R33, 0xf8, !PT ;  /* 0x00020002201d7812 */ /* 0x000fe400078ef821 */
[C---:B------:R-:W-:Y:S02]  /*6340*/  LOP3.LUT R35, R21.reuse, 0x380038, RZ, 0xc0, !PT ;  /* 0x0038003815237812 */ /* 0x040fe400078ec0ff */
        /* <DEDUP_REMOVED lines=18> */
[----:B------:R-:W-:Y:S01]  /*6470*/  PRMT R6, R6, 0x5410, R5 ;  /* 0x0000541006067816 */ /* 0x000fe20000000005 */
[----:B0-----:R-:W-:Y:S01]  /*6480*/  HFMA2.MMA R21, R21, R16, RZ ;  /* 0x0000001015157235 */ /* 0x001fe200000000ff */
[----:B------:R-:W-:Y:S01]  /*6490*/  HFMA2 R22, R22, R3.H1_H1, -132, -132 ;  /* 0xd820d82016167431 */ /* 0x000fe20000060003 */
[----:B------:R-:W-:-:S05]  /*64a0*/  LOP3.LUT R41, R41, 0x64006400, RZ, 0xfc, !PT ;  /* 0x6400640029297812 */ /* 0x000fca00078efcff */
[----:B------:R-:W-:Y:S01]  /*64b0*/  HADD2 R41, R41, -1028, -1028 ;  /* 0xe404e40429297430 */ /* 0x000fe20000000000 */
[----:B--2---:R-:W-:Y:S02]  /*64c0*/  SHF.R.U32.HI R40, RZ, 0xd, R13 ;  /* 0x0000000dff287819 */ /* 0x004fe4000001160d */
[----:B------:R-:W-:Y:S02]  /*64d0*/  SHF.R.U32.HI R39, RZ, 0xd, R12 ;  /* 0x0000000dff277819 */ /* 0x000fe4000001160c */
[----:B------:R-:W-:Y:S02]  /*64e0*/  LOP3.LUT R25, R25, 0x40004, R40, 0xf8, !PT ;  /* 0x0004000419197812 */ /* 0x000fe400078ef828 */
[----:B------:R-:W-:Y:S02]  /*64f0*/  LOP3.LUT R40, R35, 0x64006400, RZ, 0xfc, !PT ;  /* 0x6400640023287812 */ /* 0x000fe400078efcff */
[----:B------:R-:W-:Y:S02]  /*6500*/  LOP3.LUT R35, R20, 0x64006400, RZ, 0xfc, !PT ;  /* 0x6400640014237812 */ /* 0x000fe400078efcff */
[----:B------:R-:W-:Y:S01]  /*6510*/  LOP3.LUT R20, R37, 0x64006400, RZ, 0xfc, !PT ;  /* 0x6400640025147812 */ /* 0x000fe200078efcff */
[----:B------:R-:W-:Y:S01]  /*6520*/  HADD2 R37, R38, -1028, -1028 ;  /* 0xe404e40426257430 */ /* 0x000fe20000000000 */
[----:B------:R-:W-:Y:S01]  /*6530*/  LOP3.LUT R28, R28, 0x40004, R39, 0xf8, !PT ;  /* 0x000400041c1c7812 */ /* 0x000fe200078ef827 */
[----:B------:R-:W-:Y:S01]  /*6540*/  HADD2 R35, R35, -1028, -1028 ;  /* 0xe404e40423237430 */ /* 0x000fe20000000000 */
[----:B------:R-:W-:Y:S01]  /*6550*/  LOP3.LUT R38, R32, 0x70007, RZ, 0xc0, !PT ;  /* 0x0007000720267812 */ /* 0x000fe200078ec0ff */
[----:B------:R-:W-:Y:S01]  /*6560*/  HADD2 R39, R23, -1028, -1028 ;  /* 0xe404e40417277430 */ /* 0x000fe20000000000 */
[----:B------:R-:W-:Y:S01]  /*6570*/  LOP3.LUT R25, R25, 0x64006400, RZ, 0xfc, !PT ;  /* 0x6400640019197812 */ /* 0x000fe200078efcff */
[----:B------:R-:W-:Y:S01]  /*6580*/  HFMA2.MMA R23, R37, R16, RZ ;  /* 0x0000001025177235 */ /* 0x000fe200000000ff */
[-C--:B------:R-:W-:Y:S01]  /*6590*/  HFMA2 R35, R35, R16.reuse, RZ.H0_H0 ;  /* 0x0000001023237231 */ /* 0x080fe200000400ff */
[----:B------:R-:W-:Y:S01]  /*65a0*/  LOP3.LUT R38, R38, 0x64006400, RZ, 0xfc, !PT ;  /* 0x6400640026267812 */ /* 0x000fe200078efcff */
[----:B------:R-:W-:Y:S01]  /*65b0*/  HFMA2 R37, R39, R16, RZ.H0_H0 ;  /* 0x0000001027257231 */ /* 0x000fe200000400ff */
[----:B------:R-:W-:Y:S01]  /*65c0*/  LOP3.LUT R39, R33, 0x70007, RZ, 0xc0, !PT ;  /* 0x0007000721277812 */ /* 0x000fe200078ec0ff */
[-C--:B------:R-:W-:Y:S01]  /*65d0*/  HFMA2 R40, R40, R3.reuse.H1_H1, -132, -132 ;  /* 0xd820d82028287431 */ /* 0x080fe20000060003 */
[----:B------:R-:W-:Y:S01]  /*65e0*/  LOP3.LUT R28, R28, 0x64006400, RZ, 0xfc, !PT ;  /* 0x640064001c1c7812 */ /* 0x000fe200078efcff */
[-C--:B------:R-:W-:Y:S01]  /*65f0*/  HFMA2 R20, R20, R3.reuse.H1_H1, -132, -132 ;  /* 0xd820d82014147431 */ /* 0x080fe20000060003 */
[----:B------:R-:W-:Y:S01]  /*6600*/  LOP3.LUT R39, R39, 0x64006400, RZ, 0xfc, !PT ;  /* 0x6400640027277812 */ /* 0x000fe200078efcff */
[----:B------:R-:W-:-:S02]  /*6610*/  HFMA2 R16, R36, R3.H1_H1, -132, -132 ;  /* 0xd820d82024107431 */ /* 0x000fc40000060003 */
[-C--:B------:R-:W-:Y:S01]  /*6620*/  HFMA2.MMA R36, R40, R17.reuse, R21 ;  /* 0x0000001128247235 */ /* 0x080fe20000000015 */
[----:B------:R-:W-:Y:S01]  /*6630*/  SHF.R.U32.HI R40, RZ, 0xd, R14 ;  /* 0x0000000dff287819 */ /* 0x000fe2000001160e */
[-C--:B------:R-:W-:Y:S01]  /*6640*/  HFMA2 R35, R16, R17.reuse, R35 ;  /* 0x0000001110237231 */ /* 0x080fe20000000023 */
[----:B------:R-:W-:Y:S01]  /*6650*/  HFMA2.MMA R16, R20, R17, R23 ;  /* 0x0000001114107235 */ /* 0x000fe20000000017 */
[----:B------:R-:W-:Y:S01]  /*6660*/  HFMA2 R17, R22, R17, R37 ;  /* 0x0000001116117231 */ /* 0x000fe20000000025 */
[----:B------:R-:W-:Y:S01]  /*6670*/  LOP3.LUT R37, R34, 0x70007, RZ, 0xc0, !PT ;  /* 0x0007000722257812 */ /* 0x000fe200078ec0ff */
[----:B------:R-:W0:Y:S01]  /*6680*/  LDS.128 R20, [UR4+0x10] ;  /* 0x00001004ff147984 */ /* 0x000e220008000c00 */
[----:B------:R-:W-:Y:S01]  /*6690*/  LOP3.LUT R29, R29, 0x40004, R40, 0xf8, !PT ;  /* 0x000400041d1d7812 */ /* 0x000fe200078ef828 */
[----:B------:R-:W-:Y:S01]  /*66a0*/  HADD2 R39, R39, -1028, -1028 ;  /* 0xe404e40427277430 */ /* 0x000fe20000000000 */
[----:B------:R-:W-:Y:S01]  /*66b0*/  LOP3.LUT R37, R37, 0x64006400, RZ, 0xfc, !PT ;  /* 0x6400640025257812 */ /* 0x000fe200078efcff */
[----:B------:R-:W-:Y:S01]  /*66c0*/  HADD2 R38, R38, -1028, -1028 ;  /* 0xe404e40426267430 */ /* 0x000fe20000000000 */
[-C--:B------:R-:W-:Y:S01]  /*66d0*/  HFMA2.MMA R36, R41, R18.reuse, R36 ;  /* 0x0000001229247235 */ /* 0x080fe20000000024 */
        /* <DEDUP_REMOVED lines=8> */
[----:B------:R-:W-:Y:S01]  /*6760*/  LOP3.LUT R40, R37, 0x64006400, RZ, 0xfc, !PT ;  /* 0x6400640025287812 */ /* 0x000fe200078efcff */
[----:B------:R-:W-:Y:S01]  /*6770*/  HADD2 R29, R29, -1028, -1028 ;  /* 0xe404e4041d1d7430 */ /* 0x000fe20000000000 */
[----:B------:R-:W-:-:S02]  /*6780*/  LOP3.LUT R39, R34, 0x380038, RZ, 0xc0, !PT ;  /* 0x0038003822277812 */ /* 0x000fc400078ec0ff */
[----:B------:R-:W-:Y:S01]  /*6790*/  LOP3.LUT R18, R33, 0x380038, RZ, 0xc0, !PT ;  /* 0x0038003821127812 */ /* 0x000fe200078ec0ff */
[-C--:B------:R-:W-:Y:S01]  /*67a0*/  HFMA2 R41, R40, R3.reuse.H1_H1, -132, -132 ;  /* 0xd820d82028297431 */ /* 0x080fe20000060003 */
[----:B------:R-:W-:Y:S02]  /*67b0*/  LOP3.LUT R38, R38, 0x64006400, RZ, 0xfc, !PT ;  /* 0x6400640026267812 */ /* 0x000fe400078efcff */
[----:B------:R-:W-:Y:S02]  /*67c0*/  LOP3.LUT R40, R39, 0x64006400, RZ, 0xfc, !PT ;  /* 0x6400640027287812 */ /* 0x000fe400078efcff */
[----:B------:R-:W-:Y:S01]  /*67d0*/  SHF.R.U32.HI R37, RZ, 0xd, R15 ;  /* 0x0000000dff257819 */ /* 0x000fe2000001160f */
[-C--:B------:R-:W-:Y:S01]  /*67e0*/  HFMA2 R38, R38, R3.reuse.H1_H1, -132, -132 ;  /* 0xd820d82026267431 */ /* 0x080fe20000060003 */
[----:B------:R-:W-:Y:S01]  /*67f0*/  LOP3.LUT R18, R18, 0x64006400, RZ, 0xfc, !PT ;  /* 0x6400640012127812 */ /* 0x000fe200078efcff */
[-C--:B------:R-:W-:Y:S01]  /*6800*/  HFMA2 R40, R40, R3.reuse.H1_H1, -132, -132 ;  /* 0xd820d82028287431 */ /* 0x080fe20000060003 */
[----:B------:R-:W-:Y:S01]  /*6810*/  LOP3.LUT R30, R30, 0x40004, R37, 0xf8, !PT ;  /* 0x000400041e1e7812 */ /* 0x000fe200078ef825 */
[-C--:B------:R-:W-:Y:S01]  /*6820*/  HFMA2.MMA R36, R41, R19.reuse, R36 ;  /* 0x0000001329247235 */ /* 0x080fe20000000024 */
[----:B------:R-:W-:Y:S01]  /*6830*/  LOP3.LUT R32, R32, 0x1c001c0, RZ, 0xc0, !PT ;  /* 0x01c001c020207812 */ /* 0x000fe200078ec0ff */
[----:B------:R-:W-:Y:S01]  /*6840*/  HFMA2 R37, R18, R3.H1_H1, -132, -132 ;  /* 0xd820d82012257431 */ /* 0x000fe20000060003 */
[-C--:B------:R-:W-:Y:S01]  /*6850*/  HFMA2.MMA R35, R38, R19.reuse, R35 ;  /* 0x0000001326237235 */ /* 0x080fe20000000023 */
[----:B------:R-:W-:Y:S01]  /*6860*/  LOP3.LUT R33, R33, 0x1c001c0, RZ, 0xc0, !PT ;  /* 0x01c001c021217812 */ /* 0x000fe200078ec0ff */
[----:B------:R-:W-:Y:S01]  /*6870*/  HFMA2.MMA R17, R40, R19, R17 ;  /* 0x0000001328117235 */ /* 0x000fe20000000011 */
[----:B------:R-:W-:Y:S01]  /*6880*/  HFMA2 R16, R37, R19, R16 ;  /* 0x0000001325107231 */ /* 0x000fe20000000010 */
[----:B------:R-:W-:-:S02]  /*6890*/  LOP3.LUT R19, R32, 0x64006400, RZ, 0xfc, !PT ;  /* 0x6400640020137812 */ /* 0x000fc400078efcff */
        /* <DEDUP_REMOVED lines=9> */
[-C--:B0-----:R-:W-:Y:S01]  /*6930*/  HFMA2.MMA R34, R32, R20.reuse, R35 ;  /* 0x0000001420227235 */ /* 0x081fe20000000023 */
[----:B------:R-:W-:Y:S01]  /*6940*/  LOP3.LUT R31, R31, 0x64006400, RZ, 0xfc, !PT ;  /* 0x640064001f1f7812 */ /* 0x000fe200078efcff */
[----:B------:R-:W-:Y:S01]  /*6950*/  HFMA2 R32, R33, R20, R16 ;  /* 0x0000001421207231 */ /* 0x000fe20000000010 */
[----:B------:R-:W-:Y:S01]  /*6960*/  LOP3.LUT R16, R9, 0x70007, RZ, 0xc0, !PT ;  /* 0x0007000709107812 */ /* 0x000fe200078ec0ff */
[----:B------:R-:W-:Y:S01]  /*6970*/  HADD2 R19, R18, -1028, -1028 ;  /* 0xe404e40412137430 */ /* 0x000fe20000000000 */
[----:B------:R-:W-:Y:S01]  /*6980*/  HFMA2.MMA R35, R38, R20, R17 ;  /* 0x0000001426237235 */ /* 0x000fe20000000011 */
[----:B------:R-:W-:Y:S01]  /*6990*/  HFMA2 R31, R31, R4.H1_H1, -20, -20 ;  /* 0xcd00cd001f1f7431 */ /* 0x000fe20000060004 */
[----:B------:R-:W-:-:S02]  /*69a0*/  LOP3.LUT R18, R11, 0x70007, RZ, 0xc0, !PT ;  /* 0x000700070b127812 */ /* 0x000fc400078ec0ff */
[----:B------:R-:W-:Y:S02]  /*69b0*/  LOP3.LUT R38, R16, 0x64006400, RZ, 0xfc, !PT ;  /* 0x6400640010267812 */ /* 0x000fe400078efcff */
        /* <DEDUP_REMOVED lines=10> */
[----:B------:R-:W-:Y:S01]  /*6a60*/  SHF.R.U32.HI R33, RZ, 0x6, R9 ;  /* 0x00000006ff217819 */ /* 0x000fe20000011609 */
[-C--:B------:R-:W-:Y:S01]  /*6a70*/  HFMA2.MMA R31, R38, R21.reuse, R31 ;  /* 0x00000015261f7235 */ /* 0x080fe2000000001f */
[----:B------:R-:W-:Y:S01]  /*6a80*/  LOP3.LUT R9, R10, 0x380038, RZ, 0xc0, !PT ;  /* 0x003800380a097812 */ /* 0x000fe200078ec0ff */
[----:B------:R-:W-:Y:S01]  /*6a90*/  HFMA2 R32, R39, R21, R32 ;  /* 0x0000001527207231 */ /* 0x000fe20000000020 */
[----:B------:R-:W-:Y:S01]  /*6aa0*/  SHF.R.U32.HI R8, RZ, 0x6, R8 ;  /* 0x00000006ff087819 */ /* 0x000fe20000011608 */
[----:B------:R-:W-:Y:S01]  /*6ab0*/  HFMA2.MMA R35, R40, R21, R35 ;  /* 0x0000001528237235 */ /* 0x000fe20000000023 */
[----:B------:R-:W-:Y:S01]  /*6ac0*/  LOP3.LUT R36, R36, 0x64006400, RZ, 0xfc, !PT ;  /* 0x6400640024247812 */ /* 0x000fe200078efcff */
[----:B------:R-:W0:Y:S01]  /*6ad0*/  LDS.128 R16, [UR4+0x20] ;  /* 0x00002004ff107984 */ /* 0x000e220008000c00 */
[----:B------:R-:W-:-:S02]  /*6ae0*/  LOP3.LUT R38, R9, 0x64006400, RZ, 0xfc, !PT ;  /* 0x6400640009267812 */ /* 0x000fc400078efcff */
[----:B------:R-:W-:Y:S01]  /*6af0*/  LOP3.LUT R9, R8, 0x70007, RZ, 0xc0, !PT ;  /* 0x0007000708097812 */ /* 0x000fe200078ec0ff */
[-C--:B------:R-:W-:Y:S01]  /*6b00*/  HFMA2 R21, R36, R3.reuse.H1_H1, -132, -132 ;  /* 0xd820d82024157431 */ /* 0x080fe20000060003 */
[----:B------:R-:W-:Y:S02]  /*6b10*/  LOP3.LUT R37, R11, 0x380038, RZ, 0xc0, !PT ;  /* 0x003800380b257812 */ /* 0x000fe400078ec0ff */
[----:B------:R-:W-:Y:S02]  /*6b20*/  LOP3.LUT R34, R34, 0x64006400, RZ, 0xfc, !PT ;  /* 0x6400640022227812 */ /* 0x000fe400078efcff */
[----:B------:R-:W-:Y:S01]  /*6b30*/  LOP3.LUT R9, R9, 0x64006400, RZ, 0xfc, !PT ;  /* 0x6400640009097812 */ /* 0x000fe200078efcff */
[-C--:B------:R-:W-:Y:S01]  /*6b40*/  HFMA2.MMA R20, R21, R22.reuse, R20 ;  /* 0x0000001615147235 */ /* 0x080fe20000000014 */
[----:B------:R-:W-:Y:S01]  /*6b50*/  LOP3.LUT R36, R37, 0x64006400, RZ, 0xfc, !PT ;  /* 0x6400640025247812 */ /* 0x000fe200078efcff */
[-C--:B------:R-:W-:Y:S01]  /*6b60*/  HFMA2 R34, R34, R3.reuse.H1_H1, -132, -132 ;  /* 0xd820d82022227431 */ /* 0x080fe20000060003 */
[----:B------:R-:W-:Y:S01]  /*6b70*/  SHF.R.U32.HI R10, RZ, 0x6, R10 ;  /* 0x00000006ff0a7819 */ /* 0x000fe2000001160a */
[----:B------:R-:W-:Y:S01]  /*6b80*/  HADD2 R21, R9, -1028, -1028 ;  /* 0xe404e40409157430 */ /* 0x000fe20000000000 */
[----:B------:R-:W-:Y:S01]  /*6b90*/  LOP3.LUT R9, R33, 0x70007, RZ, 0xc0, !PT ;  /* 0x0007000721097812 */ /* 0x000fe200078ec0ff */
[-C--:B------:R-:W-:Y:S01]  /*6ba0*/  HFMA2 R37, R38, R3.reuse.H1_H1, -132, -132 ;  /* 0xd820d82026257431 */ /* 0x080fe20000060003 */
[----:B------:R-:W-:Y:S01]  /*6bb0*/  SHF.R.U32.HI R11, RZ, 0x6, R11 ;  /* 0x00000006ff0b7819 */ /* 0x000fe2000001160b */
[----:B------:R-:W-:Y:S01]  /*6bc0*/  HFMA2 R36, R36, R3.H1_H1, -132, -132 ;  /* 0xd820d82024247431 */ /* 0x000fe20000060003 */
[----:B------:R-:W-:Y:S01]  /*6bd0*/  HFMA2.MMA R31, R34, R22, R31 ;  /* 0x00000016221f7235 */ /* 0x000fe2000000001f */
[----:B------:R-:W-:Y:S01]  /*6be0*/  LOP3.LUT R30, R30, 0x64006400, RZ, 0xfc, !PT ;  /* 0x640064001e1e7812 */ /* 0x000fe200078efcff */
[----:B------:R-:W-:Y:S01]  /*6bf0*/  HFMA2.MMA R38, R21, R23, R20 ;  /* 0x0000001715267235 */ /* 0x000fe20000000014 */
[----:B------:R-:W-:Y:S01]  /*6c00*/  HFMA2 R35, R36, R22, R35 ;  /* 0x0000001624237231 */ /* 0x000fe20000000023 */
[----:B------:R-:W-:Y:S01]  /*6c10*/  HFMA2.MMA R32, R37, R22, R32 ;  /* 0x0000001625207235 */ /* 0x000fe20000000020 */
[----:B------:R-:W-:-:S02]  /*6c20*/  LOP3.LUT R20, R9, 0x64006400, RZ, 0xfc, !PT ;  /* 0x6400640009147812 */ /* 0x000fc400078efcff */
[----:B------:R-:W-:Y:S02]  /*6c30*/  LOP3.LUT R22, R10, 0x70007, RZ, 0xc0, !PT ;  /* 0x000700070a167812 */ /* 0x000fe400078ec0ff */
[----:B------:R-:W-:Y:S01]  /*6c40*/  LOP3.LUT R9, R8, 0x380038, RZ, 0xc0, !PT ;  /* 0x0038003808097812 */ /* 0x000fe200078ec0ff */
[----:B------:R-:W-:Y:S01]  /*6c50*/  HADD2 R40, R20, -1028, -1028 ;  /* 0xe404e40414287430 */ /* 0x000fe20000000000 */
[----:B------:R-:W-:Y:S02]  /*6c60*/  LOP3.LUT R34, R22, 0x64006400, RZ, 0xfc, !PT ;  /* 0x6400640016227812 */ /* 0x000fe400078efcff */
[----:B------:R-:W-:Y:S02]  /*6c70*/  LOP3.LUT R36, R11, 0x70007, RZ, 0xc0, !PT ;  /* 0x000700070b247812 */ /* 0x000fe400078ec0ff */
[----:B------:R-:W-:Y:S01]  /*6c80*/  LOP3.LUT R20, R9, 0x64006400, RZ, 0xfc, !PT ;  /* 0x6400640009147812 */ /* 0x000fe200078efcff */
[----:B------:R-:W-:Y:S01]  /*6c90*/  HFMA2 R9, R40, R23, R31 ;  /* 0x0000001728097231 */ /* 0x000fe2000000001f */
        /* <DEDUP_REMOVED lines=10> */
[----:B------:R-:W-:Y:S01]  /*6d40*/  HFMA2 R40, R40, R3.H1_H1, -132, -132 ;  /* 0xd820d82028287431 */ /* 0x000fe20000060003 */
[----:B------:R-:W-:Y:S02]  /*6d50*/  LOP3.LUT R34, R31, 0x64006400, RZ, 0xfc, !PT ;  /* 0x640064001f227812 */ /* 0x000fe400078efcff */
[----:B------:R-:W-:-:S02]  /*6d60*/  LOP3.LUT R10, R10, 0x1c001c0, RZ, 0xc0, !PT ;  /* 0x01c001c00a0a7812 */ /* 0x000fc400078ec0ff */
[----:B------:R-:W-:Y:S01]  /*6d70*/  LOP3.LUT R22, R21, 0x64006400, RZ, 0xfc, !PT ;  /* 0x6400640015167812 */ /* 0x000fe200078efcff */
[-C--:B------:R-:W-:Y:S01]  /*6d80*/  HFMA2 R41, R34, R3.reuse.H1_H1, -132, -132 ;  /* 0xd820d82022297431 */ /* 0x080fe20000060003 */
[----:B------:R-:W-:Y:S01]  /*6d90*/  LOP3.LUT R33, R33, 0x1c001c0, RZ, 0xc0, !PT ;  /* 0x01c001c021217812 */ /* 0x000fe200078ec0ff */
[-C--:B------:R-:W-:Y:S01]  /*6da0*/  HFMA2 R21, R20, R3.reuse.H1_H1, -132, -132 ;  /* 0xd820d82014157431 */ /* 0x080fe20000060003 */
[----:B------:R-:W-:Y:S01]  /*6db0*/  LOP3.LUT R39, R10, 0x64006400, RZ, 0xfc, !PT ;  /* 0x640064000a277812 */ /* 0x000fe200078efcff */
[-C--:B0-----:R-:W-:Y:S01]  /*6dc0*/  HFMA2.MMA R37, R40, R16.reuse, R37 ;  /* 0x0000001028257235 */ /* 0x081fe20000000025 */
[----:B------:R-:W-:Y:S01]  /*6dd0*/  LOP3.LUT R33, R33, 0x64006400, RZ, 0xfc, !PT ;  /* 0x6400640021217812 */ /* 0x000fe200078efcff */
[-C--:B------:R-:W-:Y:S01]  /*6de0*/  HFMA2.MMA R36, R41, R16.reuse, R36 ;  /* 0x0000001029247235 */ /* 0x080fe20000000024 */
[----:B------:R-:W-:Y:S01]  /*6df0*/  LOP3.LUT R41, R11, 0x1c001c0, RZ, 0xc0, !PT ;  /* 0x01c001c00b297812 */ /* 0x000fe200078ec0ff */
[----:B------:R-:W-:Y:S01]  /*6e00*/  HFMA2 R22, R22, R3.H1_H1, -132, -132 ;  /* 0xd820d82016167431 */ /* 0x000fe20000060003 */
[----:B------:R-:W-:Y:S01]  /*6e10*/  LOP3.LUT R11, R8, 0x64006400, RZ, 0xfc, !PT ;  /* 0x64006400080b7812 */ /* 0x000fe200078efcff */
[----:B------:R-:W-:Y:S01]  /*6e20*/  HFMA2.MMA R38, R21, R16, R38 ;  /* 0x0000001015267235 */ /* 0x000fe20000000026 */
[----:B------:R-:W-:Y:S01]  /*6e30*/  LOP3.LUT R41, R41, 0x64006400, RZ, 0xfc, !PT ;  /* 0x6400640029297812 */ /* 0x000fe200078efcff */
[-C--:B------:R-:W-:Y:S01]  /*6e40*/  HFMA2 R39, R39, R4.reuse.H1_H1, -20, -20 ;  /* 0xcd00cd0027277431 */ /* 0x080fe20000060004 */
[C---:B------:R-:W-:Y:S01]  /*6e50*/  LOP3.LUT R21, R12.reuse, 0x380038, RZ, 0xc0, !PT ;  /* 0x003800380c157812 */ /* 0x040fe200078ec0ff */
[----:B------:R-:W-:Y:S01]  /*6e60*/  HFMA2 R11, R11, R4.H1_H1, -20, -20 ;  /* 0xcd00cd000b0b7431 */ /* 0x000fe20000060004 */
[----:B------:R-:W-:Y:S01]  /*6e70*/  SHF.R.U32.HI R20, RZ, 0x6, R12 ;  /* 0x00000006ff147819 */ /* 0x000fe2000001160c */
[----:B------:R-:W-:Y:S01]  /*6e80*/  HFMA2 R9, R22, R16, R9 ;  /* 0x0000001016097231 */ /* 0x000fe20000000009 */
[----:B------:R-:W-:Y:S01]  /*6e90*/  LOP3.LUT R22, R13, 0x380038, RZ, 0xc0, !PT ;  /* 0x003800380d167812 */ /* 0x000fe200078ec0ff */
[-C--:B------:R-:W-:Y:S01]  /*6ea0*/  HFMA2 R8, R33, R4.reuse.H1_H1, -20, -20 ;  /* 0xcd00cd0021087431 */ /* 0x080fe20000060004 */
[-C--:B------:R-:W-:Y:S01]  /*6eb0*/  HFMA2.MMA R36, R39, R17.reuse, R36 ;  /* 0x0000001127247235 */ /* 0x080fe20000000024 */
[----:B------:R-:W-:Y:S01]  /*6ec0*/  HFMA2 R10, R41, R4.H1_H1, -20, -20 ;  /* 0xcd00cd00290a7431 */ /* 0x000fe20000060004 */
[----:B------:R-:W-:Y:S01]  /*6ed0*/  HFMA2.MMA R16, R11, R17, R38 ;  /* 0x000000110b107235 */ /* 0x000fe20000000026 */
[-C--:B------:R-:W-:Y:S01]  /*6ee0*/  HFMA2 R33, R8, R17.reuse, R9 ;  /* 0x0000001108217231 */ /* 0x080fe20000000009 */
[----:B------:R-:W-:Y:S01]  /*6ef0*/  LOP3.LUT R23, R12, 0x70007, RZ, 0xc0, !PT ;  /* 0x000700070c177812 */ /* 0x000fe200078ec0ff */
[----:B------:R-:W-:Y:S01]  /*6f00*/  HFMA2 R17, R10, R17, R37 ;  /* 0x000000110a117231 */ /* 0x000fe20000000025 */
[----:B------:R-:W-:Y:S01]  /*6f10*/  SHF.R.U32.HI R12, RZ, 0x6, R13 ;  /* 0x00000006ff0c7819 */ /* 0x000fe2000001160d */
[----:B------:R-:W0:Y:S01]  /*6f20*/  LDS.128 R8, [UR4+0x30] ;  /* 0x00003004ff087984 */ /* 0x000e220008000c00 */
[----:B------:R-:W-:-:S02]  /*6f30*/  LOP3.LUT R34, R15, 0x380038, RZ, 0xc0, !PT ;  /* 0x003800380f227812 */ /* 0x000fc400078ec0ff */
[----:B------:R-:W-:Y:S02]  /*6f40*/  LOP3.LUT R46, R22, 0x64006400, RZ, 0xfc, !PT ;  /* 0x64006400162e7812 */ /* 0x000fe400078efcff */
[----:B------:R-:W-:Y:S02]  /*6f50*/  LOP3.LUT R38, R21, 0x64006400, RZ, 0xfc, !PT ;  /* 0x6400640015267812 */ /* 0x000fe400078efcff */
[----:B------:R-:W-:Y:S02]  /*6f60*/  LOP3.LUT R21, R12, 0x380038, RZ, 0xc0, !PT ;  /* 0x003800380c157812 */ /* 0x000fe400078ec0ff */
[----:B------:R-:W-:Y:S01]  /*6f70*/  LOP3.LUT R13, R13, 0x70007, RZ, 0xc0, !PT ;  /* 0x000700070d0d7812 */ /* 0x000fe200078ec0ff */
[----:B------:R-:W-:Y:S01]  /*6f80*/  HFMA2 R38, R38, R3.H1_H1, -132, -132 ;  /* 0xd820d82026267431 */ /* 0x000fe20000060003 */
[----:B------:R-:W-:Y:S02]  /*6f90*/  LOP3.LUT R31, R14, 0x380038, RZ, 0xc0, !PT ;  /* 0x003800380e1f7812 */ /* 0x000fe400078ec0ff */
[----:B------:R-:W-:-:S02]  /*6fa0*/  SHF.R.U32.HI R32, RZ, 0x6, R14 ;  /* 0x00000006ff207819 */ /* 0x000fc4000001160e */
[----:B------:R-:W-:Y:S02]  /*6fb0*/  LOP3.LUT R14, R14, 0x70007, RZ, 0xc0, !PT ;  /* 0x000700070e0e7812 */ /* 0x000fe400078ec0ff */
[----:B------:R-:W-:Y:S01]  /*6fc0*/  LOP3.LUT R42, R34, 0x64006400, RZ, 0xfc, !PT ;  /* 0x64006400222a7812 */ /* 0x000fe200078efcff */
[-C--:B------:R-:W-:Y:S01]  /*6fd0*/  HFMA2 R34, R46, R3.reuse.H1_H1, -132, -132 ;  /* 0xd820d8202e227431 */ /* 0x080fe20000060003 */
[----:B------:R-:W-:Y:S02]  /*6fe0*/  LOP3.LUT R23, R23, 0x64006400, RZ, 0xfc, !PT ;  /* 0x6400640017177812 */ /* 0x000fe400078efcff */
[----:B------:R-:W-:Y:S01]  /*6ff0*/  SHF.R.U32.HI R35, RZ, 0x6, R15 ;  /* 0x00000006ff237819 */ /* 0x000fe2000001160f */
[----:B------:R-:W-:Y:S01]  /*7000*/  HFMA2 R42, R42, R3.H1_H1, -132, -132 ;  /* 0xd820d8202a2a7431 */ /* 0x000fe20000060003 */
[----:B------:R-:W-:Y:S01]  /*7010*/  LOP3.LUT R46, R21, 0x64006400, RZ, 0xfc, !PT ;  /* 0x64006400152e7812 */ /* 0x000fe200078efcff */
[----:B------:R-:W-:Y:S01]  /*7020*/  HADD2 R23, R23, -1028, -1028 ;  /* 0xe404e40417177430 */ /* 0x000fe20000000000 */
[----:B------:R-:W-:-:S02]  /*7030*/  LOP3.LUT R15, R15, 0x70007, RZ, 0xc0, !PT ;  /* 0x000700070f0f7812 */ /* 0x000fc400078ec0ff */
[----:B------:R-:W-:Y:S01]  /*7040*/  LOP3.LUT R21, R13, 0x64006400, RZ, 0xfc, !PT ;  /* 0x640064000d157812 */ /* 0x000fe200078efcff */
[-C--:B------:R-:W-:Y:S01]  /*7050*/  HFMA2 R46, R46, R3.reuse.H1_H1, -132, -132 ;  /* 0xd820d8202e2e7431 */ /* 0x080fe20000060003 */
[----:B------:R-:W-:Y:S01]  /*7060*/  LOP3.LUT R14, R14, 0x64006400, RZ, 0xfc, !PT ;  /* 0x640064000e0e7812 */ /* 0x000fe200078efcff */
[-C--:B------:R-:W-:Y:S01]  /*7070*/  HFMA2.MMA R16, R23, R18.reuse, R16 ;  /* 0x0000001217107235 */ /* 0x080fe20000000010 */
        /* <DEDUP_REMOVED lines=8> */
[C---:B------:R-:W-:Y:S01]  /*7100*/  LOP3.LUT R40, R35.reuse, 0x380038, RZ, 0xc0, !PT ;  /* 0x0038003823287812 */ /* 0x040fe200078ec0ff */
[----:B------:R-:W-:Y:S01]  /*7110*/  HFMA2.MMA R36, R21, R18, R36 ;  /* 0x0000001215247235 */ /* 0x000fe20000000024 */
[----:B------:R-:W-:Y:S01]  /*7120*/  HFMA2 R21, R14, R18, R17 ;  /* 0x000000120e157231 */ /* 0x000fe20000000011 */
[C---:B------:R-:W-:Y:S01]  /*7130*/  LOP3.LUT R18, R35.reuse, 0x1c001c0, RZ, 0xc0, !PT ;  /* 0x01c001c023127812 */ /* 0x040fe200078ec0ff */
[----:B------:R-:W-:Y:S01]  /*7140*/  HFMA2.MMA R16, R38, R19, R16 ;  /* 0x0000001326107235 */ /* 0x000fe20000000010 */
[----:B------:R-:W-:Y:S01]  /*7150*/  HADD2 R13, R13, -1028, -1028 ;  /* 0xe404e4040d0d7430 */ /* 0x000fe20000000000 */
[----:B------:R-:W-:Y:S01]  /*7160*/  LOP3.LUT R35, R35, 0x70007, RZ, 0xc0, !PT ;  /* 0x0007000723237812 */ /* 0x000fe200078ec0ff */
[----:B------:R-:W-:Y:S01]  /*7170*/  HFMA2 R22, R22, R3.H1_H1, -132, -132 ;  /* 0xd820d82016167431 */ /* 0x000fe20000060003 */
[----:B------:R-:W-:Y:S01]  /*7180*/  LOP3.LUT R14, R12, 0x1c001c0, RZ, 0xc0, !PT ;  /* 0x01c001c00c0e7812 */ /* 0x000fe200078ec0ff */
[-C--:B------:R-:W-:Y:S01]  /*7190*/  HFMA2 R34, R34, R19.reuse, R33 ;  /* 0x0000001322227231 */ /* 0x080fe20000000021 */
[----:B------:R-:W-:Y:S01]  /*71a0*/  LOP3.LUT R48, R20, 0x380038, RZ, 0xc0, !PT ;  /* 0x0038003814307812 */ /* 0x000fe200078ec0ff */
[----:B0-----:R-:W-:Y:S01]  /*71b0*/  HFMA2.MMA R13, R13, R8, R16 ;  /* 0x000000080d0d7235 */ /* 0x001fe20000000010 */
[----:B------:R-:W-:Y:S01]  /*71c0*/  LOP3.LUT R12, R12, 0x70007, RZ, 0xc0, !PT ;  /* 0x000700070c0c7812 */ /* 0x000fe200078ec0ff */
[----:B------:R-:W-:Y:S01]  /*71d0*/  HFMA2.MMA R22, R22, R19, R36 ;  /* 0x0000001316167235 */ /* 0x000fe20000000024 */
[----:B------:R-:W-:Y:S01]  /*71e0*/  LOP3.LUT R20, R20, 0x1c001c0, RZ, 0xc0, !PT ;  /* 0x01c001c014147812 */ /* 0x000fe200078ec0ff */
        /* <DEDUP_REMOVED lines=10> */
[-C--:B------:R-:W-:Y:S01]  /*7290*/  HFMA2 R15, R15, R4.reuse.H1_H1, -20, -20 ;  /* 0xcd00cd000f0f7431 */ /* 0x080fe20000060004 */
[----:B------:R-:W-:Y:S01]  /*72a0*/  LOP3.LUT R17, R16, 0x64006400, RZ, 0xfc, !PT ;  /* 0x6400640010117812 */ /* 0x000fe200078efcff */
[-C--:B------:R-:W-:Y:S01]  /*72b0*/  HFMA2.MMA R20, R20, R8.reuse, R19 ;  /* 0x0000000814147235 */ /* 0x080fe20000000013 */
        /* <DEDUP_REMOVED lines=8> */
[----:B------:R-:W-:Y:S01]  /*7340*/  HFMA2.MMA R23, R31, R8, R34 ;  /* 0x000000081f177235 */ /* 0x000fe20000000022 */
[----:B------:R-:W-:Y:S01]  /*7350*/  LOP3.LUT R21, R14, 0x64006400, RZ, 0xfc, !PT ;  /* 0x640064000e157812 */ /* 0x000fe200078efcff */
[----:B------:R-:W-:Y:S01]  /*7360*/  HFMA2.MMA R20, R40, R9, R20 ;  /* 0x0000000928147235 */ /* 0x000fe20000000014 */
[----:B------:R-:W-:-:S02]  /*7370*/  HFMA2 R48, R48, R3.H1_H1, -132, -132 ;  /* 0xd820d82030307431 */ /* 0x000fc40000060003 */
[----:B------:R-:W-:Y:S01]  /*7380*/  HFMA2 R44, R44, R3.H1_H1, -132, -132 ;  /* 0xd820d8202c2c7431 */ /* 0x000fe20000060003 */
[----:B------:R-:W-:Y:S01]  /*7390*/  HFMA2.MMA R23, R46, R9, R23 ;  /* 0x000000092e177235 */ /* 0x000fe20000000017 */
[----:B------:R-:W-:Y:S01]  /*73a0*/  HFMA2 R22, R33, R8, R22 ;  /* 0x0000000821167231 */ /* 0x000fe20000000016 */
[-C--:B------:R-:W-:Y:S01]  /*73b0*/  HFMA2.MMA R20, R17, R10.reuse, R20 ;  /* 0x0000000a11147235 */ /* 0x080fe20000000014 */
[----:B------:R-:W-:Y:S01]  /*73c0*/  HFMA2 R21, R21, R4.H1_H1, -20, -20 ;  /* 0xcd00cd0015157431 */ /* 0x000fe20000060004 */
[----:B------:R-:W-:Y:S01]  /*73d0*/  PRMT R4, R4, 0x5410, R3 ;  /* 0x0000541004047816 */ /* 0x000fe20000000003 */
[-C--:B------:R-:W-:Y:S02]  /*73e0*/  HFMA2 R13, R48, R9.reuse, R13 ;  /* 0x00000009300d7231 */ /* 0x080fe4000000000d */
[----:B------:R-:W-:Y:S02]  /*73f0*/  HFMA2 R22, R44, R9, R22 ;  /* 0x000000092c167231 */ /* 0x000fe40000000016 */
[----:B------:R-:W-:Y:S01]  /*7400*/  HADD2 R9, R30, -1028, -1028 ;  /* 0xe404e4041e097430 */ /* 0x000fe20000000000 */
[----:B------:R-:W-:Y:S01]  /*7410*/  HFMA2.MMA R23, R21, R10, R23 ;  /* 0x0000000a15177235 */ /* 0x000fe20000000017 */
[----:B------:R-:W-:-:S02]  /*7420*/  HADD2 R8, R25, -1028, -1028 ;  /* 0xe404e40419087430 */ /* 0x000fc40000000000 */
[-C--:B------:R-:W-:Y:S02]  /*7430*/  HFMA2 R22, R37, R10.reuse, R22 ;  /* 0x0000000a25167231 */ /* 0x080fe40000000016 */
[-C--:B------:R-:W-:Y:S01]  /*7440*/  HFMA2.MMA R20, R9, R11.reuse, R20 ;  /* 0x0000000b09147235 */ /* 0x080fe20000000014 */
[----:B------:R-:W-:Y:S01]  /*7450*/  HFMA2 R13, R15, R10, R13 ;  /* 0x0000000a0f0d7231 */ /* 0x000fe2000000000d */
[----:B------:R-:W-:Y:S01]  /*7460*/  HFMA2.MMA R23, R8, R11, R23 ;  /* 0x0000000b08177235 */ /* 0x000fe20000000017 */
[-C--:B------:R-:W-:Y:S02]  /*7470*/  HFMA2 R22, R29, R11.reuse, R22 ;  /* 0x0000000b1d167231 */ /* 0x080fe40000000016 */
[----:B------:R-:W-:Y:S02]  /*7480*/  HFMA2 R13, R28, R11, R13 ;  /* 0x0000000b1c0d7231 */ /* 0x000fe4000000000d */
[----:B------:R-:W-:Y:S02]  /*7490*/  HADD2 R22, R22.H0_H0, R22.H1_H1 ;  /* 0x3000001616167230 */ /* 0x000fe40000000800 */
[----:B------:R-:W-:-:S02]  /*74a0*/  HADD2 R13, R13.H0_H0, R13.H1_H1 ;  /* 0x3000000d0d0d7230 */ /* 0x000fc40000000800 */
[----:B------:R-:W-:Y:S02]  /*74b0*/  HADD2 R11, R20.H0_H0, R20.H1_H1 ;  /* 0x30000014140b7230 */ /* 0x000fe40000000800 */
[----:B------:R-:W-:-:S03]  /*74c0*/  HADD2 R23, R23.H0_H0, R23.H1_H1 ;  /* 0x3000001717177230 */ /* 0x000fc60000000800 */
[----:B------:R-:W-:Y:S02]  /*74d0*/  PRMT R22, R22, 0x5410, R11 ;  /* 0x0000541016167816 */ /* 0x000fe4000000000b */
[----:B------:R-:W-:-:S04]  /*74e0*/  PRMT R13, R13, 0x5410, R23 ;  /* 0x000054100d0d7816 */ /* 0x000fc80000000017 */
[----:B------:R-:W-:Y:S01]  /*74f0*/  HFMA2.MMA R0, R22, R4, R0 ;  /* 0x0000000416007235 */ /* 0x000fe20000000000 */
[----:B------:R-:W-:Y:S02]  /*7500*/  HFMA2 R2, R13, R6, R2 ;  /* 0x000000060d027231 */ /* 0x000fe40000000002 */
.L_x_4680:
[----:B------:R-:W-:Y:S01]  /*7510*/  ISETP.LT.AND P2, PT, R24, R7, PT ;  /* 0x000000071800720c */ /* 0x000fe20003f41270 */
[----:B------:R-:W-:-:S12]  /*7520*/  UIADD3 UR4, UR4, 0x40, URZ ;  /* 0x0000004004047890 */ /* 0x000fd8000fffe03f */
[----:B------:R-:W-:Y:S05]  /*7530*/  @!P0 BRA P2, `(.L_x_4681) ;  /* 0xffffec1000008947 */ /* 0x000fea000103ffff */
.L_x_4679:
[----:B------:R-:W-:Y:S05]  /*7540*/  @!P1 EXIT ;  /* 0x000000000000994d */ /* 0x000fea0003800000 */
[----:B------:R-:W0:Y:S01]  /*7550*/  S2R R3, SR_CTAID.X ;  /* 0x0000000000037919 */ /* 0x000e220000002500 */
[----:B------:R-:W-:-:S03]  /*7560*/  IMAD.MOV.U32 R5, RZ, RZ, 0x2 ;  /* 0x00000002ff057424 */ /* 0x000fc600078e00ff */
[----:B------:R-:W0:Y:S04]  /*7570*/  S2R R4, SR_TID.X ;  /* 0x0000000000047919 */ /* 0x000e280000002100 */
[----:B------:R-:W3:Y:S01]  /*7580*/  S2R R6, SR_CTAID.Y ;  /* 0x0000000000067919 */ /* 0x000ee20000002600 */
[----:B0-----:R-:W-:-:S04]  /*7590*/  IMAD R3, R3, 0x20, R4 ;  /* 0x0000002003037824 */ /* 0x001fc800078e0204 */
[----:B------:R-:W-:-:S04]  /*75a0*/  IMAD.SHL.U32 R3, R3, 0x4, RZ ;  /* 0x0000000403037824 */ /* 0x000fc800078e00ff */
[----:B---3--:R-:W-:Y:S02]  /*75b0*/  IMAD R4, R6, c[0x0][0x18c], R3 ;  /* 0x0000630006047a24 */ /* 0x008fe400078e0203 */
[----:B------:R-:W-:Y:S02]  /*75c0*/  IMAD.MOV.U32 R3, RZ, RZ, R2 ;  /* 0x000000ffff037224 */ /* 0x000fe400078e0002 */
[----:B------:R-:W-:-:S05]  /*75d0*/  IMAD.WIDE R4, R5, R4, c[0x0][0x180] ;  /* 0x0000600005047625 */ /* 0x000fca00078e0204 */
[----:B------:R-:W3:Y:S01]  /*75e0*/  ATOM.E.ADD.F16x2.RN.STRONG.GPU P0, RZ, [R4.64], R3 ;  /* 0x0000000304ff798a */ /* 0x000ee2000810e9c6 */
[----:B------:R-:W-:Y:S01]  /*75f0*/  BSSY B0, `(.L_x_4682) ;  /* 0x000000f000007945 */ /* 0x000fe20003800000 */
[----:B-----5:R-:W-:Y:S01]  /*7600*/  IMAD.MOV.U32 R9, RZ, RZ, R0 ;  /* 0x000000ffff097224 */ /* 0x020fe200078e0000 */
[----:B---3--:R-:W-:Y:S05]  /*7610*/  @P0 BRA `(.L_x_4683) ;  /* 0x000000c000000947 */ /* 0x008fea0003800000 */
[----:B------:R-:W0:Y:S02]  /*7620*/  QSPC.E.S P0, RZ, [R4] ;  /* 0x0000000004ff73aa */ /* 0x000e240000000500 */
[----:B0-----:R-:W-:Y:S05]  /*7630*/  @!P0 BRA `(.L_x_4684) ;  /* 0x0000007000008947 */ /* 0x001fea0003800000 */
[----:B------:R-:W-:-:S05]  /*7640*/  LOP3.LUT R3, R4, 0xffffff, RZ, 0xc0, !PT ;  /* 0x00ffffff04037812 */ /* 0x000fca00078ec0ff */
.L_x_4685:
[----:B------:R-:W0:Y:S02]  /*7650*/  LDS R6, [R3] ;  /* 0x0000000003067984 */ /* 0x000e240000000800 */
[----:B0-----:R-:W-:-:S06]  /*7660*/  HADD2 R7, R6, R2 ;  /* 0x0000000206077230 */ /* 0x001fcc0000000000 */
[----:B------:R-:W0:Y:S02]  /*7670*/  ATOMS.CAST.SPIN R7, [R3], R6, R7 ;  /* 0x000000060307738d */ /* 0x000e240001800007 */
[----:B0-----:R-:W-:-:S13]  /*7680*/  ISETP.EQ.U32.AND P0, PT, R7, 0x1, PT ;  /* 0x000000010700780c */ /* 0x001fda0003f02070 */
[----:B------:R-:W-:Y:S05]  /*7690*/  @!P0 BRA `(.L_x_4685) ;  /* 0xffffffb000008947 */ /* 0x000fea000383ffff */
[----:B------:R-:W-:Y:S05]  /*76a0*/  BRA `(.L_x_4683) ;  /* 0x0000003000007947 */ /* 0x000fea0003800000 */
.L_x_4684:
[----:B------:R-:W3:Y:S02]  /*76b0*/  LD.E R2, [R4.64] ;  /* 0x0000000604027980 */ /* 0x000ee4000c101900 */
[----:B---3--:R-:W-:-:S05]  /*76c0*/  IMAD.IADD R3, R3, 0x1, R2 ;  /* 0x0000000103037824 */ /* 0x008fca00078e0202 */
[----:B------:R0:W-:Y:S02]  /*76d0*/  ST.E [R4.64], R3 ;  /* 0x0000000304007985 */ /* 0x0001e4000c101906 */
.L_x_4683:
[----:B------:R-:W-:Y:S05]  /*76e0*/  BSYNC B0 ;  /* 0x0000000000007941 */ /* 0x000fea0003800000 */
.L_x_4682:
[----:B------:R-:W3:Y:S02]  /*76f0*/  ATOM.E.ADD.F16x2.RN.STRONG.GPU P0, RZ, [R4.64+0x4], R9 ;  /* 0x0000040904ff798a */ /* 0x000ee4000810e9c6 */
[----:B---3--:R-:W-:Y:S05]  /*7700*/  @P0 EXIT ;  /* 0x000000000000094d */ /* 0x008fea0003800000 */
[----:B------:R-:W3:Y:S02]  /*7710*/  QSPC.E.S P0, RZ, [R4+0x4] ;  /* 0x0000040004ff73aa */ /* 0x000ee40000000500 */
[----:B---3--:R-:W-:Y:S05]  /*7720*/  @!P0 BRA `(.L_x_4686) ;  /* 0x0000008000008947 */ /* 0x008fea0003800000 */
[----:B0-----:R-:W-:-:S04]  /*7730*/  IADD3 R4, R4, 0x4, RZ ;  /* 0x0000000404047810 */ /* 0x001fc80007ffe0ff */
[----:B------:R-:W-:-:S05]  /*7740*/  LOP3.LUT R4, R4, 0xffffff, RZ, 0xc0, !PT ;  /* 0x00ffffff04047812 */ /* 0x000fca00078ec0ff */
.L_x_4687:
[----:B------:R-:W0:Y:S02]  /*7750*/  LDS R2, [R4] ;  /* 0x0000000004027984 */ /* 0x000e240000000800 */
[----:B0-----:R-:W-:-:S10]  /*7760*/  HFMA2.MMA R3, R2, 1, 1, R0 ;  /* 0x3c003c0002037835 */ /* 0x001fd40000000000 */
[----:B------:R-:W0:Y:S02]  /*7770*/  ATOMS.CAST.SPIN R3, [R4], R2, R3 ;  /* 0x000000020403738d */ /* 0x000e240001800003 */
[----:B0-----:R-:W-:-:S13]  /*7780*/  ISETP.EQ.U32.AND P0, PT, R3, 0x1, PT ;  /* 0x000000010300780c */ /* 0x001fda0003f02070 */
[----:B------:R-:W-:Y:S05]  /*7790*/  @!P0 BRA `(.L_x_4687) ;  /* 0xffffffb000008947 */ /* 0x000fea000383ffff */
[----:B------:R-:W-:Y:S05]  /*77a0*/  EXIT ;  /* 0x000000000000794d */ /* 0x000fea0003800000 */
.L_x_4686:
[----:B------:R-:W3:Y:S02]  /*77b0*/  LD.E R0, [R4.64+0x4] ;  /* 0x0000040604007980 */ /* 0x000ee4000c101900 */
[----:B0--3--:R-:W-:-:S05]  /*77c0*/  IMAD.IADD R3, R9, 0x1, R0 ;  /* 0x0000000109037824 */ /* 0x009fca00078e0200 */
[----:B------:R-:W-:Y:S01]  /*77d0*/  ST.E [R4.64+0x4], R3 ;  /* 0x0000040304007985 */ /* 0x000fe2000c101906 */
[----:B------:R-:W-:Y:S05]  /*77e0*/  EXIT ;  /* 0x000000000000794d */ /* 0x000fea0003800000 */
.L_x_4688:
        /* <DEDUP_REMOVED lines=9> */
.L_x_4828:


//--------------------- .text._Z23gemm_half_q_half_kernelILi1ELi20ELb1ELb0ELi32EEvPK6__halfPKjS4_S2_PS0_iiiiPKtS7_iiiiiibS2_i --------------------------
	.section	.text._Z23gemm_half_q_half_kernelILi1ELi20ELb1ELb0ELi32EEvPK6__halfPKjS4_S2_PS0_iiiiPKtS7_iiiiiibS2_i,"ax",@progbits
	.sectioninfo	@"SHI_REGISTERS=56"
	.align	128
        .global         _Z23gemm_half_q_half_kernelILi1ELi20ELb1ELb0ELi32EEvPK6__halfPKjS4_S2_PS0_iiiiPKtS7_iiiiiibS2_i
        .type           _Z23gemm_half_q_half_kernelILi1ELi20ELb1ELb0ELi32EEvPK6__halfPKjS4_S2_PS0_iiiiPKtS7_iiiiiibS2_i,@function
        .size           _Z23gemm_half_q_half_kernelILi1ELi20ELb1ELb0ELi32EEvPK6__halfPKjS4_S2_PS0_iiiiPKtS7_iiiiiibS2_i,(.L_x_4829 - _Z23gemm_half_q_half_kernelILi1ELi20ELb1ELb0ELi32EEvPK6__halfPKjS4_S2_PS0_iiiiPKtS7_iiiiiibS2_i)
        .other          _Z23gemm_half_q_half_kernelILi1ELi20ELb1ELb0ELi32EEvPK6__halfPKjS4_S2_PS0_iiiiPKtS7_iiiiiibS2_i,@"STO_CUDA_ENTRY STV_DEFAULT"
_Z23gemm_half_q_half_kernelILi1ELi20ELb1ELb0ELi32EEvPK6__halfPKjS4_S2_PS0_iiiiPKtS7_iiiiiibS2_i:
.text._Z23gemm_half_q_half_kernelILi1ELi20ELb1ELb0ELi32EEvPK6__halfPKjS4_S2_PS0_iiiiPKtS7_iiiiiibS2_i:
        /* <DEDUP_REMOVED lines=45> */
.L_x_4690:
[----:B------:R-:W-:Y:S05]  /*02d0*/  BSYNC B0 ;  /* 0x0000000000007941 */ /* 0x000fea0003800000 */
.L_x_4689:
        /* <DEDUP_REMOVED lines=14> */
[----:B------:R-:W-:Y:S02]  /*03c0*/  LEA.HI R14, R9, R8, RZ, 0x5 ;  /* 0x00000008090e7211 */ /* 0x000fe400078f28ff */
[----:B------:R-:W-:Y:S02]  /*03d0*/  @P4 LEA.HI R7, R7, R4, RZ, 0x5 ;  /* 0x0000000407074211 */ /* 0x000fe400078f28ff */
        /* <DEDUP_REMOVED lines=10> */
[----:B------:R-:W-:Y:S01]  /*0480*/  ISETP.NE.AND P0, PT, R6, RZ, PT ;  /* 0x000000ff0600720c */ /* 0x000fe20003f05270 */
[----:B------:R-:W-:Y:S01]  /*0490*/  IMAD.MOV.U32 R6, RZ, RZ, RZ ;  /* 0x000000ffff067224 */ /* 0x000fe200078e00ff */
[----:B------:R-:W-:-:S02]  /*04a0*/  @P6 SHF.R.S32.HI R9, RZ, 0x5, R9 ;  /* 0x00000005ff096819 */ /* 0x000fc40000011409 */
        /* <DEDUP_REMOVED lines=24> */
[----:B------:R-:W-:-:S02]  /*0630*/  SHF.R.S32.HI R6, RZ, 0x1f, R2 ;  /* 0x0000001fff067819 */ /* 0x000fc40000011402 */
        /* <DEDUP_REMOVED lines=23> */
.L_x_4692:
        /* <DEDUP_REMOVED lines=41> */
.L_x_4691:
[----:B0-----:R-:W-:Y:S01]  /*0a40*/  UMOV UR4, URZ ;  /* 0x0000003f00047c82 */ /* 0x001fe20008000000 */
[----:B------:R-:W-:Y:S01]  /*0a50*/  LEA.HI.X R17, R5, c[0x0][0x16c], R6, 0x2, P4 ;  /* 0x00005b0005117a11 */ /* 0x000fe200020f1406 */
[----:B------:R-:W-:Y:S01]  /*0a60*/  IMAD.MOV.U32 R16, RZ, RZ, R4 ;  /* 0x000000ffff107224 */ /* 0x000fe200078e0004 */
[----:B------:R-:W-:Y:S02]  /*0a70*/  PRMT R31, RZ, 0x5410, RZ ;  /* 0x00005410ff1f7816 */ /* 0x000fe400000000ff */
[----:B------:R-:W-:Y:S01]  /*0a80*/  PRMT R30, RZ, 0x5410, RZ ;  /* 0x00005410ff1e7816 */ /* 0x000fe200000000ff */
[----:B------:R-:W-:Y:S05]  /*0a90*/  @P2 BRA `(.L_x_4693) ;  /* 0x000015f000002947 */ /* 0x000fea0003800000 */
[----:B------:R-:W-:Y:S01]  /*0aa0*/  PRMT R4, R34, 0x9910, RZ ;  /* 0x0000991022047816 */ /* 0x000fe200000000ff */
[----:B------:R-:W-:Y:S01]  /*0ab0*/  UMOV UR4, URZ ;  /* 0x0000003f00047c82 */ /* 0x000fe20008000000 */
[----:B------:R-:W-:-:S02]  /*0ac0*/  PRMT R30, RZ, 0x5410, RZ ;  /* 0x00005410ff1e7816 */ /* 0x000fc400000000ff */
[----:B------:R-:W-:Y:S02]  /*0ad0*/  ISETP.EQ.OR P2, PT, R4, RZ, !P1 ;  /* 0x000000ff0400720c */ /* 0x000fe40004f42670 */
[----:B------:R-:W-:Y:S02]  /*0ae0*/  PRMT R31, RZ, 0x5410, RZ ;  /* 0x00005410ff1f7816 */ /* 0x000fe400000000ff */
.L_x_4695:
[----:B------:R-:W-:Y:S01]  /*0af0*/  IMAD.MOV.U32 R37, RZ, RZ, 0x4 ;  /* 0x00000004ff257424 */ /* 0x000fe200078e00ff */
[----:B-----5:R0:W5:Y:S03]  /*0b00*/  LDG.E.128.CONSTANT R24, [R16.64] ;  /* 0x0000000610187981 */ /* 0x020166000c1e9d00 */
[----:B------:R-:W-:-:S06]  /*0b10*/  IMAD.WIDE R4, R37, c[0x0][0x18c], R16 ;  /* 0x0000630025047a25 */ /* 0x000fcc00078e0210 */
[C---:B------:R-:W-:Y:S02]  /*0b20*/  IMAD.WIDE R8, R37.reuse, c[0x0][0x18c], R4 ;  /* 0x0000630025087a25 */ /* 0x040fe400078e0204 */
[----:B------:R-:W5:Y:S04]  /*0b30*/  LDG.E.128.CONSTANT R4, [R4.64] ;  /* 0x0000000604047981 */ /* 0x000f68000c1e9d00 */
[----:B------:R-:W-:Y:S02]  /*0b40*/  IMAD.WIDE R18, R37, c[0x0][0x18c], R8 ;  /* 0x0000630025127a25 */ /* 0x000fe400078e0208 */
[----:B------:R-:W5:Y:S04]  /*0b50*/  LDG.E.128.CONSTANT R8, [R8.64] ;  /* 0x0000000608087981 */ /* 0x000f68000c1e9d00 */
[----:B------:R0:W5:Y:S01]  /*0b60*/  LDG.E.128.CONSTANT R12, [R18.64] ;  /* 0x00000006120c7981 */ /* 0x000162000c1e9d00 */
[----:B------:R-:W-:Y:S01]  /*0b70*/  IADD3 R35, R23, 0x20, RZ ;  /* 0x0000002017237810 */ /* 0x000fe20007ffe0ff */
[----:B------:R-:W-:-:S03]  /*0b80*/  IMAD.WIDE R32, R37, c[0x0][0x18c], R18 ;  /* 0x0000630025207a25 */ /* 0x000fc600078e0212 */
[C---:B------:R-:W-:Y:S02]  /*0b90*/  ISETP.GE.AND P0, PT, R35.reuse, c[0x0][0x1b0], PT ;  /* 0x00006c0023007a0c */ /* 0x040fe40003f06270 */
[----:B------:R-:W-:Y:S01]  /*0ba0*/  ISETP.LT.AND P3, PT, R35, R0, PT ;  /* 0x000000002300720c */ /* 0x000fe20003f61270 */
[----:B------:R-:W-:Y:S06]  /*0bb0*/  @P2 BRA `(.L_x_4694) ;  /* 0x0000149000002947 */ /* 0x000fec0003800000 */
[----:B0-----:R-:W2:Y:S01]  /*0bc0*/  LDG.E.128.CONSTANT R16, [R32.64] ;  /* 0x0000000620107981 */ /* 0x001ea2000c1e9d00 */
[----:B-----5:R-:W-:Y:S01]  /*0bd0*/  SHF.R.U32.HI R36, RZ, 0xf, R24 ;  /* 0x0000000fff247819 */ /* 0x020fe20000011618 */
[----:B------:R-:W-:Y:S01]  /*0be0*/  IMAD.MOV.U32 R38, RZ, RZ, 0x2800 ;  /* 0x00002800ff267424 */ /* 0x000fe200078e00ff */
[----:B------:R-:W-:Y:S01]  /*0bf0*/  SHF.R.U32.HI R39, RZ, 0xe, R4 ;  /* 0x0000000eff277819 */ /* 0x000fe20000011604 */
[----:B------:R-:W0:Y:S01]  /*0c00*/  LDS.128 R20, [UR4] ;  /* 0x00000004ff147984 */ /* 0x000e220008000c00 */
[----:B------:R-:W-:Y:S02]  /*0c10*/  LOP3.LUT R36, R36, 0x10001, RZ, 0xc0, !PT ;  /* 0x0001000124247812 */ /* 0x000fe400078ec0ff */
[----:B------:R-:W-:-:S02]  /*0c20*/  PRMT R2, R2, 0x5410, R38 ;  /* 0x0000541002027816 */ /* 0x000fc40000000026 */
[----:B------:R-:W-:Y:S02]  /*0c30*/  LOP3.LUT R42, R36, 0x20002, R39, 0xf8, !PT ;  /* 0x00020002242a7812 */ /* 0x000fe400078ef827 */
        /* <DEDUP_REMOVED lines=8> */
[----:B------:R-:W-:Y:S02]  /*0cc0*/  LOP3.LUT R38, R36, 0x20002, R41, 0xf8, !PT ;  /* 0x0002000224267812 */ /* 0x000fe400078ef829 */
[----:B------:R-:W-:Y:S02]  /*0cd0*/  SHF.R.U32.HI R39, RZ, 0xd, R8 ;  /* 0x0000000dff277819 */ /* 0x000fe40000011608 */
[----:B------:R-:W-:-:S02]  /*0ce0*/  LOP3.LUT R41, R24, 0x1f001f, RZ, 0xc0, !PT ;  /* 0x001f001f18297812 */ /* 0x000fc400078ec0ff */
[----:B------:R-:W-:Y:S02]  /*0cf0*/  LOP3.LUT R36, R44, 0x20002, R45, 0xf8, !PT ;  /* 0x000200022c247812 */ /* 0x000fe400078ef82d */
[----:B------:R-:W-:Y:S02]  /*0d00*/  SHF.R.U32.HI R43, RZ, 0xe, R6 ;  /* 0x0000000eff2b7819 */ /* 0x000fe40000011606 */
[----:B------:R-:W-:Y:S02]  /*0d10*/  LOP3.LUT R39, R42, 0x40004, R39, 0xf8, !PT ;  /* 0x000400042a277812 */ /* 0x000fe400078ef827 */
[----:B------:R-:W-:Y:S02]  /*0d20*/  LOP3.LUT R44, R26, 0x1f001f, RZ, 0xc0, !PT ;  /* 0x001f001f1a2c7812 */ /* 0x000fe400078ec0ff */
[----:B------:R-:W-:Y:S02]  /*0d30*/  LOP3.LUT R41, R41, 0x64006400, RZ, 0xfc, !PT ;  /* 0x6400640029297812 */ /* 0x000fe400078efcff */
[----:B------:R-:W-:-:S02]  /*0d40*/  LOP3.LUT R42, R25, 0x1f001f, RZ, 0xc0, !PT ;  /* 0x001f001f192a7812 */ /* 0x000fc400078ec0ff */
[----:B------:R-:W-:Y:S01]  /*0d50*/  LOP3.LUT R45, R27, 0x1f001f, RZ, 0xc0, !PT ;  /* 0x001f001f1b2d7812 */ /* 0x000fe200078ec0ff */
[----:B------:R-:W-:Y:S01]  /*0d60*/  HADD2 R41, R41, -1040, -1040 ;  /* 0xe410e41029297430 */ /* 0x000fe20000000000 */
[----:B------:R-:W-:Y:S02]  /*0d70*/  LOP3.LUT R40, R40, 0x20002, R43, 0xf8, !PT ;  /* 0x0002000228287812 */ /* 0x000fe400078ef82b */
[----:B------:R-:W-:Y:S02]  /*0d80*/  LOP3.LUT R44, R44, 0x64006400, RZ, 0xfc, !PT ;  /* 0x640064002c2c7812 */ /* 0x000fe400078efcff */
[----:B------:R-:W-:Y:S02]  /*0d90*/  SHF.R.U32.HI R43, RZ, 0xd, R9 ;  /* 0x0000000dff2b7819 */ /* 0x000fe40000011609 */
[----:B------:R-:W-:Y:S01]  /*0da0*/  LOP3.LUT R42, R42, 0x64006400, RZ, 0xfc, !PT ;  /* 0x640064002a2a7812 */ /* 0x000fe200078efcff */
[----:B------:R-:W-:Y:S01]  /*0db0*/  HADD2 R47, R44, -1040, -1040 ;  /* 0xe410e4102c2f7430 */ /* 0x000fe20000000000 */
[----:B------:R-:W-:-:S02]  /*0dc0*/  LOP3.LUT R45, R45, 0x64006400, RZ, 0xfc, !PT ;  /* 0x640064002d2d7812 */ /* 0x000fc400078efcff */
[----:B------:R-:W-:Y:S01]  /*0dd0*/  LOP3.LUT R38, R38, 0x40004, R43, 0xf8, !PT ;  /* 0x0004000426267812 */ /* 0x000fe200078ef82b */
[----:B------:R-:W-:Y:S01]  /*0de0*/  HADD2 R43, R42, -1040, -1040 ;  /* 0xe410e4102a2b7430 */ /* 0x000fe20000000000 */
[----:B------:R-:W-:Y:S01]  /*0df0*/  SHF.R.U32.HI R46, RZ, 0xa, R24 ;  /* 0x0000000aff2e7819 */ /* 0x000fe20000011618 */
[----:B------:R-:W-:Y:S01]  /*0e00*/  HADD2 R49, R45, -1040, -1040 ;  /* 0xe410e4102d317430 */ /* 0x000fe20000000000 */
[-C--:B0-----:R-:W-:Y:S01]  /*0e10*/  HFMA2.MMA R45, R41, R20.reuse, RZ ;  /* 0x00000014292d7235 */ /* 0x081fe200000000ff */
[----:B------:R-:W-:Y:S01]  /*0e20*/  LOP3.LUT R41, R24, 0x3e003e0, RZ, 0xc0, !PT ;  /* 0x03e003e018297812 */ /* 0x000fe200078ec0ff */
[-C--:B------:R-:W-:Y:S01]  /*0e30*/  HFMA2 R44, R43, R20.reuse, RZ.H0_H0 ;  /* 0x000000142b2c7231 */ /* 0x080fe200000400ff */
[----:B------:R-:W-:Y:S01]  /*0e40*/  HFMA2.MMA R43, R47, R20, RZ ;  /* 0x000000142f2b7235 */ /* 0x000fe200000000ff */
[----:B------:R-:W-:Y:S01]  /*0e50*/  HFMA2 R42, R49, R20, RZ.H0_H0 ;  /* 0x00000014312a7231 */ /* 0x000fe200000400ff */
[----:B------:R-:W-:Y:S02]  /*0e60*/  LOP3.LUT R47, R41, 0x64006400, RZ, 0xfc, !PT ;  /* 0x64006400292f7812 */ /* 0x000fe400078efcff */
[----:B------:R-:W-:-:S02]  /*0e70*/  LOP3.LUT R49, R26, 0x3e003e0, RZ, 0xc0, !PT ;  /* 0x03e003e01a317812 */ /* 0x000fc400078ec0ff */
[----:B------:R-:W-:Y:S01]  /*0e80*/  SHF.R.U32.HI R20, RZ, 0xa, R26 ;  /* 0x0000000aff147819 */ /* 0x000fe2000001161a */
[----:B------:R-:W-:Y:S01]  /*0e90*/  HFMA2 R26, R47, R2.H1_H1, -48, -48 ;  /* 0xd200d2002f1a7431 */ /* 0x000fe20000060002 */
[----:B------:R-:W-:Y:S02]  /*0ea0*/  LOP3.LUT R48, R25, 0x3e003e0, RZ, 0xc0, !PT ;  /* 0x03e003e019307812 */ /* 0x000fe400078ec0ff */
[----:B------:R-:W-:Y:S02]  /*0eb0*/  LOP3.LUT R24, R27, 0x3e003e0, RZ, 0xc0, !PT ;  /* 0x03e003e01b187812 */ /* 0x000fe400078ec0ff */
[----:B------:R-:W-:Y:S01]  /*0ec0*/  LOP3.LUT R46, R46, 0x1f001f, RZ, 0xc0, !PT ;  /* 0x001f001f2e2e7812 */ /* 0x000fe200078ec0ff */
[----:B------:R-:W-:Y:S01]  /*0ed0*/  HFMA2.MMA R45, R26, R21, R45 ;  /* 0x000000151a2d7235 */ /* 0x000fe2000000002d */
[----:B------:R-:W-:Y:S02]  /*0ee0*/  SHF.R.U32.HI R41, RZ, 0xa, R27 ;  /* 0x0000000aff297819 */ /* 0x000fe4000001161b */
[----:B------:R-:W-:-:S02]  /*0ef0*/  LOP3.LUT R27, R48, 0x64006400, RZ, 0xfc, !PT ;  /* 0x64006400301b7812 */ /* 0x000fc400078efcff */
[----:B------:R-:W-:Y:S02]  /*0f00*/  LOP3.LUT R47, R24, 0x64006400, RZ, 0xfc, !PT ;  /* 0x64006400182f7812 */ /* 0x000fe400078efcff */
[----:B------:R-:W-:Y:S01]  /*0f10*/  LOP3.LUT R49, R49, 0x64006400, RZ, 0xfc, !PT ;  /* 0x6400640031317812 */ /* 0x000fe200078efcff */
[-C--:B------:R-:W-:Y:S01]  /*0f20*/  HFMA2 R27, R27, R2.reuse.H1_H1, -48, -48 ;  /* 0xd200d2001b1b7431 */ /* 0x080fe20000060002 */
[----:B------:R-:W-:Y:S01]  /*0f30*/  LOP3.LUT R46, R46, 0x64006400, RZ, 0xfc, !PT ;  /* 0x640064002e2e7812 */ /* 0x000fe200078efcff */
[-C--:B------:R-:W-:Y:S01]  /*0f40*/  HFMA2 R47, R47, R2.reuse.H1_H1, -48, -48 ;  /* 0xd200d2002f2f7431 */ /* 0x080fe20000060002 */
[----:B------:R-:W-:Y:S01]  /*0f50*/  SHF.R.U32.HI R25, RZ, 0xa, R25 ;  /* 0x0000000aff197819 */ /* 0x000fe20000011619 */
[----:B------:R-:W-:Y:S01]  /*0f60*/  HFMA2 R26, R49, R2.H1_H1, -48, -48 ;  /* 0xd200d200311a7431 */ /* 0x000fe20000060002 */
[----:B------:R-:W-:Y:S01]  /*0f70*/  LOP3.LUT R51, R10, 0x3e003e0, RZ, 0xc0, !PT ;  /* 0x03e003e00a337812 */ /* 0x000fe200078ec0ff */
[----:B------:R-:W-:Y:S01]  /*0f80*/  HADD2 R24, R46, -1040, -1040 ;  /* 0xe410e4102e187430 */ /* 0x000fe20000000000 */
[-C--:B------:R-:W-:Y:S01]  /*0f90*/  HFMA2.MMA R44, R27, R21.reuse, R44 ;  /* 0x000000151b2c7235 */ /* 0x080fe2000000002c */
[----:B------:R-:W-:Y:S01]  /*0fa0*/  HFMA2 R43, R26, R21, R43 ;  /* 0x000000151a2b7231 */ /* 0x000fe2000000002b */
[----:B------:R-:W-:Y:S01]  /*0fb0*/  HFMA2.MMA R42, R47, R21, R42 ;  /* 0x000000152f2a7235 */ /* 0x000fe2000000002a */
[----:B------:R-:W-:Y:S01]  /*0fc0*/  LOP3.LUT R46, R25, 0x1f001f, RZ, 0xc0, !PT ;  /* 0x001f001f192e7812 */ /* 0x000fe200078ec0ff */
        /* <DEDUP_REMOVED lines=18> */
[----:B------:R-:W-:Y:S01]  /*10f0*/  HADD2 R46, R20, -1040, -1040 ;  /* 0xe410e410142e7430 */ /* 0x000fe20000000000 */
[----:B------:R-:W-:Y:S01]  /*1100*/  LOP3.LUT R42, R6, 0x1f001f, RZ, 0xc0, !PT ;  /* 0x001f001f062a7812 */ /* 0x000fe200078ec0ff */
[----:B------:R-:W-:Y:S01]  /*1110*/  HFMA2 R20, R48, R22, R43 ;  /* 0x0000001630147231 */ /* 0x000fe2000000002b */
[----:B------:R-:W-:Y:S01]  /*1120*/  HFMA2.MMA R44, R49, R22, R44 ;  /* 0x00000016312c7235 */ /* 0x000fe2000000002c */
[----:B------:R-:W-:Y:S01]  /*1130*/  LOP3.LUT R48, R47, 0x64006400, RZ, 0xfc, !PT ;  /* 0x640064002f307812 */ /* 0x000fe200078efcff */
[----:B------:R-:W-:Y:S01]  /*1140*/  HFMA2 R22, R46, R23, R21 ;  /* 0x000000172e167231 */ /* 0x000fe20000000015 */
[----:B------:R-:W-:-:S02]  /*1150*/  LOP3.LUT R46, R42, 0x64006400, RZ, 0xfc, !PT ;  /* 0x640064002a2e7812 */ /* 0x000fc400078efcff */
[----:B------:R-:W-:Y:S01]  /*1160*/  LOP3.LUT R43, R6, 0x3e003e0, RZ, 0xc0, !PT ;  /* 0x03e003e0062b7812 */ /* 0x000fe200078ec0ff */
[----:B------:R-:W-:Y:S01]  /*1170*/  HADD2 R48, R48, -1040, -1040 ;  /* 0xe410e41030307430 */ /* 0x000fe20000000000 */
[-C--:B------:R-:W-:Y:S01]  /*1180*/  HFMA2.MMA R21, R45, R23.reuse, R44 ;  /* 0x000000172d157235 */ /* 0x080fe2000000002c */
[----:B------:R-:W-:Y:S01]  /*1190*/  HADD2 R49, R46, -1040, -1040 ;  /* 0xe410e4102e317430 */ /* 0x000fe20000000000 */
[----:B------:R-:W-:Y:S01]  /*11a0*/  LOP3.LUT R43, R43, 0x64006400, RZ, 0xfc, !PT ;  /* 0x640064002b2b7812 */ /* 0x000fe200078efcff */
[-C--:B------:R-:W-:Y:S01]  /*11b0*/  HFMA2 R46, R51, R2.reuse.H1_H1, -48, -48 ;  /* 0xd200d200332e7431 */ /* 0x080fe20000060002 */
[----:B------:R-:W-:Y:S01]  /*11c0*/  LOP3.LUT R44, R5, 0x3e003e0, RZ, 0xc0, !PT ;  /* 0x03e003e0052c7812 */ /* 0x000fe200078ec0ff */
[----:B------:R-:W-:Y:S01]  /*11d0*/  HFMA2 R20, R49, R23, R20 ;  /* 0x0000001731147231 */ /* 0x000fe20000000014 */
[----:B------:R-:W-:Y:S01]  /*11e0*/  LOP3.LUT R42, R7, 0x3e003e0, RZ, 0xc0, !PT ;  /* 0x03e003e0072a7812 */ /* 0x000fe200078ec0ff */
[----:B------:R-:W-:Y:S01]  /*11f0*/  HFMA2.MMA R41, R48, R23, R41 ;  /* 0x0000001730297235 */ /* 0x000fe20000000029 */
[----:B------:R-:W-:Y:S01]  /*1200*/  LOP3.LUT R45, R4, 0x3e003e0, RZ, 0xc0, !PT ;  /* 0x03e003e0042d7812 */ /* 0x000fe200078ec0ff */
[----:B------:R-:W-:Y:S01]  /*1210*/  HFMA2 R43, R43, R2.H1_H1, -48, -48 ;  /* 0xd200d2002b2b7431 */ /* 0x000fe20000060002 */
[----:B------:R-:W-:-:S02]  /*1220*/  SHF.R.U32.HI R4, RZ, 0xa, R4 ;  /* 0x0000000aff047819 */ /* 0x000fc40000011604 */
[----:B------:R-:W-:Y:S01]  /*1230*/  SHF.R.U32.HI R5, RZ, 0xa, R5 ;  /* 0x0000000aff057819 */ /* 0x000fe20000011605 */
[----:B0-----:R-:W-:Y:S01]  /*1240*/  HFMA2 R43, R43, R24, R20 ;  /* 0x000000182b2b7231 */ /* 0x001fe20000000014 */
[----:B------:R-:W-:Y:S02]  /*1250*/  SHF.R.U32.HI R7, RZ, 0xa, R7 ;  /* 0x0000000aff077819 */ /* 0x000fe40000011607 */
[----:B------:R-:W-:Y:S02]  /*1260*/  LOP3.LUT R47, R44, 0x64006400, RZ, 0xfc, !PT ;  /* 0x640064002c2f7812 */ /* 0x000fe400078efcff */
[----:B------:R-:W-:Y:S02]  /*1270*/  LOP3.LUT R23, R42, 0x64006400, RZ, 0xfc, !PT ;  /* 0x640064002a177812 */ /* 0x000fe400078efcff */
[----:B------:R-:W-:Y:S01]  /*1280*/  SHF.R.U32.HI R6, RZ, 0xa, R6 ;  /* 0x0000000aff067819 */ /* 0x000fe20000011606 */
[-C--:B------:R-:W-:Y:S01]  /*1290*/  HFMA2 R44, R47, R2.reuse.H1_H1, -48, -48 ;  /* 0xd200d2002f2c7431 */ /* 0x080fe20000060002 */
[----:B------:R-:W-:Y:S01]  /*12a0*/  LOP3.LUT R45, R45, 0x64006400, RZ, 0xfc, !PT ;  /* 0x640064002d2d7812 */ /* 0x000fe200078efcff */
[----:B------:R-:W-:Y:S01]  /*12b0*/  HFMA2 R20, R23, R2.H1_H1, -48, -48 ;  /* 0xd200d20017147431 */ /* 0x000fe20000060002 */
[----:B------:R-:W-:-:S02]  /*12c0*/  LOP3.LUT R4, R4, 0x1f001f, RZ, 0xc0, !PT ;  /* 0x001f001f04047812 */ /* 0x000fc400078ec0ff */
[----:B------:R-:W-:Y:S01]  /*12d0*/  LOP3.LUT R5, R5, 0x1f001f, RZ, 0xc0, !PT ;  /* 0x001f001f05057812 */ /* 0x000fe200078ec0ff */
[----:B------:R-:W-:Y:S01]  /*12e0*/  HFMA2 R45, R45, R2.H1_H1, -48, -48 ;  /* 0xd200d2002d2d7431 */ /* 0x000fe20000060002 */
[----:B------:R-:W-:Y:S01]  /*12f0*/  LOP3.LUT R7, R7, 0x1f001f, RZ, 0xc0, !PT ;  /* 0x001f001f07077812 */ /* 0x000fe200078ec0ff */
[-C--:B------:R-:W-:Y:S01]  /*1300*/  HFMA2.MMA R21, R44, R24.reuse, R21 ;  /* 0x000000182c157235 */ /* 0x080fe20000000015 */
[----:B------:R-:W-:Y:S01]  /*1310*/  LOP3.LUT R6, R6, 0x1f001f, RZ, 0xc0, !PT ;  /* 0x001f001f06067812 */ /* 0x000fe200078ec0ff */
[----:B------:R-:W-:Y:S01]  /*1320*/  HFMA2 R22, R45, R24, R22 ;  /* 0x000000182d167231 */ /* 0x000fe20000000016 */
        /* <DEDUP_REMOVED lines=13> */
[-C--:B------:R-:W-:Y:S01]  /*1400*/  HFMA2.MMA R6, R4, R25.reuse, R21 ;  /* 0x0000001904067235 */ /* 0x080fe20000000015 */
[----:B------:R-:W-:Y:S01]  /*1410*/  HFMA2 R43, R20, R25, R43 ;  /* 0x00000019142b7231 */ /* 0x000fe2000000002b */
[----:B------:R-:W-:Y:S01]  /*1420*/  HFMA2.MMA R45, R24, R25, R41 ;  /* 0x00000019182d7235 */ /* 0x000fe20000000029 */
[----:B------:R-:W-:-:S02]  /*1430*/  LOP3.LUT R25, R9, 0x3e003e0, RZ, 0xc0, !PT ;  /* 0x03e003e009197812 */ /* 0x000fc400078ec0ff */
[----:B------:R-:W-:Y:S02]  /*1440*/  LOP3.LUT R47, R47, 0x64006400, RZ, 0xfc, !PT ;  /* 0x640064002f2f7812 */ /* 0x000fe400078efcff */
[----:B------:R-:W-:Y:S02]  /*1450*/  LOP3.LUT R25, R25, 0x64006400, RZ, 0xfc, !PT ;  /* 0x6400640019197812 */ /* 0x000fe400078efcff */
[C---:B------:R-:W-:Y:S01]  /*1460*/  LOP3.LUT R7, R8.reuse, 0x1f001f, RZ, 0xc0, !PT ;  /* 0x001f001f08077812 */ /* 0x040fe200078ec0ff */
[-C--:B------:R-:W-:Y:S01]  /*1470*/  HFMA2 R48, R47, R2.reuse.H1_H1, -48, -48 ;  /* 0xd200d2002f307431 */ /* 0x080fe20000060002 */
[----:B------:R-:W-:Y:S01]  /*1480*/  LOP3.LUT R23, R8, 0x3e003e0, RZ, 0xc0, !PT ;  /* 0x03e003e008177812 */ /* 0x000fe200078ec0ff */
[-C--:B------:R-:W-:Y:S01]  /*1490*/  HFMA2 R44, R25, R2.reuse.H1_H1, -48, -48 ;  /* 0xd200d200192c7431 */ /* 0x080fe20000060002 */
[----:B------:R-:W-:Y:S01]  /*14a0*/  SHF.R.U32.HI R50, RZ, 0xc, R12 ;  /* 0x0000000cff327819 */ /* 0x000fe2000001160c */
[----:B------:R-:W-:Y:S01]  /*14b0*/  HFMA2 R25, R49, R2.H1_H1, -48, -48 ;  /* 0xd200d20031197431 */ /* 0x000fe20000060002 */
[----:B------:R-:W-:-:S02]  /*14c0*/  LOP3.LUT R23, R23, 0x64006400, RZ, 0xfc, !PT ;  /* 0x6400640017177812 */ /* 0x000fc400078efcff */
[----:B------:R-:W-:Y:S02]  /*14d0*/  LOP3.LUT R39, R39, 0x80008, R50, 0xf8, !PT ;  /* 0x0008000827277812 */ /* 0x000fe400078ef832 */
[----:B------:R-:W-:Y:S01]  /*14e0*/  SHF.R.U32.HI R8, RZ, 0xa, R8 ;  /* 0x0000000aff087819 */ /* 0x000fe20000011608 */
[----:B------:R-:W-:Y:S01]  /*14f0*/  HFMA2 R4, R23, R2.H1_H1, -48, -48 ;  /* 0xd200d20017047431 */ /* 0x000fe20000060002 */
[----:B------:R-:W-:Y:S02]  /*1500*/  LOP3.LUT R41, R12, 0x3e003e0, RZ, 0xc0, !PT ;  /* 0x03e003e00c297812 */ /* 0x000fe400078ec0ff */
[----:B------:R-:W-:Y:S02]  /*1510*/  LOP3.LUT R53, R14, 0x3e003e0, RZ, 0xc0, !PT ;  /* 0x03e003e00e357812 */ /* 0x000fe400078ec0ff */
[----:B------:R-:W-:Y:S02]  /*1520*/  LOP3.LUT R41, R41, 0x64006400, RZ, 0xfc, !PT ;  /* 0x6400640029297812 */ /* 0x000fe400078efcff */
[----:B------:R-:W-:-:S02]  /*1530*/  LOP3.LUT R21, R15, 0x3e003e0, RZ, 0xc0, !PT ;  /* 0x03e003e00f157812 */ /* 0x000fc400078ec0ff */
[----:B------:R-:W-:Y:S01]  /*1540*/  LOP3.LUT R53, R53, 0x64006400, RZ, 0xfc, !PT ;  /* 0x6400640035357812 */ /* 0x000fe200078efcff */
[-C--:B------:R-:W-:Y:S01]  /*1550*/  HFMA2 R41, R41, R2.reuse.H1_H1, -48, -48 ;  /* 0xd200d20029297431 */ /* 0x080fe20000060002 */
[----:B------:R-:W-:Y:S02]  /*1560*/  LOP3.LUT R21, R21, 0x64006400, RZ, 0xfc, !PT ;  /* 0x6400640015157812 */ /* 0x000fe400078efcff */
[----:B------:R-:W-:Y:S01]  /*1570*/  PRMT R28, R28, 0x5410, R29 ;  /* 0x000054101c1c7816 */ /* 0x000fe2000000001d */
[-C--:B------:R-:W-:Y:S02]  /*1580*/  HFMA2 R23, R53, R2.reuse.H1_H1, -48, -48 ;  /* 0xd200d20035177431 */ /* 0x080fe40000060002 */
[----:B------:R-:W-:Y:S01]  /*1590*/  HFMA2 R21, R21, R2.H1_H1, -48, -48 ;  /* 0xd200d20015157431 */ /* 0x000fe20000060002 */
[----:B--2---:R-:W-:Y:S02]  /*15a0*/  LOP3.LUT R22, R17, 0x3e003e0, RZ, 0xc0, !PT ;  /* 0x03e003e011167812 */ /* 0x004fe400078ec0ff */
        /* <DEDUP_REMOVED lines=9> */
[----:B------:R-:W-:Y:S01]  /*1640*/  HFMA2 R20, R51, R2.H1_H1, -48, -48 ;  /* 0xd200d20033147431 */ /* 0x000fe20000060002 */
[----:B------:R-:W-:-:S02]  /*1650*/  SHF.R.U32.HI R51, RZ, 0xd, R10 ;  /* 0x0000000dff337819 */ /* 0x000fc4000001160a */
[----:B------:R-:W-:Y:S02]  /*1660*/  LOP3.LUT R49, R49, 0x64006400, RZ, 0xfc, !PT ;  /* 0x6400640031317812 */ /* 0x000fe400078efcff */
[----:B------:R-:W-:Y:S01]  /*1670*/  LOP3.LUT R7, R40, 0x40004, R51, 0xf8, !PT ;  /* 0x0004000428077812 */ /* 0x000fe200078ef833 */
[----:B------:R-:W-:Y:S01]  /*1680*/  HADD2 R40, R47, -1040, -1040 ;  /* 0xe410e4102f287430 */ /* 0x000fe20000000000 */
[----:B------:R-:W-:Y:S01]  /*1690*/  LOP3.LUT R47, R11, 0x1f001f, RZ, 0xc0, !PT ;  /* 0x001f001f0b2f7812 */ /* 0x000fe200078ec0ff */
[----:B------:R-:W-:Y:S01]  /*16a0*/  HADD2 R49, R49, -1040, -1040 ;  /* 0xe410e41031317430 */ /* 0x000fe20000000000 */
[----:B------:R-:W-:Y:S02]  /*16b0*/  SHF.R.U32.HI R9, RZ, 0xa, R9 ;  /* 0x0000000aff097819 */ /* 0x000fe40000011609 */
[----:B------:R-:W-:Y:S01]  /*16c0*/  LOP3.LUT R47, R47, 0x64006400, RZ, 0xfc, !PT ;  /* 0x640064002f2f7812 */ /* 0x000fe200078efcff */
[----:B------:R-:W-:Y:S01]  /*16d0*/  HFMA2.MMA R5, R40, R26, R5 ;  /* 0x0000001a28057235 */ /* 0x000fe20000000005 */
[----:B------:R-:W-:Y:S01]  /*16e0*/  HFMA2 R40, R49, R26, R6 ;  /* 0x0000001a31287231 */ /* 0x000fe20000000006 */
[----:B------:R-:W-:-:S02]  /*16f0*/  LOP3.LUT R6, R10, 0x1f001f, RZ, 0xc0, !PT ;  /* 0x001f001f0a067812 */ /* 0x000fc400078ec0ff */
[----:B------:R-:W-:Y:S01]  /*1700*/  SHF.R.U32.HI R49, RZ, 0xc, R13 ;  /* 0x0000000cff317819 */ /* 0x000fe2000001160d */
[----:B------:R-:W-:Y:S01]  /*1710*/  HADD2 R50, R47, -1040, -1040 ;  /* 0xe410e4102f327430 */ /* 0x000fe20000000000 */
[----:B------:R-:W-:Y:S01]  /*1720*/  LOP3.LUT R6, R6, 0x64006400, RZ, 0xfc, !PT ;  /* 0x6400640006067812 */ /* 0x000fe200078efcff */
[----:B------:R-:W-:Y:S01]  /*1730*/  HFMA2.MMA R47, R4, R27, R5 ;  /* 0x0000001b042f7235 */ /* 0x000fe20000000005 */
[----:B------:R-:W-:Y:S01]  /*1740*/  LOP3.LUT R49, R38, 0x80008, R49, 0xf8, !PT ;  /* 0x0008000826317812 */ /* 0x000fe200078ef831 */
[----:B------:R-:W-:Y:S01]  /*1750*/  HFMA2 R45, R50, R26, R45 ;  /* 0x0000001a322d7231 */ /* 0x000fe2000000002d */
[----:B------:R-:W-:Y:S01]  /*1760*/  SHF.R.U32.HI R38, RZ, 0xc, R14 ;  /* 0x0000000cff267819 */ /* 0x000fe2000001160e */
[----:B------:R-:W-:Y:S01]  /*1770*/  HADD2 R6, R6, -1040, -1040 ;  /* 0xe410e41006067430 */ /* 0x000fe20000000000 */
[----:B------:R-:W-:Y:S01]  /*1780*/  SHF.R.U32.HI R10, RZ, 0xa, R10 ;  /* 0x0000000aff0a7819 */ /* 0x000fe2000001160a */
[-C--:B------:R-:W-:Y:S01]  /*1790*/  HFMA2 R40, R44, R27.reuse, R40 ;  /* 0x0000001b2c287231 */ /* 0x080fe20000000028 */
[----:B------:R-:W-:Y:S01]  /*17a0*/  LOP3.LUT R38, R7, 0x80008, R38, 0xf8, !PT ;  /* 0x0008000807267812 */ /* 0x000fe200078ef826 */
[----:B------:R-:W-:Y:S01]  /*17b0*/  HFMA2 R45, R48, R27, R45 ;  /* 0x0000001b302d7231 */ /* 0x000fe2000000002d */
[----:B------:R-:W-:Y:S01]  /*17c0*/  LOP3.LUT R10, R10, 0x1f001f, RZ, 0xc0, !PT ;  /* 0x001f001f0a0a7812 */ /* 0x000fe200078ec0ff */
[----:B------:R-:W-:Y:S01]  /*17d0*/  HFMA2.MMA R43, R6, R26, R43 ;  /* 0x0000001a062b7235 */ /* 0x000fe2000000002b */
[----:B------:R-:W-:Y:S01]  /*17e0*/  LOP3.LUT R48, R9, 0x1f001f, RZ, 0xc0, !PT ;  /* 0x001f001f09307812 */ /* 0x000fe200078ec0ff */
[----:B------:R-:W0:Y:S01]  /*17f0*/  LDS.128 R4, [UR4+0x20] ;  /* 0x00002004ff047984 */ /* 0x000e220008000c00 */
[----:B------:R-:W-:-:S02]  /*1800*/  SHF.R.U32.HI R26, RZ, 0xb, R16 ;  /* 0x0000000bff1a7819 */ /* 0x000fc40000011610 */
[----:B------:R-:W-:Y:S01]  /*1810*/  SHF.R.U32.HI R51, RZ, 0xd, R11 ;  /* 0x0000000dff337819 */ /* 0x000fe2000001160b */
[----:B------:R-:W-:Y:S01]  /*1820*/  HFMA2.MMA R43, R46, R27, R43 ;  /* 0x0000001b2e2b7235 */ /* 0x000fe2000000002b */
[----:B------:R-:W-:Y:S02]  /*1830*/  LOP3.LUT R27, R8, 0x1f001f, RZ, 0xc0, !PT ;  /* 0x001f001f081b7812 */ /* 0x000fe400078ec0ff */
[----:B------:R-:W-:Y:S02]  /*1840*/  SHF.R.U32.HI R50, RZ, 0xb, R17 ;  /* 0x0000000bff327819 */ /* 0x000fe40000011611 */
[----:B------:R-:W-:Y:S02]  /*1850*/  LOP3.LUT R9, R27, 0x64006400, RZ, 0xfc, !PT ;  /* 0x640064001b097812 */ /* 0x000fe400078efcff */
[----:B------:R-:W-:Y:S02]  /*1860*/  LOP3.LUT R10, R10, 0x64006400, RZ, 0xfc, !PT ;  /* 0x640064000a0a7812 */ /* 0x000fe400078efcff */
[----:B------:R-:W-:-:S02]  /*1870*/  SHF.R.U32.HI R11, RZ, 0xa, R11 ;  /* 0x0000000aff0b7819 */ /* 0x000fc4000001160b */
[----:B------:R-:W-:Y:S01]  /*1880*/  LOP3.LUT R48, R48, 0x64006400, RZ, 0xfc, !PT ;  /* 0x6400640030307812 */ /* 0x000fe200078efcff */
[----:B------:R-:W-:Y:S01]  /*1890*/  HADD2 R10, R10, -1040, -1040 ;  /* 0xe410e4100a0a7430 */ /* 0x000fe20000000000 */
[----:B------:R-:W-:Y:S02]  /*18a0*/  LOP3.LUT R39, R39, 0x100010, R26, 0xf8, !PT ;  /* 0x0010001027277812 */ /* 0x000fe400078ef81a */
[----:B------:R-:W-:Y:S01]  /*18b0*/  LOP3.LUT R26, R49, 0x100010, R50, 0xf8, !PT ;  /* 0x00100010311a7812 */ /* 0x000fe200078ef832 */
        /* <DEDUP_REMOVED lines=13> */
[-C--:B0-----:R-:W-:Y:S01]  /*1990*/  HFMA2 R40, R9, R4.reuse, R40 ;  /* 0x0000000409287231 */ /* 0x081fe20000000028 */
[-C--:B------:R-:W-:Y:S01]  /*19a0*/  HFMA2.MMA R9, R10, R4.reuse, R43 ;  /* 0x000000040a097235 */ /* 0x080fe2000000002b */
[----:B------:R-:W-:Y:S01]  /*19b0*/  HADD2 R10, R11, -1040, -1040 ;  /* 0xe410e4100b0a7430 */ /* 0x000fe20000000000 */
[----:B------:R-:W-:Y:S01]  /*19c0*/  HFMA2.MMA R47, R50, R4, R47 ;  /* 0x00000004322f7235 */ /* 0x000fe2000000002f */
[----:B------:R-:W-:Y:S01]  /*19d0*/  HADD2 R11, R46, -1040, -1040 ;  /* 0xe410e4102e0b7430 */ /* 0x000fe20000000000 */
[----:B------:R-:W-:Y:S01]  /*19e0*/  LOP3.LUT R36, R36, 0x40004, R51, 0xf8, !PT ;  /* 0x0004000424247812 */ /* 0x000fe200078ef833 */
[----:B------:R-:W-:Y:S01]  /*19f0*/  HFMA2 R45, R10, R4, R45 ;  /* 0x000000040a2d7231 */ /* 0x000fe2000000002d */
[----:B------:R-:W-:Y:S01]  /*1a00*/  HFMA2.MMA R4, R8, R5, R9 ;  /* 0x0000000508047235 */ /* 0x000fe20000000009 */
[----:B------:R-:W-:Y:S01]  /*1a10*/  HFMA2 R40, R11, R5, R40 ;  /* 0x000000050b287231 */ /* 0x000fe20000000028 */
[----:B------:R-:W-:Y:S01]  /*1a20*/  SHF.R.U32.HI R14, RZ, 0xa, R14 ;  /* 0x0000000aff0e7819 */ /* 0x000fe2000001160e */
[----:B------:R-:W-:Y:S01]  /*1a30*/  HADD2 R44, R44, -1040, -1040 ;  /* 0xe410e4102c2c7430 */ /* 0x000fe20000000000 */
[----:B------:R-:W0:Y:S01]  /*1a40*/  LDS.128 R8, [UR4+0x30] ;  /* 0x00003004ff087984 */ /* 0x000e220008000c00 */
[----:B------:R-:W-:Y:S01]  /*1a50*/  SHF.R.U32.HI R51, RZ, 0xc, R15 ;  /* 0x0000000cff337819 */ /* 0x000fe2000001160f */
[----:B------:R-:W-:Y:S01]  /*1a60*/  HFMA2.MMA R4, R23, R6, R4 ;  /* 0x0000000617047235 */ /* 0x000fe20000000004 */
[----:B------:R-:W-:Y:S01]  /*1a70*/  LOP3.LUT R12, R12, 0x1f001f, RZ, 0xc0, !PT ;  /* 0x001f001f0c0c7812 */ /* 0x000fe200078ec0ff */
[----:B------:R-:W-:Y:S01]  /*1a80*/  HFMA2 R40, R25, R6, R40 ;  /* 0x0000000619287231 */ /* 0x000fe20000000028 */
[----:B------:R-:W-:Y:S01]  /*1a90*/  HFMA2.MMA R43, R44, R5, R47 ;  /* 0x000000052c2b7235 */ /* 0x000fe2000000002f */
[----:B------:R-:W-:-:S02]  /*1aa0*/  LOP3.LUT R47, R27, 0x64006400, RZ, 0xfc, !PT ;  /* 0x640064001b2f7812 */ /* 0x000fc400078efcff */
[----:B------:R-:W-:Y:S02]  /*1ab0*/  SHF.R.U32.HI R13, RZ, 0xa, R13 ;  /* 0x0000000aff0d7819 */ /* 0x000fe4000001160d */
[----:B------:R-:W-:Y:S01]  /*1ac0*/  SHF.R.U32.HI R15, RZ, 0xa, R15 ;  /* 0x0000000aff0f7819 */ /* 0x000fe2000001160f */
[----:B------:R-:W-:Y:S01]  /*1ad0*/  HADD2 R48, R47, -1040, -1040 ;  /* 0xe410e4102f307430 */ /* 0x000fe20000000000 */
[----:B------:R-:W-:Y:S01]  /*1ae0*/  LOP3.LUT R14, R14, 0x1f001f, RZ, 0xc0, !PT ;  /* 0x001f001f0e0e7812 */ /* 0x000fe200078ec0ff */
[----:B------:R-:W-:Y:S01]  /*1af0*/  HFMA2.MMA R43, R41, R6, R43 ;  /* 0x00000006292b7235 */ /* 0x000fe2000000002b */
[----:B------:R-:W-:Y:S01]  /*1b00*/  LOP3.LUT R12, R12, 0x64006400, RZ, 0xfc, !PT ;  /* 0x640064000c0c7812 */ /* 0x000fe200078efcff */
[----:B------:R-:W-:Y:S01]  /*1b10*/  HFMA2 R45, R48, R5, R45 ;  /* 0x00000005302d7231 */ /* 0x000fe2000000002d */
[----:B------:R-:W-:Y:S02]  /*1b20*/  LOP3.LUT R13, R13, 0x1f001f, RZ, 0xc0, !PT ;  /* 0x001f001f0d0d7812 */ /* 0x000fe400078ec0ff */
[----:B------:R-:W-:Y:S01]  /*1b30*/  LOP3.LUT R15, R15, 0x1f001f, RZ, 0xc0, !PT ;  /* 0x001f001f0f0f7812 */ /* 0x000fe200078ec0ff */
[----:B------:R-:W-:Y:S01]  /*1b40*/  HADD2 R12, R12, -1040, -1040 ;  /* 0xe410e4100c0c7430 */ /* 0x000fe20000000000 */
[----:B------:R-:W-:Y:S01]  /*1b50*/  LOP3.LUT R27, R16, 0x1f001f, RZ, 0xc0, !PT ;  /* 0x001f001f101b7812 */ /* 0x000fe200078ec0ff */
[----:B------:R-:W-:Y:S01]  /*1b60*/  HFMA2 R45, R21, R6, R45 ;  /* 0x00000006152d7231 */ /* 0x000fe2000000002d */
[----:B------:R-:W-:-:S02]  /*1b70*/  LOP3.LUT R14, R14, 0x64006400, RZ, 0xfc, !PT ;  /* 0x640064000e0e7812 */ /* 0x000fc400078efcff */
        /* <DEDUP_REMOVED lines=10> */
[----:B------:R-:W-:Y:S01]  /*1c20*/  LOP3.LUT R36, R36, 0x80008, R51, 0xf8, !PT ;  /* 0x0008000824247812 */ /* 0x000fe200078ef833 */
[----:B------:R-:W-:Y:S01]  /*1c30*/  HADD2 R12, R27, -1040, -1040 ;  /* 0xe410e4101b0c7430 */ /* 0x000fe20000000000 */
[----:B------:R-:W-:Y:S01]  /*1c40*/  LOP3.LUT R44, R17, 0x1f001f, RZ, 0xc0, !PT ;  /* 0x001f001f112c7812 */ /* 0x000fe200078ec0ff */
[----:B------:R-:W-:Y:S01]  /*1c50*/  HFMA2.MMA R4, R5, R7, R4 ;  /* 0x0000000705047235 */ /* 0x000fe20000000004 */
[----:B------:R-:W-:Y:S01]  /*1c60*/  LOP3.LUT R46, R46, 0x64006400, RZ, 0xfc, !PT ;  /* 0x640064002e2e7812 */ /* 0x000fe200078efcff */
[----:B------:R-:W-:Y:S01]  /*1c70*/  HFMA2 R45, R6, R7, R45 ;  /* 0x00000007062d7231 */ /* 0x000fe2000000002d */
[----:B------:R-:W-:Y:S01]  /*1c80*/  LOP3.LUT R42, R19, 0x3e003e0, RZ, 0xc0, !PT ;  /* 0x03e003e0132a7812 */ /* 0x000fe200078ec0ff */
[----:B0-----:R-:W-:Y:S01]  /*1c90*/  HFMA2.MMA R12, R12, R8, R43 ;  /* 0x000000080c0c7235 */ /* 0x001fe2000000002b */
[----:B------:R-:W-:Y:S01]  /*1ca0*/  SHF.R.U32.HI R51, RZ, 0xb, R19 ;  /* 0x0000000bff337819 */ /* 0x000fe20000011613 */
[----:B------:R-:W-:Y:S01]  /*1cb0*/  HADD2 R7, R46, -1040, -1040 ;  /* 0xe410e4102e077430 */ /* 0x000fe20000000000 */
[----:B------:R-:W-:-:S02]  /*1cc0*/  SHF.R.U32.HI R16, RZ, 0xa, R16 ;  /* 0x0000000aff107819 */ /* 0x000fc40000011610 */
[----:B------:R-:W-:Y:S02]  /*1cd0*/  SHF.R.U32.HI R19, RZ, 0xa, R19 ;  /* 0x0000000aff137819 */ /* 0x000fe40000011613 */
[----:B------:R-:W-:Y:S01]  /*1ce0*/  LOP3.LUT R47, R47, 0x64006400, RZ, 0xfc, !PT ;  /* 0x640064002f2f7812 */ /* 0x000fe200078efcff */
[----:B------:R-:W-:Y:S01]  /*1cf0*/  HFMA2.MMA R4, R7, R8, R4 ;  /* 0x0000000807047235 */ /* 0x000fe20000000004 */
[--C-:B------:R-:W-:Y:S02]  /*1d00*/  SHF.R.U32.HI R49, RZ, 0xb, R18.reuse ;  /* 0x0000000bff317819 */ /* 0x100fe40000011612 */
        /* <DEDUP_REMOVED lines=10> */
[----:B------:R-:W-:Y:S01]  /*1db0*/  HFMA2 R42, R53, R2.H1_H1, -48, -48 ;  /* 0xd200d200352a7431 */ /* 0x000fe20000060002 */
[----:B------:R-:W-:Y:S01]  /*1dc0*/  LOP3.LUT R16, R16, 0x64006400, RZ, 0xfc, !PT ;  /* 0x6400640010107812 */ /* 0x000fe200078efcff */
[----:B------:R-:W-:Y:S01]  /*1dd0*/  HFMA2 R40, R5, R8, R40 ;  /* 0x0000000805287231 */ /* 0x000fe20000000028 */
[----:B------:R-:W-:Y:S01]  /*1de0*/  LOP3.LUT R19, R19, 0x64006400, RZ, 0xfc, !PT ;  /* 0x6400640013137812 */ /* 0x000fe200078efcff */
[----:B------:R-:W-:Y:S01]  /*1df0*/  HFMA2.MMA R5, R24, R9, R12 ;  /* 0x0000000918057235 */ /* 0x000fe2000000000c */
[----:B------:R-:W-:Y:S01]  /*1e00*/  SHF.R.U32.HI R17, RZ, 0xa, R17 ;  /* 0x0000000aff117819 */ /* 0x000fe20000011611 */
[----:B------:R-:W-:Y:S01]  /*1e10*/  HADD2 R16, R16, -1040, -1040 ;  /* 0xe410e41010107430 */ /* 0x000fe20000000000 */
[----:B------:R-:W-:Y:S01]  /*1e20*/  LOP3.LUT R18, R18, 0x64006400, RZ, 0xfc, !PT ;  /* 0x6400640012127812 */ /* 0x000fe200078efcff */
[-C--:B------:R-:W-:Y:S01]  /*1e30*/  HFMA2 R21, R42, R9.reuse, R21 ;  /* 0x000000092a157231 */ /* 0x080fe20000000015 */
[----:B------:R-:W-:Y:S01]  /*1e40*/  LOP3.LUT R38, R38, 0x100010, R49, 0xf8, !PT ;  /* 0x0010001026267812 */ /* 0x000fe200078ef831 */
        /* <DEDUP_REMOVED lines=8> */
[----:B------:R-:W-:Y:S01]  /*1ed0*/  HADD2 R6, R39, -1040, -1040 ;  /* 0xe410e41027067430 */ /* 0x000fe20000000000 */
[----:B------:R-:W-:Y:S01]  /*1ee0*/  LOP3.LUT R36, R36, 0x100010, R51, 0xf8, !PT ;  /* 0x0010001024247812 */ /* 0x000fe200078ef833 */
[----:B------:R-:W-:Y:S01]  /*1ef0*/  HFMA2 R40, R22, R9, R40 ;  /* 0x0000000916287231 */ /* 0x000fe20000000028 */
[----:B------:R-:W-:Y:S01]  /*1f00*/  HFMA2.MMA R4, R7, R10, R4 ;  /* 0x0000000a07047235 */ /* 0x000fe20000000004 */
[----:B------:R-:W-:Y:S01]  /*1f10*/  LOP3.LUT R26, R26, 0x64006400, RZ, 0xfc, !PT ;  /* 0x640064001a1a7812 */ /* 0x000fe200078efcff */
[----:B------:R-:W-:Y:S01]  /*1f20*/  HADD2 R9, R38, -1040, -1040 ;  /* 0xe410e41026097430 */ /* 0x000fe20000000000 */
[----:B------:R-:W-:Y:S01]  /*1f30*/  LOP3.LUT R36, R36, 0x64006400, RZ, 0xfc, !PT ;  /* 0x6400640024247812 */ /* 0x000fe200078efcff */
[----:B------:R-:W-:Y:S01]  /*1f40*/  HADD2 R17, R17, -1040, -1040 ;  /* 0xe410e41011117430 */ /* 0x000fe20000000000 */
[-C--:B------:R-:W-:Y:S01]  /*1f50*/  HFMA2.MMA R5, R6, R11.reuse, R5 ;  /* 0x0000000b06057235 */ /* 0x080fe20000000005 */
[----:B------:R-:W-:Y:S01]  /*1f60*/  HADD2 R7, R26, -1040, -1040 ;  /* 0xe410e4101a077430 */ /* 0x000fe20000000000 */
[----:B------:R-:W-:Y:S01]  /*1f70*/  PRMT R2, R2, 0x5410, R3 ;  /* 0x0000541002027816 */ /* 0x000fe20000000003 */
[----:B------:R-:W-:Y:S01]  /*1f80*/  HFMA2 R40, R17, R10, R40 ;  /* 0x0000000a11287231 */ /* 0x000fe20000000028 */
[----:B------:R-:W-:Y:S01]  /*1f90*/  HFMA2.MMA R4, R9, R11, R4 ;  /* 0x0000000b09047235 */ /* 0x000fe20000000004 */
        /* <DEDUP_REMOVED lines=11> */
.L_x_4694:
[----:B------:R-:W-:Y:S01]  /*2050*/  UIADD3 UR4, UR4, 0x40, URZ ;  /* 0x0000004004047890 */ /* 0x000fe2000fffe03f */
[----:B0-----:R-:W-:-:S04]  /*2060*/  IMAD.WIDE R16, R37, c[0x0][0x18c], R32 ;  /* 0x0000630025107a25 */ /* 0x001fc800078e0220 */
[----:B------:R-:W-:Y:S01]  /*2070*/  IMAD.MOV.U32 R23, RZ, RZ, R35 ;  /* 0x000000ffff177224 */ /* 0x000fe200078e0023 */
[----:B------:R-:W-:Y:S05]  /*2080*/  @!P0 BRA P3, `(.L_x_4695) ;  /* 0xffffea6000008947 */ /* 0x000fea000183ffff */
.L_x_4693:
[----:B------:R-:W-:-:S04]  /*2090*/  ISETP.GE.AND P0, PT, R23, R0, PT ;  /* 0x000000001700720c */ /* 0x000fc80003f06270 */
[----:B------:R-:W-:-:S13]  /*20a0*/  ISETP.GE.OR P0, PT, R23, c[0x0][0x1b8], P0 ;  /* 0x00006e0017007a0c */ /* 0x000fda0000706670 */
[----:B------:R-:W-:Y:S05]  /*20b0*/  @P0 BRA `(.L_x_4696) ;  /* 0x0000141000000947 */ /* 0x000fea0003800000 */
[----:B-----5:R-:W-:-:S04]  /*20c0*/  PRMT R4, R34, 0x9910, RZ ;  /* 0x0000991022047816 */ /* 0x020fc800000000ff */
[----:B------:R-:W-:Y:S02]  /*20d0*/  ISETP.EQ.OR P2, PT, R4, RZ, !P1 ;  /* 0x000000ff0400720c */ /* 0x000fe40004f42670 */
.L_x_4698:
[----:B------:R-:W-:-:S04]  /*20e0*/  IMAD.MOV.U32 R25, RZ, RZ, 0x4 ;  /* 0x00000004ff197424 */ /* 0x000fc800078e00ff */
[----:B0-----:R-:W-:Y:S02]  /*20f0*/  IMAD.WIDE R4, R25, c[0x0][0x18c], R16 ;  /* 0x0000630019047a25 */ /* 0x001fe400078e0210 */
[----:B------:R-:W5:Y:S04]  /*2100*/  LDG.E.128.CONSTANT R16, [R16.64] ;  /* 0x0000000610107981 */ /* 0x000f68000c1e9d00 */
[----:B------:R0:W5:Y:S01]  /*2110*/  LDG.E.128.CONSTANT R8, [R4.64] ;  /* 0x0000000604087981 */ /* 0x000162000c1e9d00 */
[----:B------:R-:W-:Y:S01]  /*2120*/  IADD3 R23, R23, 0x20, RZ ;  /* 0x0000002017177810 */ /* 0x000fe20007ffe0ff */
[----:B------:R-:W-:-:S03]  /*2130*/  IMAD.WIDE R20, R25, c[0x0][0x18c], R4 ;  /* 0x0000630019147a25 */ /* 0x000fc600078e0204 */
[C---:B------:R-:W-:Y:S02]  /*2140*/  ISETP.GE.AND P0, PT, R23.reuse, c[0x0][0x1b8], PT ;  /* 0x00006e0017007a0c */ /* 0x040fe40003f06270 */
[----:B------:R-:W-:Y:S01]  /*2150*/  ISETP.LT.AND P3, PT, R23, R0, PT ;  /* 0x000000001700720c */ /* 0x000fe20003f61270 */
[----:B------:R-:W-:Y:S10]  /*2160*/  @P2 BRA `(.L_x_4697) ;  /* 0x0000133000002947 */ /* 0x000ff40003800000 */
[----:B0-----:R-:W2:Y:S01]  /*2170*/  LDG.E.128.CONSTANT R4, [R20.64] ;  /* 0x0000000614047981 */ /* 0x001ea2000c1e9d00 */
[----:B------:R-:W-:Y:S01]  /*2180*/  IMAD.MOV.U32 R27, RZ, RZ, 0x3000 ;  /* 0x00003000ff1b7424 */ /* 0x000fe200078e00ff */
[----:B-----5:R-:W-:Y:S01]  /*2190*/  SHF.R.U32.HI R22, RZ, 0xf, R16 ;  /* 0x0000000fff167819 */ /* 0x020fe20000011610 */
[----:B------:R-:W-:Y:S01]  /*21a0*/  IMAD.MOV.U32 R40, RZ, RZ, 0x2400 ;  /* 0x00002400ff287424 */ /* 0x000fe200078e00ff */
[----:B------:R-:W0:Y:S01]  /*21b0*/  LDS.128 R12, [UR4] ;  /* 0x00000004ff0c7984 */ /* 0x000e220008000c00 */
[----:B------:R-:W-:Y:S02]  /*21c0*/  SHF.R.U32.HI R26, RZ, 0xf, R18 ;  /* 0x0000000fff1a7819 */ /* 0x000fe40000011612 */
[----:B------:R-:W-:-:S02]  /*21d0*/  PRMT R3, R3, 0x5410, R27 ;  /* 0x0000541003037816 */ /* 0x000fc4000000001b */
[----:B------:R-:W-:Y:S02]  /*21e0*/  PRMT R2, R2, 0x5410, R40 ;  /* 0x0000541002027816 */ /* 0x000fe40000000028 */
[----:B------:R-:W-:Y:S02]  /*21f0*/  SHF.R.U32.HI R27, RZ, 0xe, R8 ;  /* 0x0000000eff1b7819 */ /* 0x000fe40000011608 */
[----:B------:R-:W-:Y:S02]  /*2200*/  LOP3.LUT R22, R22, 0x10001, RZ, 0xc0, !PT ;  /* 0x0001000116167812 */ /* 0x000fe400078ec0ff */
[----:B------:R-:W-:Y:S02]  /*2210*/  SHF.R.U32.HI R24, RZ, 0xf, R17 ;  /* 0x0000000fff187819 */ /* 0x000fe40000011611 */
[----:B------:R-:W-:Y:S02]  /*2220*/  SHF.R.U32.HI R43, RZ, 0xe, R10 ;  /* 0x0000000eff2b7819 */ /* 0x000fe4000001160a */
[----:B------:R-:W-:-:S02]  /*2230*/  LOP3.LUT R40, R26, 0x10001, RZ, 0xc0, !PT ;  /* 0x000100011a287812 */ /* 0x000fc400078ec0ff */
[C---:B------:R-:W-:Y:S02]  /*2240*/  LOP3.LUT R39, R17.reuse, 0x380038, RZ, 0xc0, !PT ;  /* 0x0038003811277812 */ /* 0x040fe400078ec0ff */
[----:B------:R-:W-:Y:S02]  /*2250*/  SHF.R.U32.HI R42, RZ, 0xf, R19 ;  /* 0x0000000fff2a7819 */ /* 0x000fe40000011613 */
[----:B------:R-:W-:Y:S02]  /*2260*/  LOP3.LUT R38, R17, 0x70007, RZ, 0xc0, !PT ;  /* 0x0007000711267812 */ /* 0x000fe400078ec0ff */
[----:B------:R-:W-:Y:S02]  /*2270*/  SHF.R.U32.HI R33, RZ, 0x6, R17 ;  /* 0x00000006ff217819 */ /* 0x000fe40000011611 */
[----:B------:R-:W-:Y:S02]  /*2280*/  LOP3.LUT R27, R22, 0x20002, R27, 0xf8, !PT ;  /* 0x00020002161b7812 */ /* 0x000fe400078ef81b */
[----:B------:R-:W-:-:S02]  /*2290*/  LOP3.LUT R17, R18, 0x380038, RZ, 0xc0, !PT ;  /* 0x0038003812117812 */ /* 0x000fc400078ec0ff */
[----:B------:R-:W-:Y:S02]  /*22a0*/  SHF.R.U32.HI R35, RZ, 0x6, R18 ;  /* 0x00000006ff237819 */ /* 0x000fe40000011612 */
[----:B------:R-:W-:Y:S02]  /*22b0*/  SHF.R.U32.HI R41, RZ, 0xe, R9 ;  /* 0x0000000eff297819 */ /* 0x000fe40000011609 */
[----:B------:R-:W-:Y:S02]  /*22c0*/  LOP3.LUT R24, R24, 0x10001, RZ, 0xc0, !PT ;  /* 0x0001000118187812 */ /* 0x000fe400078ec0ff */
[----:B------:R-:W-:Y:S02]  /*22d0*/  LOP3.LUT R22, R40, 0x20002, R43, 0xf8, !PT ;  /* 0x0002000228167812 */ /* 0x000fe400078ef82b */
[----:B------:R-:W-:Y:S02]  /*22e0*/  LOP3.LUT R18, R18, 0x70007, RZ, 0xc0, !PT ;  /* 0x0007000712127812 */ /* 0x000fe400078ec0ff */
[----:B------:R-:W-:-:S02]  /*22f0*/  SHF.R.U32.HI R45, RZ, 0xe, R11 ;  /* 0x0000000eff2d7819 */ /* 0x000fc4000001160b */
[----:B------:R-:W-:Y:S02]  /*2300*/  LOP3.LUT R42, R42, 0x10001, RZ, 0xc0, !PT ;  /* 0x000100012a2a7812 */ /* 0x000fe400078ec0ff */
[----:B------:R-:W-:Y:S02]  /*2310*/  LOP3.LUT R40, R39, 0x64006400, RZ, 0xfc, !PT ;  /* 0x6400640027287812 */ /* 0x000fe400078efcff */
[C---:B------:R-:W-:Y:S02]  /*2320*/  LOP3.LUT R37, R16.reuse, 0x380038, RZ, 0xc0, !PT ;  /* 0x0038003810257812 */ /* 0x040fe400078ec0ff */
[----:B------:R-:W-:Y:S01]  /*2330*/  SHF.R.U32.HI R34, RZ, 0x6, R16 ;  /* 0x00000006ff227819 */ /* 0x000fe20000011610 */
[----:B------:R-:W-:Y:S01]  /*2340*/  HFMA2 R44, R40, R3.H1_H1, -132, -132 ;  /* 0xd820d820282c7431 */ /* 0x000fe20000060003 */
        /* <DEDUP_REMOVED lines=8> */
[----:B------:R-:W-:Y:S01]  /*23d0*/  LOP3.LUT R42, R17, 0x64006400, RZ, 0xfc, !PT ;  /* 0x64006400112a7812 */ /* 0x000fe200078efcff */
[----:B------:R-:W-:Y:S01]  /*23e0*/  HADD2 R17, R39, -1028, -1028 ;  /* 0xe404e40427117430 */ /* 0x000fe20000000000 */
[----:B------:R-:W-:Y:S02]  /*23f0*/  LOP3.LUT R32, R32, 0x64006400, RZ, 0xfc, !PT ;  /* 0x6400640020207812 */ /* 0x000fe400078efcff */
[----:B------:R-:W-:Y:S02]  /*2400*/  LOP3.LUT R19, R19, 0x64006400, RZ, 0xfc, !PT ;  /* 0x6400640013137812 */ /* 0x000fe400078efcff */
[----:B------:R-:W-:Y:S01]  /*2410*/  LOP3.LUT R38, R37, 0x64006400, RZ, 0xfc, !PT ;  /* 0x6400640025267812 */ /* 0x000fe200078efcff */
[----:B------:R-:W-:Y:S01]  /*2420*/  HADD2 R37, R18, -1028, -1028 ;  /* 0xe404e40412257430 */ /* 0x000fe20000000000 */
[-C--:B0-----:R-:W-:Y:S01]  /*2430*/  HFMA2.MMA R17, R17, R12.reuse, RZ ;  /* 0x0000000c11117235 */ /* 0x081fe200000000ff */
[----:B------:R-:W-:Y:S01]  /*2440*/  HADD2 R41, R32, -1028, -1028 ;  /* 0xe404e40420297430 */ /* 0x000fe20000000000 */
[----:B------:R-:W-:Y:S01]  /*2450*/  LOP3.LUT R32, R16, 0x64006400, RZ, 0xfc, !PT ;  /* 0x6400640010207812 */ /* 0x000fe200078efcff */
[----:B------:R-:W-:Y:S01]  /*2460*/  HADD2 R19, R19, -1028, -1028 ;  /* 0xe404e40413137430 */ /* 0x000fe20000000000 */
[----:B------:R-:W-:Y:S01]  /*2470*/  LOP3.LUT R16, R34, 0x70007, RZ, 0xc0, !PT ;  /* 0x0007000722107812 */ /* 0x000fe200078ec0ff */
[-C--:B------:R-:W-:Y:S01]  /*2480*/  HFMA2 R41, R41, R12.reuse, RZ.H0_H0 ;  /* 0x0000000c29297231 */ /* 0x080fe200000400ff */
[----:B------:R-:W-:Y:S01]  /*2490*/  HFMA2.MMA R40, R37, R12, RZ ;  /* 0x0000000c25287235 */ /* 0x000fe200000000ff */
[----:B------:R-:W-:Y:S01]  /*24a0*/  HFMA2 R12, R19, R12, RZ.H0_H0 ;  /* 0x0000000c130c7231 */ /* 0x000fe200000400ff */
[-C--:B------:R-:W-:Y:S01]  /*24b0*/  HFMA2.MMA R39, R44, R13.reuse, R17 ;  /* 0x0000000d2c277235 */ /* 0x080fe20000000011 */
[-C--:B------:R-:W-:Y:S01]  /*24c0*/  HFMA2 R19, R42, R3.reuse.H1_H1, -132, -132 ;  /* 0xd820d8202a137431 */ /* 0x080fe20000060003 */
[----:B------:R-:W-:Y:S01]  /*24d0*/  LOP3.LUT R17, R33, 0x70007, RZ, 0xc0, !PT ;  /* 0x0007000721117812 */ /* 0x000fe200078ec0ff */
[-C--:B------:R-:W-:Y:S01]  /*24e0*/  HFMA2 R37, R32, R3.reuse.H1_H1, -132, -132 ;  /* 0xd820d82020257431 */ /* 0x080fe20000060003 */
[----:B------:R-:W-:Y:S01]  /*24f0*/  LOP3.LUT R18, R35, 0x70007, RZ, 0xc0, !PT ;  /* 0x0007000723127812 */ /* 0x000fe200078ec0ff */
[----:B------:R-:W-:Y:S01]  /*2500*/  HFMA2 R38, R38, R3.H1_H1, -132, -132 ;  /* 0xd820d82026267431 */ /* 0x000fe20000060003 */
[----:B------:R-:W-:Y:S01]  /*2510*/  LOP3.LUT R17, R17, 0x64006400, RZ, 0xfc, !PT ;  /* 0x6400640011117812 */ /* 0x000fe200078efcff */
[-C--:B------:R-:W-:Y:S01]  /*2520*/  HFMA2.MMA R40, R19, R13.reuse, R40 ;  /* 0x0000000d13287235 */ /* 0x080fe20000000028 */
        /* <DEDUP_REMOVED lines=15> */
[----:B------:R-:W0:Y:S01]  /*2620*/  LDS.128 R16, [UR4+0x10] ;  /* 0x00001004ff107984 */ /* 0x000e220008000c00 */
[-C--:B------:R-:W-:Y:S01]  /*2630*/  HFMA2.MMA R41, R32, R14.reuse, R41 ;  /* 0x0000000e20297235 */ /* 0x080fe20000000029 */
[----:B------:R-:W-:Y:S01]  /*2640*/  LOP3.LUT R32, R34, 0x380038, RZ, 0xc0, !PT ;  /* 0x0038003822207812 */ /* 0x000fe200078ec0ff */
[-C--:B------:R-:W-:Y:S01]  /*2650*/  HFMA2 R50, R48, R3.reuse.H1_H1, -132, -132 ;  /* 0xd820d82030327431 */ /* 0x080fe20000060003 */
[----:B------:R-:W-:Y:S01]  /*2660*/  LOP3.LUT R48, R45, 0x64006400, RZ, 0xfc, !PT ;  /* 0x640064002d307812 */ /* 0x000fe200078efcff */
[----:B------:R-:W-:Y:S01]  /*2670*/  HFMA2.MMA R43, R43, R14, R12 ;  /* 0x0000000e2b2b7235 */ /* 0x000fe2000000000c */
[----:B------:R-:W-:Y:S01]  /*2680*/  LOP3.LUT R46, R32, 0x64006400, RZ, 0xfc, !PT ;  /* 0x64006400202e7812 */ /* 0x000fe200078efcff */
[----:B------:R-:W-:Y:S01]  /*2690*/  HFMA2 R40, R13, R14, R40 ;  /* 0x0000000e0d287231 */ /* 0x000fe20000000028 */
        /* <DEDUP_REMOVED lines=8> */
[----:B------:R-:W-:Y:S01]  /*2720*/  SHF.R.U32.HI R12, RZ, 0x6, R8 ;  /* 0x00000006ff0c7819 */ /* 0x000fe20000011608 */
[----:B------:R-:W-:Y:S01]  /*2730*/  HFMA2.MMA R41, R46, R15, R41 ;  /* 0x0000000f2e297235 */ /* 0x000fe20000000029 */
[----:B------:R-:W-:-:S02]  /*2740*/  LOP3.LUT R46, R45, 0x64006400, RZ, 0xfc, !PT ;  /* 0x640064002d2e7812 */ /* 0x000fc400078efcff */
[----:B------:R-:W-:Y:S02]  /*2750*/  LOP3.LUT R45, R34, 0x64006400, RZ, 0xfc, !PT ;  /* 0x64006400222d7812 */ /* 0x000fe400078efcff */
[----:B------:R-:W-:Y:S01]  /*2760*/  LOP3.LUT R38, R8, 0x70007, RZ, 0xc0, !PT ;  /* 0x0007000708267812 */ /* 0x000fe200078ec0ff */
[----:B------:R-:W-:Y:S01]  /*2770*/  HFMA2 R46, R46, R3.H1_H1, -132, -132 ;  /* 0xd820d8202e2e7431 */ /* 0x000fe20000060003 */
[C---:B------:R-:W-:Y:S01]  /*2780*/  LOP3.LUT R8, R9.reuse, 0x380038, RZ, 0xc0, !PT ;  /* 0x0038003809087812 */ /* 0x040fe200078ec0ff */
[----:B------:R-:W-:Y:S01]  /*2790*/  HFMA2 R34, R45, R2.H1_H1, -20, -20 ;  /* 0xcd00cd002d227431 */ /* 0x000fe20000060002 */
[----:B------:R-:W-:Y:S02]  /*27a0*/  SHF.R.U32.HI R13, RZ, 0x6, R9 ;  /* 0x00000006ff0d7819 */ /* 0x000fe40000011609 */
[----:B------:R-:W-:Y:S01]  /*27b0*/  LOP3.LUT R42, R9, 0x70007, RZ, 0xc0, !PT ;  /* 0x00070007092a7812 */ /* 0x000fe200078ec0ff */
[----:B------:R-:W-:Y:S01]  /*27c0*/  HFMA2.MMA R43, R46, R15, R43 ;  /* 0x0000000f2e2b7235 */ /* 0x000fe2000000002b */
[----:B------:R-:W-:-:S02]  /*27d0*/  LOP3.LUT R9, R10, 0x380038, RZ, 0xc0, !PT ;  /* 0x003800380a097812 */ /* 0x000fc400078ec0ff */
[----:B------:R-:W-:Y:S02]  /*27e0*/  SHF.R.U32.HI R14, RZ, 0x6, R10 ;  /* 0x00000006ff0e7819 */ /* 0x000fe4000001160a */
[----:B------:R-:W-:Y:S02]  /*27f0*/  LOP3.LUT R36, R36, 0x1c001c0, RZ, 0xc0, !PT ;  /* 0x01c001c024247812 */ /* 0x000fe400078ec0ff */
[----:B------:R-:W-:Y:S02]  /*2800*/  LOP3.LUT R10, R10, 0x70007, RZ, 0xc0, !PT ;  /* 0x000700070a0a7812 */ /* 0x000fe400078ec0ff */
[----:B------:R-:W-:Y:S01]  /*2810*/  LOP3.LUT R35, R35, 0x1c001c0, RZ, 0xc0, !PT ;  /* 0x01c001c023237812 */ /* 0x000fe200078ec0ff */
[----:B0-----:R-:W-:Y:S01]  /*2820*/  HFMA2 R41, R34, R16, R41 ;  /* 0x0000001022297231 */ /* 0x001fe20000000029 */
[----:B------:R-:W-:Y:S01]  /*2830*/  LOP3.LUT R42, R42, 0x64006400, RZ, 0xfc, !PT ;  /* 0x640064002a2a7812 */ /* 0x000fe200078efcff */
[----:B------:R-:W-:Y:S01]  /*2840*/  HFMA2 R34, R33, R2.H1_H1, -20, -20 ;  /* 0xcd00cd0021227431 */ /* 0x000fe20000060002 */
        /* <DEDUP_REMOVED lines=8> */
[----:B------:R-:W-:Y:S01]  /*28d0*/  HADD2 R15, R10, -1028, -1028 ;  /* 0xe404e4040a0f7430 */ /* 0x000fe20000000000 */
[----:B------:R-:W-:Y:S01]  /*28e0*/  LOP3.LUT R10, R37, 0x64006400, RZ, 0xfc, !PT ;  /* 0x64006400250a7812 */ /* 0x000fe200078efcff */
[----:B------:R-:W-:Y:S01]  /*28f0*/  HFMA2 R35, R35, R2.H1_H1, -20, -20 ;  /* 0xcd00cd0023237431 */ /* 0x000fe20000060002 */
[C---:B------:R-:W-:Y:S01]  /*2900*/  LOP3.LUT R44, R11.reuse, 0x380038, RZ, 0xc0, !PT ;  /* 0x003800380b2c7812 */ /* 0x040fe200078ec0ff */
[----:B------:R-:W-:Y:S01]  /*2910*/  HADD2 R38, R38, -1028, -1028 ;  /* 0xe404e40426267430 */ /* 0x000fe20000000000 */
[----:B------:R-:W-:Y:S01]  /*2920*/  SHF.R.U32.HI R32, RZ, 0x6, R11 ;  /* 0x00000006ff207819 */ /* 0x000fe2000001160b */
[----:B------:R-:W-:Y:S01]  /*2930*/  HFMA2.MMA R39, R42, R17, R39 ;  /* 0x000000112a277235 */ /* 0x000fe20000000027 */
[----:B------:R-:W-:Y:S01]  /*2940*/  LOP3.LUT R11, R11, 0x70007, RZ, 0xc0, !PT ;  /* 0x000700070b0b7812 */ /* 0x000fe200078ec0ff */
[----:B------:R-:W-:Y:S01]  /*2950*/  HFMA2 R8, R8, R3.H1_H1, -132, -132 ;  /* 0xd820d82008087431 */ /* 0x000fe20000060003 */
[----:B------:R-:W-:Y:S01]  /*2960*/  HFMA2.MMA R43, R34, R16, R43 ;  /* 0x00000010222b7235 */ /* 0x000fe2000000002b */
[----:B------:R-:W-:Y:S01]  /*2970*/  HFMA2 R40, R35, R16, R40 ;  /* 0x0000001023287231 */ /* 0x000fe20000000028 */
[----:B------:R-:W-:Y:S01]  /*2980*/  LOP3.LUT R16, R9, 0x64006400, RZ, 0xfc, !PT ;  /* 0x6400640009107812 */ /* 0x000fe200078efcff */
[----:B------:R-:W-:Y:S01]  /*2990*/  HFMA2 R41, R38, R17, R41 ;  /* 0x0000001126297231 */ /* 0x000fe20000000029 */
[----:B------:R-:W-:Y:S01]  /*29a0*/  LOP3.LUT R11, R11, 0x64006400, RZ, 0xfc, !PT ;  /* 0x640064000b0b7812 */ /* 0x000fe200078efcff */
[----:B------:R-:W-:Y:S01]  /*29b0*/  HFMA2 R10, R10, R3.H1_H1, -132, -132 ;  /* 0xd820d8200a0a7431 */ /* 0x000fe20000060003 */
[----:B------:R-:W-:Y:S01]  /*29c0*/  HFMA2.MMA R35, R8, R18, R39 ;  /* 0x0000001208237235 */ /* 0x000fe20000000027 */
[----:B------:R-:W-:Y:S01]  /*29d0*/  HFMA2 R9, R15, R17, R40 ;  /* 0x000000110f097231 */ /* 0x000fe20000000028 */
[----:B------:R-:W-:Y:S01]  /*29e0*/  LOP3.LUT R8, R12, 0x70007, RZ, 0xc0, !PT ;  /* 0x000700070c087812 */ /* 0x000fe200078ec0ff */
[-C--:B------:R-:W-:Y:S01]  /*29f0*/  HFMA2 R37, R10, R18.reuse, R41 ;  /* 0x000000120a257231 */ /* 0x080fe20000000029 */
[----:B------:R-:W-:Y:S01]  /*2a00*/  LOP3.LUT R10, R14, 0x70007, RZ, 0xc0, !PT ;  /* 0x000700070e0a7812 */ /* 0x000fe200078ec0ff */
[-C--:B------:R-:W-:Y:S01]  /*2a10*/  HFMA2 R16, R16, R3.reuse.H1_H1, -132, -132 ;  /* 0xd820d82010107431 */ /* 0x080fe20000060003 */
[----:B------:R-:W-:Y:S01]  /*2a20*/  LOP3.LUT R44, R44, 0x64006400, RZ, 0xfc, !PT ;  /* 0x640064002c2c7812 */ /* 0x000fe200078efcff */
[----:B------:R-:W-:Y:S01]  /*2a30*/  HADD2 R34, R11, -1028, -1028 ;  /* 0xe404e4040b227430 */ /* 0x000fe20000000000 */
        /* <DEDUP_REMOVED lines=14> */
[----:B------:R-:W-:Y:S01]  /*2b20*/  HADD2 R16, R9, -1028, -1028 ;  /* 0xe404e40409107430 */ /* 0x000fe20000000000 */
[C---:B------:R-:W-:Y:S01]  /*2b30*/  LOP3.LUT R52, R13.reuse, 0x380038, RZ, 0xc0, !PT ;  /* 0x003800380d347812 */ /* 0x040fe200078ec0ff */
[----:B------:R-:W-:Y:S01]  /*2b40*/  HADD2 R18, R11, -1028, -1028 ;  /* 0xe404e4040b127430 */ /* 0x000fe20000000000 */
[----:B------:R-:W-:Y:S01]  /*2b50*/  LOP3.LUT R46, R46, 0x64006400, RZ, 0xfc, !PT ;  /* 0x640064002e2e7812 */ /* 0x000fe200078efcff */
[----:B------:R-:W-:Y:S01]  /*2b60*/  HFMA2 R15, R10, R19, R15 ;  /* 0x000000130a0f7231 */ /* 0x000fe2000000000f */
[----:B------:R-:W-:Y:S01]  /*2b70*/  LOP3.LUT R48, R32, 0x380038, RZ, 0xc0, !PT ;  /* 0x0038003820307812 */ /* 0x000fe200078ec0ff */
[----:B------:R-:W0:Y:S01]  /*2b80*/  LDS.128 R8, [UR4+0x20] ;  /* 0x00002004ff087984 */ /* 0x000e220008000c00 */
[-C--:B------:R-:W-:Y:S01]  /*2b90*/  HFMA2.MMA R35, R16, R19.reuse, R35 ;  /* 0x0000001310237235 */ /* 0x080fe20000000023 */
[----:B------:R-:W-:Y:S01]  /*2ba0*/  HFMA2 R41, R46, R3.H1_H1, -132, -132 ;  /* 0xd820d8202e297431 */ /* 0x000fe20000060003 */
[----:B------:R-:W-:Y:S01]  /*2bb0*/  HFMA2.MMA R39, R18, R19, R39 ;  /* 0x0000001312277235 */ /* 0x000fe20000000027 */
[----:B------:R-:W-:-:S02]  /*2bc0*/  LOP3.LUT R13, R13, 0x1c001c0, RZ, 0xc0, !PT ;  /* 0x01c001c00d0d7812 */ /* 0x000fc400078ec0ff */
[----:B------:R-:W-:Y:S02]  /*2bd0*/  LOP3.LUT R50, R14, 0x380038, RZ, 0xc0, !PT ;  /* 0x003800380e327812 */ /* 0x000fe400078ec0ff */
        /* <DEDUP_REMOVED lines=8> */
[----:B------:R-:W-:Y:S01]  /*2c60*/  HFMA2 R50, R50, R3.H1_H1, -132, -132 ;  /* 0xd820d82032327431 */ /* 0x000fe20000060003 */
[----:B------:R-:W-:Y:S02]  /*2c70*/  LOP3.LUT R47, R14, 0x64006400, RZ, 0xfc, !PT ;  /* 0x640064000e2f7812 */ /* 0x000fe400078efcff */
[----:B------:R-:W-:Y:S01]  /*2c80*/  LOP3.LUT R48, R48, 0x64006400, RZ, 0xfc, !PT ;  /* 0x6400640030307812 */ /* 0x000fe200078efcff */
[----:B------:R-:W-:Y:S01]  /*2c90*/  HFMA2 R32, R13, R2.H1_H1, -20, -20 ;  /* 0xcd00cd000d207431 */ /* 0x000fe20000060002 */
[----:B------:R-:W-:-:S03]  /*2ca0*/  PRMT R28, R28, 0x5410, R29 ;  /* 0x000054101c1c7816 */ /* 0x000fc6000000001d */
[----:B------:R-:W-:Y:S01]  /*2cb0*/  HFMA2 R48, R48, R3.H1_H1, -132, -132 ;  /* 0xd820d82030307431 */ /* 0x000fe20000060003 */
[-C--:B0-----:R-:W-:Y:S01]  /*2cc0*/  HFMA2.MMA R37, R41, R8.reuse, R37 ;  /* 0x0000000829257235 */ /* 0x081fe20000000025 */
[-C--:B------:R-:W-:Y:S01]  /*2cd0*/  HFMA2 R35, R52, R8.reuse, R35 ;  /* 0x0000000834237231 */ /* 0x080fe20000000023 */
[----:B------:R-:W-:Y:S01]  /*2ce0*/  HFMA2.MMA R50, R50, R8, R15 ;  /* 0x0000000832327235 */ /* 0x000fe2000000000f */
[----:B------:R-:W-:-:S04]  /*2cf0*/  HFMA2 R39, R48, R8, R39 ;  /* 0x0000000830277231 */ /* 0x000fc80000000027 */
[----:B------:R-:W-:Y:S01]  /*2d00*/  HFMA2 R39, R32, R9, R39 ;  /* 0x0000000920277231 */ /* 0x000fe20000000027 */
[----:B--2---:R-:W-:Y:S02]  /*2d10*/  SHF.R.U32.HI R19, RZ, 0x6, R5 ;  /* 0x00000006ff137819 */ /* 0x004fe40000011605 */
[----:B------:R-:W-:Y:S02]  /*2d20*/  SHF.R.U32.HI R33, RZ, 0x6, R7 ;  /* 0x00000006ff217819 */ /* 0x000fe40000011607 */
[----:B------:R-:W-:Y:S02]  /*2d30*/  LOP3.LUT R43, R19, 0x380038, RZ, 0xc0, !PT ;  /* 0x00380038132b7812 */ /* 0x000fe400078ec0ff */
[----:B------:R-:W-:Y:S02]  /*2d40*/  LOP3.LUT R34, R33, 0x380038, RZ, 0xc0, !PT ;  /* 0x0038003821227812 */ /* 0x000fe400078ec0ff */
[----:B------:R-:W-:Y:S02]  /*2d50*/  LOP3.LUT R46, R43, 0x64006400, RZ, 0xfc, !PT ;  /* 0x640064002b2e7812 */ /* 0x000fe400078efcff */
[----:B------:R-:W-:-:S02]  /*2d60*/  LOP3.LUT R43, R34, 0x64006400, RZ, 0xfc, !PT ;  /* 0x64006400222b7812 */ /* 0x000fc400078efcff */
[----:B------:R-:W-:Y:S01]  /*2d70*/  SHF.R.U32.HI R13, RZ, 0xd, R5 ;  /* 0x0000000dff0d7819 */ /* 0x000fe20000011605 */
[-C--:B------:R-:W-:Y:S01]  /*2d80*/  HFMA2 R34, R46, R3.reuse.H1_H1, -132, -132 ;  /* 0xd820d8202e227431 */ /* 0x080fe20000060003 */
[----:B------:R-:W-:Y:S01]  /*2d90*/  LOP3.LUT R44, R4, 0x380038, RZ, 0xc0, !PT ;  /* 0x00380038042c7812 */ /* 0x000fe200078ec0ff */
[----:B------:R-:W-:Y:S01]  /*2da0*/  HFMA2 R46, R43, R3.H1_H1, -132, -132 ;  /* 0xd820d8202b2e7431 */ /* 0x000fe20000060003 */
[----:B------:R-:W-:Y:S01]  /*2db0*/  LOP3.LUT R43, R12, 0x64006400, RZ, 0xfc, !PT ;  /* 0x640064000c2b7812 */ /* 0x000fe200078efcff */
[-C--:B------:R-:W-:Y:S01]  /*2dc0*/  HFMA2 R12, R45, R2.reuse.H1_H1, -20, -20 ;  /* 0xcd00cd002d0c7431 */ /* 0x080fe20000060002 */
[----:B------:R-:W-:Y:S02]  /*2dd0*/  LOP3.LUT R26, R26, 0x40004, R13, 0xf8, !PT ;  /* 0x000400041a1a7812 */ /* 0x000fe400078ef80d */
[--C-:B------:R-:W-:Y:S01]  /*2de0*/  SHF.R.U32.HI R17, RZ, 0x6, R4.reuse ;  /* 0x00000006ff117819 */ /* 0x100fe20000011604 */
[-C--:B------:R-:W-:Y:S01]  /*2df0*/  HFMA2 R14, R43, R2.reuse.H1_H1, -20, -20 ;  /* 0xcd00cd002b0e7431 */ /* 0x080fe20000060002 */
[----:B------:R-:W-:Y:S01]  /*2e00*/  SHF.R.U32.HI R52, RZ, 0xd, R4 ;  /* 0x0000000dff347819 */ /* 0x000fe20000011604 */
[----:B------:R-:W-:Y:S01]  /*2e10*/  HFMA2 R35, R12, R9, R35 ;  /* 0x000000090c237231 */ /* 0x000fe20000000023 */
[----:B------:R-:W-:Y:S01]  /*2e20*/  LOP3.LUT R4, R4, 0x70007, RZ, 0xc0, !PT ;  /* 0x0007000704047812 */ /* 0x000fe200078ec0ff */
[----:B------:R-:W-:Y:S01]  /*2e30*/  HFMA2 R43, R47, R2.H1_H1, -20, -20 ;  /* 0xcd00cd002f2b7431 */ /* 0x000fe20000060002 */
[----:B------:R-:W-:Y:S01]  /*2e40*/  LOP3.LUT R40, R6, 0x380038, RZ, 0xc0, !PT ;  /* 0x0038003806287812 */ /* 0x000fe200078ec0ff */
[----:B------:R-:W-:Y:S01]  /*2e50*/  HFMA2.MMA R37, R14, R9, R37 ;  /* 0x000000090e257235 */ /* 0x000fe20000000025 */
[--C-:B------:R-:W-:Y:S01]  /*2e60*/  SHF.R.U32.HI R16, RZ, 0x6, R6.reuse ;  /* 0x00000006ff107819 */ /* 0x100fe20000011606 */
[----:B------:R-:W0:Y:S01]  /*2e70*/  LDS.128 R12, [UR4+0x30] ;  /* 0x00003004ff0c7984 */ /* 0x000e220008000c00 */
        /* <DEDUP_REMOVED lines=8> */
[C---:B------:R-:W-:Y:S01]  /*2f00*/  LOP3.LUT R36, R17.reuse, 0x380038, RZ, 0xc0, !PT ;  /* 0x0038003811247812 */ /* 0x040fe200078ec0ff */
[----:B------:R-:W-:Y:S01]  /*2f10*/  HFMA2 R44, R44, R3.H1_H1, -132, -132 ;  /* 0xd820d8202c2c7431 */ /* 0x000fe20000060003 */
[----:B------:R-:W-:Y:S01]  /*2f20*/  LOP3.LUT R49, R17, 0x1c001c0, RZ, 0xc0, !PT ;  /* 0x01c001c011317812 */ /* 0x000fe200078ec0ff */
[----:B------:R-:W-:Y:S01]  /*2f30*/  HFMA2.MMA R6, R4, R10, R37 ;  /* 0x0000000a04067235 */ /* 0x000fe20000000025 */
[----:B------:R-:W-:Y:S01]  /*2f40*/  LOP3.LUT R8, R5, 0x70007, RZ, 0xc0, !PT ;  /* 0x0007000705087812 */ /* 0x000fe200078ec0ff */
[----:B------:R-:W-:Y:S01]  /*2f50*/  HFMA2.MMA R5, R43, R9, R50 ;  /* 0x000000092b057235 */ /* 0x000fe20000000032 */
[----:B------:R-:W-:-:S02]  /*2f60*/  LOP3.LUT R17, R17, 0x70007, RZ, 0xc0, !PT ;  /* 0x0007000711117812 */ /* 0x000fc400078ec0ff */
[----:B------:R-:W-:Y:S01]  /*2f70*/  LOP3.LUT R40, R40, 0x64006400, RZ, 0xfc, !PT ;  /* 0x6400640028287812 */ /* 0x000fe200078efcff */
[----:B------:R-:W-:Y:S01]  /*2f80*/  HFMA2.MMA R6, R44, R11, R6 ;  /* 0x0000000b2c067235 */ /* 0x000fe20000000006 */
[C---:B------:R-:W-:Y:S01]  /*2f90*/  LOP3.LUT R18, R16.reuse, 0x380038, RZ, 0xc0, !PT ;  /* 0x0038003810127812 */ /* 0x040fe200078ec0ff */
[----:B------:R-:W-:Y:S01]  /*2fa0*/  HFMA2.MMA R5, R32, R10, R5 ;  /* 0x0000000a20057235 */ /* 0x000fe20000000005 */
[C---:B------:R-:W-:Y:S01]  /*2fb0*/  LOP3.LUT R45, R16.reuse, 0x1c001c0, RZ, 0xc0, !PT ;  /* 0x01c001c0102d7812 */ /* 0x040fe200078ec0ff */
[----:B------:R-:W-:Y:S01]  /*2fc0*/  HFMA2 R40, R40, R3.H1_H1, -132, -132 ;  /* 0xd820d82028287431 */ /* 0x000fe20000060003 */
[----:B------:R-:W-:Y:S02]  /*2fd0*/  LOP3.LUT R16, R16, 0x70007, RZ, 0xc0, !PT ;  /* 0x0007000710107812 */ /* 0x000fe400078ec0ff */
[----:B------:R-:W-:Y:S02]  /*2fe0*/  LOP3.LUT R17, R17, 0x64006400, RZ, 0xfc, !PT ;  /* 0x6400640011117812 */ /* 0x000fe400078efcff */
[----:B------:R-:W-:Y:S01]  /*2ff0*/  LOP3.LUT R16, R16, 0x64006400, RZ, 0xfc, !PT ;  /* 0x6400640010107812 */ /* 0x000fe200078efcff */
[----:B------:R-:W-:Y:S01]  /*3000*/  HFMA2.MMA R5, R40, R11, R5 ;  /* 0x0000000b28057235 */ /* 0x000fe20000000005 */
[C---:B------:R-:W-:Y:S01]  /*3010*/  LOP3.LUT R38, R7.reuse, 0x380038, RZ, 0xc0, !PT ;  /* 0x0038003807267812 */ /* 0x040fe200078ec0ff */
[----:B------:R-:W-:Y:S01]  /*3020*/  HADD2 R17, R17, -1028, -1028 ;  /* 0xe404e40411117430 */ /* 0x000fe20000000000 */
[----:B------:R-:W-:Y:S01]  /*3030*/  SHF.R.U32.HI R53, RZ, 0xd, R7 ;  /* 0x0000000dff357819 */ /* 0x000fe20000011607 */
[----:B------:R-:W-:Y:S01]  /*3040*/  HADD2 R16, R16, -1028, -1028 ;  /* 0xe404e40410107430 */ /* 0x000fe20000000000 */
        /* <DEDUP_REMOVED lines=16> */
[----:B------:R-:W-:Y:S01]  /*3150*/  HADD2 R48, R7, -1028, -1028 ;  /* 0xe404e40407307430 */ /* 0x000fe20000000000 */
[C---:B------:R-:W-:Y:S01]  /*3160*/  LOP3.LUT R51, R33.reuse, 0x1c001c0, RZ, 0xc0, !PT ;  /* 0x01c001c021337812 */ /* 0x040fe200078ec0ff */
[-C--:B------:R-:W-:Y:S01]  /*3170*/  HFMA2.MMA R7, R36, R13.reuse, R6 ;  /* 0x0000000d24077235 */ /* 0x080fe20000000006 */
[----:B------:R-:W-:Y:S01]  /*3180*/  LOP3.LUT R38, R38, 0x64006400, RZ, 0xfc, !PT ;  /* 0x6400640026267812 */ /* 0x000fe200078efcff */
[----:B------:R-:W-:Y:S01]  /*3190*/  HFMA2 R49, R49, R2.H1_H1, -20, -20 ;  /* 0xcd00cd0031317431 */ /* 0x000fe20000060002 */
[----:B------:R-:W-:Y:S01]  /*31a0*/  LOP3.LUT R33, R33, 0x70007, RZ, 0xc0, !PT ;  /* 0x0007000721217812 */ /* 0x000fe200078ec0ff */
[----:B------:R-:W-:Y:S01]  /*31b0*/  HFMA2 R39, R48, R10, R39 ;  /* 0x0000000a30277231 */ /* 0x000fe20000000027 */
[----:B------:R-:W-:Y:S01]  /*31c0*/  LOP3.LUT R19, R19, 0x64006400, RZ, 0xfc, !PT ;  /* 0x6400640013137812 */ /* 0x000fe200078efcff */
[----:B------:R-:W-:Y:S01]  /*31d0*/  HFMA2 R38, R38, R3.H1_H1, -132, -132 ;  /* 0xd820d82026267431 */ /* 0x000fe20000060003 */
[----:B------:R-:W-:Y:S01]  /*31e0*/  LOP3.LUT R27, R27, 0x40004, R52, 0xf8, !PT ;  /* 0x000400041b1b7812 */ /* 0x000fe200078ef834 */
[-C--:B------:R-:W-:Y:S01]  /*31f0*/  HFMA2 R35, R42, R11.reuse, R35 ;  /* 0x0000000b2a237231 */ /* 0x080fe20000000023 */
        /* <DEDUP_REMOVED lines=8> */
[----:B------:R-:W-:Y:S01]  /*3280*/  LOP3.LUT R22, R22, 0x64006400, RZ, 0xfc, !PT ;  /* 0x6400640016167812 */ /* 0x000fe200078efcff */
[----:B------:R-:W-:Y:S01]  /*3290*/  HADD2 R8, R33, -1028, -1028 ;  /* 0xe404e40421087430 */ /* 0x000fe20000000000 */
[----:B------:R-:W-:Y:S01]  /*32a0*/  LOP3.LUT R47, R47, 0x64006400, RZ, 0xfc, !PT ;  /* 0x640064002f2f7812 */ /* 0x000fe200078efcff */
[-C--:B------:R-:W-:Y:S01]  /*32b0*/  HFMA2 R17, R4, R12.reuse, R35 ;  /* 0x0000000c04117231 */ /* 0x080fe20000000023 */
[-C--:B------:R-:W-:Y:S01]  /*32c0*/  HFMA2.MMA R7, R49, R14.reuse, R7 ;  /* 0x0000000e31077235 */ /* 0x080fe20000000007 */
[----:B------:R-:W-:Y:S01]  /*32d0*/  HADD2 R4, R27, -1028, -1028 ;  /* 0xe404e4041b047430 */ /* 0x000fe20000000000 */
[----:B------:R-:W-:Y:S01]  /*32e0*/  LOP3.LUT R51, R51, 0x64006400, RZ, 0xfc, !PT ;  /* 0x6400640033337812 */ /* 0x000fe200078efcff */
[----:B------:R-:W-:Y:S01]  /*32f0*/  HFMA2 R39, R8, R12, R39 ;  /* 0x0000000c08277231 */ /* 0x000fe20000000027 */
[----:B------:R-:W-:Y:S01]  /*3300*/  LOP3.LUT R24, R24, 0x40004, R53, 0xf8, !PT ;  /* 0x0004000418187812 */ /* 0x000fe200078ef835 */
[----:B------:R-:W-:Y:S01]  /*3310*/  HFMA2.MMA R9, R45, R14, R9 ;  /* 0x0000000e2d097235 */ /* 0x000fe20000000009 */
[----:B------:R-:W-:Y:S01]  /*3320*/  LOP3.LUT R26, R26, 0x64006400, RZ, 0xfc, !PT ;  /* 0x640064001a1a7812 */ /* 0x000fe200078efcff */
[----:B------:R-:W-:Y:S01]  /*3330*/  HADD2 R22, R22, -1028, -1028 ;  /* 0xe404e40416167430 */ /* 0x000fe20000000000 */
[----:B------:R-:W-:Y:S01]  /*3340*/  LOP3.LUT R24, R24, 0x64006400, RZ, 0xfc, !PT ;  /* 0x6400640018187812 */ /* 0x000fe200078efcff */
[----:B------:R-:W-:Y:S01]  /*3350*/  HFMA2 R47, R47, R2.H1_H1, -20, -20 ;  /* 0xcd00cd002f2f7431 */ /* 0x000fe20000060002 */
[----:B------:R-:W-:Y:S01]  /*3360*/  HFMA2.MMA R7, R4, R15, R7 ;  /* 0x0000000f04077235 */ /* 0x000fe20000000007 */
[----:B------:R-:W-:-:S02]  /*3370*/  HFMA2 R17, R34, R13, R17 ;  /* 0x0000000d22117231 */ /* 0x000fc40000000011 */
[----:B------:R-:W-:Y:S01]  /*3380*/  HFMA2 R51, R51, R2.H1_H1, -20, -20 ;  /* 0xcd00cd0033337431 */ /* 0x000fe20000060002 */
[----:B------:R-:W-:Y:S01]  /*3390*/  HFMA2.MMA R9, R22, R15, R9 ;  /* 0x0000000f16097235 */ /* 0x000fe20000000009 */
[----:B------:R-:W-:Y:S01]  /*33a0*/  HFMA2 R39, R46, R13, R39 ;  /* 0x0000000d2e277231 */ /* 0x000fe20000000027 */
[----:B------:R-:W-:Y:S01]  /*33b0*/  PRMT R2, R2, 0x5410, R3 ;  /* 0x0000541002027816 */ /* 0x000fe20000000003 */
[-C--:B------:R-:W-:Y:S02]  /*33c0*/  HFMA2 R17, R47, R14.reuse, R17 ;  /* 0x0000000e2f117231 */ /* 0x080fe40000000011 */
        /* <DEDUP_REMOVED lines=13> */
.L_x_4697:
[----:B------:R-:W-:Y:S01]  /*34a0*/  UIADD3 UR4, UR4, 0x40, URZ ;  /* 0x0000004004047890 */ /* 0x000fe2000fffe03f */
[----:B-----5:R-:W-:Y:S01]  /*34b0*/  IMAD.WIDE R16, R25, c[0x0][0x18c], R20 ;  /* 0x0000630019107a25 */ /* 0x020fe200078e0214 */
[----:B------:R-:W-:Y:S05]  /*34c0*/  @!P0 BRA P3, `(.L_x_4698) ;  /* 0xffffec1000008947 */ /* 0x000fea000183ffff */
.L_x_4696:
[----:B------:R-:W-:Y:S05]  /*34d0*/  @!P1 EXIT ;  /* 0x000000000000994d */ /* 0x000fea0003800000 */
[----:B------:R-:W1:Y:S04]  /*34e0*/  S2R R0, SR_CTAID.X ;  /* 0x0000000000007919 */ /* 0x000e680000002500 */
[----:B------:R-:W1:Y:S04]  /*34f0*/  S2R R3, SR_TID.X ;  /* 0x0000000000037919 */ /* 0x000e680000002100 */
[----:B0----5:R-:W0:Y:S01]  /*3500*/  S2R R5, SR_CTAID.Y ;  /* 0x0000000000057919 */ /* 0x021e220000002600 */
[----:B-1----:R-:W-:-:S02]  /*3510*/  IMAD R0, R0, 0x20, R3 ;  /* 0x0000002000007824 */ /* 0x002fc400078e0203 */
[----:B------:R-:W-:Y:S02]  /*3520*/  IMAD.MOV.U32 R3, RZ, RZ, 0x2 ;  /* 0x00000002ff037424 */ /* 0x000fe400078e00ff */
[----:B------:R-:W-:-:S04]  /*3530*/  IMAD.SHL.U32 R0, R0, 0x4, RZ ;  /* 0x0000000400007824 */ /* 0x000fc800078e00ff */
[----:B0-----:R-:W-:-:S04]  /*3540*/  IMAD R2, R5, c[0x0][0x18c], R0 ;  /* 0x0000630005027a24 */ /* 0x001fc800078e0200 */
[----:B------:R-:W-:-:S05]  /*3550*/  IMAD.WIDE R2, R3, R2, c[0x0][0x180] ;  /* 0x0000600003027625 */ /* 0x000fca00078e0202 */
[----:B------:R-:W2:Y:S01]  /*3560*/  ATOM.E.ADD.F16x2.RN.STRONG.GPU P0, RZ, [R2.64], R31 ;  /* 0x0000001f02ff798a */ /* 0x000ea2000810e9c6 */
[----:B------:R-:W-:Y:S01]  /*3570*/  BSSY B0, `(.L_x_4699) ;  /* 0x000000e000007945 */ /* 0x000fe20003800000 */
[----:B--2---:R-:W-:Y:S05]  /*3580*/  @P0 BRA `(.L_x_4700) ;  /* 0x000000c000000947 */ /* 0x004fea0003800000 */
[----:B------:R-:W0:Y:S02]  /*3590*/  QSPC.E.S P0, RZ, [R2] ;  /* 0x0000000002ff73aa */ /* 0x000e240000000500 */
[----:B0-----:R-:W-:Y:S05]  /*35a0*/  @!P0 BRA `(.L_x_4701) ;  /* 0x0000007000008947 */ /* 0x001fea0003800000 */
[----:B------:R-:W-:-:S05]  /*35b0*/  LOP3.LUT R0, R2, 0xffffff, RZ, 0xc0, !PT ;  /* 0x00ffffff02007812 */ /* 0x000fca00078ec0ff */
.L_x_4702:
[----:B------:R-:W0:Y:S02]  /*35c0*/  LDS R4, [R0] ;  /* 0x0000000000047984 */ /* 0x000e240000000800 */
[----:B0-----:R-:W-:-:S06]  /*35d0*/  HADD2 R5, R4, R31 ;  /* 0x0000001f04057230 */ /* 0x001fcc0000000000 */
[----:B------:R-:W0:Y:S02]  /*35e0*/  ATOMS.CAST.SPIN R5, [R0], R4, R5 ;  /* 0x000000040005738d */ /* 0x000e240001800005 */
[----:B0-----:R-:W-:-:S13]  /*35f0*/  ISETP.EQ.U32.AND P0, PT, R5, 0x1, PT ;  /* 0x000000010500780c */ /* 0x001fda0003f02070 */
[----:B------:R-:W-:Y:S05]  /*3600*/  @!P0 BRA `(.L_x_4702) ;  /* 0xffffffb000008947 */ /* 0x000fea000383ffff */
[----:B------:R-:W-:Y:S05]  /*3610*/  BRA `(.L_x_4700) ;  /* 0x0000003000007947 */ /* 0x000fea0003800000 */
.L_x_4701:
[----:B------:R-:W2:Y:S02]  /*3620*/  LD.E R0, [R2.64] ;  /* 0x0000000602007980 */ /* 0x000ea4000c101900 */
[----:B--2---:R-:W-:-:S05]  /*3630*/  IMAD.IADD R5, R31, 0x1, R0 ;  /* 0x000000011f057824 */ /* 0x004fca00078e0200 */
[----:B------:R0:W-:Y:S02]  /*3640*/  ST.E [R2.64], R5 ;  /* 0x0000000502007985 */ /* 0x0001e4000c101906 */
.L_x_4700:
[----:B------:R-:W-:Y:S05]  /*3650*/  BSYNC B0 ;  /* 0x0000000000007941 */ /* 0x000fea0003800000 */
.L_x_4699:
[----:B------:R-:W2:Y:S02]  /*3660*/  ATOM.E.ADD.F16x2.RN.STRONG.GPU P0, RZ, [R2.64+0x4], R30 ;  /* 0x0000041e02ff798a */ /* 0x000ea4000810e9c6 */
[----:B--2---:R-:W-:Y:S05]  /*3670*/  @P0 EXIT ;  /* 0x000000000000094d */ /* 0x004fea0003800000 */
[----:B------:R-:W1:Y:S02]  /*3680*/  QSPC.E.S P0, RZ, [R2+0x4] ;  /* 0x0000040002ff73aa */ /* 0x000e640000000500 */
[----:B-1----:R-:W-:Y:S05]  /*3690*/  @!P0 BRA `(.L_x_4703) ;  /* 0x0000008000008947 */ /* 0x002fea0003800000 */
[----:B0-----:R-:W-:-:S04]  /*36a0*/  IADD3 R2, R2, 0x4, RZ ;  /* 0x0000000402027810 */ /* 0x001fc80007ffe0ff */
[----:B------:R-:W-:-:S05]  /*36b0*/  LOP3.LUT R2, R2, 0xffffff, RZ, 0xc0, !PT ;  /* 0x00ffffff02027812 */ /* 0x000fca00078ec0ff */
.L_x_4704:
[----:B------:R-:W0:Y:S02]  /*36c0*/  LDS R4, [R2] ;  /* 0x0000000002047984 */ /* 0x000e240000000800 */
[----:B0-----:R-:W-:-:S10]  /*36d0*/  HFMA2.MMA R5, R4, 1, 1, R30 ;  /* 0x3c003c0004057835 */ /* 0x001fd4000000001e */
[----:B------:R-:W0:Y:S02]  /*36e0*/  ATOMS.CAST.SPIN R5, [R2], R4, R5 ;  /* 0x000000040205738d */ /* 0x000e240001800005 */
[----:B0-----:R-:W-:-:S13]  /*36f0*/  ISETP.EQ.U32.AND P0, PT, R5, 0x1, PT ;  /* 0x000000010500780c */ /* 0x001fda0003f02070 */
[----:B------:R-:W-:Y:S05]  /*3700*/  @!P0 BRA `(.L_x_4704) ;  /* 0xffffffb000008947 */ /* 0x000fea000383ffff */
[----:B------:R-:W-:Y:S05]  /*3710*/  EXIT ;  /* 0x000000000000794d */ /* 0x000fea0003800000 */
.L_x_4703:
[----:B------:R-:W2:Y:S02]  /*3720*/  LD.E R0, [R2.64+0x4] ;  /* 0x0000040602007980 */ /* 0x000ea4000c101900 */
[----:B0-2---:R-:W-:-:S05]  /*3730*/  IMAD.IADD R5, R30, 0x1, R0 ;  /* 0x000000011e057824 */ /* 0x005fca00078e0200 */
[----:B------:R-:W-:Y:S01]  /*3740*/  ST.E [R2.64+0x4], R5 ;  /* 0x0000040502007985 */ /* 0x000fe2000c101906 */
[----:B------:R-:W-:Y:S05]  /*3750*/  EXIT ;  /* 0x000000000000794d */ /* 0x000fea0003800000 */
.L_x_4705:
        /* <DEDUP_REMOVED lines=10> */
.L_x_4829:


//--------------------- .text._Z23gemm_half_q_half_kernelILi1ELi38ELb1ELb0ELi32EEvPK6__halfPKjS4_S2_PS0_iiiiPKtS7_iiiiiibS2_i --------------------------
	.section	.text._Z23gemm_half_q_half_kernelILi1ELi38ELb1ELb0ELi32EEvPK6__halfPKjS4_S2_PS0_iiiiPKtS7_iiiiiibS2_i,"ax",@progbits
	.sectioninfo	@"SHI_REGISTERS=48"
	.align	128
        .global         _Z23gemm_half_q_half_kernelILi1ELi38ELb1ELb0ELi32EEvPK6__halfPKjS4_S2_PS0_iiiiPKtS7_iiiiiibS2_i
        .type           _Z23gemm_half_q_half_kernelILi1ELi38ELb1ELb0ELi32EEvPK6__halfPKjS4_S2_PS0_iiiiPKtS7_iiiiiibS2_i,@function
        .size           _Z23gemm_half_q_half_kernelILi1ELi38ELb1ELb0ELi32EEvPK6__halfPKjS4_S2_PS0_iiiiPKtS7_iiiiiibS2_i,(.L_x_4830 - _Z23gemm_half_q_half_kernelILi1ELi38ELb1ELb0ELi32EEvPK6__halfPKjS4_S2_PS0_iiiiPKtS7_iiiiiibS2_i)
        .other          _Z23gemm_half_q_half_kernelILi1ELi38ELb1ELb0ELi32EEvPK6__halfPKjS4_S2_PS0_iiiiPKtS7_iiiiiibS2_i,@"STO_CUDA_ENTRY STV_DEFAULT"
_Z23gemm_half_q_half_kernelILi1ELi38ELb1ELb0ELi32EEvPK6__halfPKjS4_S2_PS0_iiiiPKtS7_iiiiiibS2_i:
.text._Z23gemm_half_q_half_kernelILi1ELi38ELb1ELb0ELi32EEvPK6__halfPKjS4_S2_PS0_iiiiPKtS7_iiiiiibS2_i:
        /* <DEDUP_REMOVED lines=46> */
.L_x_4707:
[----:B------:R-:W-:Y:S05]  /*02e0*/  BSYNC B0 ;  /* 0x0000000000007941 */ /* 0x000fea0003800000 */
.L_x_4706:
        /* <DEDUP_REMOVED lines=51> */
[----:B------:R-:W-:-:S03]  /*0620*/  ISETP.GE.OR P2, PT, R24, c[0x0][0x1ac], P5 ;  /* 0x00006b0018007a0c */ /* 0x000fc60002f46670 */
[----:B------:R-:W-:Y:S01]  /*0630*/  @!P0 IMAD.MOV.U32 R5, RZ, RZ, 0x2 ;  /* 0x00000002ff058424 */ /* 0x000fe200078e00ff */
[----:B------:R-:W-:Y:S01]  /*0640*/  IADD3 R6, R11, R4, R6 ;  /* 0x000000040b067210 */ /* 0x000fe20007ffe006 */
[----:B------:R-:W-:-:S04]  /*0650*/  @!P0 IMAD R4, R3, c[0x0][0x18c], R0 ;  /* 0x0000630003048a24 */ /* 0x000fc800078e0200 */
[----:B------:R-:W-:Y:S01]  /*0660*/  IMAD R3, R6, c[0x0][0x18c], RZ ;  /* 0x0000630006037a24 */ /* 0x000fe200078e02ff */
[----:B------:R-:W-:Y:S01]  /*0670*/  SHF.R.S32.HI R6, RZ, 0x1f, R0 ;  /* 0x0000001fff067819 */ /* 0x000fe20000011400 */
        /* <DEDUP_REMOVED lines=18> */
.L_x_4709:
        /* <DEDUP_REMOVED lines=41> */
.L_x_4708:
[----:B0-----:R-:W-:Y:S01]  /*0a30*/  UMOV UR4, URZ ;  /* 0x0000003f00047c82 */ /* 0x001fe20008000000 */
[----:B------:R-:W-:Y:S02]  /*0a40*/  LEA.HI.X R17, R17, c[0x0][0x16c], R6, 0x2, P4 ;  /* 0x00005b0011117a11 */ /* 0x000fe400020f1406 */
[----:B------:R-:W-:Y:S02]  /*0a50*/  PRMT R6, RZ, 0x5410, RZ ;  /* 0x00005410ff067816 */ /* 0x000fe400000000ff */
[----:B------:R-:W-:Y:S01]  /*0a60*/  PRMT R5, RZ, 0x5410, RZ ;  /* 0x00005410ff057816 */ /* 0x000fe200000000ff */
[----:B------:R-:W-:Y:S05]  /*0a70*/  @P2 BRA `(.L_x_4710) ;  /* 0x000017f000002947 */ /* 0x000fea0003800000 */
[----:B------:R-:W-:Y:S01]  /*0a80*/  PRMT R5, RZ, 0x5410, RZ ;  /* 0x00005410ff057816 */ /* 0x000fe200000000ff */
[----:B------:R-:W-:Y:S01]  /*0a90*/  ULDC UR5, c[0x0][0x18c] ;  /* 0x0000630000057ab9 */ /* 0x000fe20000000800 */
[----:B------:R-:W-:Y:S01]  /*0aa0*/  PRMT R6, RZ, 0x5410, RZ ;  /* 0x00005410ff067816 */ /* 0x000fe200000000ff */
[----:B------:R-:W-:-:S02]  /*0ab0*/  USHF.R.S32.HI UR5, URZ, 0x1f, UR5 ;  /* 0x0000001f3f057899 */ /* 0x000fc40008011405 */
[----:B------:R-:W-:Y:S02]  /*0ac0*/  UMOV UR4, URZ ;  /* 0x0000003f00047c82 */ /* 0x000fe40008000000 */
.L_x_4713:
[----:B0-----:R-:W-:Y:S02]  /*0ad0*/  IMAD.MOV.U32 R26, RZ, RZ, R16 ;  /* 0x000000ffff1a7224 */ /* 0x001fe400078e0010 */
[----:B------:R-:W-:-:S05]  /*0ae0*/  IMAD.MOV.U32 R27, RZ, RZ, R17 ;  /* 0x000000ffff1b7224 */ /* 0x000fca00078e0011 */
[----:B-----5:R0:W5:Y:S01]  /*0af0*/  LDG.E.128.CONSTANT R8, [R26.64] ;  /* 0x000000061a087981 */ /* 0x020162000c1e9d00 */
[----:B------:R-:W-:Y:S01]  /*0b00*/  IMAD.MOV.U32 R25, RZ, RZ, c[0x0][0x18c] ;  /* 0x00006300ff197624 */ /* 0x000fe200078e00ff */
[----:B------:R-:W-:Y:S05]  /*0b10*/  @!P1 BRA `(.L_x_4711) ;  /* 0x00000b4000009947 */ /* 0x000fea0003800000 */
[C---:B------:R-:W-:Y:S01]  /*0b20*/  IMAD.WIDE R30, R25.reuse, 0x4, R26 ;  /* 0x00000004191e7825 */ /* 0x040fe200078e021a */
        /* <DEDUP_REMOVED lines=179> */
.L_x_4711:
[----:B------:R-:W-:Y:S05]  /*1660*/  @!P1 BRA `(.L_x_4712) ;  /* 0x00000b8000009947 */ /* 0x000fea0003800000 */
        /* <DEDUP_REMOVED lines=184> */
.L_x_4712:
        /* <DEDUP_REMOVED lines=8> */
.L_x_4710:
[----:B------:R-:W-:-:S04]  /*2270*/  ISETP.GE.AND P0, PT, R24, R7, PT ;  /* 0x000000071800720c */ /* 0x000fc80003f06270 */
[----:B------:R-:W-:-:S13]  /*2280*/  ISETP.GE.OR P0, PT, R24, c[0x0][0x1b8], P0 ;  /* 0x00006e0018007a0c */ /* 0x000fda0000706670 */
[----:B------:R-:W-:Y:S05]  /*2290*/  @P0 BRA `(.L_x_4714) ;  /* 0x0000142000000947 */ /* 0x000fea0003800000 */
.L_x_4716:
[----:B------:R-:W-:Y:S01]  /*22a0*/  IMAD.MOV.U32 R25, RZ, RZ, c[0x0][0x18c] ;  /* 0x00006300ff197624 */ /* 0x000fe200078e00ff */
[----:B-----5:R1:W5:Y:S03]  /*22b0*/  LDG.E.128.CONSTANT R20, [R16.64] ;  /* 0x0000000610147981 */ /* 0x020366000c1e9d00 */
[----:B------:R-:W-:-:S05]  /*22c0*/  IMAD.WIDE R12, R25, 0x4, R16 ;  /* 0x00000004190c7825 */ /* 0x000fca00078e0210 */
[----:B------:R1:W5:Y:S01]  /*22d0*/  LDG.E.128.CONSTANT R8, [R12.64] ;  /* 0x000000060c087981 */ /* 0x000362000c1e9d00 */
[----:B------:R-:W-:Y:S01]  /*22e0*/  IMAD.WIDE R14, R25, 0x4, R12 ;  /* 0x00000004190e7825 */ /* 0x000fe200078e020c */
[----:B0-----:R-:W-:-:S04]  /*22f0*/  IADD3 R26, R24, 0x20, RZ ;  /* 0x00000020181a7810 */ /* 0x001fc80007ffe0ff */
[----:B------:R-:W-:Y:S01]  /*2300*/  ISETP.GE.AND P0, PT, R26, c[0x0][0x1b8], PT ;  /* 0x00006e001a007a0c */ /* 0x000fe20003f06270 */
[----:B------:R-:W-:Y:S01]  /*2310*/  IMAD.WIDE R24, R25, 0x4, R14 ;  /* 0x0000000419187825 */ /* 0x000fe200078e020e */
[----:B------:R-:W-:Y:S05]  /*2320*/  @!P1 BRA `(.L_x_4715) ;  /* 0x0000133000009947 */ /* 0x000fea0003800000 */
[----:B-1----:R-:W2:Y:S01]  /*2330*/  LDG.E.128.CONSTANT R12, [R14.64] ;  /* 0x000000060e0c7981 */ /* 0x002ea2000c1e9d00 */
        /* <DEDUP_REMOVED lines=205> */
[----:B------:R-:W-:Y:S02]  /*3010*/  SHF.R.U32.HI R12, RZ, 0x6, R13 ;  /* 0x00000006ff0c7819 */ /* 0x000fe4000001160d */
[----:B------:R-:W-:Y:S02]  /*3020*/  LOP3.LUT R37, R21, 0x64006400, RZ, 0xfc, !PT ;  /* 0x6400640015257812 */ /* 0x000fe400078efcff */
[----:B------:R-:W-:Y:S02]  /*3030*/  LOP3.LUT R43, R22, 0x64006400, RZ, 0xfc, !PT ;  /* 0x64006400162b7812 */ /* 0x000fe400078efcff */
[----:B------:R-:W-:Y:S01]  /*3040*/  LOP3.LUT R22, R12, 0x380038, RZ, 0xc0, !PT ;  /* 0x003800380c167812 */ /* 0x000fe200078ec0ff */
[----:B------:R-:W-:Y:S01]  /*3050*/  HFMA2 R38, R37, R0.H1_H1, -132, -132 ;  /* 0xd820d82025267431 */ /* 0x000fe20000060000 */
[----:B------:R-:W-:Y:S02]  /*3060*/  LOP3.LUT R23, R23, 0x64006400, RZ, 0xfc, !PT ;  /* 0x6400640017177812 */ /* 0x000fe400078efcff */
[----:B------:R-:W-:-:S02]  /*3070*/  LOP3.LUT R37, R22, 0x64006400, RZ, 0xfc, !PT ;  /* 0x6400640016257812 */ /* 0x000fc400078efcff */
[C---:B------:R-:W-:Y:S02]  /*3080*/  LOP3.LUT R31, R14.reuse, 0x380038, RZ, 0xc0, !PT ;  /* 0x003800380e1f7812 */ /* 0x040fe400078ec0ff */
[----:B------:R-:W-:Y:S01]  /*3090*/  SHF.R.U32.HI R32, RZ, 0x6, R14 ;  /* 0x00000006ff207819 */ /* 0x000fe2000001160e */
[----:B------:R-:W-:Y:S01]  /*30a0*/  HFMA2 R44, R37, R0.H1_H1, -132, -132 ;  /* 0xd820d820252c7431 */ /* 0x000fe20000060000 */
[----:B------:R-:W-:Y:S01]  /*30b0*/  LOP3.LUT R14, R14, 0x70007, RZ, 0xc0, !PT ;  /* 0x000700070e0e7812 */ /* 0x000fe200078ec0ff */
[----:B------:R-:W-:Y:S01]  /*30c0*/  HADD2 R37, R23, -1028, -1028 ;  /* 0xe404e40417257430 */ /* 0x000fe20000000000 */
[C---:B------:R-:W-:Y:S02]  /*30d0*/  LOP3.LUT R34, R15.reuse, 0x380038, RZ, 0xc0, !PT ;  /* 0x003800380f227812 */ /* 0x040fe400078ec0ff */
[----:B------:R-:W-:Y:S02]  /*30e0*/  SHF.R.U32.HI R35, RZ, 0x6, R15 ;  /* 0x00000006ff237819 */ /* 0x000fe4000001160f */
[----:B------:R-:W-:Y:S01]  /*30f0*/  LOP3.LUT R15, R15, 0x70007, RZ, 0xc0, !PT ;  /* 0x000700070f0f7812 */ /* 0x000fe200078ec0ff */
[----:B------:R-:W-:Y:S01]  /*3100*/  HFMA2.MMA R16, R37, R18, R16 ;  /* 0x0000001225107235 */ /* 0x000fe20000000010 */
[----:B------:R-:W-:-:S02]  /*3110*/  LOP3.LUT R13, R13, 0x70007, RZ, 0xc0, !PT ;  /* 0x000700070d0d7812 */ /* 0x000fc400078ec0ff */
        /* <DEDUP_REMOVED lines=11> */
[----:B------:R-:W-:Y:S01]  /*31d0*/  HFMA2.MMA R36, R37, R18, R36 ;  /* 0x0000001225247235 */ /* 0x000fe20000000024 */
[----:B------:R-:W-:Y:S01]  /*31e0*/  HFMA2 R33, R23, R18, R33 ;  /* 0x0000001217217231 */ /* 0x000fe20000000021 */
[----:B------:R-:W-:Y:S01]  /*31f0*/  LOP3.LUT R14, R12, 0x1c001c0, RZ, 0xc0, !PT ;  /* 0x01c001c00c0e7812 */ /* 0x000fe200078ec0ff */
[----:B------:R-:W-:Y:S01]  /*3200*/  HFMA2 R22, R31, R0.H1_H1, -132, -132 ;  /* 0xd820d8201f167431 */ /* 0x000fe20000060000 */
[----:B------:R-:W-:-:S02]  /*3210*/  LOP3.LUT R13, R13, 0x64006400, RZ, 0xfc, !PT ;  /* 0x640064000d0d7812 */ /* 0x000fc400078efcff */
[----:B------:R-:W-:Y:S02]  /*3220*/  LOP3.LUT R12, R12, 0x70007, RZ, 0xc0, !PT ;  /* 0x000700070c0c7812 */ /* 0x000fe400078ec0ff */
[C---:B------:R-:W-:Y:S01]  /*3230*/  LOP3.LUT R18, R35.reuse, 0x1c001c0, RZ, 0xc0, !PT ;  /* 0x01c001c023127812 */ /* 0x040fe200078ec0ff */
[----:B------:R-:W-:Y:S01]  /*3240*/  HADD2 R13, R13, -1028, -1028 ;  /* 0xe404e4040d0d7430 */ /* 0x000fe20000000000 */
[----:B------:R-:W-:Y:S01]  /*3250*/  LOP3.LUT R41, R34, 0x64006400, RZ, 0xfc, !PT ;  /* 0x6400640022297812 */ /* 0x000fe200078efcff */
[-C--:B------:R-:W-:Y:S01]  /*3260*/  HFMA2 R34, R43, R0.reuse.H1_H1, -132, -132 ;  /* 0xd820d8202b227431 */ /* 0x080fe20000060000 */
[----:B------:R-:W-:Y:S01]  /*3270*/  LOP3.LUT R40, R32, 0x380038, RZ, 0xc0, !PT ;  /* 0x0038003820287812 */ /* 0x000fe200078ec0ff */
[----:B------:R-:W-:Y:S01]  /*3280*/  HFMA2.MMA R22, R22, R19, R36 ;  /* 0x0000001316167235 */ /* 0x000fe20000000024 */
[----:B------:R-:W-:Y:S01]  /*3290*/  LOP3.LUT R35, R35, 0x70007, RZ, 0xc0, !PT ;  /* 0x0007000723237812 */ /* 0x000fe200078ec0ff */
[-C--:B------:R-:W-:Y:S01]  /*32a0*/  HFMA2 R34, R34, R19.reuse, R33 ;  /* 0x0000001322227231 */ /* 0x080fe20000000021 */
[----:B------:R-:W-:Y:S01]  /*32b0*/  LOP3.LUT R12, R12, 0x64006400, RZ, 0xfc, !PT ;  /* 0x640064000c0c7812 */ /* 0x000fe200078efcff */
[-C--:B0-----:R-:W-:Y:S01]  /*32c0*/  HFMA2.MMA R13, R13, R8.reuse, R16 ;  /* 0x000000080d0d7235 */ /* 0x081fe20000000010 */
[----:B------:R-:W-:Y:S01]  /*32d0*/  LOP3.LUT R31, R40, 0x64006400, RZ, 0xfc, !PT ;  /* 0x64006400281f7812 */ /* 0x000fe200078efcff */
[-C--:B------:R-:W-:Y:S01]  /*32e0*/  HFMA2 R40, R41, R0.reuse.H1_H1, -132, -132 ;  /* 0xd820d82029287431 */ /* 0x080fe20000060000 */
[----:B------:R-:W-:Y:S01]  /*32f0*/  LOP3.LUT R35, R35, 0x64006400, RZ, 0xfc, !PT ;  /* 0x6400640023237812 */ /* 0x000fe200078efcff */
[----:B------:R-:W-:Y:S01]  /*3300*/  HADD2 R37, R12, -1028, -1028 ;  /* 0xe404e4040c257430 */ /* 0x000fe20000000000 */
[----:B------:R-:W-:Y:S01]  /*3310*/  LOP3.LUT R21, R21, 0x64006400, RZ, 0xfc, !PT ;  /* 0x6400640015157812 */ /* 0x000fe200078efcff */
[----:B------:R-:W-:Y:S01]  /*3320*/  HFMA2 R19, R40, R19, R17 ;  /* 0x0000001328137231 */ /* 0x000fe20000000011 */
[----:B------:R-:W-:Y:S01]  /*3330*/  LOP3.LUT R16, R32, 0x1c001c0, RZ, 0xc0, !PT ;  /* 0x01c001c020107812 */ /* 0x000fe200078ec0ff */
        /* <DEDUP_REMOVED lines=8> */
[----:B------:R-:W-:Y:S01]  /*33c0*/  HFMA2 R31, R31, R0.H1_H1, -132, -132 ;  /* 0xd820d8201f1f7431 */ /* 0x000fe20000060000 */
[----:B------:R-:W-:Y:S01]  /*33d0*/  LOP3.LUT R39, R39, 0x64006400, RZ, 0xfc, !PT ;  /* 0x6400640027277812 */ /* 0x000fe200078efcff */
[-C--:B------:R-:W-:Y:S01]  /*33e0*/  HFMA2 R41, R17, R2.reuse.H1_H1, -20, -20 ;  /* 0xcd00cd0011297431 */ /* 0x080fe20000060002 */
[----:B------:R-:W-:Y:S01]  /*33f0*/  LOP3.LUT R32, R32, 0x64006400, RZ, 0xfc, !PT ;  /* 0x6400640020207812 */ /* 0x000fe200078efcff */
[----:B------:R-:W-:Y:S01]  /*3400*/  HFMA2 R17, R33, R2.H1_H1, -20, -20 ;  /* 0xcd00cd0021117431 */ /* 0x000fe20000060002 */
[----:B------:R-:W-:Y:S01]  /*3410*/  LOP3.LUT R23, R14, 0x64006400, RZ, 0xfc, !PT ;  /* 0x640064000e177812 */ /* 0x000fe200078efcff */
[-C--:B------:R-:W-:Y:S01]  /*3420*/  HFMA2.MMA R19, R21, R9.reuse, R19 ;  /* 0x0000000915137235 */ /* 0x080fe20000000013 */
[----:B------:R-:W-:Y:S01]  /*3430*/  HFMA2 R42, R39, R0.H1_H1, -132, -132 ;  /* 0xd820d820272a7431 */ /* 0x000fe20000060000 */
[----:B------:R-:W-:Y:S01]  /*3440*/  LOP3.LUT R30, R30, 0x64006400, RZ, 0xfc, !PT ;  /* 0x640064001e1e7812 */ /* 0x000fe200078efcff */
[----:B------:R-:W-:Y:S01]  /*3450*/  HADD2 R39, R32, -1028, -1028 ;  /* 0xe404e40420277430 */ /* 0x000fe20000000000 */
[----:B------:R-:W-:Y:S01]  /*3460*/  HFMA2.MMA R34, R44, R9, R34 ;  /* 0x000000092c227235 */ /* 0x000fe20000000022 */
[----:B------:R-:W-:Y:S01]  /*3470*/  HFMA2 R23, R23, R2.H1_H1, -20, -20 ;  /* 0xcd00cd0017177431 */ /* 0x000fe20000060002 */
        /* <DEDUP_REMOVED lines=30> */
.L_x_4715:
[----:B------:R-:W-:Y:S01]  /*3660*/  ISETP.LT.AND P2, PT, R26, R7, PT ;  /* 0x000000071a00720c */ /* 0x000fe20003f41270 */
[----:B------:R-:W-:Y:S01]  /*3670*/  UIADD3 UR4, UR4, 0x40, URZ ;  /* 0x0000004004047890 */ /* 0x000fe2000fffe03f */
[----:B-1----:R-:W-:Y:S02]  /*3680*/  IMAD.MOV.U32 R16, RZ, RZ, R24 ;  /* 0x000000ffff107224 */ /* 0x002fe400078e0018 */
[----:B------:R-:W-:Y:S02]  /*3690*/  IMAD.MOV.U32 R17, RZ, RZ, R25 ;  /* 0x000000ffff117224 */ /* 0x000fe400078e0019 */
[----:B------:R-:W-:-:S07]  /*36a0*/  IMAD.MOV.U32 R24, RZ, RZ, R26 ;  /* 0x000000ffff187224 */ /* 0x000fce00078e001a */
[----:B------:R-:W-:Y:S05]  /*36b0*/  @!P0 BRA P2, `(.L_x_4716) ;  /* 0xffffebe000008947 */ /* 0x000fea000103ffff */
.L_x_4714:
[----:B------:R-:W-:-:S04]  /*36c0*/  ISETP.GE.AND P0, PT, R24, R7, PT ;  /* 0x000000071800720c */ /* 0x000fc80003f06270 */
[----:B------:R-:W-:-:S13]  /*36d0*/  ISETP.GE.OR P0, PT, R24, c[0x0][0x1bc], P0 ;  /* 0x00006f0018007a0c */ /* 0x000fda0000706670 */
[----:B------:R-:W-:Y:S05]  /*36e0*/  @P0 BRA `(.L_x_4717) ;  /* 0x00000a1000000947 */ /* 0x000fea0003800000 */
[----:B------:R-:W-:-:S05]  /*36f0*/  IMAD.MOV.U32 R19, RZ, RZ, c[0x0][0x18c] ;  /* 0x00006300ff137624 */ /* 0x000fca00078e00ff */
[----:B------:R-:W-:-:S04]  /*3700*/  SHF.R.S32.HI R18, RZ, 0x1f, R19 ;  /* 0x0000001fff127819 */ /* 0x000fc80000011413 */
[----:B------:R-:W-:Y:S02]  /*3710*/  SHF.L.U64.HI R18, R19, 0x2, R18 ;  /* 0x0000000213127819 */ /* 0x000fe40000010212 */
.L_x_4719:
[----:B------:R-:W-:-:S04]  /*3720*/  IADD3 R24, R24, 0x10, RZ ;  /* 0x0000001018187810 */ /* 0x000fc80007ffe0ff */
[C---:B------:R-:W-:Y:S02]  /*3730*/  ISETP.GE.AND P0, PT, R24.reuse, c[0x0][0x1bc], PT ;  /* 0x00006f0018007a0c */ /* 0x040fe40003f06270 */
[----:B------:R-:W-:Y:S01]  /*3740*/  ISETP.LT.AND P3, PT, R24, R7, PT ;  /* 0x000000071800720c */ /* 0x000fe20003f61270 */
[----:B0-----:R-:W-:Y:S06]  /*3750*/  @!P1 BRA `(.L_x_4718) ;  /* 0x0000096000009947 */ /* 0x001fec0003800000 */
[----:B------:R-:W2:Y:S01]  /*3760*/  LDG.E.128.CONSTANT R12, [R16.64] ;  /* 0x00000006100c7981 */ /* 0x000ea2000c1e9d00 */
[----:B-----5:R-:W-:Y:S01]  /*3770*/  IMAD.MOV.U32 R8, RZ, RZ, 0x2c00 ;  /* 0x00002c00ff087424 */ /* 0x020fe200078e00ff */
[----:B------:R-:W-:Y:S01]  /*3780*/  PRMT R3, R3, 0x5410, R4 ;  /* 0x0000541003037816 */ /* 0x000fe20000000004 */
[----:B------:R-:W-:Y:S02]  /*3790*/  IMAD.MOV.U32 R9, RZ, RZ, 0x2400 ;  /* 0x00002400ff097424 */ /* 0x000fe400078e00ff */
[----:B------:R-:W-:Y:S01]  /*37a0*/  IMAD.MOV.U32 R22, RZ, RZ, 0x3400 ;  /* 0x00003400ff167424 */ /* 0x000fe200078e00ff */
[----:B------:R-:W-:Y:S02]  /*37b0*/  PRMT R2, R2, 0x5410, R8 ;  /* 0x0000541002027816 */ /* 0x000fe40000000008 */
[----:B------:R-:W-:-:S02]  /*37c0*/  PRMT R0, R0, 0x5410, R9 ;  /* 0x0000541000007816 */ /* 0x000fc40000000009 */
[----:B------:R-:W1:Y:S01]  /*37d0*/  LDS.128 R8, [UR4] ;  /* 0x00000004ff087984 */ /* 0x000e620008000c00 */
[----:B0-2---:R-:W-:Y:S02]  /*37e0*/  LOP3.LUT R26, R12, 0xc000c, RZ, 0xc0, !PT ;  /* 0x000c000c0c1a7812 */ /* 0x005fe400078ec0ff */
[----:B------:R-:W-:Y:S02]  /*37f0*/  LOP3.LUT R28, R13, 0xc000c, RZ, 0xc0, !PT ;  /* 0x000c000c0d1c7812 */ /* 0x000fe400078ec0ff */
        /* <DEDUP_REMOVED lines=38> */
[----:B-1----:R-:W-:Y:S01]  /*3a60*/  HFMA2.MMA R14, R35, R8, RZ ;  /* 0x00000008230e7235 */ /* 0x002fe200000000ff */
        /* <DEDUP_REMOVED lines=72> */
[----:B------:R-:W-:Y:S01]  /*3ef0*/  HFMA2 R32, R45, R0.H1_H1, -18, -18 ;  /* 0xcc80cc802d207431 */ /* 0x000fe20000060000 */
[-C--:B------:R-:W-:Y:S01]  /*3f00*/  HFMA2.MMA R9, R37, R14.reuse, R9 ;  /* 0x0000000e25097235 */ /* 0x080fe20000000009 */
[----:B------:R-:W-:Y:S01]  /*3f10*/  HFMA2 R8, R23, R12, R8 ;  /* 0x0000000c17087231 */ /* 0x000fe20000000008 */
[----:B------:R-:W-:Y:S01]  /*3f20*/  LOP3.LUT R39, R39, 0x64006400, RZ, 0xfc, !PT ;  /* 0x6400640027277812 */ /* 0x000fe200078efcff */
[----:B------:R-:W-:Y:S01]  /*3f30*/  HFMA2 R34, R34, R0.H1_H1, -18, -18 ;  /* 0xcc80cc8022227431 */ /* 0x000fe20000060000 */
[----:B------:R-:W-:Y:S01]  /*3f40*/  HFMA2.MMA R36, R33, R14, R36 ;  /* 0x0000000e21247235 */ /* 0x000fe20000000024 */
[----:B------:R-:W-:Y:S01]  /*3f50*/  HFMA2 R11, R25, R12, R38 ;  /* 0x0000000c190b7231 */ /* 0x000fe20000000026 */
[----:B------:R-:W-:Y:S01]  /*3f60*/  LOP3.LUT R43, R43, 0x64006400, RZ, 0xfc, !PT ;  /* 0x640064002b2b7812 */ /* 0x000fe200078efcff */
[-C--:B------:R-:W-:Y:S01]  /*3f70*/  HFMA2 R35, R35, R2.reuse.H1_H1, -66, -66 ;  /* 0xd420d42023237431 */ /* 0x080fe20000060002 */
[-C--:B------:R-:W-:Y:S01]  /*3f80*/  HFMA2.MMA R9, R32, R15.reuse, R9 ;  /* 0x0000000f20097235 */ /* 0x080fe20000000009 */
[----:B------:R-:W-:Y:S01]  /*3f90*/  HFMA2 R8, R28, R13, R8 ;  /* 0x0000000d1c087231 */ /* 0x000fe20000000008 */
[----:B------:R-:W-:Y:S01]  /*3fa0*/  HFMA2.MMA R36, R34, R15, R36 ;  /* 0x0000000f22247235 */ /* 0x000fe20000000024 */
[----:B------:R-:W-:-:S02]  /*3fb0*/  HFMA2 R39, R39, R2.H1_H1, -66, -66 ;  /* 0xd420d42027277431 */ /* 0x000fc40000060002 */
[----:B------:R-:W-:Y:S02]  /*3fc0*/  HFMA2 R11, R22, R13, R11 ;  /* 0x0000000d160b7231 */ /* 0x000fe4000000000b */
[----:B------:R-:W-:Y:S02]  /*3fd0*/  HFMA2 R40, R41, R0.H1_H1, -18, -18 ;  /* 0xcc80cc8029287431 */ /* 0x000fe40000060000 */
[----:B------:R-:W-:Y:S02]  /*3fe0*/  HFMA2 R20, R35, R14, R8 ;  /* 0x0000000e23147231 */ /* 0x000fe40000000008 */
[----:B------:R-:W-:Y:S01]  /*3ff0*/  HFMA2 R42, R43, R0.H1_H1, -18, -18 ;  /* 0xcc80cc802b2a7431 */ /* 0x000fe20000060000 */
        /* <DEDUP_REMOVED lines=12> */
.L_x_4718:
[----:B------:R-:W-:Y:S01]  /*40c0*/  LEA R16, P2, R19, R16, 0x2 ;  /* 0x0000001013107211 */ /* 0x000fe200078410ff */
[----:B------:R-:W-:-:S04]  /*40d0*/  UIADD3 UR4, UR4, 0x20, URZ ;  /* 0x0000002004047890 */ /* 0x000fc8000fffe03f */
[----:B------:R-:W-:Y:S01]  /*40e0*/  IMAD.X R17, R17, 0x1, R18, P2 ;  /* 0x0000000111117824 */ /* 0x000fe200010e0612 */
[----:B------:R-:W-:Y:S05]  /*40f0*/  @!P0 BRA P3, `(.L_x_4719) ;  /* 0xfffff62000008947 */ /* 0x000fea000183ffff */
.L_x_4717:
[----:B------:R-:W-:Y:S05]  /*4100*/  @!P1 EXIT ;  /* 0x000000000000994d */ /* 0x000fea0003800000 */
        /* <DEDUP_REMOVED lines=13> */
[----:B------:R-:W-:Y:S01]  /*41e0*/  LOP3.LUT R0, R2, 0xffffff, RZ, 0xc0, !PT ;  /* 0x00ffffff02007812 */ /* 0x000fe200078ec0ff */
[----:B-----5:R-:W-:-:S04]  /*41f0*/  IMAD.MOV.U32 R9, RZ, RZ, R6 ;  /* 0x000000ffff097224 */ /* 0x020fc800078e0006 */
.L_x_4723:
[----:B------:R-:W1:Y:S02]  /*4200*/  LDS R6, [R0] ;  /* 0x0000000000067984 */ /* 0x000e640000000800 */
[----:B-1----:R-:W-:-:S06]  /*4210*/  HADD2 R7, R6, R9 ;  /* 0x0000000906077230 */ /* 0x002fcc0000000000 */
[----:B------:R-:W1:Y:S02]  /*4220*/  ATOMS.CAST.SPIN R7, [R0], R6, R7 ;  /* 0x000000060007738d */ /* 0x000e640001800007 */
[----:B-1----:R-:W-:-:S13]  /*4230*/  ISETP.EQ.U32.AND P0, PT, R7, 0x1, PT ;  /* 0x000000010700780c */ /* 0x002fda0003f02070 */
[----:B------:R-:W-:Y:S05]  /*4240*/  @!P0 BRA `(.L_x_4723) ;  /* 0xffffffb000008947 */ /* 0x000fea000383ffff */
[----:B------:R-:W-:Y:S05]  /*4250*/  BRA `(.L_x_4721) ;  /* 0x0000003000007947 */ /* 0x000fea0003800000 */
.L_x_4722:
[----:B------:R-:W2:Y:S02]  /*4260*/  LD.E R0, [R2.64] ;  /* 0x0000000602007980 */ /* 0x000ea4000c101900 */
[----:B--2---:R-:W-:-:S05]  /*4270*/  IMAD.IADD R7, R6, 0x1, R0 ;  /* 0x0000000106077824 */ /* 0x004fca00078e0200 */
[----:B------:R1:W-:Y:S02]  /*4280*/  ST.E [R2.64], R7 ;  /* 0x0000000702007985 */ /* 0x0003e4000c101906 */
.L_x_4721:
[----:B------:R-:W-:Y:S05]  /*4290*/  BSYNC B0 ;  /* 0x0000000000007941 */ /* 0x000fea0003800000 */
.L_x_4720:
[----:B------:R-:W2:Y:S02]  /*42a0*/  ATOM.E.ADD.F16x2.RN.STRONG.GPU P0, RZ, [R2.64+0x4], R5 ;  /* 0x0000040502ff798a */ /* 0x000ea4000810e9c6 */
[----:B--2---:R-:W-:Y:S05]  /*42b0*/  @P0 EXIT ;  /* 0x000000000000094d */ /* 0x004fea0003800000 */
[----:B------:R-:W2:Y:S02]  /*42c0*/  QSPC.E.S P0, RZ, [R2+0x4] ;  /* 0x0000040002ff73aa */ /* 0x000ea40000000500 */
[----:B--2---:R-:W-:Y:S05]  /*42d0*/  @!P0 BRA `(.L_x_4724) ;  /* 0x0000009000008947 */ /* 0x004fea0003800000 */
[----:B-1----:R-:W-:Y:S01]  /*42e0*/  IADD3 R2, R2, 0x4, RZ ;  /* 0x0000000402027810 */ /* 0x002fe20007ffe0ff */
[----:B------:R-:W-:-:S03]  /*42f0*/  IMAD.MOV.U32 R3, RZ, RZ, R5 ;  /* 0x000000ffff037224 */ /* 0x000fc600078e0005 */
[----:B------:R-:W-:-:S05]  /*4300*/  LOP3.LUT R2, R2, 0xffffff, RZ, 0xc0, !PT ;  /* 0x00ffffff02027812 */ /* 0x000fca00078ec0ff */
.L_x_4725:
[----:B------:R-:W1:Y:S02]  /*4310*/  LDS R4, [R2] ;  /* 0x0000000002047984 */ /* 0x000e640000000800 */
[----:B-1----:R-:W-:-:S10]  /*4320*/  HFMA2.MMA R5, R4, 1, 1, R3 ;  /* 0x3c003c0004057835 */ /* 0x002fd40000000003 */
[----:B------:R-:W1:Y:S02]  /*4330*/  ATOMS.CAST.SPIN R5, [R2], R4, R5 ;  /* 0x000000040205738d */ /* 0x000e640001800005 */
[----:B-1----:R-:W-:-:S13]  /*4340*/  ISETP.EQ.U32.AND P0, PT, R5, 0x1, PT ;  /* 0x000000010500780c */ /* 0x002fda0003f02070 */
[----:B------:R-:W-:Y:S05]  /*4350*/  @!P0 BRA `(.L_x_4725) ;  /* 0xffffffb000008947 */ /* 0x000fea000383ffff */
[----:B------:R-:W-:Y:S05]  /*4360*/  EXIT ;  /* 0x000000000000794d */ /* 0x000fea0003800000 */
.L_x_4724:
[----:B------:R-:W2:Y:S02]  /*4370*/  LD.E R0, [R2.64+0x4] ;  /* 0x0000040602007980 */ /* 0x000ea4000c101900 */
[----:B--2---:R-:W-:-:S05]  /*4380*/  IMAD.IADD R5, R5, 0x1, R0 ;  /* 0x0000000105057824 */ /* 0x004fca00078e0200 */
[----:B------:R-:W-:Y:S01]  /*4390*/  ST.E [R2.64+0x4], R5 ;  /* 0x0000040502007985 */ /* 0x000fe2000c101906 */
[----:B------:R-:W-:Y:S05]  /*43a0*/  EXIT ;  /* 0x000000000000794d */ /* 0x000fea0003800000 */
.L_x_4726:
        /* <DEDUP_REMOVED lines=13> */
.L_x_4830:


//--------------------- .text._Z23gemm_half_q_half_kernelILi1ELi128ELb1ELb0ELi32EEvPK6__halfPKjS4_S2_PS0_iiiiPKtS7_iiiiiibS2_i --------------------------
	.section	.text._Z23gemm_half_q_half_kernelILi1ELi128ELb1ELb0ELi32EEvPK6__halfPKjS4_S2_PS0_iiiiPKtS7_iiiiiibS2_i,"ax",@progbits
	.sectioninfo	@"SHI_REGISTERS=32"
	.align	128
        .global         _Z23gemm_half_q_half_kernelILi1ELi128ELb1ELb0ELi32EEvPK6__halfPKjS4_S2_PS0_iiiiPKtS7_iiiiiibS2_i
        .type           _Z23gemm_half_q_half_kernelILi1ELi128ELb1ELb0ELi32EEvPK6__halfPKjS4_S2_PS0_iiiiPKtS7_iiiiiibS2_i,@function
        .size           _Z23gemm_half_q_half_kernelILi1ELi128ELb1ELb0ELi32EEvPK6__halfPKjS4_S2_PS0_iiiiPKtS7_iiiiiibS2_i,(.L_x_4831 - _Z23gemm_half_q_half_kernelILi1ELi128ELb1ELb0ELi32EEvPK6__halfPKjS4_S2_PS0_iiiiPKtS7_iiiiiibS2_i)
        .other          _Z23gemm_half_q_half_kernelILi1ELi128ELb1ELb0ELi32EEvPK6__halfPKjS4_S2_PS0_iiiiPKtS7_iiiiiibS2_i,@"STO_CUDA_ENTRY STV_DEFAULT"
_Z23gemm_half_q_half_kernelILi1ELi128ELb1ELb0ELi32EEvPK6__halfPKjS4_S2_PS0_iiiiPKtS7_iiiiiibS2_i:
.text._Z23gemm_half_q_half_kernelILi1ELi128ELb1ELb0ELi32EEvPK6__halfPKjS4_S2_PS0_iiiiPKtS7_iiiiiibS2_i:
[----:B------:R-:W-:Y:S02]  /*0000*/  IMAD.MOV.U32 R1, RZ, RZ, c[0x0][0x28] ;  /* 0x00000a00ff017624 */ /* 0x000fe400078e00ff */
[----:B------:R-:W0:Y:S01]  /*0010*/  S2R R7, SR_CTAID.Y ;  /* 0x0000000000077919 */ /* 0x000e220000002600 */
[----:B------:R-:W-:Y:S01]  /*0020*/  PRMT R0, RZ, 0x7610, R0 ;  /* 0x00007610ff007816 */ /* 0x000fe20000000000 */
[----:B------:R-:W-:Y:S01]  /*0030*/  ULDC.64 UR6, c[0x0][0x118] ;  /* 0x0000460000067ab9 */ /* 0x000fe20000000a00 */
[----:B0-----:R-:W-:-:S13]  /*0040*/  ISETP.GE.AND P1, PT, R7, c[0x0][0x188], PT ;  /* 0x0000620007007a0c */ /* 0x001fda0003f26270 */
[----:B------:R-:W-:Y:S02]  /*0050*/  @!P1 IMAD.MOV.U32 R2, RZ, RZ, c[0x0][0x1c8] ;  /* 0x00007200ff029624 */ /* 0x000fe400078e00ff */
[----:B------:R-:W-:-:S05]  /*0060*/  @!P1 IMAD.MOV.U32 R3, RZ, RZ, c[0x0][0x1cc] ;  /* 0x00007300ff039624 */ /* 0x000fca00078e00ff */
[----:B------:R-:W2:Y:S04]  /*0070*/  @!P1 LDG.E.U16 R0, [R2.64] ;  /* 0x0000000602009981 */ /* 0x000ea8000c1e1500 */
[----:B------:R-:W0:Y:S01]  /*0080*/  S2R R4, SR_CTAID.X ;  /* 0x0000000000047919 */ /* 0x000e220000002500 */
[----:B--2---:R-:W-:-:S13]  /*0090*/  ISETP.EQ.OR P0, PT, R0, RZ, P1 ;  /* 0x000000ff0000720c */ /* 0x004fda0000f02670 */
[----:B------:R-:W-:Y:S05]  /*00a0*/  @P0 EXIT ;  /* 0x000000000000094d */ /* 0x000fea0003800000 */
[----:B0-----:R-:W0:Y:S01]  /*00b0*/  S2R R3, SR_CTAID.Z ;  /* 0x0000000000037919 */ /* 0x001e220000002700 */
[----:B------:R-:W-:Y:S03]  /*00c0*/  BSSY B0, `(.L_x_4727) ;  /* 0x0000020000007945 */ /* 0x000fe60003800000 */
[----:B------:R-:W1:Y:S01]  /*00d0*/  S2R R13, SR_TID.X ;  /* 0x00000000000d7919 */ /* 0x000e620000002100 */
[----:B0-----:R-:W-:-:S04]  /*00e0*/  IMAD.SHL.U32 R16, R3, 0x20, RZ ;  /* 0x0000002003107824 */ /* 0x001fc800078e00ff */
[C-C-:B-1----:R-:W-:Y:S01]  /*00f0*/  IMAD.IADD R6, R16.reuse, 0x1, R13.reuse ;  /* 0x0000000110067824 */ /* 0x142fe200078e020d */
[----:B------:R-:W-:Y:S01]  /*0100*/  IADD3 R17, R16, 0x20, RZ ;  /* 0x0000002010117810 */ /* 0x000fe20007ffe0ff */
[----:B------:R-:W-:-:S03]  /*0110*/  IMAD R4, R4, 0x20, R13 ;  /* 0x0000002004047824 */ /* 0x000fc600078e020d */
        /* <DEDUP_REMOVED lines=15> */
[----:B------:R-:W-:Y:S02]  /*0210*/  @!P0 LEA R4, P4, R6, c[0x0][0x160], 0x1 ;  /* 0x0000580006048a11 */ /* 0x000fe400078808ff */
[----:B--2---:R-:W-:-:S05]  /*0220*/  @P0 IADD3 R2, P3, R2, R9, RZ ;  /* 0x0000000902020210 */ /* 0x004fca0007f7e0ff */
        /* <DEDUP_REMOVED lines=9> */
.L_x_4728:
[----:B------:R-:W-:Y:S05]  /*02c0*/  BSYNC B0 ;  /* 0x0000000000007941 */ /* 0x000fea0003800000 */
.L_x_4727:
[----:B------:R-:W-:Y:S05]  /*02d0*/  @P2 EXIT ;  /* 0x000000000000294d */ /* 0x000fea0003800000 */
[----:B------:R-:W1:Y:S01]  /*02e0*/  LDC.S8 R10, c[0x0][0x1c0] ;  /* 0x00007000ff0a7b82 */ /* 0x000e620000000200 */
[C---:B------:R-:W-:Y:S02]  /*02f0*/  ISETP.GT.AND P6, PT, R16.reuse, c[0x0][0x1ac], PT ;  /* 0x00006b0010007a0c */ /* 0x040fe40003fc4270 */
        /* <DEDUP_REMOVED lines=8> */
[----:B------:R-:W-:Y:S02]  /*0380*/  @P3 IADD3 R4, R2, -c[0x0][0x1a8], RZ ;  /* 0x80006a0002043a10 */ /* 0x000fe40007ffe0ff */
[----:B------:R-:W-:Y:S02]  /*0390*/  @P6 SHF.R.S32.HI R9, RZ, 0x1f, R8 ;  /* 0x0000001fff096819 */ /* 0x000fe40000011408 */
[----:B-1----:R-:W-:-:S02]  /*03a0*/  ISETP.NE.AND P0, PT, R10, RZ, PT ;  /* 0x000000ff0a00720c */ /* 0x002fc40003f05270 */
[----:B------:R-:W-:Y:S02]  /*03b0*/  SHF.R.S32.HI R11, RZ, 0x1f, R6 ;  /* 0x0000001fff0b7819 */ /* 0x000fe40000011406 */
[----:B------:R-:W-:Y:S02]  /*03c0*/  @P6 LEA.HI R9, R9, R8, RZ, 0x5 ;  /* 0x0000000809096211 */ /* 0x000fe400078f28ff */
[----:B------:R-:W-:Y:S02]  /*03d0*/  @P5 IMNMX R8, R16, c[0x0][0x1b4], PT ;  /* 0x00006d0010085a17 */ /* 0x000fe40003800200 */
[----:B------:R-:W-:Y:S02]  /*03e0*/  ISETP.NE.OR P0, PT, R3, RZ, !P0 ;  /* 0x000000ff0300720c */ /* 0x000fe40004705670 */
[----:B------:R-:W-:Y:S02]  /*03f0*/  @P3 SHF.R.S32.HI R5, RZ, 0x1f, R4 ;  /* 0x0000001fff053819 */ /* 0x000fe40000011404 */
[----:B------:R-:W-:-:S02]  /*0400*/  LEA.HI R2, R11, R6, RZ, 0x5 ;  /* 0x000000060b027211 */ /* 0x000fc400078f28ff */
[----:B------:R-:W-:Y:S02]  /*0410*/  @P2 IMNMX R11, R16, c[0x0][0x1bc], PT ;  /* 0x00006f00100b2a17 */ /* 0x000fe40003800200 */
[----:B------:R-:W-:Y:S02]  /*0420*/  @P5 IADD3 R8, R8, -c[0x0][0x1b0], RZ ;  /* 0x80006c0008085a10 */ /* 0x000fe40007ffe0ff */
[----:B------:R-:W-:Y:S02]  /*0430*/  @P4 IMNMX R10, R16, c[0x0][0x1b8], PT ;  /* 0x00006e00100a4a17 */ /* 0x000fe40003800200 */
[----:B------:R-:W-:Y:S02]  /*0440*/  ISETP.GE.OR P0, PT, R7, c[0x0][0x188], P0 ;  /* 0x0000620007007a0c */ /* 0x000fe40000706670 */
[----:B------:R-:W-:Y:S02]  /*0450*/  @P3 LEA.HI R6, R5, R4, RZ, 0x5 ;  /* 0x0000000405063211 */ /* 0x000fe400078f28ff */
[----:B------:R-:W-:Y:S01]  /*0460*/  @P2 IADD3 R12, R11, -c[0x0][0x1b8], RZ ;  /* 0x80006e000b0c2a10 */ /* 0x000fe20007ffe0ff */
[----:B------:R-:W-:Y:S01]  /*0470*/  CS2R R4, SRZ ;  /* 0x0000000000047805 */ /* 0x000fe2000001ff00 */
[----:B------:R-:W-:-:S02]  /*0480*/  @P5 SHF.R.S32.HI R11, RZ, 0x1f, R8 ;  /* 0x0000001fff0b5819 */ /* 0x000fc40000011408 */
[----:B------:R-:W-:Y:S02]  /*0490*/  @P4 IADD3 R10, R10, -c[0x0][0x1b4], RZ ;  /* 0x80006d000a0a4a10 */ /* 0x000fe40007ffe0ff */
[----:B------:R-:W-:Y:S02]  /*04a0*/  @P3 SHF.R.S32.HI R6, RZ, 0x5, R6 ;  /* 0x00000005ff063819 */ /* 0x000fe40000011406 */
[----:B------:R-:W-:Y:S01]  /*04b0*/  @P6 SHF.R.S32.HI R9, RZ, 0x5, R9 ;  /* 0x00000005ff096819 */ /* 0x000fe20000011409 */
[----:B------:R-:W-:Y:S01]  /*04c0*/  @!P0 IMAD.MOV.U32 R19, RZ, RZ, 0x2 ;  /* 0x00000002ff138424 */ /* 0x000fe200078e00ff */
[----:B------:R-:W-:Y:S01]  /*04d0*/  @P5 LEA.HI R8, R11, R8, RZ, 0x5 ;  /* 0x000000080b085211 */ /* 0x000fe200078f28ff */
[----:B------:R-:W-:Y:S01]  /*04e0*/  @P3 IMAD R5, R6, 0x6, RZ ;  /* 0x0000000606053824 */ /* 0x000fe200078e02ff */
[----:B------:R-:W-:Y:S01]  /*04f0*/  @P4 SHF.R.S32.HI R13, RZ, 0x1f, R10 ;  /* 0x0000001fff0d4819 */ /* 0x000fe2000001140a */
[----:B------:R-:W-:Y:S01]  /*0500*/  @P6 IMAD R4, R9, 0x5, RZ ;  /* 0x0000000509046824 */ /* 0x000fe200078e02ff */
[----:B------:R-:W-:Y:S01]  /*0510*/  @P2 SHF.R.S32.HI R15, RZ, 0x1f, R12 ;  /* 0x0000001fff0f2819 */ /* 0x000fe2000001140c */
[----:B------:R-:W-:Y:S01]  /*0520*/  IMAD.MOV.U32 R11, RZ, RZ, RZ ;  /* 0x000000ffff0b7224 */ /* 0x000fe200078e00ff */
[----:B------:R-:W-:Y:S01]  /*0530*/  @P5 SHF.R.S32.HI R9, RZ, 0x5, R8 ;  /* 0x00000005ff095819 */ /* 0x000fe20000011408 */
[----:B------:R-:W-:Y:S01]  /*0540*/  @!P0 IMAD R8, R7, c[0x0][0x18c], R20 ;  /* 0x0000630007088a24 */ /* 0x000fe200078e0214 */
[----:B------:R-:W-:Y:S01]  /*0550*/  ISETP.GE.AND P3, PT, R16, R17, PT ;  /* 0x000000111000720c */ /* 0x000fe20003f66270 */
[----:B------:R-:W-:Y:S01]  /*0560*/  IMAD.MOV.U32 R6, RZ, RZ, RZ ;  /* 0x000000ffff067224 */ /* 0x000fe200078e00ff */
[----:B------:R-:W-:Y:S01]  /*0570*/  @P4 LEA.HI R13, R13, R10, RZ, 0x5 ;  /* 0x0000000a0d0d4211 */ /* 0x000fe200078f28ff */
[----:B------:R-:W-:Y:S01]  /*0580*/  @P5 IMAD.SHL.U32 R11, R9, 0x4, RZ ;  /* 0x00000004090b5824 */ /* 0x000fe200078e00ff */
[----:B------:R-:W-:Y:S01]  /*0590*/  @P2 LEA.HI R15, R15, R12, RZ, 0x5 ;  /* 0x0000000c0f0f2211 */ /* 0x000fe200078f28ff */
[----:B------:R-:W-:Y:S01]  /*05a0*/  @!P0 IMAD.WIDE R8, R8, R19, c[0x0][0x180] ;  /* 0x0000600008088625 */ /* 0x000fe200078e0213 */
[----:B------:R-:W-:-:S02]  /*05b0*/  SHF.R.S32.HI R2, RZ, 0x5, R2 ;  /* 0x00000005ff027819 */ /* 0x000fc40000011402 */
[----:B------:R-:W-:Y:S02]  /*05c0*/  @P4 SHF.R.S32.HI R13, RZ, 0x5, R13 ;  /* 0x00000005ff0d4819 */ /* 0x000fe4000001140d */
[----:B------:R-:W-:Y:S01]  /*05d0*/  @P2 SHF.R.S32.HI R15, RZ, 0x5, R15 ;  /* 0x00000005ff0f2819 */ /* 0x000fe2000001140f */
[----:B------:R-:W-:Y:S01]  /*05e0*/  IMAD R2, R2, 0x8, R5 ;  /* 0x0000000802027824 */ /* 0x000fe200078e0205 */
[----:B------:R0:W-:Y:S01]  /*05f0*/  @!P0 STG.E.64 [R8.64], RZ ;  /* 0x000000ff08008986 */ /* 0x0001e2000c101b06 */
[----:B------:R-:W-:-:S03]  /*0600*/  IMAD.MOV.U32 R5, RZ, RZ, RZ ;  /* 0x000000ffff057224 */ /* 0x000fc600078e00ff */
[----:B------:R-:W-:Y:S01]  /*0610*/  BAR.SYNC.DEFER_BLOCKING 0x0 ;  /* 0x0000000000007b1d */ /* 0x000fe20000010000 */
[----:B------:R-:W-:Y:S01]  /*0620*/  @P4 IMAD R6, R13, 0x3, RZ ;  /* 0x000000030d064824 */ /* 0x000fe200078e02ff */
[----:B------:R-:W-:Y:S01]  /*0630*/  IADD3 R2, R11, R2, R4 ;  /* 0x000000020b027210 */ /* 0x000fe20007ffe004 */
[----:B------:R-:W-:Y:S01]  /*0640*/  @P2 IMAD.SHL.U32 R5, R15, 0x2, RZ ;  /* 0x000000020f052824 */ /* 0x000fe200078e00ff */
[----:B------:R-:W-:-:S04]  /*0650*/  ISETP.GE.OR P0, PT, R16, c[0x0][0x1a8], P3 ;  /* 0x00006a0010007a0c */ /* 0x000fc80001f06670 */
[----:B------:R-:W-:Y:S01]  /*0660*/  IADD3 R2, R5, R2, R6 ;  /* 0x0000000205027210 */ /* 0x000fe20007ffe006 */
        /* <DEDUP_REMOVED lines=12> */
.L_x_4730:
[----:B-----5:R-:W-:Y:S02]  /*0730*/  IMAD.IADD R12, R4, 0x1, R5 ;  /* 0x00000001040c7824 */ /* 0x020fe400078e0205 */
[----:B------:R-:W-:-:S02]  /*0740*/  IMAD.MOV.U32 R15, RZ, RZ, 0x4 ;  /* 0x00000004ff0f7424 */ /* 0x000fc400078e00ff */
[----:B0-----:R-:W-:-:S05]  /*0750*/  IMAD R10, R12, c[0x0][0x18c], RZ ;  /* 0x000063000c0a7a24 */ /* 0x001fca00078e02ff */
[----:B------:R-:W-:-:S04]  /*0760*/  SHF.R.S32.HI R11, RZ, 0x1f, R10 ;  /* 0x0000001fff0b7819 */ /* 0x000fc8000001140a */
        /* <DEDUP_REMOVED lines=37> */
.L_x_4729:
[----:B0-----:R-:W-:Y:S02]  /*09c0*/  PRMT R4, RZ, 0x5410, RZ ;  /* 0x00005410ff047816 */ /* 0x001fe400000000ff */
        /* <DEDUP_REMOVED lines=8> */
[----:B------:R-:W-:-:S02]  /*0a50*/  SHF.R.S32.HI R2, RZ, 0x1f, R3 ;  /* 0x0000001fff027819 */ /* 0x000fc40000011403 */
[C---:B------:R-:W-:Y:S02]  /*0a60*/  IADD3 R9, P0, P2, R20.reuse, c[0x0][0x18c], R3 ;  /* 0x0000630014097a10 */ /* 0x040fe40007a1e003 */
[----:B------:R-:W-:Y:S02]  /*0a70*/  IADD3 R3, P3, R20, R3, RZ ;  /* 0x0000000314037210 */ /* 0x000fe40007f7e0ff */
[----:B------:R-:W-:Y:S01]  /*0a80*/  IADD3.X R4, R5, UR4, R2, P0, P2 ;  /* 0x0000000405047c10 */ /* 0x000fe200087e4402 */
[----:B------:R-:W-:Y:S01]  /*0a90*/  UMOV UR4, URZ ;  /* 0x0000003f00047c82 */ /* 0x000fe20008000000 */
[----:B------:R-:W-:Y:S01]  /*0aa0*/  LEA R8, P0, R9, c[0x0][0x168], 0x2 ;  /* 0x00005a0009087a11 */ /* 0x000fe200078010ff */
[----:B------:R-:W-:Y:S01]  /*0ab0*/  IMAD.X R2, R2, 0x1, R5, P3 ;  /* 0x0000000102027824 */ /* 0x000fe200018e0605 */
[----:B------:R-:W-:Y:S01]  /*0ac0*/  LEA R22, P2, R3, c[0x0][0x168], 0x2 ;  /* 0x00005a0003167a11 */ /* 0x000fe200078410ff */
[----:B------:R-:W-:Y:S01]  /*0ad0*/  HADD2.F32 R5, -RZ, R11.H0_H0 ;  /* 0x2000000bff057230 */ /* 0x000fe20000004100 */
[----:B------:R-:W-:Y:S01]  /*0ae0*/  ISETP.EQ.OR P3, PT, R0, RZ, P1 ;  /* 0x000000ff0000720c */ /* 0x000fe20000f62670 */
[----:B------:R-:W-:Y:S01]  /*0af0*/  HADD2.F32 R0, -RZ, R12.H0_H0 ;  /* 0x2000000cff007230 */ /* 0x000fe20000004100 */
[----:B------:R-:W-:-:S02]  /*0b00*/  LEA.HI.X R9, R9, c[0x0][0x16c], R4, 0x2, P0 ;  /* 0x00005b0009097a11 */ /* 0x000fc400000f1404 */
[----:B------:R-:W-:Y:S01]  /*0b10*/  LEA.HI.X R23, R3, c[0x0][0x16c], R2, 0x2, P2 ;  /* 0x00005b0003177a11 */ /* 0x000fe200010f1402 */
[----:B------:R-:W-:Y:S01]  /*0b20*/  HADD2.F32 R2, -RZ, R10.H0_H0 ;  /* 0x2000000aff027230 */ /* 0x000fe20000004100 */
[----:B------:R-:W-:Y:S02]  /*0b30*/  PRMT R3, RZ, 0x5410, RZ ;  /* 0x00005410ff037816 */ /* 0x000fe400000000ff */
[----:B------:R-:W-:Y:S02]  /*0b40*/  PRMT R4, RZ, 0x5410, RZ ;  /* 0x00005410ff047816 */ /* 0x000fe400000000ff */
.L_x_4736:
[----:B------:R-:W-:Y:S02]  /*0b50*/  IMAD.MOV.U32 R24, RZ, RZ, R8 ;  /* 0x000000ffff187224 */ /* 0x000fe400078e0008 */
[----:B------:R-:W-:Y:S01]  /*0b60*/  IMAD.MOV.U32 R25, RZ, RZ, R9 ;  /* 0x000000ffff197224 */ /* 0x000fe200078e0009 */
[----:B0-----:R-:W-:Y:S05]  /*0b70*/  @P3 BRA `(.L_x_4732) ;  /* 0x00000c0000003947 */ /* 0x001fea0003800000 */
[----:B------:R-:W2:Y:S04]  /*0b80*/  LDG.E.128.CONSTANT R8, [R22.64] ;  /* 0x0000000616087981 */ /* 0x000ea8000c1e9d00 */
[----:B------:R-:W0:Y:S01]  /*0b90*/  LDS.64 R18, [UR4] ;  /* 0x00000004ff127984 */ /* 0x000e220008000a00 */
[----:B--2---:R-:W-:-:S02]  /*0ba0*/  LOP3.LUT R12, R8, 0xff, RZ, 0xc0, !PT ;  /* 0x000000ff080c7812 */ /* 0x004fc400078ec0ff */
[----:B------:R-:W-:Y:S02]  /*0bb0*/  SHF.R.U32.HI R13, RZ, 0x8, R8 ;  /* 0x00000008ff0d7819 */ /* 0x000fe40000011608 */
[----:B------:R-:W-:Y:S02]  /*0bc0*/  IADD3 R12, R12, -0x80, RZ ;  /* 0xffffff800c0c7810 */ /* 0x000fe40007ffe0ff */
[----:B------:R-:W-:Y:S02]  /*0bd0*/  LOP3.LUT R13, R13, 0xff, RZ, 0xc0, !PT ;  /* 0x000000ff0d0d7812 */ /* 0x000fe400078ec0ff */
[----:B------:R-:W-:Y:S02]  /*0be0*/  SHF.R.U32.HI R15, RZ, 0x8, R9 ;  /* 0x00000008ff0f7819 */ /* 0x000fe40000011609 */
[----:B------:R-:W-:Y:S01]  /*0bf0*/  IADD3 R13, R13, -0x80, RZ ;  /* 0xffffff800d0d7810 */ /* 0x000fe20007ffe0ff */
[----:B------:R-:W1:Y:S01]  /*0c00*/  I2F.F16 R12, R12 ;  /* 0x0000000c000c7306 */ /* 0x000e620000200c00 */
[----:B------:R-:W-:-:S02]  /*0c10*/  LOP3.LUT R14, R9, 0xff, RZ, 0xc0, !PT ;  /* 0x000000ff090e7812 */ /* 0x000fc400078ec0ff */
[----:B------:R-:W-:Y:S02]  /*0c20*/  LOP3.LUT R15, R15, 0xff, RZ, 0xc0, !PT ;  /* 0x000000ff0f0f7812 */ /* 0x000fe400078ec0ff */
[----:B------:R-:W-:Y:S02]  /*0c30*/  IADD3 R14, R14, -0x80, RZ ;  /* 0xffffff800e0e7810 */ /* 0x000fe40007ffe0ff */
[----:B------:R-:W-:Y:S01]  /*0c40*/  IADD3 R15, R15, -0x80, RZ ;  /* 0xffffff800f0f7810 */ /* 0x000fe20007ffe0ff */
[----:B------:R-:W2:Y:S08]  /*0c50*/  I2F.F16 R13, R13 ;  /* 0x0000000d000d7306 */ /* 0x000eb00000200c00 */
[----:B------:R-:W3:Y:S01]  /*0c60*/  I2F.F16 R14, R14 ;  /* 0x0000000e000e7306 */ /* 0x000ee20000200c00 */
[----:B-1----:R-:W-:-:S02]  /*0c70*/  HADD2.F32 R21, -RZ, R12.H0_H0 ;  /* 0x2000000cff157230 */ /* 0x002fc40000004100 */
[--C-:B0-----:R-:W-:Y:S02]  /*0c80*/  HADD2.F32 R12, -RZ, R18.reuse.H0_H0 ;  /* 0x20000012ff0c7230 */ /* 0x101fe40000004100 */
[----:B------:R-:W-:-:S03]  /*0c90*/  HADD2.F32 R18, -RZ, R18.H1_H1 ;  /* 0x30000012ff127230 */ /* 0x000fc60000004100 */
[----:B------:R-:W0:Y:S01]  /*0ca0*/  I2F.F16 R15, R15 ;  /* 0x0000000f000f7306 */ /* 0x000e220000200c00 */
[----:B--2---:R-:W-:Y:S01]  /*0cb0*/  HADD2.F32 R27, -RZ, R13.H0_H0 ;  /* 0x2000000dff1b7230 */ /* 0x004fe20000004100 */
[----:B------:R-:W-:Y:S01]  /*0cc0*/  FFMA.FTZ R21, R21, R12, RZ ;  /* 0x0000000c15157223 */ /* 0x000fe200000100ff */
[----:B------:R-:W-:-:S03]  /*0cd0*/  LOP3.LUT R13, R10, 0xff, RZ, 0xc0, !PT ;  /* 0x000000ff0a0d7812 */ /* 0x000fc600078ec0ff */
[----:B------:R-:W-:Y:S01]  /*0ce0*/  FFMA.FTZ R21, R27, R18, R21 ;  /* 0x000000121b157223 */ /* 0x000fe20000010015 */
[----:B------:R-:W-:Y:S01]  /*0cf0*/  IADD3 R13, R13, -0x80, RZ ;  /* 0xffffff800d0d7810 */ /* 0x000fe20007ffe0ff */
[----:B---3--:R-:W-:Y:S01]  /*0d00*/  HADD2.F32 R27, -RZ, R14.H0_H0 ;  /* 0x2000000eff1b7230 */ /* 0x008fe20000004100 */
[----:B------:R-:W-:-:S04]  /*0d10*/  SHF.R.U32.HI R14, RZ, 0x8, R10 ;  /* 0x00000008ff0e7819 */ /* 0x000fc8000001160a */
[----:B------:R-:W-:Y:S01]  /*0d20*/  FFMA.FTZ R26, R12, R27, RZ ;  /* 0x0000001b0c1a7223 */ /* 0x000fe200000100ff */
[----:B------:R-:W-:Y:S01]  /*0d30*/  LOP3.LUT R14, R14, 0xff, RZ, 0xc0, !PT ;  /* 0x000000ff0e0e7812 */ /* 0x000fe200078ec0ff */
[----:B------:R-:W1:Y:S01]  /*0d40*/  I2F.F16 R13, R13 ;  /* 0x0000000d000d7306 */ /* 0x000e620000200c00 */
[----:B0-----:R-:W-:Y:S01]  /*0d50*/  HADD2.F32 R29, -RZ, R15.H0_H0 ;  /* 0x2000000fff1d7230 */ /* 0x001fe20000004100 */
[----:B------:R-:W-:-:S04]  /*0d60*/  LOP3.LUT R15, R11, 0xff, RZ, 0xc0, !PT ;  /* 0x000000ff0b0f7812 */ /* 0x000fc800078ec0ff */
[----:B------:R-:W-:Y:S01]  /*0d70*/  IADD3 R15, R15, -0x80, RZ ;  /* 0xffffff800f0f7810 */ /* 0x000fe20007ffe0ff */
[----:B------:R-:W-:Y:S01]  /*0d80*/  FFMA.FTZ R26, R18, R29, R26 ;  /* 0x0000001d121a7223 */ /* 0x000fe2000001001a */
[----:B------:R-:W-:-:S04]  /*0d90*/  IADD3 R29, R14, -0x80, RZ ;  /* 0xffffff800e1d7810 */ /* 0x000fc80007ffe0ff */
[----:B------:R-:W0:Y:S01]  /*0da0*/  I2F.F16 R15, R15 ;  /* 0x0000000f000f7306 */ /* 0x000e220000200c00 */
[----:B-1----:R-:W-:-:S07]  /*0db0*/  HADD2.F32 R27, -RZ, R13.H0_H0 ;  /* 0x2000000dff1b7230 */ /* 0x002fce0000004100 */
[----:B------:R-:W1:Y:S01]  /*0dc0*/  I2F.F16 R28, R29 ;  /* 0x0000001d001c7306 */ /* 0x000e620000200c00 */
[----:B------:R-:W-:Y:S01]  /*0dd0*/  FFMA.FTZ R13, R12, R27, RZ ;  /* 0x0000001b0c0d7223 */ /* 0x000fe200000100ff */
[----:B0-----:R-:W-:-:S05]  /*0de0*/  HADD2.F32 R14, -RZ, R15.H0_H0 ;  /* 0x2000000fff0e7230 */ /* 0x001fca0000004100 */
[----:B------:R-:W-:Y:S01]  /*0df0*/  FFMA.FTZ R27, R12, R14, RZ ;  /* 0x0000000e0c1b7223 */ /* 0x000fe200000100ff */
[----:B-1----:R-:W-:-:S05]  /*0e00*/  HADD2.F32 R28, -RZ, R28.H0_H0 ;  /* 0x2000001cff1c7230 */ /* 0x002fca0000004100 */
[----:B------:R-:W-:Y:S02]  /*0e10*/  FFMA.FTZ R28, R18, R28, R13 ;  /* 0x0000001c121c7223 */ /* 0x000fe4000001000d */
[----:B------:R-:W2:Y:S01]  /*0e20*/  LDG.E.128.CONSTANT R12, [R24.64] ;  /* 0x00000006180c7981 */ /* 0x000ea2000c1e9d00 */
[----:B------:R-:W-:-:S04]  /*0e30*/  SHF.R.U32.HI R29, RZ, 0x8, R11 ;  /* 0x00000008ff1d7819 */ /* 0x000fc8000001160b */
[----:B------:R-:W-:-:S04]  /*0e40*/  LOP3.LUT R29, R29, 0xff, RZ, 0xc0, !PT ;  /* 0x000000ff1d1d7812 */ /* 0x000fc800078ec0ff */
[----:B------:R-:W-:-:S06]  /*0e50*/  IADD3 R29, R29, -0x80, RZ ;  /* 0xffffff801d1d7810 */ /* 0x000fcc0007ffe0ff */
[----:B------:R-:W0:Y:S02]  /*0e60*/  I2F.F16 R29, R29 ;  /* 0x0000001d001d7306 */ /* 0x000e240000200c00 */
[----:B0-----:R-:W-:-:S05]  /*0e70*/  HADD2.F32 R29, -RZ, R29.H0_H0 ;  /* 0x2000001dff1d7230 */ /* 0x001fca0000004100 */
[----:B------:R-:W-:Y:S01]  /*0e80*/  FFMA.FTZ R18, R18, R29, R27 ;  /* 0x0000001d12127223 */ /* 0x000fe2000001001b */
[----:B------:R-:W-:Y:S01]  /*0e90*/  SHF.R.U32.HI R27, RZ, 0x10, R8 ;  /* 0x00000010ff1b7819 */ /* 0x000fe20000011608 */
[--C-:B------:R-:W-:Y:S02]  /*0ea0*/  HADD2.F32 R29, -RZ, R19.reuse.H0_H0 ;  /* 0x20000013ff1d7230 */ /* 0x100fe40000004100 */
[----:B------:R-:W-:Y:S01]  /*0eb0*/  HADD2.F32 R19, -RZ, R19.H1_H1 ;  /* 0x30000013ff137230 */ /* 0x000fe20000004100 */
[----:B------:R-:W-:-:S04]  /*0ec0*/  LOP3.LUT R27, R27, 0xff, RZ, 0xc0, !PT ;  /* 0x000000ff1b1b7812 */ /* 0x000fc800078ec0ff */
[----:B------:R-:W-:-:S06]  /*0ed0*/  IADD3 R27, R27, -0x80, RZ ;  /* 0xffffff801b1b7810 */ /* 0x000fcc0007ffe0ff */
[----:B------:R-:W0:Y:S02]  /*0ee0*/  I2F.F16 R27, R27 ;  /* 0x0000001b001b7306 */ /* 0x000e240000200c00 */
[----:B0-----:R-:W-:-:S05]  /*0ef0*/  HADD2.F32 R27, -RZ, R27.H0_H0 ;  /* 0x2000001bff1b7230 */ /* 0x001fca0000004100 */
[----:B------:R-:W-:Y:S01]  /*0f00*/  FFMA.FTZ R21, R27, R29, R21 ;  /* 0x0000001d1b157223 */ /* 0x000fe20000010015 */
[----:B------:R-:W-:-:S04]  /*0f10*/  SHF.R.U32.HI R27, RZ, 0x10, R9 ;  /* 0x00000010ff1b7819 */ /* 0x000fc80000011609 */
        /* <DEDUP_REMOVED lines=17> */
[----:B------:R-:W-:Y:S02]  /*1030*/  LEA.HI R28, R8, 0xffffff80, RZ, 0x8 ;  /* 0xffffff80081c7811 */ /* 0x000fe400078f40ff */
[----:B------:R-:W-:Y:S02]  /*1040*/  LEA.HI R29, R9, 0xffffff80, RZ, 0x8 ;  /* 0xffffff80091d7811 */ /* 0x000fe400078f40ff */
[----:B------:R0:W1:Y:S02]  /*1050*/  I2F.F16 R8, R28 ;  /* 0x0000001c00087306 */ /* 0x0000640000200c00 */
[----:B0-----:R-:W-:Y:S02]  /*1060*/  LEA.HI R28, R10, 0xffffff80, RZ, 0x8 ;  /* 0xffffff800a1c7811 */ /* 0x001fe400078f40ff */
[----:B------:R-:W-:-:S04]  /*1070*/  LEA.HI R10, R11, 0xffffff80, RZ, 0x8 ;  /* 0xffffff800b0a7811 */ /* 0x000fc800078f40ff */
[----:B------:R-:W0:Y:S01]  /*1080*/  I2F.F16 R9, R28 ;  /* 0x0000001c00097306 */ /* 0x000e220000200c00 */
[----:B-1----:R-:W-:-:S05]  /*1090*/  HADD2.F32 R8, -RZ, R8.H0_H0 ;  /* 0x20000008ff087230 */ /* 0x002fca0000004100 */
[----:B------:R-:W-:Y:S02]  /*10a0*/  FFMA.FTZ R21, R8, R19, R21 ;  /* 0x0000001308157223 */ /* 0x000fe40000010015 */
[----:B------:R-:W1:Y:S01]  /*10b0*/  I2F.F16 R10, R10 ;  /* 0x0000000a000a7306 */ /* 0x000e620000200c00 */
[----:B0-----:R-:W-:-:S07]  /*10c0*/  HADD2.F32 R9, -RZ, R9.H0_H0 ;  /* 0x20000009ff097230 */ /* 0x001fce0000004100 */
[----:B------:R-:W0:Y:S01]  /*10d0*/  I2F.F16 R8, R29 ;  /* 0x0000001d00087306 */ /* 0x000e220000200c00 */
[----:B------:R-:W-:Y:S01]  /*10e0*/  FFMA.FTZ R27, R19, R9, R27 ;  /* 0x00000009131b7223 */ /* 0x000fe2000001001b */
[----:B-1----:R-:W-:-:S05]  /*10f0*/  HADD2.F32 R11, -RZ, R10.H0_H0 ;  /* 0x2000000aff0b7230 */ /* 0x002fca0000004100 */
[----:B------:R-:W-:Y:S01]  /*1100*/  FFMA.FTZ R18, R19, R11, R18 ;  /* 0x0000000b13127223 */ /* 0x000fe20000010012 */
[----:B0-----:R-:W-:-:S05]  /*1110*/  HADD2.F32 R8, -RZ, R8.H0_H0 ;  /* 0x20000008ff087230 */ /* 0x001fca0000004100 */
[----:B------:R-:W-:Y:S02]  /*1120*/  FFMA.FTZ R26, R19, R8, R26 ;  /* 0x00000008131a7223 */ /* 0x000fe4000001001a */
[----:B------:R-:W0:Y:S01]  /*1130*/  LDS.64 R8, [UR4+0x8] ;  /* 0x00000804ff087984 */ /* 0x000e220008000a00 */
[C---:B--2---:R-:W-:Y:S02]  /*1140*/  LOP3.LUT R10, R12.reuse, 0xff, RZ, 0xc0, !PT ;  /* 0x000000ff0c0a7812 */ /* 0x044fe400078ec0ff */
[----:B------:R-:W-:Y:S02]  /*1150*/  LEA.HI R29, R12, 0xffffff80, RZ, 0x8 ;  /* 0xffffff800c1d7811 */ /* 0x000fe400078f40ff */
[----:B------:R-:W-:Y:S01]  /*1160*/  IADD3 R11, R10, -0x80, RZ ;  /* 0xffffff800a0b7810 */ /* 0x000fe20007ffe0ff */
[--C-:B0-----:R-:W-:Y:S02]  /*1170*/  HADD2.F32 R10, -RZ, R8.reuse.H0_H0 ;  /* 0x20000008ff0a7230 */ /* 0x101fe40000004100 */
[----:B------:R-:W-:Y:S01]  /*1180*/  HADD2.F32 R8, -RZ, R8.H1_H1 ;  /* 0x30000008ff087230 */ /* 0x000fe20000004100 */
[----:B------:R-:W-:Y:S08]  /*1190*/  I2F.F16 R29, R29 ;  /* 0x0000001d001d7306 */ /* 0x000ff00000200c00 */
[----:B------:R-:W0:Y:S02]  /*11a0*/  I2F.F16 R11, R11 ;  /* 0x0000000b000b7306 */ /* 0x000e240000200c00 */
[----:B0-----:R-:W-:Y:S01]  /*11b0*/  HADD2.F32 R19, -RZ, R11.H0_H0 ;  /* 0x2000000bff137230 */ /* 0x001fe20000004100 */
[----:B------:R-:W-:-:S04]  /*11c0*/  SHF.R.U32.HI R11, RZ, 0x10, R12 ;  /* 0x00000010ff0b7819 */ /* 0x000fc8000001160c */
[----:B------:R-:W-:Y:S01]  /*11d0*/  FFMA.FTZ R21, R19, R10, R21 ;  /* 0x0000000a13157223 */ /* 0x000fe20000010015 */
[----:B------:R-:W-:Y:S01]  /*11e0*/  SHF.R.U32.HI R19, RZ, 0x8, R12 ;  /* 0x00000008ff137819 */ /* 0x000fe2000001160c */
[----:B------:R-:W-:Y:S01]  /*11f0*/  HADD2.F32 R12, -RZ, R9.H1_H1 ;  /* 0x30000009ff0c7230 */ /* 0x000fe20000004100 */
[----:B------:R-:W-:Y:S02]  /*1200*/  LOP3.LUT R11, R11, 0xff, RZ, 0xc0, !PT ;  /* 0x000000ff0b0b7812 */ /* 0x000fe400078ec0ff */
[----:B------:R-:W-:-:S04]  /*1210*/  LOP3.LUT R19, R19, 0xff, RZ, 0xc0, !PT ;  /* 0x000000ff13137812 */ /* 0x000fc800078ec0ff */
[----:B------:R-:W-:-:S06]  /*1220*/  IADD3 R19, R19, -0x80, RZ ;  /* 0xffffff8013137810 */ /* 0x000fcc0007ffe0ff */
[----:B------:R-:W0:Y:S02]  /*1230*/  I2F.F16 R19, R19 ;  /* 0x0000001300137306 */ /* 0x000e240000200c00 */
[----:B0-----:R-:W-:-:S05]  /*1240*/  HADD2.F32 R28, -RZ, R19.H0_H0 ;  /* 0x20000013ff1c7230 */ /* 0x001fca0000004100 */
[----:B------:R-:W-:Y:S01]  /*1250*/  FFMA.FTZ R28, R28, R8, R21 ;  /* 0x000000081c1c7223 */ /* 0x000fe20000010015 */
[----:B------:R-:W-:Y:S01]  /*1260*/  IADD3 R21, R11, -0x80, RZ ;  /* 0xffffff800b157810 */ /* 0x000fe20007ffe0ff */
[----:B------:R-:W-:Y:S02]  /*1270*/  HADD2.F32 R11, -RZ, R9.H0_H0 ;  /* 0x20000009ff0b7230 */ /* 0x000fe40000004100 */
[----:B------:R-:W-:-:S03]  /*1280*/  HADD2.F32 R9, -RZ, R29.H0_H0 ;  /* 0x2000001dff097230 */ /* 0x000fc60000004100 */
[----:B------:R-:W0:Y:S02]  /*1290*/  I2F.F16 R21, R21 ;  /* 0x0000001500157306 */ /* 0x000e240000200c00 */
[----:B0-----:R-:W-:Y:S01]  /*12a0*/  HADD2.F32 R19, -RZ, R21.H0_H0 ;  /* 0x20000015ff137230 */ /* 0x001fe20000004100 */
[----:B------:R-:W-:-:S04]  /*12b0*/  SHF.R.U32.HI R21, RZ, 0x8, R13 ;  /* 0x00000008ff157819 */ /* 0x000fc8000001160d */
[----:B------:R-:W-:Y:S01]  /*12c0*/  FFMA.FTZ R19, R19, R11, R28 ;  /* 0x0000000b13137223 */ /* 0x000fe2000001001c */
[----:B------:R-:W-:-:S03]  /*12d0*/  LOP3.LUT R21, R21, 0xff, RZ, 0xc0, !PT ;  /* 0x000000ff15157812 */ /* 0x000fc600078ec0ff */
[----:B------:R-:W-:Y:S01]  /*12e0*/  FFMA.FTZ R9, R9, R12, R19 ;  /* 0x0000000c09097223 */ /* 0x000fe20000010013 */
[----:B------:R-:W-:Y:S02]  /*12f0*/  LOP3.LUT R19, R13, 0xff, RZ, 0xc0, !PT ;  /* 0x000000ff0d137812 */ /* 0x000fe400078ec0ff */
[----:B------:R-:W-:Y:S01]  /*1300*/  IADD3 R21, R21, -0x80, RZ ;  /* 0xffffff8015157810 */ /* 0x000fe20007ffe0ff */
[----:B------:R-:W-:Y:S01]  /*1310*/  FMUL.FTZ R9, R6, R9 ;  /* 0x0000000906097220 */ /* 0x000fe20000410000 */
[----:B------:R-:W-:-:S04]  /*1320*/  IADD3 R28, R19, -0x80, RZ ;  /* 0xffffff80131c7810 */ /* 0x000fc80007ffe0ff */
[----:B------:R-:W0:Y:S01]  /*1330*/  I2F.F16 R19, R28 ;  /* 0x0000001c00137306 */ /* 0x000e220000200c00 */
[----:B------:R-:W-:-:S07]  /*1340*/  F2FP.PACK_AB R9, RZ, R9 ;  /* 0x00000009ff09723e */ /* 0x000fce00000000ff */
[----:B------:R-:W1:Y:S01]  /*1350*/  I2F.F16 R21, R21 ;  /* 0x0000001500157306 */ /* 0x000e620000200c00 */
[----:B0-----:R-:W-:-:S05]  /*1360*/  HADD2.F32 R19, -RZ, R19.H0_H0 ;  /* 0x20000013ff137230 */ /* 0x001fca0000004100 */
[----:B------:R-:W-:Y:S01]  /*1370*/  FFMA.FTZ R19, R10, R19, R26 ;  /* 0x000000130a137223 */ /* 0x000fe2000001001a */
[----:B-1----:R-:W-:-:S05]  /*1380*/  HADD2.F32 R26, -RZ, R21.H0_H0 ;  /* 0x20000015ff1a7230 */ /* 0x002fca0000004100 */
[----:B------:R-:W-:Y:S01]  /*1390*/  FFMA.FTZ R26, R8, R26, R19 ;  /* 0x0000001a081a7223 */ /* 0x000fe20000010013 */
[----:B------:R-:W-:-:S04]  /*13a0*/  SHF.R.U32.HI R19, RZ, 0x10, R13 ;  /* 0x00000010ff137819 */ /* 0x000fc8000001160d */
[----:B------:R-:W-:-:S04]  /*13b0*/  LOP3.LUT R19, R19, 0xff, RZ, 0xc0, !PT ;  /* 0x000000ff13137812 */ /* 0x000fc800078ec0ff */
[----:B------:R-:W-:-:S04]  /*13c0*/  IADD3 R28, R19, -0x80, RZ ;  /* 0xffffff80131c7810 */ /* 0x000fc80007ffe0ff */
[----:B------:R-:W0:Y:S02]  /*13d0*/  I2F.F16 R19, R28 ;  /* 0x0000001c00137306 */ /* 0x000e240000200c00 */
[----:B0-----:R-:W-:-:S05]  /*13e0*/  HADD2.F32 R19, -RZ, R19.H0_H0 ;  /* 0x20000013ff137230 */ /* 0x001fca0000004100 */
[----:B------:R-:W-:Y:S01]  /*13f0*/  FFMA.FTZ R19, R11, R19, R26 ;  /* 0x000000130b137223 */ /* 0x000fe2000001001a */
[----:B------:R-:W-:-:S04]  /*1400*/  LOP3.LUT R26, R14, 0xff, RZ, 0xc0, !PT ;  /* 0x000000ff0e1a7812 */ /* 0x000fc800078ec0ff */
[----:B------:R-:W-:-:S04]  /*1410*/  IADD3 R29, R26, -0x80, RZ ;  /* 0xffffff801a1d7810 */ /* 0x000fc80007ffe0ff */
        /* <DEDUP_REMOVED lines=16> */
[----:B------:R-:W-:-:S06]  /*1520*/  IADD3 R26, R26, -0x80, RZ ;  /* 0xffffff801a1a7810 */ /* 0x000fcc0007ffe0ff */
[----:B------:R-:W0:Y:S02]  /*1530*/  I2F.F16 R26, R26 ;  /* 0x0000001a001a7306 */ /* 0x000e240000200c00 */
[----:B0-----:R-:W-:-:S05]  /*1540*/  HADD2.F32 R27, -RZ, R26.H0_H0 ;  /* 0x2000001aff1b7230 */ /* 0x001fca0000004100 */
[----:B------:R-:W-:Y:S01]  /*1550*/  FFMA.FTZ R27, R10, R27, R18 ;  /* 0x0000001b0a1b7223 */ /* 0x000fe20000010012 */
[----:B------:R-:W-:Y:S02]  /*1560*/  LEA.HI R10, R13, 0xffffff80, RZ, 0x8 ;  /* 0xffffff800d0a7811 */ /* 0x000fe400078f40ff */
[----:B------:R-:W-:Y:S02]  /*1570*/  LEA.HI R13, R14, 0xffffff80, RZ, 0x8 ;  /* 0xffffff800e0d7811 */ /* 0x000fe400078f40ff */
[--C-:B------:R-:W-:Y:S02]  /*1580*/  SHF.R.U32.HI R14, RZ, 0x8, R15.reuse ;  /* 0x00000008ff0e7819 */ /* 0x100fe4000001160f */
[----:B------:R-:W-:Y:S01]  /*1590*/  SHF.R.U32.HI R18, RZ, 0x10, R15 ;  /* 0x00000010ff127819 */ /* 0x000fe2000001160f */
[----:B------:R-:W0:Y:S01]  /*15a0*/  I2F.F16 R10, R10 ;  /* 0x0000000a000a7306 */ /* 0x000e220000200c00 */
[----:B------:R-:W-:Y:S02]  /*15b0*/  LOP3.LUT R14, R14, 0xff, RZ, 0xc0, !PT ;  /* 0x000000ff0e0e7812 */ /* 0x000fe400078ec0ff */
[----:B------:R-:W-:-:S02]  /*15c0*/  LOP3.LUT R18, R18, 0xff, RZ, 0xc0, !PT ;  /* 0x000000ff12127812 */ /* 0x000fc400078ec0ff */
[----:B------:R-:W-:Y:S02]  /*15d0*/  IADD3 R14, R14, -0x80, RZ ;  /* 0xffffff800e0e7810 */ /* 0x000fe40007ffe0ff */
[----:B------:R-:W-:Y:S01]  /*15e0*/  IADD3 R18, R18, -0x80, RZ ;  /* 0xffffff8012127810 */ /* 0x000fe20007ffe0ff */
[----:B------:R-:W1:Y:S01]  /*15f0*/  I2F.F16 R13, R13 ;  /* 0x0000000d000d7306 */ /* 0x000e620000200c00 */
[----:B------:R-:W-:-:S07]  /*1600*/  LEA.HI R15, R15, 0xffffff80, RZ, 0x8 ;  /* 0xffffff800f0f7811 */ /* 0x000fce00078f40ff */
        /* <DEDUP_REMOVED lines=8> */
[----:B------:R-:W1:Y:S01]  /*1690*/  I2F.F16 R15, R15 ;  /* 0x0000000f000f7306 */ /* 0x000e620000200c00 */
[----:B--2---:R-:W-:Y:S01]  /*16a0*/  HADD2.F32 R26, -RZ, R14.H0_H0 ;  /* 0x2000000eff1a7230 */ /* 0x004fe20000004100 */
[----:B------:R-:W-:Y:S01]  /*16b0*/  FMUL.FTZ R13, R2, R13 ;  /* 0x0000000d020d7220 */ /* 0x000fe20000410000 */
[----:B------:R-:W-:-:S03]  /*16c0*/  PRMT R9, R9, 0x5410, R10 ;  /* 0x0000541009097816 */ /* 0x000fc6000000000a */
[----:B------:R-:W-:Y:S01]  /*16d0*/  FFMA.FTZ R26, R8, R26, R27 ;  /* 0x0000001a081a7223 */ /* 0x000fe2000001001b */
[----:B------:R-:W-:Y:S01]  /*16e0*/  F2FP.PACK_AB R13, RZ, R13 ;  /* 0x0000000dff0d723e */ /* 0x000fe200000000ff */
[----:B0-----:R-:W-:Y:S01]  /*16f0*/  HADD2.F32 R8, -RZ, R18.H0_H0 ;  /* 0x20000012ff087230 */ /* 0x001fe20000004100 */
[----:B------:R-:W-:-:S04]  /*1700*/  HFMA2.MMA R4, R9, 1, 1, R4 ;  /* 0x3c003c0009047835 */ /* 0x000fc80000000004 */
[----:B------:R-:W-:Y:S01]  /*1710*/  FFMA.FTZ R8, R11, R8, R26 ;  /* 0x000000080b087223 */ /* 0x000fe2000001001a */
[----:B-1----:R-:W-:-:S05]  /*1720*/  HADD2.F32 R27, -RZ, R15.H0_H0 ;  /* 0x2000000fff1b7230 */ /* 0x002fca0000004100 */
[----:B------:R-:W-:-:S04]  /*1730*/  FFMA.FTZ R27, R12, R27, R8 ;  /* 0x0000001b0c1b7223 */ /* 0x000fc80000010008 */
[----:B------:R-:W-:-:S05]  /*1740*/  FMUL.FTZ R27, R0, R27 ;  /* 0x0000001b001b7220 */ /* 0x000fca0000410000 */
[----:B------:R-:W-:-:S04]  /*1750*/  F2FP.PACK_AB R27, RZ, R27 ;  /* 0x0000001bff1b723e */ /* 0x000fc800000000ff */
[----:B------:R-:W-:-:S05]  /*1760*/  PRMT R13, R13, 0x5410, R27 ;  /* 0x000054100d0d7816 */ /* 0x000fca000000001b */
[----:B------:R-:W-:Y:S02]  /*1770*/  HADD2 R3, R13, R3 ;  /* 0x000000030d037230 */ /* 0x000fe40000000000 */
.L_x_4732:
[----:B------:R-:W-:-:S04]  /*1780*/  IMAD.MOV.U32 R21, RZ, RZ, c[0x0][0x18c] ;  /* 0x00006300ff157624 */ /* 0x000fc800078e00ff */
[----:B------:R-:W-:-:S04]  /*1790*/  IMAD.WIDE R8, R21, 0x8, R22 ;  /* 0x0000000815087825 */ /* 0x000fc800078e0216 */
[----:B------:R-:W-:-:S04]  /*17a0*/  IMAD.WIDE R14, R21, 0x8, R24 ;  /* 0x00000008150e7825 */ /* 0x000fc800078e0218 */
[C---:B------:R-:W-:Y:S02]  /*17b0*/  IMAD.WIDE R18, R21.reuse, 0x8, R8 ;  /* 0x0000000815127825 */ /* 0x040fe400078e0208 */
[----:B------:R-:W5:Y:S02]  /*17c0*/  LDG.E.128.CONSTANT R8, [R8.64] ;  /* 0x0000000608087981 */ /* 0x000f64000c1e9d00 */
[----:B------:R-:W-:Y:S01]  /*17d0*/  IMAD.WIDE R22, R21, 0x8, R14 ;  /* 0x0000000815167825 */ /* 0x000fe200078e020e */
[----:B------:R-:W-:Y:S05]  /*17e0*/  @P3 BRA `(.L_x_4733) ;  /* 0x00000bf000003947 */ /* 0x000fea0003800000 */
[----:B------:R-:W0:Y:S01]  /*17f0*/  LDS.64 R12, [UR4+0x10] ;  /* 0x00001004ff0c7984 */ /* 0x000e220008000a00 */
[----:B-----5:R-:W-:Y:S02]  /*1800*/  LOP3.LUT R24, R8, 0xff, RZ, 0xc0, !PT ;  /* 0x000000ff08187812 */ /* 0x020fe400078ec0ff */
[----:B------:R-:W-:Y:S02]  /*1810*/  SHF.R.U32.HI R26, RZ, 0x8, R8 ;  /* 0x00000008ff1a7819 */ /* 0x000fe40000011608 */
[----:B------:R-:W-:-:S02]  /*1820*/  IADD3 R25, R24, -0x80, RZ ;  /* 0xffffff8018197810 */ /* 0x000fc40007ffe0ff */
[----:B------:R-:W-:Y:S02]  /*1830*/  LOP3.LUT R26, R26, 0xff, RZ, 0xc0, !PT ;  /* 0x000000ff1a1a7812 */ /* 0x000fe400078ec0ff */
[----:B------:R-:W-:Y:S02]  /*1840*/  SHF.R.U32.HI R28, RZ, 0x10, R8 ;  /* 0x00000010ff1c7819 */ /* 0x000fe40000011608 */
[----:B------:R-:W1:Y:S01]  /*1850*/  I2F.F16 R25, R25 ;  /* 0x0000001900197306 */ /* 0x000e620000200c00 */
[----:B------:R-:W-:Y:S02]  /*1860*/  IADD3 R27, R26, -0x80, RZ ;  /* 0xffffff801a1b7810 */ /* 0x000fe40007ffe0ff */
[----:B------:R-:W-:-:S04]  /*1870*/  LOP3.LUT R28, R28, 0xff, RZ, 0xc0, !PT ;  /* 0x000000ff1c1c7812 */ /* 0x000fc800078ec0ff */
[----:B------:R-:W-:Y:S01]  /*1880*/  IADD3 R28, R28, -0x80, RZ ;  /* 0xffffff801c1c7810 */ /* 0x000fe20007ffe0ff */
[----:B------:R2:W3:Y:S08]  /*1890*/  I2F.F16 R24, R27 ;  /* 0x0000001b00187306 */ /* 0x0004f00000200c00 */
[----:B------:R-:W4:Y:S01]  /*18a0*/  I2F.F16 R28, R28 ;  /* 0x0000001c001c7306 */ /* 0x000f220000200c00 */
[----:B--2---:R-:W-:Y:S01]  /*18b0*/  LEA.HI R27, R8, 0xffffff80, RZ, 0x8 ;  /* 0xffffff80081b7811 */ /* 0x004fe200078f40ff */
[----:B-1----:R-:W-:-:S06]  /*18c0*/  HADD2.F32 R29, -RZ, R25.H0_H0 ;  /* 0x20000019ff1d7230 */ /* 0x002fcc0000004100 */
[----:B------:R-:W1:Y:S01]  /*18d0*/  I2F.F16 R27, R27 ;  /* 0x0000001b001b7306 */ /* 0x000e620000200c00 */
[----:B---3--:R-:W-:Y:S02]  /*18e0*/  HADD2.F32 R24, -RZ, R24.H0_H0 ;  /* 0x20000018ff187230 */ /* 0x008fe40000004100 */
[--C-:B0-----:R-:W-:Y:S02]  /*18f0*/  HADD2.F32 R26, -RZ, R12.reuse.H0_H0 ;  /* 0x2000000cff1a7230 */ /* 0x101fe40000004100 */
[----:B------:R-:W-:Y:S02]  /*1900*/  HADD2.F32 R12, -RZ, R12.H1_H1 ;  /* 0x3000000cff0c7230 */ /* 0x000fe40000004100 */
[--C-:B------:R-:W-:Y:S01]  /*1910*/  HADD2.F32 R25, -RZ, R13.reuse.H0_H0 ;  /* 0x2000000dff197230 */ /* 0x100fe20000004100 */
[----:B------:R-:W-:Y:S01]  /*1920*/  FFMA.FTZ R29, R29, R26, RZ ;  /* 0x0000001a1d1d7223 */ /* 0x000fe200000100ff */
[----:B------:R-:W-:-:S03]  /*1930*/  HADD2.F32 R8, -RZ, R13.H1_H1 ;  /* 0x3000000dff087230 */ /* 0x000fc60000004100 */
[----:B------:R-:W-:Y:S01]  /*1940*/  FFMA.FTZ R24, R24, R12, R29 ;  /* 0x0000000c18187223 */ /* 0x000fe2000001001d */
[----:B----4-:R-:W-:Y:S02]  /*1950*/  HADD2.F32 R29, -RZ, R28.H0_H0 ;  /* 0x2000001cff1d7230 */ /* 0x010fe40000004100 */
[----:B-1----:R-:W-:-:S03]  /*1960*/  HADD2.F32 R13, -RZ, R27.H0_H0 ;  /* 0x2000001bff0d7230 */ /* 0x002fc60000004100 */
[----:B------:R-:W-:Y:S01]  /*1970*/  FFMA.FTZ R24, R29, R25, R24 ;  /* 0x000000191d187223 */ /* 0x000fe20000010018 */
[----:B------:R-:W-:-:S03]  /*1980*/  SHF.R.U32.HI R29, RZ, 0x8, R9 ;  /* 0x00000008ff1d7819 */ /* 0x000fc60000011609 */
[----:B------:R-:W-:Y:S01]  /*1990*/  FFMA.FTZ R24, R13, R8, R24 ;  /* 0x000000080d187223 */ /* 0x000fe20000010018 */
[----:B------:R-:W-:Y:S02]  /*19a0*/  LOP3.LUT R13, R9, 0xff, RZ, 0xc0, !PT ;  /* 0x000000ff090d7812 */ /* 0x000fe400078ec0ff */
[----:B------:R-:W-:Y:S02]  /*19b0*/  LOP3.LUT R29, R29, 0xff, RZ, 0xc0, !PT ;  /* 0x000000ff1d1d7812 */ /* 0x000fe400078ec0ff */
[----:B------:R-:W-:Y:S02]  /*19c0*/  IADD3 R13, R13, -0x80, RZ ;  /* 0xffffff800d0d7810 */ /* 0x000fe40007ffe0ff */
[----:B------:R-:W-:-:S04]  /*19d0*/  IADD3 R29, R29, -0x80, RZ ;  /* 0xffffff801d1d7810 */ /* 0x000fc80007ffe0ff */
[----:B------:R-:W0:Y:S08]  /*19e0*/  I2F.F16 R13, R13 ;  /* 0x0000000d000d7306 */ /* 0x000e300000200c00 */
[----:B------:R-:W1:Y:S01]  /*19f0*/  I2F.F16 R28, R29 ;  /* 0x0000001d001c7306 */ /* 0x000e620000200c00 */
[----:B0-----:R-:W-:-:S05]  /*1a00*/  HADD2.F32 R27, -RZ, R13.H0_H0 ;  /* 0x2000000dff1b7230 */ /* 0x001fca0000004100 */
[----:B------:R-:W-:Y:S01]  /*1a10*/  FFMA.FTZ R27, R26, R27, RZ ;  /* 0x0000001b1a1b7223 */ /* 0x000fe200000100ff */
[----:B-1----:R-:W-:-:S05]  /*1a20*/  HADD2.F32 R28, -RZ, R28.H0_H0 ;  /* 0x2000001cff1c7230 */ /* 0x002fca0000004100 */
[----:B------:R-:W-:Y:S01]  /*1a30*/  FFMA.FTZ R28, R12, R28, R27 ;  /* 0x0000001c0c1c7223 */ /* 0x000fe2000001001b */
[----:B------:R-:W-:-:S04]  /*1a40*/  SHF.R.U32.HI R27, RZ, 0x10, R9 ;  /* 0x00000010ff1b7819 */ /* 0x000fc80000011609 */
[----:B------:R-:W-:-:S04]  /*1a50*/  LOP3.LUT R27, R27, 0xff, RZ, 0xc0, !PT ;  /* 0x000000ff1b1b7812 */ /* 0x000fc800078ec0ff */
[----:B------:R-:W-:-:S06]  /*1a60*/  IADD3 R27, R27, -0x80, RZ ;  /* 0xffffff801b1b7810 */ /* 0x000fcc0007ffe0ff */
[----:B------:R-:W0:Y:S02]  /*1a70*/  I2F.F16 R27, R27 ;  /* 0x0000001b001b7306 */ /* 0x000e240000200c00 */
[----:B0-----:R-:W-:-:S05]  /*1a80*/  HADD2.F32 R13, -RZ, R27.H0_H0 ;  /* 0x2000001bff0d7230 */ /* 0x001fca0000004100 */
[----:B------:R-:W-:Y:S01]  /*1a90*/  FFMA.FTZ R27, R25, R13, R28 ;  /* 0x0000000d191b7223 */ /* 0x000fe2000001001c */
[----:B------:R-:W-:Y:S02]  /*1aa0*/  LOP3.LUT R13, R10, 0xff, RZ, 0xc0, !PT ;  /* 0x000000ff0a0d7812 */ /* 0x000fe400078ec0ff */
[----:B------:R-:W-:Y:S02]  /*1ab0*/  SHF.R.U32.HI R28, RZ, 0x8, R10 ;  /* 0x00000008ff1c7819 */ /* 0x000fe4000001160a */
[----:B------:R-:W-:Y:S02]  /*1ac0*/  IADD3 R13, R13, -0x80, RZ ;  /* 0xffffff800d0d7810 */ /* 0x000fe40007ffe0ff */
[----:B------:R-:W-:-:S04]  /*1ad0*/  LOP3.LUT R28, R28, 0xff, RZ, 0xc0, !PT ;  /* 0x000000ff1c1c7812 */ /* 0x000fc800078ec0ff */
[----:B------:R-:W-:Y:S01]  /*1ae0*/  IADD3 R28, R28, -0x80, RZ ;  /* 0xffffff801c1c7810 */ /* 0x000fe20007ffe0ff */
        /* <DEDUP_REMOVED lines=12> */
[----:B------:R-:W-:-:S04]  /*1bb0*/  LOP3.LUT R13, R11, 0xff, RZ, 0xc0, !PT ;  /* 0x000000ff0b0d7812 */ /* 0x000fc800078ec0ff */
[----:B------:R-:W-:-:S04]  /*1bc0*/  IADD3 R28, R13, -0x80, RZ ;  /* 0xffffff800d1c7810 */ /* 0x000fc80007ffe0ff */
[----:B------:R-:W0:Y:S02]  /*1bd0*/  I2F.F16 R13, R28 ;  /* 0x0000001c000d7306 */ /* 0x000e240000200c00 */
[----:B0-----:R-:W-:-:S05]  /*1be0*/  HADD2.F32 R13, -RZ, R13.H0_H0 ;  /* 0x2000000dff0d7230 */ /* 0x001fca0000004100 */
[----:B------:R-:W-:Y:S01]  /*1bf0*/  FFMA.FTZ R13, R26, R13, RZ ;  /* 0x0000000d1a0d7223 */ /* 0x000fe200000100ff */
[----:B------:R-:W-:-:S04]  /*1c00*/  SHF.R.U32.HI R26, RZ, 0x8, R11 ;  /* 0x00000008ff1a7819 */ /* 0x000fc8000001160b */
[----:B------:R-:W-:-:S04]  /*1c10*/  LOP3.LUT R26, R26, 0xff, RZ, 0xc0, !PT ;  /* 0x000000ff1a1a7812 */ /* 0x000fc800078ec0ff */
[----:B------:R-:W-:-:S06]  /*1c20*/  IADD3 R26, R26, -0x80, RZ ;  /* 0xffffff801a1a7810 */ /* 0x000fcc0007ffe0ff */
[----:B------:R-:W0:Y:S02]  /*1c30*/  I2F.F16 R26, R26 ;  /* 0x0000001a001a7306 */ /* 0x000e240000200c00 */
[----:B0-----:R-:W-:-:S05]  /*1c40*/  HADD2.F32 R26, -RZ, R26.H0_H0 ;  /* 0x2000001aff1a7230 */ /* 0x001fca0000004100 */
[----:B------:R-:W-:Y:S02]  /*1c50*/  FFMA.FTZ R26, R12, R26, R13 ;  /* 0x0000001a0c1a7223 */ /* 0x000fe4000001000d */
[----:B------:R-:W2:Y:S01]  /*1c60*/  LDG.E.128.CONSTANT R12, [R14.64] ;  /* 0x000000060e0c7981 */ /* 0x000ea2000c1e9d00 */
[----:B------:R-:W-:Y:S02]  /*1c70*/  LEA.HI R9, R9, 0xffffff80, RZ, 0x8 ;  /* 0xffffff8009097811 */ /* 0x000fe400078f40ff */
[----:B------:R-:W-:-:S04]  /*1c80*/  LEA.HI R10, R10, 0xffffff80, RZ, 0x8 ;  /* 0xffffff800a0a7811 */ /* 0x000fc800078f40ff */
[----:B------:R-:W0:Y:S08]  /*1c90*/  I2F.F16 R9, R9 ;  /* 0x0000000900097306 */ /* 0x000e300000200c00 */
[----:B------:R-:W1:Y:S01]  /*1ca0*/  I2F.F16 R10, R10 ;  /* 0x0000000a000a7306 */ /* 0x000e620000200c00 */
[----:B0-----:R-:W-:-:S05]  /*1cb0*/  HADD2.F32 R28, -RZ, R9.H0_H0 ;  /* 0x20000009ff1c7230 */ /* 0x001fca0000004100 */
[----:B------:R-:W-:Y:S01]  /*1cc0*/  FFMA.FTZ R27, R8, R28, R27 ;  /* 0x0000001c081b7223 */ /* 0x000fe2000001001b */
        /* <DEDUP_REMOVED lines=8> */
[----:B------:R-:W-:-:S04]  /*1d50*/  LEA.HI R25, R11, 0xffffff80, RZ, 0x8 ;  /* 0xffffff800b197811 */ /* 0x000fc800078f40ff */
[----:B------:R-:W0:Y:S02]  /*1d60*/  I2F.F16 R9, R25 ;  /* 0x0000001900097306 */ /* 0x000e240000200c00 */
[----:B0-----:R-:W-:-:S05]  /*1d70*/  HADD2.F32 R9, -RZ, R9.H0_H0 ;  /* 0x20000009ff097230 */ /* 0x001fca0000004100 */
[----:B------:R-:W-:Y:S02]  /*1d80*/  FFMA.FTZ R10, R8, R9, R26 ;  /* 0x00000009080a7223 */ /* 0x000fe4000001001a */
[----:B------:R-:W0:Y:S01]  /*1d90*/  LDS.64 R8, [UR4+0x18] ;  /* 0x00001804ff087984 */ /* 0x000e220008000a00 */
[----:B--2---:R-:W-:-:S04]  /*1da0*/  LOP3.LUT R11, R12, 0xff, RZ, 0xc0, !PT ;  /* 0x000000ff0c0b7812 */ /* 0x004fc800078ec0ff */
[----:B------:R-:W-:Y:S01]  /*1db0*/  IADD3 R26, R11, -0x80, RZ ;  /* 0xffffff800b1a7810 */ /* 0x000fe20007ffe0ff */
[----:B0-----:R-:W-:-:S05]  /*1dc0*/  HADD2.F32 R11, -RZ, R8.H0_H0 ;  /* 0x20000008ff0b7230 */ /* 0x001fca0000004100 */
[----:B------:R-:W0:Y:S02]  /*1dd0*/  I2F.F16 R26, R26 ;  /* 0x0000001a001a7306 */ /* 0x000e240000200c00 */
[----:B0-----:R-:W-:-:S05]  /*1de0*/  HADD2.F32 R28, -RZ, R26.H0_H0 ;  /* 0x2000001aff1c7230 */ /* 0x001fca0000004100 */
[----:B------:R-:W-:Y:S01]  /*1df0*/  FFMA.FTZ R25, R28, R11, R24 ;  /* 0x0000000b1c197223 */ /* 0x000fe20000010018 */
[----:B------:R-:W-:-:S04]  /*1e00*/  SHF.R.U32.HI R24, RZ, 0x8, R12 ;  /* 0x00000008ff187819 */ /* 0x000fc8000001160c */
[----:B------:R-:W-:-:S04]  /*1e10*/  LOP3.LUT R24, R24, 0xff, RZ, 0xc0, !PT ;  /* 0x000000ff18187812 */ /* 0x000fc800078ec0ff */
[----:B------:R-:W-:Y:S01]  /*1e20*/  IADD3 R28, R24, -0x80, RZ ;  /* 0xffffff80181c7810 */ /* 0x000fe20007ffe0ff */
[----:B------:R-:W-:-:S05]  /*1e30*/  HADD2.F32 R24, -RZ, R8.H1_H1 ;  /* 0x30000008ff187230 */ /* 0x000fca0000004100 */
[----:B------:R-:W0:Y:S02]  /*1e40*/  I2F.F16 R28, R28 ;  /* 0x0000001c001c7306 */ /* 0x000e240000200c00 */
[----:B0-----:R-:W-:-:S05]  /*1e50*/  HADD2.F32 R8, -RZ, R28.H0_H0 ;  /* 0x2000001cff087230 */ /* 0x001fca0000004100 */
[----:B------:R-:W-:Y:S01]  /*1e60*/  FFMA.FTZ R25, R8, R24, R25 ;  /* 0x0000001808197223 */ /* 0x000fe20000010019 */
[----:B------:R-:W-:Y:S02]  /*1e70*/  SHF.R.U32.HI R8, RZ, 0x10, R12 ;  /* 0x00000010ff087819 */ /* 0x000fe4000001160c */
[----:B------:R-:W-:Y:S02]  /*1e80*/  LEA.HI R12, R12, 0xffffff80, RZ, 0x8 ;  /* 0xffffff800c0c7811 */ /* 0x000fe400078f40ff */
[----:B------:R-:W-:Y:S02]  /*1e90*/  LOP3.LUT R8, R8, 0xff, RZ, 0xc0, !PT ;  /* 0x000000ff08087812 */ /* 0x000fe400078ec0ff */
[----:B------:R0:W1:Y:S02]  /*1ea0*/  I2F.F16 R28, R12 ;  /* 0x0000000c001c7306 */ /* 0x0000640000200c00 */
[----:B------:R-:W-:Y:S01]  /*1eb0*/  IADD3 R26, R8, -0x80, RZ ;  /* 0xffffff80081a7810 */ /* 0x000fe20007ffe0ff */
[----:B------:R-:W-:-:S05]  /*1ec0*/  HADD2.F32 R8, -RZ, R9.H0_H0 ;  /* 0x20000009ff087230 */ /* 0x000fca0000004100 */
[----:B------:R-:W2:Y:S01]  /*1ed0*/  I2F.F16 R26, R26 ;  /* 0x0000001a001a7306 */ /* 0x000ea20000200c00 */
[----:B0-----:R-:W-:Y:S02]  /*1ee0*/  HADD2.F32 R12, -RZ, R9.H1_H1 ;  /* 0x30000009ff0c7230 */ /* 0x001fe40000004100 */
[----:B-1----:R-:W-:Y:S02]  /*1ef0*/  HADD2.F32 R9, -RZ, R28.H0_H0 ;  /* 0x2000001cff097230 */ /* 0x002fe40000004100 */
[----:B--2---:R-:W-:-:S05]  /*1f00*/  HADD2.F32 R26, -RZ, R26.H0_H0 ;  /* 0x2000001aff1a7230 */ /* 0x004fca0000004100 */
[----:B------:R-:W-:-:S04]  /*1f10*/  FFMA.FTZ R25, R26, R8, R25 ;  /* 0x000000081a197223 */ /* 0x000fc80000010019 */
[----:B------:R-:W-:Y:S01]  /*1f20*/  FFMA.FTZ R9, R9, R12, R25 ;  /* 0x0000000c09097223 */ /* 0x000fe20000010019 */
[----:B------:R-:W-:-:S03]  /*1f30*/  LOP3.LUT R25, R13, 0xff, RZ, 0xc0, !PT ;  /* 0x000000ff0d197812 */ /* 0x000fc600078ec0ff */
[----:B------:R-:W-:Y:S01]  /*1f40*/  FMUL.FTZ R9, R6, R9 ;  /* 0x0000000906097220 */ /* 0x000fe20000410000 */
[----:B------:R-:W-:-:S04]  /*1f50*/  IADD3 R26, R25, -0x80, RZ ;  /* 0xffffff80191a7810 */ /* 0x000fc80007ffe0ff */
[----:B------:R-:W-:Y:S02]  /*1f60*/  F2FP.PACK_AB R9, RZ, R9 ;  /* 0x00000009ff09723e */ /* 0x000fe400000000ff */
        /* <DEDUP_REMOVED lines=9> */
[----:B------:R-:W-:Y:S02]  /*2000*/  SHF.R.U32.HI R28, RZ, 0x10, R13 ;  /* 0x00000010ff1c7819 */ /* 0x000fe4000001160d */
[----:B------:R-:W-:Y:S02]  /*2010*/  LEA.HI R13, R13, 0xffffff80, RZ, 0x8 ;  /* 0xffffff800d0d7811 */ /* 0x000fe400078f40ff */
[----:B------:R-:W-:-:S04]  /*2020*/  LOP3.LUT R28, R28, 0xff, RZ, 0xc0, !PT ;  /* 0x000000ff1c1c7812 */ /* 0x000fc800078ec0ff */
[----:B------:R-:W-:Y:S01]  /*2030*/  IADD3 R28, R28, -0x80, RZ ;  /* 0xffffff801c1c7810 */ /* 0x000fe20007ffe0ff */
[----:B------:R-:W-:Y:S08]  /*2040*/  I2F.F16 R13, R13 ;  /* 0x0000000d000d7306 */ /* 0x000ff00000200c00 */
[----:B------:R0:W1:Y:S02]  /*2050*/  I2F.F16 R26, R28 ;  /* 0x0000001c001a7306 */ /* 0x0000640000200c00 */
[----:B0-----:R-:W-:-:S04]  /*2060*/  SHF.R.U32.HI R28, RZ, 0x10, R14 ;  /* 0x00000010ff1c7819 */ /* 0x001fc8000001160e */
[----:B------:R-:W-:Y:S01]  /*2070*/  LOP3.LUT R28, R28, 0xff, RZ, 0xc0, !PT ;  /* 0x000000ff1c1c7812 */ /* 0x000fe200078ec0ff */
[----:B-1----:R-:W-:-:S03]  /*2080*/  HADD2.F32 R26, -RZ, R26.H0_H0 ;  /* 0x2000001aff1a7230 */ /* 0x002fc60000004100 */
[----:B------:R-:W-:Y:S02]  /*2090*/  IADD3 R28, R28, -0x80, RZ ;  /* 0xffffff801c1c7810 */ /* 0x000fe40007ffe0ff */
[----:B------:R-:W-:Y:S01]  /*20a0*/  FFMA.FTZ R26, R8, R26, R25 ;  /* 0x0000001a081a7223 */ /* 0x000fe20000010019 */
[----:B------:R-:W-:-:S05]  /*20b0*/  HADD2.F32 R25, -RZ, R13.H0_H0 ;  /* 0x2000000dff197230 */ /* 0x000fca0000004100 */
[----:B------:R-:W-:Y:S01]  /*20c0*/  FFMA.FTZ R26, R12, R25, R26 ;  /* 0x000000190c1a7223 */ /* 0x000fe2000001001a */
[----:B------:R-:W-:-:S03]  /*20d0*/  LOP3.LUT R25, R14, 0xff, RZ, 0xc0, !PT ;  /* 0x000000ff0e197812 */ /* 0x000fc600078ec0ff */
[----:B------:R-:W-:Y:S01]  /*20e0*/  FMUL.FTZ R26, R5, R26 ;  /* 0x0000001a051a7220 */ /* 0x000fe20000410000 */
[----:B------:R-:W-:-:S04]  /*20f0*/  IADD3 R25, R25, -0x80, RZ ;  /* 0xffffff8019197810 */ /* 0x000fc80007ffe0ff */
[----:B------:R-:W-:Y:S02]  /*2100*/  F2FP.PACK_AB R26, RZ, R26 ;  /* 0x0000001aff1a723e */ /* 0x000fe400000000ff */
[----:B------:R-:W0:Y:S02]  /*2110*/  I2F.F16 R25, R25 ;  /* 0x0000001900197306 */ /* 0x000e240000200c00 */
[----:B------:R-:W-:-:S06]  /*2120*/  PRMT R9, R9, 0x5410, R26 ;  /* 0x0000541009097816 */ /* 0x000fcc000000001a */
[----:B------:R-:W-:Y:S01]  /*2130*/  HFMA2.MMA R4, R9, 1, 1, R4 ;  /* 0x3c003c0009047835 */ /* 0x000fe20000000004 */
[----:B0-----:R-:W-:Y:S02]  /*2140*/  HADD2.F32 R27, -RZ, R25.H0_H0 ;  /* 0x20000019ff1b7230 */ /* 0x001fe40000004100 */
[----:B------:R-:W0:Y:S03]  /*2150*/  I2F.F16 R25, R28 ;  /* 0x0000001c00197306 */ /* 0x000e260000200c00 */
[----:B------:R-:W-:Y:S01]  /*2160*/  FFMA.FTZ R29, R11, R27, R29 ;  /* 0x0000001b0b1d7223 */ /* 0x000fe2000001001d */
[----:B------:R-:W-:-:S04]  /*2170*/  SHF.R.U32.HI R27, RZ, 0x8, R14 ;  /* 0x00000008ff1b7819 */ /* 0x000fc8000001160e */
[----:B------:R-:W-:-:S04]  /*2180*/  LOP3.LUT R27, R27, 0xff, RZ, 0xc0, !PT ;  /* 0x000000ff1b1b7812 */ /* 0x000fc800078ec0ff */
[----:B------:R-:W-:-:S04]  /*2190*/  IADD3 R27, R27, -0x80, RZ ;  /* 0xffffff801b1b7810 */ /* 0x000fc80007ffe0ff */
[----:B------:R-:W1:Y:S01]  /*21a0*/  I2F.F16 R13, R27 ;  /* 0x0000001b000d7306 */ /* 0x000e620000200c00 */
[----:B0-----:R-:W-:Y:S02]  /*21b0*/  HADD2.F32 R25, -RZ, R25.H0_H0 ;  /* 0x20000019ff197230 */ /* 0x001fe40000004100 */
[----:B-1----:R-:W-:-:S05]  /*21c0*/  HADD2.F32 R13, -RZ, R13.H0_H0 ;  /* 0x2000000dff0d7230 */ /* 0x002fca0000004100 */
[----:B------:R-:W-:-:S04]  /*21d0*/  FFMA.FTZ R13, R24, R13, R29 ;  /* 0x0000000d180d7223 */ /* 0x000fc8000001001d */
[----:B------:R-:W-:Y:S01]  /*21e0*/  FFMA.FTZ R13, R8, R25, R13 ;  /* 0x00000019080d7223 */ /* 0x000fe2000001000d */
[----:B------:R-:W-:-:S04]  /*21f0*/  LOP3.LUT R25, R15, 0xff, RZ, 0xc0, !PT ;  /* 0x000000ff0f197812 */ /* 0x000fc800078ec0ff */
[----:B------:R-:W-:-:S06]  /*2200*/  IADD3 R25, R25, -0x80, RZ ;  /* 0xffffff8019197810 */ /* 0x000fcc0007ffe0ff */
[----:B------:R-:W0:Y:S02]  /*2210*/  I2F.F16 R25, R25 ;  /* 0x0000001900197306 */ /* 0x000e240000200c00 */
[----:B0-----:R-:W-:-:S05]  /*2220*/  HADD2.F32 R27, -RZ, R25.H0_H0 ;  /* 0x20000019ff1b7230 */ /* 0x001fca0000004100 */
[----:B------:R-:W-:Y:S01]  /*2230*/  FFMA.FTZ R11, R11, R27, R10 ;  /* 0x0000001b0b0b7223 */ /* 0x000fe2000001000a */
[----:B------:R-:W-:Y:S02]  /*2240*/  LEA.HI R10, R14, 0xffffff80, RZ, 0x8 ;  /* 0xffffff800e0a7811 */ /* 0x000fe400078f40ff */
[--C-:B------:R-:W-:Y:S02]  /*2250*/  SHF.R.U32.HI R14, RZ, 0x8, R15.reuse ;  /* 0x00000008ff0e7819 */ /* 0x100fe4000001160f */
[----:B------:R-:W-:Y:S02]  /*2260*/  SHF.R.U32.HI R27, RZ, 0x10, R15 ;  /* 0x00000010ff1b7819 */ /* 0x000fe4000001160f */
[----:B------:R-:W-:Y:S01]  /*2270*/  LOP3.LUT R14, R14, 0xff, RZ, 0xc0, !PT ;  /* 0x000000ff0e0e7812 */ /* 0x000fe200078ec0ff */
[----:B------:R-:W0:Y:S01]  /*2280*/  I2F.F16 R10, R10 ;  /* 0x0000000a000a7306 */ /* 0x000e220000200c00 */
[----:B------:R-:W-:Y:S02]  /*2290*/  LOP3.LUT R27, R27, 0xff, RZ, 0xc0, !PT ;  /* 0x000000ff1b1b7812 */ /* 0x000fe400078ec0ff */
[----:B------:R-:W-:-:S02]  /*22a0*/  IADD3 R14, R14, -0x80, RZ ;  /* 0xffffff800e0e7810 */ /* 0x000fc40007ffe0ff */
[----:B------:R-:W-:Y:S02]  /*22b0*/  IADD3 R25, R27, -0x80, RZ ;  /* 0xffffff801b197810 */ /* 0x000fe40007ffe0ff */
[----:B------:R-:W-:Y:S02]  /*22c0*/  LEA.HI R15, R15, 0xffffff80, RZ, 0x8 ;  /* 0xffffff800f0f7811 */ /* 0x000fe400078f40ff */
[----:B------:R-:W1:Y:S01]  /*22d0*/  I2F.F16 R14, R14 ;  /* 0x0000000e000e7306 */ /* 0x000e620000200c00 */
[----:B0-----:R-:W-:-:S07]  /*22e0*/  HADD2.F32 R10, -RZ, R10.H0_H0 ;  /* 0x2000000aff0a7230 */ /* 0x001fce0000004100 */
[----:B------:R-:W0:Y:S01]  /*22f0*/  I2F.F16 R25, R25 ;  /* 0x0000001900197306 */ /* 0x000e220000200c00 */
[----:B------:R-:W-:-:S07]  /*2300*/  FFMA.FTZ R13, R12, R10, R13 ;  /* 0x0000000a0c0d7223 */ /* 0x000fce000001000d */
[----:B------:R-:W2:Y:S01]  /*2310*/  I2F.F16 R15, R15 ;  /* 0x0000000f000f7306 */ /* 0x000ea20000200c00 */
[----:B-1----:R-:W-:Y:S01]  /*2320*/  HADD2.F32 R27, -RZ, R14.H0_H0 ;  /* 0x2000000eff1b7230 */ /* 0x002fe20000004100 */
[----:B------:R-:W-:-:S04]  /*2330*/  FMUL.FTZ R13, R2, R13 ;  /* 0x0000000d020d7220 */ /* 0x000fc80000410000 */
[----:B------:R-:W-:Y:S01]  /*2340*/  FFMA.FTZ R11, R24, R27, R11 ;  /* 0x0000001b180b7223 */ /* 0x000fe2000001000b */
[----:B------:R-:W-:Y:S01]  /*2350*/  F2FP.PACK_AB R13, RZ, R13 ;  /* 0x0000000dff0d723e */ /* 0x000fe200000000ff */
[----:B0-----:R-:W-:-:S05]  /*2360*/  HADD2.F32 R24, -RZ, R25.H0_H0 ;  /* 0x20000019ff187230 */ /* 0x001fca0000004100 */
[----:B------:R-:W-:Y:S01]  /*2370*/  FFMA.FTZ R11, R8, R24, R11 ;  /* 0x00000018080b7223 */ /* 0x000fe2000001000b */
[----:B--2---:R-:W-:-:S05]  /*2380*/  HADD2.F32 R27, -RZ, R15.H0_H0 ;  /* 0x2000000fff1b7230 */ /* 0x004fca0000004100 */
[----:B------:R-:W-:-:S04]  /*2390*/  FFMA.FTZ R11, R12, R27, R11 ;  /* 0x0000001b0c0b7223 */ /* 0x000fc8000001000b */
[----:B------:R-:W-:-:S05]  /*23a0*/  FMUL.FTZ R11, R0, R11 ;  /* 0x0000000b000b7220 */ /* 0x000fca0000410000 */
[----:B------:R-:W-:-:S04]  /*23b0*/  F2FP.PACK_AB R11, RZ, R11 ;  /* 0x0000000bff0b723e */ /* 0x000fc800000000ff */
[----:B------:R-:W-:-:S05]  /*23c0*/  PRMT R13, R13, 0x5410, R11 ;  /* 0x000054100d0d7816 */ /* 0x000fca000000000b */
[----:B------:R-:W-:Y:S02]  /*23d0*/  HADD2 R3, R13, R3 ;  /* 0x000000030d037230 */ /* 0x000fe40000000000 */
.L_x_4733:
[----:B-----5:R0:W5:Y:S01]  /*23e0*/  LDG.E.128.CONSTANT R8, [R18.64] ;  /* 0x0000000612087981 */ /* 0x020162000c1e9d00 */
[----:B------:R-:W-:Y:S01]  /*23f0*/  IMAD.WIDE R24, R21, 0x8, R18 ;  /* 0x0000000815187825 */ /* 0x000fe200078e0212 */
[----:B------:R-:W-:Y:S05]  /*2400*/  @P3 BRA `(.L_x_4734) ;  /* 0x00000bf000003947 */ /* 0x000fea0003800000 */
[----:B0-----:R-:W0:Y:S01]  /*2410*/  LDS.64 R18, [UR4+0x20] ;  /* 0x00002004ff127984 */ /* 0x001e220008000a00 */
[----:B-----5:R-:W-:Y:S02]  /*2420*/  LOP3.LUT R12, R8, 0xff, RZ, 0xc0, !PT ;  /* 0x000000ff080c7812 */ /* 0x020fe400078ec0ff */
[--C-:B------:R-:W-:Y:S02]  /*2430*/  SHF.R.U32.HI R13, RZ, 0x8, R8.reuse ;  /* 0x00000008ff0d7819 */ /* 0x100fe40000011608 */
[----:B------:R-:W-:Y:S02]  /*2440*/  IADD3 R14, R12, -0x80, RZ ;  /* 0xffffff800c0e7810 */ /* 0x000fe40007ffe0ff */
[----:B------:R-:W-:Y:S02]  /*2450*/  LOP3.LUT R13, R13, 0xff, RZ, 0xc0, !PT ;  /* 0x000000ff0d0d7812 */ /* 0x000fe400078ec0ff */
[----:B------:R-:W-:-:S02]  /*2460*/  SHF.R.U32.HI R12, RZ, 0x10, R8 ;  /* 0x00000010ff0c7819 */ /* 0x000fc40000011608 */
[----:B------:R-:W-:Y:S01]  /*2470*/  IADD3 R15, R13, -0x80, RZ ;  /* 0xffffff800d0f7810 */ /* 0x000fe20007ffe0ff */
[----:B------:R-:W1:Y:S01]  /*2480*/  I2F.F16 R14, R14 ;  /* 0x0000000e000e7306 */ /* 0x000e620000200c00 */
[----:B------:R-:W-:-:S04]  /*2490*/  LOP3.LUT R12, R12, 0xff, RZ, 0xc0, !PT ;  /* 0x000000ff0c0c7812 */ /* 0x000fc800078ec0ff */
[----:B------:R-:W-:-:S03]  /*24a0*/  IADD3 R26, R12, -0x80, RZ ;  /* 0xffffff800c1a7810 */ /* 0x000fc60007ffe0ff */
[----:B------:R-:W2:Y:S08]  /*24b0*/  I2F.F16 R15, R15 ;  /* 0x0000000f000f7306 */ /* 0x000eb00000200c00 */
[----:B------:R3:W4:Y:S01]  /*24c0*/  I2F.F16 R13, R26 ;  /* 0x0000001a000d7306 */ /* 0x0007220000200c00 */
[----:B-1----:R-:W-:Y:S02]  /*24d0*/  HADD2.F32 R27, -RZ, R14.H0_H0 ;  /* 0x2000000eff1b7230 */ /* 0x002fe40000004100 */
[----:B--2---:R-:W-:Y:S01]  /*24e0*/  HADD2.F32 R29, -RZ, R15.H0_H0 ;  /* 0x2000000fff1d7230 */ /* 0x004fe20000004100 */
[----:B---3--:R-:W-:Y:S01]  /*24f0*/  SHF.R.U32.HI R26, RZ, 0x8, R9 ;  /* 0x00000008ff1a7819 */ /* 0x008fe20000011609 */
[----:B0-----:R-:W-:-:S03]  /*2500*/  HADD2.F32 R12, -RZ, R18.H0_H0 ;  /* 0x20000012ff0c7230 */ /* 0x001fc60000004100 */
[----:B------:R-:W-:Y:S01]  /*2510*/  LOP3.LUT R26, R26, 0xff, RZ, 0xc0, !PT ;  /* 0x000000ff1a1a7812 */ /* 0x000fe200078ec0ff */
[----:B------:R-:W-:Y:S02]  /*2520*/  HADD2.F32 R18, -RZ, R18.H1_H1 ;  /* 0x30000012ff127230 */ /* 0x000fe40000004100 */
[----:B----4-:R-:W-:Y:S01]  /*2530*/  HADD2.F32 R14, -RZ, R13.H0_H0 ;  /* 0x2000000dff0e7230 */ /* 0x010fe20000004100 */
[----:B------:R-:W-:Y:S01]  /*2540*/  FFMA.FTZ R27, R27, R12, RZ ;  /* 0x0000000c1b1b7223 */ /* 0x000fe200000100ff */
[----:B------:R-:W-:Y:S01]  /*2550*/  HADD2.F32 R13, -RZ, R19.H0_H0 ;  /* 0x20000013ff0d7230 */ /* 0x000fe20000004100 */
[----:B------:R-:W-:Y:S02]  /*2560*/  IADD3 R26, R26, -0x80, RZ ;  /* 0xffffff801a1a7810 */ /* 0x000fe40007ffe0ff */
[----:B------:R-:W-:-:S04]  /*2570*/  FFMA.FTZ R28, R29, R18, R27 ;  /* 0x000000121d1c7223 */ /* 0x000fc8000001001b */
[----:B------:R-:W-:Y:S01]  /*2580*/  FFMA.FTZ R28, R14, R13, R28 ;  /* 0x0000000d0e1c7223 */ /* 0x000fe2000001001c */
[----:B------:R-:W-:Y:S01]  /*2590*/  LOP3.LUT R14, R9, 0xff, RZ, 0xc0, !PT ;  /* 0x000000ff090e7812 */ /* 0x000fe200078ec0ff */
[----:B------:R-:W0:Y:S03]  /*25a0*/  I2F.F16 R26, R26 ;  /* 0x0000001a001a7306 */ /* 0x000e260000200c00 */
[----:B------:R-:W-:-:S06]  /*25b0*/  IADD3 R15, R14, -0x80, RZ ;  /* 0xffffff800e0f7810 */ /* 0x000fcc0007ffe0ff */
[----:B------:R-:W1:Y:S01]  /*25c0*/  I2F.F16 R15, R15 ;  /* 0x0000000f000f7306 */ /* 0x000e620000200c00 */
[----:B0-----:R-:W-:Y:S02]  /*25d0*/  HADD2.F32 R29, -RZ, R26.H0_H0 ;  /* 0x2000001aff1d7230 */ /* 0x001fe40000004100 */
[----:B-1----:R-:W-:Y:S01]  /*25e0*/  HADD2.F32 R27, -RZ, R15.H0_H0 ;  /* 0x2000000fff1b7230 */ /* 0x002fe20000004100 */
[----:B------:R-:W-:-:S04]  /*25f0*/  SHF.R.U32.HI R15, RZ, 0x8, R10 ;  /* 0x00000008ff0f7819 */ /* 0x000fc8000001160a */
[----:B------:R-:W-:Y:S01]  /*2600*/  FFMA.FTZ R14, R12, R27, RZ ;  /* 0x0000001b0c0e7223 */ /* 0x000fe200000100ff */
[----:B------:R-:W-:Y:S02]  /*2610*/  SHF.R.U32.HI R27, RZ, 0x10, R9 ;  /* 0x00000010ff1b7819 */ /* 0x000fe40000011609 */
[----:B------:R-:W-:Y:S01]  /*2620*/  LOP3.LUT R15, R15, 0xff, RZ, 0xc0, !PT ;  /* 0x000000ff0f0f7812 */ /* 0x000fe200078ec0ff */
[----:B------:R-:W-:Y:S01]  /*2630*/  FFMA.FTZ R14, R18, R29, R14 ;  /* 0x0000001d120e7223 */ /* 0x000fe2000001000e */
[----:B------:R-:W-:Y:S02]  /*2640*/  LOP3.LUT R27, R27, 0xff, RZ, 0xc0, !PT ;  /* 0x000000ff1b1b7812 */ /* 0x000fe400078ec0ff */
[----:B------:R-:W-:Y:S02]  /*2650*/  IADD3 R15, R15, -0x80, RZ ;  /* 0xffffff800f0f7810 */ /* 0x000fe40007ffe0ff */
[----:B------:R-:W-:-:S04]  /*2660*/  IADD3 R29, R27, -0x80, RZ ;  /* 0xffffff801b1d7810 */ /* 0x000fc80007ffe0ff */
[----:B------:R-:W0:Y:S08]  /*2670*/  I2F.F16 R27, R29 ;  /* 0x0000001d001b7306 */ /* 0x000e300000200c00 */
[----:B------:R-:W1:Y:S01]  /*2680*/  I2F.F16 R15, R15 ;  /* 0x0000000f000f7306 */ /* 0x000e620000200c00 */
[----:B0-----:R-:W-:-:S05]  /*2690*/  HADD2.F32 R27, -RZ, R27.H0_H0 ;  /* 0x2000001bff1b7230 */ /* 0x001fca0000004100 */
[----:B------:R-:W-:Y:S01]  /*26a0*/  FFMA.FTZ R27, R13, R27, R14 ;  /* 0x0000001b0d1b7223 */ /* 0x000fe2000001000e */
[----:B------:R-:W-:Y:S01]  /*26b0*/  LOP3.LUT R14, R10, 0xff, RZ, 0xc0, !PT ;  /* 0x000000ff0a0e7812 */ /* 0x000fe200078ec0ff */
[----:B-1----:R-:W-:-:S03]  /*26c0*/  HADD2.F32 R29, -RZ, R15.H0_H0 ;  /* 0x2000000fff1d7230 */ /* 0x002fc60000004100 */
[----:B------:R-:W-:-:S06]  /*26d0*/  IADD3 R14, R14, -0x80, RZ ;  /* 0xffffff800e0e7810 */ /* 0x000fcc0007ffe0ff */
[----:B------:R-:W0:Y:S02]  /*26e0*/  I2F.F16 R14, R14 ;  /* 0x0000000e000e7306 */ /* 0x000e240000200c00 */
[----:B0-----:R-:W-:-:S05]  /*26f0*/  HADD2.F32 R26, -RZ, R14.H0_H0 ;  /* 0x2000000eff1a7230 */ /* 0x001fca0000004100 */
[----:B------:R-:W-:-:S04]  /*2700*/  FFMA.FTZ R26, R12, R26, RZ ;  /* 0x0000001a0c1a7223 */ /* 0x000fc800000100ff */
        /* <DEDUP_REMOVED lines=23> */
[----:B------:R-:W-:Y:S02]  /*2880*/  FFMA.FTZ R18, R13, R14, R18 ;  /* 0x0000000e0d127223 */ /* 0x000fe40000010012 */
[----:B------:R-:W2:Y:S01]  /*2890*/  LDG.E.128.CONSTANT R12, [R22.64] ;  /* 0x00000006160c7981 */ /* 0x000ea2000c1e9d00 */
[----:B------:R-:W-:Y:S01]  /*28a0*/  LEA.HI R8, R8, 0xffffff80, RZ, 0x8 ;  /* 0xffffff8008087811 */ /* 0x000fe200078f40ff */
[----:B------:R-:W-:Y:S01]  /*28b0*/  HADD2.F32 R29, -RZ, R19.H1_H1 ;  /* 0x30000013ff1d7230 */ /* 0x000fe20000004100 */
[----:B------:R-:W-:Y:S02]  /*28c0*/  LEA.HI R9, R9, 0xffffff80, RZ, 0x8 ;  /* 0xffffff8009097811 */ /* 0x000fe400078f40ff */
[----:B------:R-:W-:Y:S02]  /*28d0*/  LEA.HI R11, R11, 0xffffff80, RZ, 0x8 ;  /* 0xffffff800b0b7811 */ /* 0x000fe400078f40ff */
[----:B------:R-:W0:Y:S08]  /*28e0*/  I2F.F16 R8, R8 ;  /* 0x0000000800087306 */ /* 0x000e300000200c00 */
[----:B------:R-:W1:Y:S01]  /*28f0*/  I2F.F16 R9, R9 ;  /* 0x0000000900097306 */ /* 0x000e620000200c00 */
[----:B0-----:R-:W-:-:S05]  /*2900*/  HADD2.F32 R19, -RZ, R8.H0_H0 ;  /* 0x20000008ff137230 */ /* 0x001fca0000004100 */
[----:B------:R-:W-:Y:S01]  /*2910*/  FFMA.FTZ R19, R19, R29, R28 ;  /* 0x0000001d13137223 */ /* 0x000fe2000001001c */
[----:B-1----:R-:W-:-:S05]  /*2920*/  HADD2.F32 R28, -RZ, R9.H0_H0 ;  /* 0x20000009ff1c7230 */ /* 0x002fca0000004100 */
[----:B------:R-:W-:Y:S01]  /*2930*/  FFMA.FTZ R27, R29, R28, R27 ;  /* 0x0000001c1d1b7223 */ /* 0x000fe2000001001b */
[----:B------:R-:W-:Y:S02]  /*2940*/  LEA.HI R28, R10, 0xffffff80, RZ, 0x8 ;  /* 0xffffff800a1c7811 */ /* 0x000fe400078f40ff */
[----:B------:R-:W0:Y:S08]  /*2950*/  I2F.F16 R10, R11 ;  /* 0x0000000b000a7306 */ /* 0x000e300000200c00 */
[----:B------:R-:W1:Y:S01]  /*2960*/  I2F.F16 R28, R28 ;  /* 0x0000001c001c7306 */ /* 0x000e620000200c00 */
[----:B0-----:R-:W-:-:S05]  /*2970*/  HADD2.F32 R10, -RZ, R10.H0_H0 ;  /* 0x2000000aff0a7230 */ /* 0x001fca0000004100 */
[----:B------:R-:W-:Y:S01]  /*2980*/  FFMA.FTZ R18, R29, R10, R18 ;  /* 0x0000000a1d127223 */ /* 0x000fe20000010012 */
[----:B-1----:R-:W-:-:S05]  /*2990*/  HADD2.F32 R8, -RZ, R28.H0_H0 ;  /* 0x2000001cff087230 */ /* 0x002fca0000004100 */
[----:B------:R-:W-:Y:S02]  /*29a0*/  FFMA.FTZ R26, R29, R8, R26 ;  /* 0x000000081d1a7223 */ /* 0x000fe4000001001a */
[----:B------:R-:W0:Y:S01]  /*29b0*/  LDS.64 R8, [UR4+0x28] ;  /* 0x00002804ff087984 */ /* 0x000e220008000a00 */
[----:B--2---:R-:W-:Y:S02]  /*29c0*/  LOP3.LUT R10, R12, 0xff, RZ, 0xc0, !PT ;  /* 0x000000ff0c0a7812 */ /* 0x004fe400078ec0ff */
[----:B------:R-:W-:Y:S02]  /*29d0*/  SHF.R.U32.HI R11, RZ, 0x8, R12 ;  /* 0x00000008ff0b7819 */ /* 0x000fe4000001160c */
[----:B------:R-:W-:Y:S01]  /*29e0*/  IADD3 R29, R10, -0x80, RZ ;  /* 0xffffff800a1d7810 */ /* 0x000fe20007ffe0ff */
[----:B0-----:R-:W-:Y:S01]  /*29f0*/  HADD2.F32 R10, -RZ, R8.H0_H0 ;  /* 0x20000008ff0a7230 */ /* 0x001fe20000004100 */
[----:B------:R-:W-:-:S04]  /*2a00*/  LOP3.LUT R11, R11, 0xff, RZ, 0xc0, !PT ;  /* 0x000000ff0b0b7812 */ /* 0x000fc800078ec0ff */
[----:B------:R-:W0:Y:S01]  /*2a10*/  I2F.F16 R29, R29 ;  /* 0x0000001d001d7306 */ /* 0x000e220000200c00 */
[----:B------:R-:W-:Y:S01]  /*2a20*/  IADD3 R11, R11, -0x80, RZ ;  /* 0xffffff800b0b7810 */ /* 0x000fe20007ffe0ff */
[----:B0-----:R-:W-:Y:S01]  /*2a30*/  HADD2.F32 R28, -RZ, R29.H0_H0 ;  /* 0x2000001dff1c7230 */ /* 0x001fe20000004100 */
[----:B------:R-:W-:-:S04]  /*2a40*/  LEA.HI R29, R12, 0xffffff80, RZ, 0x8 ;  /* 0xffffff800c1d7811 */ /* 0x000fc800078f40ff */
[----:B------:R-:W-:Y:S02]  /*2a50*/  FFMA.FTZ R28, R28, R10, R19 ;  /* 0x0000000a1c1c7223 */ /* 0x000fe40000010013 */
[----:B------:R0:W1:Y:S08]  /*2a60*/  I2F.F16 R19, R11 ;  /* 0x0000000b00137306 */ /* 0x0000700000200c00 */
[----:B------:R-:W2:Y:S01]  /*2a70*/  I2F.F16 R29, R29 ;  /* 0x0000001d001d7306 */ /* 0x000ea20000200c00 */
[----:B0-----:R-:W-:Y:S01]  /*2a80*/  HADD2.F32 R11, -RZ, R8.H1_H1 ;  /* 0x30000008ff0b7230 */ /* 0x001fe20000004100 */
[----:B------:R-:W-:Y:S01]  /*2a90*/  SHF.R.U32.HI R8, RZ, 0x10, R12 ;  /* 0x00000010ff087819 */ /* 0x000fe2000001160c */
[----:B------:R-:W-:-:S03]  /*2aa0*/  HADD2.F32 R12, -RZ, R9.H1_H1 ;  /* 0x30000009ff0c7230 */ /* 0x000fc60000004100 */
[----:B------:R-:W-:Y:S01]  /*2ab0*/  LOP3.LUT R8, R8, 0xff, RZ, 0xc0, !PT ;  /* 0x000000ff08087812 */ /* 0x000fe200078ec0ff */
[----:B-1----:R-:W-:-:S05]  /*2ac0*/  HADD2.F32 R19, -RZ, R19.H0_H0 ;  /* 0x20000013ff137230 */ /* 0x002fca0000004100 */
[----:B------:R-:W-:Y:S01]  /*2ad0*/  FFMA.FTZ R19, R19, R11, R28 ;  /* 0x0000000b13137223 */ /* 0x000fe2000001001c */
[----:B------:R-:W-:Y:S01]  /*2ae0*/  IADD3 R28, R8, -0x80, RZ ;  /* 0xffffff80081c7810 */ /* 0x000fe20007ffe0ff */
[----:B------:R-:W-:Y:S02]  /*2af0*/  HADD2.F32 R8, -RZ, R9.H0_H0 ;  /* 0x20000009ff087230 */ /* 0x000fe40000004100 */
[----:B--2---:R-:W-:-:S03]  /*2b00*/  HADD2.F32 R9, -RZ, R29.H0_H0 ;  /* 0x2000001dff097230 */ /* 0x004fc60000004100 */
[----:B------:R-:W0:Y:S02]  /*2b10*/  I2F.F16 R28, R28 ;  /* 0x0000001c001c7306 */ /* 0x000e240000200c00 */
[----:B0-----:R-:W-:-:S05]  /*2b20*/  HADD2.F32 R28, -RZ, R28.H0_H0 ;  /* 0x2000001cff1c7230 */ /* 0x001fca0000004100 */
        /* <DEDUP_REMOVED lines=20> */
[----:B------:R-:W0:Y:S02]  /*2c70*/  I2F.F16 R28, R29 ;  /* 0x0000001d001c7306 */ /* 0x000e240000200c00 */
[----:B0-----:R-:W-:-:S05]  /*2c80*/  HADD2.F32 R28, -RZ, R28.H0_H0 ;  /* 0x2000001cff1c7230 */ /* 0x001fca0000004100 */
        /* <DEDUP_REMOVED lines=18> */
[----:B------:R-:W-:-:S04]  /*2db0*/  SHF.R.U32.HI R26, RZ, 0x10, R14 ;  /* 0x00000010ff1a7819 */ /* 0x000fc8000001160e */
[----:B------:R-:W-:-:S04]  /*2dc0*/  LOP3.LUT R26, R26, 0xff, RZ, 0xc0, !PT ;  /* 0x000000ff1a1a7812 */ /* 0x000fc800078ec0ff */
[----:B------:R-:W-:-:S04]  /*2dd0*/  IADD3 R26, R26, -0x80, RZ ;  /* 0xffffff801a1a7810 */ /* 0x000fc80007ffe0ff */
[----:B------:R0:W1:Y:S02]  /*2de0*/  I2F.F16 R19, R26 ;  /* 0x0000001a00137306 */ /* 0x0000640000200c00 */
[----:B0-----:R-:W-:-:S04]  /*2df0*/  SHF.R.U32.HI R26, RZ, 0x10, R15 ;  /* 0x00000010ff1a7819 */ /* 0x001fc8000001160f */
[----:B------:R-:W-:Y:S01]  /*2e00*/  LOP3.LUT R26, R26, 0xff, RZ, 0xc0, !PT ;  /* 0x000000ff1a1a7812 */ /* 0x000fe200078ec0ff */
[----:B-1----:R-:W-:-:S05]  /*2e10*/  HADD2.F32 R19, -RZ, R19.H0_H0 ;  /* 0x20000013ff137230 */ /* 0x002fca0000004100 */
[----:B------:R-:W-:Y:S01]  /*2e20*/  FFMA.FTZ R13, R8, R19, R13 ;  /* 0x00000013080d7223 */ /* 0x000fe2000001000d */
[----:B------:R-:W-:-:S04]  /*2e30*/  LOP3.LUT R19, R15, 0xff, RZ, 0xc0, !PT ;  /* 0x000000ff0f137812 */ /* 0x000fc800078ec0ff */
[----:B------:R-:W-:-:S06]  /*2e40*/  IADD3 R19, R19, -0x80, RZ ;  /* 0xffffff8013137810 */ /* 0x000fcc0007ffe0ff */
[----:B------:R-:W0:Y:S02]  /*2e50*/  I2F.F16 R19, R19 ;  /* 0x0000001300137306 */ /* 0x000e240000200c00 */
[----:B0-----:R-:W-:Y:S01]  /*2e60*/  HADD2.F32 R27, -RZ, R19.H0_H0 ;  /* 0x20000013ff1b7230 */ /* 0x001fe20000004100 */
[----:B------:R-:W-:-:S04]  /*2e70*/  IADD3 R19, R26, -0x80, RZ ;  /* 0xffffff801a137810 */ /* 0x000fc80007ffe0ff */
[----:B------:R-:W-:Y:S01]  /*2e80*/  FFMA.FTZ R18, R10, R27, R18 ;  /* 0x0000001b0a127223 */ /* 0x000fe20000010012 */
[----:B------:R-:W-:Y:S01]  /*2e90*/  LEA.HI R10, R14, 0xffffff80, RZ, 0x8 ;  /* 0xffffff800e0a7811 */ /* 0x000fe200078f40ff */
[----:B------:R-:W-:Y:S01]  /*2ea0*/  I2F.F16 R19, R19 ;  /* 0x0000001300137306 */ /* 0x000fe20000200c00 */
[----:B------:R-:W-:Y:S02]  /*2eb0*/  SHF.R.U32.HI R14, RZ, 0x8, R15 ;  /* 0x00000008ff0e7819 */ /* 0x000fe4000001160f */
[----:B------:R-:W-:Y:S02]  /*2ec0*/  LEA.HI R15, R15, 0xffffff80, RZ, 0x8 ;  /* 0xffffff800f0f7811 */ /* 0x000fe400078f40ff */
[----:B------:R-:W-:-:S03]  /*2ed0*/  LOP3.LUT R14, R14, 0xff, RZ, 0xc0, !PT ;  /* 0x000000ff0e0e7812 */ /* 0x000fc600078ec0ff */
[----:B------:R-:W0:Y:S01]  /*2ee0*/  I2F.F16 R10, R10 ;  /* 0x0000000a000a7306 */ /* 0x000e220000200c00 */
[----:B------:R-:W-:-:S07]  /*2ef0*/  IADD3 R14, R14, -0x80, RZ ;  /* 0xffffff800e0e7810 */ /* 0x000fce0007ffe0ff */
[----:B------:R-:W1:Y:S08]  /*2f00*/  I2F.F16 R14, R14 ;  /* 0x0000000e000e7306 */ /* 0x000e700000200c00 */
[----:B------:R-:W2:Y:S01]  /*2f10*/  I2F.F16 R15, R15 ;  /* 0x0000000f000f7306 */ /* 0x000ea20000200c00 */
[----:B0-----:R-:W-:-:S05]  /*2f20*/  HADD2.F32 R10, -RZ, R10.H0_H0 ;  /* 0x2000000aff0a7230 */ /* 0x001fca0000004100 */
[----:B------:R-:W-:Y:S01]  /*2f30*/  FFMA.FTZ R13, R12, R10, R13 ;  /* 0x0000000a0c0d7223 */ /* 0x000fe2000001000d */
[----:B-1----:R-:W-:-:S03]  /*2f40*/  HADD2.F32 R26, -RZ, R14.H0_H0 ;  /* 0x2000000eff1a7230 */ /* 0x002fc60000004100 */
[----:B------:R-:W-:Y:S02]  /*2f50*/  FMUL.FTZ R13, R2, R13 ;  /* 0x0000000d020d7220 */ /* 0x000fe40000410000 */
[----:B------:R-:W-:Y:S01]  /*2f60*/  FFMA.FTZ R11, R11, R26, R18 ;  /* 0x0000001a0b0b7223 */ /* 0x000fe20000010012 */
[----:B------:R-:W-:Y:S02]  /*2f70*/  HADD2.F32 R18, -RZ, R19.H0_H0 ;  /* 0x20000013ff127230 */ /* 0x000fe40000004100 */
[----:B------:R-:W-:Y:S01]  /*2f80*/  F2FP.PACK_AB R13, RZ, R13 ;  /* 0x0000000dff0d723e */ /* 0x000fe200000000ff */
[----:B--2---:R-:W-:Y:S02]  /*2f90*/  HADD2.F32 R27, -RZ, R15.H0_H0 ;  /* 0x2000000fff1b7230 */ /* 0x004fe40000004100 */
[----:B------:R-:W-:-:S04]  /*2fa0*/  FFMA.FTZ R11, R8, R18, R11 ;  /* 0x00000012080b7223 */ /* 0x000fc8000001000b */
[----:B------:R-:W-:-:S04]  /*2fb0*/  FFMA.FTZ R11, R12, R27, R11 ;  /* 0x0000001b0c0b7223 */ /* 0x000fc8000001000b */
[----:B------:R-:W-:-:S05]  /*2fc0*/  FMUL.FTZ R11, R0, R11 ;  /* 0x0000000b000b7220 */ /* 0x000fca0000410000 */
[----:B------:R-:W-:-:S04]  /*2fd0*/  F2FP.PACK_AB R11, RZ, R11 ;  /* 0x0000000bff0b723e */ /* 0x000fc800000000ff */
[----:B------:R-:W-:-:S05]  /*2fe0*/  PRMT R13, R13, 0x5410, R11 ;  /* 0x000054100d0d7816 */ /* 0x000fca000000000b */
[----:B------:R-:W-:Y:S02]  /*2ff0*/  HADD2 R3, R13, R3 ;  /* 0x000000030d037230 */ /* 0x000fe40000000000 */
.L_x_4734:
[----:B-----5:R1:W5:Y:S01]  /*3000*/  LDG.E.128.CONSTANT R8, [R24.64] ;  /* 0x0000000618087981 */ /* 0x020362000c1e9d00 */
[----:B------:R-:W-:Y:S01]  /*3010*/  UIADD3 UR5, UR4, 0x40, URZ ;  /* 0x0000004004057890 */ /* 0x000fe2000fffe03f */
[----:B------:R-:W-:Y:S01]  /*3020*/  IMAD.WIDE R22, R21, 0x8, R22 ;  /* 0x0000000815167825 */ /* 0x000fe200078e0216 */
[----:B------:R-:W-:Y:S05]  /*3030*/  @P3 BRA `(.L_x_4735) ;  /* 0x00000bf000003947 */ /* 0x000fea0003800000 */
[----:B0-----:R-:W0:Y:S01]  /*3040*/  LDS.64 R18, [UR4+0x30] ;  /* 0x00003004ff127984 */ /* 0x001e220008000a00 */
[----:B-----5:R-:W-:Y:S02]  /*3050*/  LOP3.LUT R12, R8, 0xff, RZ, 0xc0, !PT ;  /* 0x000000ff080c7812 */ /* 0x020fe400078ec0ff */
[----:B------:R-:W-:Y:S02]  /*3060*/  SHF.R.U32.HI R13, RZ, 0x8, R8 ;  /* 0x00000008ff0d7819 */ /* 0x000fe40000011608 */
[----:B------:R-:W-:Y:S02]  /*3070*/  IADD3 R14, R12, -0x80, RZ ;  /* 0xffffff800c0e7810 */ /* 0x000fe40007ffe0ff */
[----:B------:R-:W-:-:S02]  /*3080*/  LOP3.LUT R13, R13, 0xff, RZ, 0xc0, !PT ;  /* 0x000000ff0d0d7812 */ /* 0x000fc400078ec0ff */
[----:B------:R-:W-:Y:S02]  /*3090*/  SHF.R.U32.HI R12, RZ, 0x10, R8 ;  /* 0x00000010ff0c7819 */ /* 0x000fe40000011608 */
[----:B------:R-:W-:Y:S01]  /*30a0*/  IADD3 R15, R13, -0x80, RZ ;  /* 0xffffff800d0f7810 */ /* 0x000fe20007ffe0ff */
[----:B------:R-:W2:Y:S01]  /*30b0*/  I2F.F16 R14, R14 ;  /* 0x0000000e000e7306 */ /* 0x000ea20000200c00 */
[----:B------:R-:W-:-:S04]  /*30c0*/  LOP3.LUT R12, R12, 0xff, RZ, 0xc0, !PT ;  /* 0x000000ff0c0c7812 */ /* 0x000fc800078ec0ff */
[----:B------:R-:W-:-:S03]  /*30d0*/  IADD3 R26, R12, -0x80, RZ ;  /* 0xffffff800c1a7810 */ /* 0x000fc60007ffe0ff */
[----:B------:R-:W3:Y:S08]  /*30e0*/  I2F.F16 R15, R15 ;  /* 0x0000000f000f7306 */ /* 0x000ef00000200c00 */
[----:B------:R4:W1:Y:S01]  /*30f0*/  I2F.F16 R13, R26 ;  /* 0x0000001a000d7306 */ /* 0x0008620000200c00 */
[----:B--2---:R-:W-:Y:S02]  /*3100*/  HADD2.F32 R27, -RZ, R14.H0_H0 ;  /* 0x2000000eff1b7230 */ /* 0x004fe40000004100 */
[----:B---3--:R-:W-:Y:S01]  /*3110*/  HADD2.F32 R29, -RZ, R15.H0_H0 ;  /* 0x2000000fff1d7230 */ /* 0x008fe20000004100 */
[----:B----4-:R-:W-:Y:S01]  /*3120*/  SHF.R.U32.HI R26, RZ, 0x8, R9 ;  /* 0x00000008ff1a7819 */ /* 0x010fe20000011609 */
[----:B0-----:R-:W-:-:S03]  /*3130*/  HADD2.F32 R12, -RZ, R18.H0_H0 ;  /* 0x20000012ff0c7230 */ /* 0x001fc60000004100 */
[----:B------:R-:W-:Y:S01]  /*3140*/  LOP3.LUT R26, R26, 0xff, RZ, 0xc0, !PT ;  /* 0x000000ff1a1a7812 */ /* 0x000fe200078ec0ff */
[----:B------:R-:W-:Y:S02]  /*3150*/  HADD2.F32 R18, -RZ, R18.H1_H1 ;  /* 0x30000012ff127230 */ /* 0x000fe40000004100 */
[----:B-1----:R-:W-:Y:S01]  /*3160*/  HADD2.F32 R14, -RZ, R13.H0_H0 ;  /* 0x2000000dff0e7230 */ /* 0x002fe20000004100 */
        /* <DEDUP_REMOVED lines=172> */
.L_x_4735:
[----:B------:R-:W-:Y:S01]  /*3c30*/  IADD3 R16, R16, 0x20, RZ ;  /* 0x0000002010107810 */ /* 0x000fe20007ffe0ff */
[C---:B------:R-:W-:Y:S01]  /*3c40*/  IMAD.WIDE R22, R21.reuse, 0x8, R22 ;  /* 0x0000000815167825 */ /* 0x040fe200078e0216 */
[----:B------:R-:W-:Y:S02]  /*3c50*/  UMOV UR4, UR5 ;  /* 0x0000000500047c82 */ /* 0x000fe40008000000 */
[C---:B------:R-:W-:Y:S01]  /*3c60*/  ISETP.GE.AND P0, PT, R16.reuse, c[0x0][0x1a8], PT ;  /* 0x00006a0010007a0c */ /* 0x040fe20003f06270 */
[----:B-1----:R-:W-:Y:S01]  /*3c70*/  IMAD.WIDE R24, R21, 0x8, R24 ;  /* 0x0000000815187825 */ /* 0x002fe200078e0218 */
[----:B------:R-:W-:-:S03]  /*3c80*/  ISETP.LT.AND P2, PT, R16, R17, PT ;  /* 0x000000111000720c */ /* 0x000fc60003f41270 */
[----:B-----5:R-:W-:Y:S02]  /*3c90*/  IMAD.MOV.U32 R8, RZ, RZ, R22 ;  /* 0x000000ffff087224 */ /* 0x020fe400078e0016 */
[----:B------:R-:W-:Y:S02]  /*3ca0*/  IMAD.MOV.U32 R9, RZ, RZ, R23 ;  /* 0x000000ffff097224 */ /* 0x000fe400078e0017 */
[----:B------:R-:W-:Y:S02]  /*3cb0*/  IMAD.MOV.U32 R22, RZ, RZ, R24 ;  /* 0x000000ffff167224 */ /* 0x000fe400078e0018 */
[----:B------:R-:W-:-:S04]  /*3cc0*/  IMAD.MOV.U32 R23, RZ, RZ, R25 ;  /* 0x000000ffff177224 */ /* 0x000fc800078e0019 */
[----:B------:R-:W-:Y:S05]  /*3cd0*/  @!P0 BRA P2, `(.L_x_4736) ;  /* 0xffffce7000008947 */ /* 0x000fea000103ffff */
.L_x_4731:
[----:B------:R-:W-:Y:S05]  /*3ce0*/  @P1 EXIT ;  /* 0x000000000000194d */ /* 0x000fea0003800000 */
[----:B------:R-:W-:Y:S02]  /*3cf0*/  IMAD.MOV.U32 R6, RZ, RZ, 0x2 ;  /* 0x00000002ff067424 */ /* 0x000fe400078e00ff */
[----:B------:R-:W-:-:S04]  /*3d00*/  IMAD R7, R7, c[0x0][0x18c], R20 ;  /* 0x0000630007077a24 */ /* 0x000fc800078e0214 */
[----:B------:R-:W-:-:S05]  /*3d10*/  IMAD.WIDE R6, R6, R7, c[0x0][0x180] ;  /* 0x0000600006067625 */ /* 0x000fca00078e0207 */
[----:B------:R-:W2:Y:S01]  /*3d20*/  ATOM.E.ADD.F16x2.RN.STRONG.GPU P0, RZ, [R6.64], R4 ;  /* 0x0000000406ff798a */ /* 0x000ea2000810e9c6 */
[----:B------:R-:W-:Y:S01]  /*3d30*/  BSSY B0, `(.L_x_4737) ;  /* 0x000000f000007945 */ /* 0x000fe20003800000 */
[----:B--2---:R-:W-:Y:S05]  /*3d40*/  @P0 BRA `(.L_x_4738) ;  /* 0x000000d000000947 */ /* 0x004fea0003800000 */
[----:B------:R-:W1:Y:S02]  /*3d50*/  QSPC.E.S P0, RZ, [R6] ;  /* 0x0000000006ff73aa */ /* 0x000e640000000500 */
[----:B-1----:R-:W-:Y:S05]  /*3d60*/  @!P0 BRA `(.L_x_4739) ;  /* 0x0000008000008947 */ /* 0x002fea0003800000 */
[----:B------:R-:W-:Y:S01]  /*3d70*/  LOP3.LUT R0, R6, 0xffffff, RZ, 0xc0, !PT ;  /* 0x00ffffff06007812 */ /* 0x000fe200078ec0ff */
[----:B------:R-:W-:-:S04]  /*3d80*/  IMAD.MOV.U32 R9, RZ, RZ, R4 ;  /* 0x000000ffff097224 */ /* 0x000fc800078e0004 */
.L_x_4740:
[----:B------:R-:W1:Y:S02]  /*3d90*/  LDS R4, [R0] ;  /* 0x0000000000047984 */ /* 0x000e640000000800 */
[----:B-1----:R-:W-:-:S10]  /*3da0*/  HFMA2.MMA R5, R4, 1, 1, R9 ;  /* 0x3c003c0004057835 */ /* 0x002fd40000000009 */
[----:B------:R-:W1:Y:S02]  /*3db0*/  ATOMS.CAST.SPIN R5, [R0], R4, R5 ;  /* 0x000000040005738d */ /* 0x000e640001800005 */
[----:B-1----:R-:W-:-:S13]  /*3dc0*/  ISETP.EQ.U32.AND P0, PT, R5, 0x1, PT ;  /* 0x000000010500780c */ /* 0x002fda0003f02070 */
[----:B------:R-:W-:Y:S05]  /*3dd0*/  @!P0 BRA `(.L_x_4740) ;  /* 0xffffffb000008947 */ /* 0x000fea000383ffff */
[----:B------:R-:W-:Y:S05]  /*3de0*/  BRA `(.L_x_4738) ;  /* 0x0000003000007947 */ /* 0x000fea0003800000 */
.L_x_4739:
[----:B------:R-:W2:Y:S02]  /*3df0*/  LD.E R0, [R6.64] ;  /* 0x0000000606007980 */ /* 0x000ea4000c101900 */
[----:B--2---:R-:W-:-:S05]  /*3e00*/  IMAD.IADD R5, R4, 0x1, R0 ;  /* 0x0000000104057824 */ /* 0x004fca00078e0200 */
[----:B------:R1:W-:Y:S02]  /*3e10*/  ST.E [R6.64], R5 ;  /* 0x0000000506007985 */ /* 0x0003e4000c101906 */
.L_x_4738:
[----:B------:R-:W-:Y:S05]  /*3e20*/  BSYNC B0 ;  /* 0x0000000000007941 */ /* 0x000fea0003800000 */
.L_x_4737:
[----:B------:R-:W2:Y:S02]  /*3e30*/  ATOM.E.ADD.F16x2.RN.STRONG.GPU P0, RZ, [R6.64+0x4], R3 ;  /* 0x0000040306ff798a */ /* 0x000ea4000810e9c6 */
[----:B--2---:R-:W-:Y:S05]  /*3e40*/  @P0 EXIT ;  /* 0x000000000000094d */ /* 0x004fea0003800000 */
[----:B------:R-:W2:Y:S02]  /*3e50*/  QSPC.E.S P0, RZ, [R6+0x4] ;  /* 0x0000040006ff73aa */ /* 0x000ea40000000500 */
[----:B--2---:R-:W-:Y:S05]  /*3e60*/  @!P0 BRA `(.L_x_4741) ;  /* 0x0000009000008947 */ /* 0x004fea0003800000 */
[----:B-1----:R-:W-:Y:S01]  /*3e70*/  IADD3 R6, R6, 0x4, RZ ;  /* 0x0000000406067810 */ /* 0x002fe20007ffe0ff */
[----:B------:R-:W-:-:S03]  /*3e80*/  IMAD.MOV.U32 R5, RZ, RZ, R3 ;  /* 0x000000ffff057224 */ /* 0x000fc600078e0003 */
[----:B------:R-:W-:-:S05]  /*3e90*/  LOP3.LUT R6, R6, 0xffffff, RZ, 0xc0, !PT ;  /* 0x00ffffff06067812 */ /* 0x000fca00078ec0ff */
.L_x_4742:
[----:B------:R-:W1:Y:S02]  /*3ea0*/  LDS R2, [R6] ;  /* 0x0000000006027984 */ /* 0x000e640000000800 */
[----:B-1----:R-:W-:-:S06]  /*3eb0*/  HADD2 R3, R2, R5 ;  /* 0x0000000502037230 */ /* 0x002fcc0000000000 */
[----:B------:R-:W1:Y:S02]  /*3ec0*/  ATOMS.CAST.SPIN R3, [R6], R2, R3 ;  /* 0x000000020603738d */ /* 0x000e640001800003 */
[----:B-1----:R-:W-:-:S13]  /*3ed0*/  ISETP.EQ.U32.AND P0, PT, R3, 0x1, PT ;  /* 0x000000010300780c */ /* 0x002fda0003f02070 */
[----:B------:R-:W-:Y:S05]  /*3ee0*/  @!P0 BRA `(.L_x_4742) ;  /* 0xffffffb000008947 */ /* 0x000fea000383ffff */
[----:B------:R-:W-:Y:S05]  /*3ef0*/  EXIT ;  /* 0x000000000000794d */ /* 0x000fea0003800000 */
.L_x_4741:
[----:B------:R-:W2:Y:S02]  /*3f00*/  LD.E R0, [R6.64+0x4] ;  /* 0x0000040606007980 */ /* 0x000ea4000c101900 */
[----:B--2---:R-:W-:-:S05]  /*3f10*/  IMAD.IADD R3, R3, 0x1, R0 ;  /* 0x0000000103037824 */ /* 0x004fca00078e0200 */
[----:B------:R-:W-:Y:S01]  /*3f20*/  ST.E [R6.64+0x4], R3 ;  /* 0x0000040306007985 */ /* 0x000fe2000c101906 */
[----:B------:R-:W-:Y:S05]  /*3f30*/  EXIT ;  /* 0x000000000000794d */ /* 0x000fea0003800000 */
.L_x_4743:
        /* <DEDUP_REMOVED lines=12> */
.L_x_4831:


//--------------------- .nv.shared._Z23gemm_half_q_half_kernelILi4ELi190ELb1ELb0ELi64EEvPK6__halfPKjS4_S2_PS0_iiiiPKtS7_iiiiiibS2_i --------------------------
	.section	.nv.shared._Z23gemm_half_q_half_kernelILi4ELi190ELb1ELb0ELi64EEvPK6__halfPKjS4_S2_PS0_iiiiPKtS7_iiiiiibS2_i,"aw",@nobits
	.sectionflags	@""
	.align	2
.nv.shared._Z23gemm_half_q_half_kernelILi4ELi190ELb1ELb0ELi64EEvPK6__halfPKjS4_S2_PS0_iiiiPKtS7_iiiiiibS2_i:
	.zero		512


//--------------------- .nv.global                --------------------------
	.section	.nv.global,"aw",@nobits
.nv.global:
	.type		_ZN46_INTERNAL_4d3478bf_15_unit_exl2_2b_cu_fb7ad25d4cuda3std3__48in_placeE,@object
	.size		_ZN46_INTERNAL_4d3478bf_15_unit_exl2_2b_cu_fb7ad25d4cuda3std3__48in_placeE,(_ZN46_INTERNAL_4d3478bf_15_unit_exl2_2b_cu_fb7ad25d4cuda3std6ranges3__45__cpo8distanceE - _ZN46_INTERNAL_4d3478bf_15_unit_exl2_2b_cu_fb7ad25d4cuda3std3__48in_placeE)
_ZN46_INTERNAL_4d3478bf_15_unit_exl2_2b_cu_fb7ad25d4cuda3std3__48in_placeE:
	.zero		1
	.type		_ZN46_INTERNAL_4d3478bf_15_unit_exl2_2b_cu_fb7ad25d4cuda3std6ranges3__45__cpo8distanceE,@object
	.size		_ZN46_INTERNAL_4d3478bf_15_unit_exl2_2b_cu_fb7ad25d4cuda3std6ranges3__45__cpo8distanceE,(_ZN46_INTERNAL_4d3478bf_15_unit_exl2_2b_cu_fb7ad25d4cuda3std3__45__cpo6cbeginE - _ZN46_INTERNAL_4d3478bf_15_unit_exl2_2b_cu_fb7ad25d4cuda3std6ranges3__45__cpo8distanceE)
_ZN46_INTERNAL_4d3478bf_15_unit_exl2_2b_cu_fb7ad25d4cuda3std6ranges3__45__cpo8distanceE:
	.zero		1
	.type		_ZN46_INTERNAL_4d3478bf_15_unit_exl2_2b_cu_fb7ad25d4cuda3std3__45__cpo6cbeginE,@object
	.size		_ZN46_INTERNAL_4d3478bf_15_unit_exl2_2b_cu_fb7ad25d4cuda3std3__45__cpo6cbeginE,(_ZN46_INTERNAL_4d3478bf_15_unit_exl2_2b_cu_fb7ad25d4cuda3std6ranges3__45__cpo7advanceE - _ZN46_INTERNAL_4d3478bf_15_unit_exl2_2b_cu_fb7ad25d4cuda3std3__45__cpo6cbeginE)
_ZN46_INTERNAL_4d3478bf_15_unit_exl2_2b_cu_fb7ad25d4cuda3std3__45__cpo6cbeginE:
	.zero		1
	.type		_ZN46_INTERNAL_4d3478bf_15_unit_exl2_2b_cu_fb7ad25d4cuda3std6ranges3__45__cpo7advanceE,@object
	.size		_ZN46_INTERNAL_4d3478bf_15_unit_exl2_2b_cu_fb7ad25d4cuda3std6ranges3__45__cpo7advanceE,(_ZN46_INTERNAL_4d3478bf_15_unit_exl2_2b_cu_fb7ad25d4cuda3std3__45__cpo7crbeginE - _ZN46_INTERNAL_4d3478bf_15_unit_exl2_2b_cu_fb7ad25d4cuda3std6ranges3__45__cpo7advanceE)
_ZN46_INTERNAL_4d3478bf_15_unit_exl2_2b_cu_fb7ad25d4cuda3std6ranges3__45__cpo7advanceE:
	.zero		1
	.type		_ZN46_INTERNAL_4d3478bf_15_unit_exl2_2b_cu_fb7ad25d4cuda3std3__45__cpo7crbeginE,@object
	.size		_ZN46_INTERNAL_4d3478bf_15_unit_exl2_2b_cu_fb7ad25d4cuda3std3__45__cpo7crbeginE,(_ZN46_INTERNAL_4d3478bf_15_unit_exl2_2b_cu_fb7ad25d4cuda3std6ranges3__45__cpo4dataE - _ZN46_INTERNAL_4d3478bf_15_unit_exl2_2b_cu_fb7ad25d4cuda3std3__45__cpo7crbeginE)
_ZN46_INTERNAL_4d3478bf_15_unit_exl2_2b_cu_fb7ad25d4cuda3std3__45__cpo7crbeginE:
	.zero		1
	.type		_ZN46_INTERNAL_4d3478bf_15_unit_exl2_2b_cu_fb7ad25d4cuda3std6ranges3__45__cpo4dataE,@object
	.size		_ZN46_INTERNAL_4d3478bf_15_unit_exl2_2b_cu_fb7ad25d4cuda3std6ranges3__45__cpo4dataE,(_ZN46_INTERNAL_4d3478bf_15_unit_exl2_2b_cu_fb7ad25d4cuda3std6ranges3__45__cpo5beginE - _ZN46_INTERNAL_4d3478bf_15_unit_exl2_2b_cu_fb7ad25d4cuda3std6ranges3__45__cpo4dataE)
_ZN46_INTERNAL_4d3478bf_15_unit_exl2_2b_cu_fb7ad25d4cuda3std6ranges3__45__cpo4dataE:
	.zero		1
	.type		_ZN46_INTERNAL_4d3478bf_15_unit_exl2_2b_cu_fb7ad25d4cuda3std6ranges3__45__cpo5beginE,@object
	.size		_ZN46_INTERNAL_4d3478bf_15_unit_exl2_2b_cu_fb7ad25d4cuda3std6ranges3__45__cpo5beginE,(_ZN46_INTERNAL_4d3478bf_15_unit_exl2_2b_cu_fb7ad25d4cuda3std3__448_GLOBAL__N__4d3478bf_15_unit_exl2_2b_cu_fb7ad25d6ignoreE - _ZN46_INTERNAL_4d3478bf_15_unit_exl2_2b_cu_fb7ad25d4cuda3std6ranges3__45__cpo5beginE)
_ZN46_INTERNAL_4d3478bf_15_unit_exl2_2b_cu_fb7ad25d4cuda3std6ranges3__45__cpo5beginE:
	.zero		1
	.type		_ZN46_INTERNAL_4d3478bf_15_unit_exl2_2b_cu_fb7ad25d4cuda3std3__448_GLOBAL__N__4d3478bf_15_unit_exl2_2b_cu_fb7ad25d6ignoreE,@object
	.size		_ZN46_INTERNAL_4d3478bf_15_unit_exl2_2b_cu_fb7ad25d4cuda3std3__448_GLOBAL__N__4d3478bf_15_unit_exl2_2b_cu_fb7ad25d6ignoreE,(_ZN46_INTERNAL_4d3478bf_15_unit_exl2_2b_cu_fb7ad25d4cuda3std6ranges3__45__cpo4sizeE - _ZN46_INTERNAL_4d3478bf_15_unit_exl2_2b_cu_fb7ad25d4cuda3std3__448_GLOBAL__N__4d3478bf_15_unit_exl2_2b_cu_fb7ad25d6ignoreE)
_ZN46_INTERNAL_4d3478bf_15_unit_exl2_2b_cu_fb7ad25d4cuda3std3__448_GLOBAL__N__4d3478bf_15_unit_exl2_2b_cu_fb7ad25d6ignoreE:
	.zero		1
	.type		_ZN46_INTERNAL_4d3478bf_15_unit_exl2_2b_cu_fb7ad25d4cuda3std6ranges3__45__cpo4sizeE,@object
	.size		_ZN46_INTERNAL_4d3478bf_15_unit_exl2_2b_cu_fb7ad25d4cuda3std6ranges3__45__cpo4sizeE,(_ZN46_INTERNAL_4d3478bf_15_unit_exl2_2b_cu_fb7ad25d4cuda3std3__45__cpo5beginE - _ZN46_INTERNAL_4d3478bf_15_unit_exl2_2b_cu_fb7ad25d4cuda3std6ranges3__45__cpo4sizeE)
_ZN46_INTERNAL_4d3478bf_15_unit_exl2_2b_cu_fb7ad25d4cuda3std6ranges3__45__cpo4sizeE:
	.zero		1
	.type		_ZN46_INTERNAL_4d3478bf_15_unit_exl2_2b_cu_fb7ad25d4cuda3std3__45__cpo5beginE,@object
	.size		_ZN46_INTERNAL_4d3478bf_15_unit_exl2_2b_cu_fb7ad25d4cuda3std3__45__cpo5beginE,(_ZN46_INTERNAL_4d3478bf_15_unit_exl2_2b_cu_fb7ad25d4cuda3std6ranges3__45__cpo6cbeginE - _ZN46_INTERNAL_4d3478bf_15_unit_exl2_2b_cu_fb7ad25d4cuda3std3__45__cpo5beginE)
_ZN46_INTERNAL_4d3478bf_15_unit_exl2_2b_cu_fb7ad25d4cuda3std3__45__cpo5beginE:
	.zero		1
	.type		_ZN46_INTERNAL_4d3478bf_15_unit_exl2_2b_cu_fb7ad25d4cuda3std6ranges3__45__cpo6cbeginE,@object
	.size		_ZN46_INTERNAL_4d3478bf_15_unit_exl2_2b_cu_fb7ad25d4cuda3std6ranges3__45__cpo6cbeginE,(_ZN46_INTERNAL_4d3478bf_15_unit_exl2_2b_cu_fb7ad25d4cuda3std3__45__cpo6rbeginE - _ZN46_INTERNAL_4d3478bf_15_unit_exl2_2b_cu_fb7ad25d4cuda3std6ranges3__45__cpo6cbeginE)
_ZN46_INTERNAL_4d3478bf_15_unit_exl2_2b_cu_fb7ad25d4cuda3std6ranges3__45__cpo6cbeginE:
	.zero		1
	.type		_ZN46_INTERNAL_4d3478bf_15_unit_exl2_2b_cu_fb7ad25d4cuda3std3__45__cpo6rbeginE,@object
	.size		_ZN46_INTERNAL_4d3478bf_15_unit_exl2_2b_cu_fb7ad25d4cuda3std3__45__cpo6rbeginE,(_ZN46_INTERNAL_4d3478bf_15_unit_exl2_2b_cu_fb7ad25d4cuda3std6ranges3__45__cpo4nextE - _ZN46_INTERNAL_4d3478bf_15_unit_exl2_2b_cu_fb7ad25d4cuda3std3__45__cpo6rbeginE)
_ZN46_INTERNAL_4d3478bf_15_unit_exl2_2b_cu_fb7ad25d4cuda3std3__45__cpo6rbeginE:
	.zero		1
	.type		_ZN46_INTERNAL_4d3478bf_15_unit_exl2_2b_cu_fb7ad25d4cuda3std6ranges3__45__cpo4nextE,@object
	.size		_ZN46_INTERNAL_4d3478bf_15_unit_exl2_2b_cu_fb7ad25d4cuda3std6ranges3__45__cpo4nextE,(_ZN46_INTERNAL_4d3478bf_15_unit_exl2_2b_cu_fb7ad25d4cuda3std6ranges3__45__cpo4swapE - _ZN46_INTERNAL_4d3478bf_15_unit_exl2_2b_cu_fb7ad25d4cuda3std6ranges3__45__cpo4nextE)
_ZN46_INTERNAL_4d3478bf_15_unit_exl2_2b_cu_fb7ad25d4cuda3std6ranges3__45__cpo4nextE:
	.zero		1
	.type		_ZN46_INTERNAL_4d3478bf_15_unit_exl2_2b_cu_fb7ad25d4cuda3std6ranges3__45__cpo4swapE,@object
	.size		_ZN46_INTERNAL_4d3478bf_15_unit_exl2_2b_cu_fb7ad25d4cuda3std6ranges3__45__cpo4swapE,(_ZN46_INTERNAL_4d3478bf_15_unit_exl2_2b_cu_fb7ad25d4cuda3std3__420unreachable_sentinelE - _ZN46_INTERNAL_4d3478bf_15_unit_exl2_2b_cu_fb7ad25d4cuda3std6ranges3__45__cpo4swapE)
_ZN46_INTERNAL_4d3478bf_15_unit_exl2_2b_cu_fb7ad25d4cuda3std6ranges3__45__cpo4swapE:
	.zero		1
	.type		_ZN46_INTERNAL_4d3478bf_15_unit_exl2_2b_cu_fb7ad25d4cuda3std3__420unreachable_sentinelE,@object
	.size		_ZN46_INTERNAL_4d3478bf_15_unit_exl2_2b_cu_fb7ad25d4cuda3std3__420unreachable_sentinelE,(_ZN46_INTERNAL_4d3478bf_15_unit_exl2_2b_cu_fb7ad25d6thrust23THRUST_300001_SM_800_NS6system6detail10sequential3seqE - _ZN46_INTERNAL_4d3478bf_15_unit_exl2_2b_cu_fb7ad25d4cuda3std3__420unreachable_sentinelE)
_ZN46_INTERNAL_4d3478bf_15_unit_exl2_2b_cu_fb7ad25d4cuda3std3__420unreachable_sentinelE:
	.zero		1
	.type		_ZN46_INTERNAL_4d3478bf_15_unit_exl2_2b_cu_fb7ad25d6thrust23THRUST_300001_SM_800_NS6system6detail10sequential3seqE,@object
	.size		_ZN46_INTERNAL_4d3478bf_15_unit_exl2_2b_cu_fb7ad25d6thrust23THRUST_300001_SM_800_NS6system6detail10sequential3seqE,(_ZN46_INTERNAL_4d3478bf_15_unit_exl2_2b_cu_fb7ad25d4cuda3std3__45__cpo4cendE - _ZN46_INTERNAL_4d3478bf_15_unit_exl2_2b_cu_fb7ad25d6thrust23THRUST_300001_SM_800_NS6system6detail10sequential3seqE)
_ZN46_INTERNAL_4d3478bf_15_unit_exl2_2b_cu_fb7ad25d6thrust23THRUST_300001_SM_800_NS6system6detail10sequential3seqE:
	.zero		1
	.type		_ZN46_INTERNAL_4d3478bf_15_unit_exl2_2b_cu_fb7ad25d4cuda3std3__45__cpo4cendE,@object
	.size		_ZN46_INTERNAL_4d3478bf_15_unit_exl2_2b_cu_fb7ad25d4cuda3std3__45__cpo4cendE,(_ZN46_INTERNAL_4d3478bf_15_unit_exl2_2b_cu_fb7ad25d4cuda3std6ranges3__45__cpo9iter_swapE - _ZN46_INTERNAL_4d3478bf_15_unit_exl2_2b_cu_fb7ad25d4cuda3std3__45__cpo4cendE)
_ZN46_INTERNAL_4d3478bf_15_unit_exl2_2b_cu_fb7ad25d4cuda3std3__45__cpo4cendE:
	.zero		1
	.type		_ZN46_INTERNAL_4d3478bf_15_unit_exl2_2b_cu_fb7ad25d4cuda3std6ranges3__45__cpo9iter_swapE,@object
	.size		_ZN46_INTERNAL_4d3478bf_15_unit_exl2_2b_cu_fb7ad25d4cuda3std6ranges3__45__cpo9iter_swapE,(_ZN46_INTERNAL_4d3478bf_15_unit_exl2_2b_cu_fb7ad25d4cuda3std3__45__cpo5crendE - _ZN46_INTERNAL_4d3478bf_15_unit_exl2_2b_cu_fb7ad25d4cuda3std6ranges3__45__cpo9iter_swapE)
_ZN46_INTERNAL_4d3478bf_15_unit_exl2_2b_cu_fb7ad25d4cuda3std6ranges3__45__cpo9iter_swapE:
	.zero		1
	.type		_ZN46_INTERNAL_4d3478bf_15_unit_exl2_2b_cu_fb7ad25d4cuda3std3__45__cpo5crendE,@object
	.size		_ZN46_INTERNAL_4d3478bf_15_unit_exl2_2b_cu_fb7ad25d4cuda3std3__45__cpo5crendE,(_ZN46_INTERNAL_4d3478bf_15_unit_exl2_2b_cu_fb7ad25d4cuda3std6ranges3__45__cpo5cdataE - _ZN46_INTERNAL_4d3478bf_15_unit_exl2_2b_cu_fb7ad25d4cuda3std3__45__cpo5crendE)
_ZN46_INTERNAL_4d3478bf_15_unit_exl2_2b_cu_fb7ad25d4cuda3std3__45__cpo5crendE:
	.zero		1
	.type		_ZN46_INTERNAL_4d3478bf_15_unit_exl2_2b_cu_fb7ad25d4cuda3std6ranges3__45__cpo5cdataE,@object
	.size		_ZN46_INTERNAL_4d3478bf_15_unit_exl2_2b_cu_fb7ad25d4cuda3std6ranges3__45__cpo5cdataE,(_ZN46_INTERNAL_4d3478bf_15_unit_exl2_2b_cu_fb7ad25d4cuda3std6ranges3__45__cpo3endE - _ZN46_INTERNAL_4d3478bf_15_unit_exl2_2b_cu_fb7ad25d4cuda3std6ranges3__45__cpo5cdataE)
_ZN46_INTERNAL_4d3478bf_15_unit_exl2_2b_cu_fb7ad25d4cuda3std6ranges3__45__cpo5cdataE:
	.zero		1
	.type		_ZN46_INTERNAL_4d3478bf_15_unit_exl2_2b_cu_fb7ad25d4cuda3std6ranges3__45__cpo3endE,@object
	.size		_ZN46_INTERNAL_4d3478bf_15_unit_exl2_2b_cu_fb7ad25d4cuda3std6ranges3__45__cpo3endE,(_ZN46_INTERNAL_4d3478bf_15_unit_exl2_2b_cu_fb7ad25d4cuda3std3__419piecewise_constructE - _ZN46_INTERNAL_4d3478bf_15_unit_exl2_2b_cu_fb7ad25d4cuda3std6ranges3__45__cpo3endE)
_ZN46_INTERNAL_4d3478bf_15_unit_exl2_2b_cu_fb7ad25d4cuda3std6ranges3__45__cpo3endE:
	.zero		1
	.type		_ZN46_INTERNAL_4d3478bf_15_unit_exl2_2b_cu_fb7ad25d4cuda3std3__419piecewise_constructE,@object
	.size		_ZN46_INTERNAL_4d3478bf_15_unit_exl2_2b_cu_fb7ad25d4cuda3std3__419piecewise_constructE,(_ZN46_INTERNAL_4d3478bf_15_unit_exl2_2b_cu_fb7ad25d4cuda3std6ranges3__45__cpo5ssizeE - _ZN46_INTERNAL_4d3478bf_15_unit_exl2_2b_cu_fb7ad25d4cuda3std3__419piecewise_constructE)
_ZN46_INTERNAL_4d3478bf_15_unit_exl2_2b_cu_fb7ad25d4cuda3std3__419piecewise_constructE:
	.zero		1
	.type		_ZN46_INTERNAL_4d3478bf_15_unit_exl2_2b_cu_fb7ad25d4cuda3std6ranges3__45__cpo5ssizeE,@object
	.size		_ZN46_INTERNAL_4d3478bf_15_unit_exl2_2b_cu_fb7ad25d4cuda3std6ranges3__45__cpo5ssizeE,(_ZN46_INTERNAL_4d3478bf_15_unit_exl2_2b_cu_fb7ad25d4cuda3std3__45__cpo3endE - _ZN46_INTERNAL_4d3478bf_15_unit_exl2_2b_cu_fb7ad25d4cuda3std6ranges3__45__cpo5ssizeE)
_ZN46_INTERNAL_4d3478bf_15_unit_exl2_2b_cu_fb7ad25d4cuda3std6ranges3__45__cpo5ssizeE:
	.zero		1
	.type		_ZN46_INTERNAL_4d3478bf_15_unit_exl2_2b_cu_fb7ad25d4cuda3std3__45__cpo3endE,@object
	.size		_ZN46_INTERNAL_4d3478bf_15_unit_exl2_2b_cu_fb7ad25d4cuda3std3__45__cpo3endE,(_ZN46_INTERNAL_4d3478bf_15_unit_exl2_2b_cu_fb7ad25d4cuda3std6ranges3__45__cpo4cendE - _ZN46_INTERNAL_4d3478bf_15_unit_exl2_2b_cu_fb7ad25d4cuda3std3__45__cpo3endE)
_ZN46_INTERNAL_4d3478bf_15_unit_exl2_2b_cu_fb7ad25d4cuda3std3__45__cpo3endE:
	.zero		1
	.type		_ZN46_INTERNAL_4d3478bf_15_unit_exl2_2b_cu_fb7ad25d4cuda3std6ranges3__45__cpo4cendE,@object
	.size		_ZN46_INTERNAL_4d3478bf_15_unit_exl2_2b_cu_fb7ad25d4cuda3std6ranges3__45__cpo4cendE,(_ZN46_INTERNAL_4d3478bf_15_unit_exl2_2b_cu_fb7ad25d4cuda3std3__45__cpo4rendE - _ZN46_INTERNAL_4d3478bf_15_unit_exl2_2b_cu_fb7ad25d4cuda3std6ranges3__45__cpo4cendE)
_ZN46_INTERNAL_4d3478bf_15_unit_exl2_2b_cu_fb7ad25d4cuda3std6ranges3__45__cpo4cendE:
	.zero		1
	.type		_ZN46_INTERNAL_4d3478bf_15_unit_exl2_2b_cu_fb7ad25d4cuda3std3__45__cpo4rendE,@object
	.size		_ZN46_INTERNAL_4d3478bf_15_unit_exl2_2b_cu_fb7ad25d4cuda3std3__45__cpo4rendE,(_ZN46_INTERNAL_4d3478bf_15_unit_exl2_2b_cu_fb7ad25d4cuda3std6ranges3__45__cpo4prevE - _ZN46_INTERNAL_4d3478bf_15_unit_exl2_2b_cu_fb7ad25d4cuda3std3__45__cpo4rendE)
_ZN46_INTERNAL_4d3478bf_15_unit_exl2_2b_cu_fb7ad25d4cuda3std3__45__cpo4rendE:
	.zero		1
	.type		_ZN46_INTERNAL_4d3478bf_15_unit_exl2_2b_cu_fb7ad25d4cuda3std6ranges3__45__cpo4prevE,@object
	.size		_ZN46_INTERNAL_4d3478bf_15_unit_exl2_2b_cu_fb7ad25d4cuda3std6ranges3__45__cpo4prevE,(_ZN46_INTERNAL_4d3478bf_15_unit_exl2_2b_cu_fb7ad25d4cuda3std6ranges3__45__cpo9iter_moveE - _ZN46_INTERNAL_4d3478bf_15_unit_exl2_2b_cu_fb7ad25d4cuda3std6ranges3__45__cpo4prevE)
_ZN46_INTERNAL_4d3478bf_15_unit_exl2_2b_cu_fb7ad25d4cuda3std6ranges3__45__cpo4prevE:
	.zero		1
	.type		_ZN46_INTERNAL_4d3478bf_15_unit_exl2_2b_cu_fb7ad25d4cuda3std6ranges3__45__cpo9iter_moveE,@object
	.size		_ZN46_INTERNAL_4d3478bf_15_unit_exl2_2b_cu_fb7ad25d4cuda3std6ranges3__45__cpo9iter_moveE,(.L_13 - _ZN46_INTERNAL_4d3478bf_15_unit_exl2_2b_cu_fb7ad25d4cuda3std6ranges3__45__cpo9iter_moveE)
_ZN46_INTERNAL_4d3478bf_15_unit_exl2_2b_cu_fb7ad25d4cuda3std6ranges3__45__cpo9iter_moveE:
	.zero		1
.L_13:


//--------------------- .nv.shared._Z23gemm_half_q_half_kernelILi4ELi160ELb1ELb0ELi64EEvPK6__halfPKjS4_S2_PS0_iiiiPKtS7_iiiiiibS2_i --------------------------
	.section	.nv.shared._Z23gemm_half_q_half_kernelILi4ELi160ELb1ELb0ELi64EEvPK6__halfPKjS4_S2_PS0_iiiiPKtS7_iiiiiibS2_i,"aw",@nobits
	.sectionflags	@""
	.align	2
.nv.shared._Z23gemm_half_q_half_kernelILi4ELi160ELb1ELb0ELi64EEvPK6__halfPKjS4_S2_PS0_iiiiPKtS7_iiiiiibS2_i:
	.zero		512


//--------------------- .nv.shared._Z23gemm_half_q_half_kernelILi4ELi40ELb1ELb0ELi64EEvPK6__halfPKjS4_S2_PS0_iiiiPKtS7_iiiiiibS2_i --------------------------
	.section	.nv.shared._Z23gemm_half_q_half_kernelILi4ELi40ELb1ELb0ELi64EEvPK6__halfPKjS4_S2_PS0_iiiiPKtS7_iiiiiibS2_i,"aw",@nobits
	.sectionflags	@""
	.align	2
.nv.shared._Z23gemm_half_q_half_kernelILi4ELi40ELb1ELb0ELi64EEvPK6__halfPKjS4_S2_PS0_iiiiPKtS7_iiiiiibS2_i:
	.zero		512


//--------------------- .nv.shared._Z23gemm_half_q_half_kernelILi4ELi10ELb1ELb0ELi64EEvPK6__halfPKjS4_S2_PS0_iiiiPKtS7_iiiiiibS2_i --------------------------
	.section	.nv.shared._Z23gemm_half_q_half_kernelILi4ELi10ELb1ELb0ELi64EEvPK6__halfPKjS4_S2_PS0_iiiiPKtS7_iiiiiibS2_i,"aw",@nobits
	.sectionflags	@""
	.align	2
.nv.shared._Z23gemm_half_q_half_kernelILi4ELi10ELb1ELb0ELi64EEvPK6__halfPKjS4_S2_PS0_iiiiPKtS7_iiiiiibS2_i:
	.zero		512


//--------------------- .nv.shared._Z23gemm_half_q_half_kernelILi4ELi172ELb1ELb0ELi64EEvPK6__halfPKjS4_S2_PS0_iiiiPKtS7_iiiiiibS2_i --------------------------
	.section	.nv.shared._Z23gemm_half_q_half_kernelILi4ELi172ELb1ELb0ELi64EEvPK6__halfPKjS4_S2_PS0_iiiiPKtS7_iiiiiibS2_i,"aw",@nobits
	.sectionflags	@""
	.align	2
.nv.shared._Z23gemm_half_q_half_kernelILi4ELi172ELb1ELb0ELi64EEvPK6__halfPKjS4_S2_PS0_iiiiPKtS7_iiiiiibS2_i:
	.zero		512


//--------------------- .nv.shared._Z23gemm_half_q_half_kernelILi4ELi176ELb1ELb0ELi64EEvPK6__halfPKjS4_S2_PS0_iiiiPKtS7_iiiiiibS2_i --------------------------
	.section	.nv.shared._Z23gemm_half_q_half_kernelILi4ELi176ELb1ELb0ELi64EEvPK6__halfPKjS4_S2_PS0_iiiiPKtS7_iiiiiibS2_i,"aw",@nobits
	.sectionflags	@""
	.align	2
.nv.shared._Z23gemm_half_q_half_kernelILi4ELi176ELb1ELb0ELi64EEvPK6__halfPKjS4_S2_PS0_iiiiPKtS7_iiiiiibS2_i:
	.zero		512


//--------------------- .nv.shared._Z23gemm_half_q_half_kernelILi4ELi152ELb1ELb0ELi64EEvPK6__halfPKjS4_S2_PS0_iiiiPKtS7_iiiiiibS2_i --------------------------
	.section	.nv.shared._Z23gemm_half_q_half_kernelILi4ELi152ELb1ELb0ELi64EEvPK6__halfPKjS4_S2_PS0_iiiiPKtS7_iiiiiibS2_i,"aw",@nobits
	.sectionflags	@""
	.align	2
.nv.shared._Z23gemm_half_q_half_kernelILi4ELi152ELb1ELb0ELi64EEvPK6__halfPKjS4_S2_PS0_iiiiPKtS7_iiiiiibS2_i:
	.zero		512


//--------------------- .nv.shared._Z23gemm_half_q_half_kernelILi4ELi140ELb1ELb0ELi64EEvPK6__halfPKjS4_S2_PS0_iiiiPKtS7_iiiiiibS2_i --------------------------
	.section	.nv.shared._Z23gemm_half_q_half_kernelILi4ELi140ELb1ELb0ELi64EEvPK6__halfPKjS4_S2_PS0_iiiiPKtS7_iiiiiibS2_i,"aw",@nobits
	.sectionflags	@""
	.align	2
.nv.shared._Z23gemm_half_q_half_kernelILi4ELi140ELb1ELb0ELi64EEvPK6__halfPKjS4_S2_PS0_iiiiPKtS7_iiiiiibS2_i:
	.zero		512


//--------------------- .nv.shared._Z23gemm_half_q_half_kernelILi4ELi20ELb1ELb0ELi64EEvPK6__halfPKjS4_S2_PS0_iiiiPKtS7_iiiiiibS2_i --------------------------
	.section	.nv.shared._Z23gemm_half_q_half_kernelILi4ELi20ELb1ELb0ELi64EEvPK6__halfPKjS4_S2_PS0_iiiiPKtS7_iiiiiibS2_i,"aw",@nobits
	.sectionflags	@""
	.align	2
.nv.shared._Z23gemm_half_q_half_kernelILi4ELi20ELb1ELb0ELi64EEvPK6__halfPKjS4_S2_PS0_iiiiPKtS7_iiiiiibS2_i:
	.zero		512


//--------------------- .nv.shared._Z23gemm_half_q_half_kernelILi4ELi38ELb1ELb0ELi64EEvPK6__halfPKjS4_S2_PS0_iiiiPKtS7_iiiiiibS2_i --------------------------
	.section	.nv.shared._Z23gemm_half_q_half_kernelILi4ELi38ELb1ELb0ELi64EEvPK6__halfPKjS4_S2_PS0_iiiiPKtS7_iiiiiibS2_i,"aw",@nobits
	.sectionflags	@""
	.align	2
.nv.shared._Z23gemm_half_q_half_kernelILi4ELi38ELb1ELb0ELi64EEvPK6__halfPKjS4_S2_PS0_iiiiPKtS7_iiiiiibS2_i:
	.zero		512


//--------------------- .nv.shared._Z23gemm_half_q_half_kernelILi4ELi128ELb1ELb0ELi64EEvPK6__halfPKjS4_S2_PS0_iiiiPKtS7_iiiiiibS2_i --------------------------
	.section	.nv.shared._Z23gemm_half_q_half_kernelILi4ELi128ELb1ELb0ELi64EEvPK6__halfPKjS4_S2_PS0_iiiiPKtS7_iiiiiibS2_i,"aw",@nobits
	.sectionflags	@""
	.align	2
.nv.shared._Z23gemm_half_q_half_kernelILi4ELi128ELb1ELb0ELi64EEvPK6__halfPKjS4_S2_PS0_iiiiPKtS7_iiiiiibS2_i:
	.zero		512


//--------------------- .nv.shared._Z23gemm_half_q_half_kernelILi4ELi190ELb1ELb0ELi32EEvPK6__halfPKjS4_S2_PS0_iiiiPKtS7_iiiiiibS2_i --------------------------
	.section	.nv.shared._Z23gemm_half_q_half_kernelILi4ELi190ELb1ELb0ELi32EEvPK6__halfPKjS4_S2_PS0_iiiiPKtS7_iiiiiibS2_i,"aw",@nobits
	.sectionflags	@""
	.align	2
.nv.shared._Z23gemm_half_q_half_kernelILi4ELi190ELb1ELb0ELi32EEvPK6__halfPKjS4_S2_PS0_iiiiPKtS7_iiiiiibS2_i:
	.zero		256


//--------------------- .nv.shared._Z23gemm_half_q_half_kernelILi4ELi160ELb1ELb0ELi32EEvPK6__halfPKjS4_S2_PS0_iiiiPKtS7_iiiiiibS2_i --------------------------
	.section	.nv.shared._Z23gemm_half_q_half_kernelILi4ELi160ELb1ELb0ELi32EEvPK6__halfPKjS4_S2_PS0_iiiiPKtS7_iiiiiibS2_i,"aw",@nobits
	.sectionflags	@""
	.align	2
.nv.shared._Z23gemm_half_q_half_kernelILi4ELi160ELb1ELb0ELi32EEvPK6__halfPKjS4_S2_PS0_iiiiPKtS7_iiiiiibS2_i:
	.zero		256


//--------------------- .nv.shared._Z23gemm_half_q_half_kernelILi4ELi40ELb1ELb0ELi32EEvPK6__halfPKjS4_S2_PS0_iiiiPKtS7_iiiiiibS2_i --------------------------
	.section	.nv.shared._Z23gemm_half_q_half_kernelILi4ELi40ELb1ELb0ELi32EEvPK6__halfPKjS4_S2_PS0_iiiiPKtS7_iiiiiibS2_i,"aw",@nobits
	.sectionflags	@""
	.align	2
.nv.shared._Z23gemm_half_q_half_kernelILi4ELi40ELb1ELb0ELi32EEvPK6__halfPKjS4_S2_PS0_iiiiPKtS7_iiiiiibS2_i:
	.zero		256


//--------------------- .nv.shared._Z23gemm_half_q_half_kernelILi4ELi10ELb1ELb0ELi32EEvPK6__halfPKjS4_S2_PS0_iiiiPKtS7_iiiiiibS2_i --------------------------
	.section	.nv.shared._Z23gemm_half_q_half_kernelILi4ELi10ELb1ELb0ELi32EEvPK6__halfPKjS4_S2_PS0_iiiiPKtS7_iiiiiibS2_i,"aw",@nobits
	.sectionflags	@""
	.align	2
.nv.shared._Z23gemm_half_q_half_kernelILi4ELi10ELb1ELb0ELi32EEvPK6__halfPKjS4_S2_PS0_iiiiPKtS7_iiiiiibS2_i:
	.zero		256


//--------------------- .nv.shared._Z23gemm_half_q_half_kernelILi4ELi172ELb1ELb0ELi32EEvPK6__halfPKjS4_S2_PS0_iiiiPKtS7_iiiiiibS2_i --------------------------
	.section	.nv.shared._Z23gemm_half_q_half_kernelILi4ELi172ELb1ELb0ELi32EEvPK6__halfPKjS4_S2_PS0_iiiiPKtS7_iiiiiibS2_i,"aw",@nobits
	.sectionflags	@""
	.align	2
.nv.shared._Z23gemm_half_q_half_kernelILi4ELi172ELb1ELb0ELi32EEvPK6__halfPKjS4_S2_PS0_iiiiPKtS7_iiiiiibS2_i:
	.zero		256


//--------------------- .nv.shared._Z23gemm_half_q_half_kernelILi4ELi176ELb1ELb0ELi32EEvPK6__halfPKjS4_S2_PS0_iiiiPKtS7_iiiiiibS2_i --------------------------
	.section	.nv.shared._Z23gemm_half_q_half_kernelILi4ELi176ELb1ELb0ELi32EEvPK6__halfPKjS4_S2_PS0_iiiiPKtS7_iiiiiibS2_i,"aw",@nobits
	.sectionflags	@""
	.align	2
.nv.shared._Z23gemm_half_q_half_kernelILi4ELi176ELb1ELb0ELi32EEvPK6__halfPKjS4_S2_PS0_iiiiPKtS7_iiiiiibS2_i:
	.zero		256


//--------------------- .nv.shared._Z23gemm_half_q_half_kernelILi4ELi152ELb1ELb0ELi32EEvPK6__halfPKjS4_S2_PS0_iiiiPKtS7_iiiiiibS2_i --------------------------
	.section	.nv.shared._Z23gemm_half_q_half_kernelILi4ELi152ELb1ELb0ELi32EEvPK6__halfPKjS4_S2_PS0_iiiiPKtS7_iiiiiibS2_i,"aw",@nobits
	.sectionflags	@""
	.align	2
.nv.shared._Z23gemm_half_q_half_kernelILi4ELi152ELb1ELb0ELi32EEvPK6__halfPKjS4_S2_PS0_iiiiPKtS7_iiiiiibS2_i:
	.zero		256


//--------------------- .nv.shared._Z23gemm_half_q_half_kernelILi4ELi140ELb1ELb0ELi32EEvPK6__halfPKjS4_S2_PS0_iiiiPKtS7_iiiiiibS2_i --------------------------
	.section	.nv.shared._Z23gemm_half_q_half_kernelILi4ELi140ELb1ELb0ELi32EEvPK6__halfPKjS4_S2_PS0_iiiiPKtS7_iiiiiibS2_i,"aw",@nobits
	.sectionflags	@""
	.align	2
.nv.shared._Z23gemm_half_q_half_kernelILi4ELi140ELb1ELb0ELi32EEvPK6__halfPKjS4_S2_PS0_iiiiPKtS7_iiiiiibS2_i:
	.zero		256


//--------------------- .nv.shared._Z23gemm_half_q_half_kernelILi4ELi20ELb1ELb0ELi32EEvPK6__halfPKjS4_S2_PS0_iiiiPKtS7_iiiiiibS2_i --------------------------
	.section	.nv.shared._Z23gemm_half_q_half_kernelILi4ELi20ELb1ELb0ELi32EEvPK6__halfPKjS4_S2_PS0_iiiiPKtS7_iiiiiibS2_i,"aw",@nobits
	.sectionflags	@""
	.align	2
.nv.shared._Z23gemm_half_q_half_kernelILi4ELi20ELb1ELb0ELi32EEvPK6__halfPKjS4_S2_PS0_iiiiPKtS7_iiiiiibS2_i:
	.zero		256


//--------------------- .nv.shared._Z23gemm_half_q_half_kernelILi4ELi38ELb1ELb0ELi32EEvPK6__halfPKjS4_S2_PS0_iiiiPKtS7_iiiiiibS2_i --------------------------
	.section	.nv.shared._Z23gemm_half_q_half_kernelILi4ELi38ELb1ELb0ELi32EEvPK6__halfPKjS4_S2_PS0_iiiiPKtS7_iiiiiibS2_i,"aw",@nobits
	.sectionflags	@""
	.align	2
.nv.shared._Z23gemm_half_q_half_kernelILi4ELi38ELb1ELb0ELi32EEvPK6__halfPKjS4_S2_PS0_iiiiPKtS7_iiiiiibS2_i:
	.zero		256


//--------------------- .nv.shared._Z23gemm_half_q_half_kernelILi4ELi128ELb1ELb0ELi32EEvPK6__halfPKjS4_S2_PS0_iiiiPKtS7_iiiiiibS2_i --------------------------
	.section	.nv.shared._Z23gemm_half_q_half_kernelILi4ELi128ELb1ELb0ELi32EEvPK6__halfPKjS4_S2_PS0_iiiiPKtS7_iiiiiibS2_i,"aw",@nobits
	.sectionflags	@""
	.align	2
.nv.shared._Z23gemm_half_q_half_kernelILi4ELi128ELb1ELb0ELi32EEvPK6__halfPKjS4_S2_PS0_iiiiPKtS7_iiiiiibS2_i:
	.zero		256


//--------------------- .nv.shared._Z23gemm_half_q_half_kernelILi3ELi190ELb1ELb0ELi64EEvPK6__halfPKjS4_S2_PS0_iiiiPKtS7_iiiiiibS2_i --------------------------
	.section	.nv.shared._Z23gemm_half_q_half_kernelILi3ELi190ELb1ELb0ELi64EEvPK6__halfPKjS4_S2_PS0_iiiiPKtS7_iiiiiibS2_i,"aw",@nobits
	.sectionflags	@""
	.align	2
.nv.shared._Z23gemm_half_q_half_kernelILi3ELi190ELb1ELb0ELi64EEvPK6__halfPKjS4_S2_PS0_iiiiPKtS7_iiiiiibS2_i:
	.zero		384


//--------------------- .nv.shared._Z23gemm_half_q_half_kernelILi3ELi160ELb1ELb0ELi64EEvPK6__halfPKjS4_S2_PS0_iiiiPKtS7_iiiiiibS2_i --------------------------
	.section	.nv.shared._Z23gemm_half_q_half_kernelILi3ELi160ELb1ELb0ELi64EEvPK6__halfPKjS4_S2_PS0_iiiiPKtS7_iiiiiibS2_i,"aw",@nobits
	.sectionflags	@""
	.align	2
.nv.shared._Z23gemm_half_q_half_kernelILi3ELi160ELb1ELb0ELi64EEvPK6__halfPKjS4_S2_PS0_iiiiPKtS7_iiiiiibS2_i:
	.zero		384


//--------------------- .nv.shared._Z23gemm_half_q_half_kernelILi3ELi40ELb1ELb0ELi64EEvPK6__halfPKjS4_S2_PS0_iiiiPKtS7_iiiiiibS2_i --------------------------
	.section	.nv.shared._Z23gemm_half_q_half_kernelILi3ELi40ELb1ELb0ELi64EEvPK6__halfPKjS4_S2_PS0_iiiiPKtS7_iiiiiibS2_i,"aw",@nobits
	.sectionflags	@""
	.align	2
.nv.shared._Z23gemm_half_q_half_kernelILi3ELi40ELb1ELb0ELi64EEvPK6__halfPKjS4_S2_PS0_iiiiPKtS7_iiiiiibS2_i:
	.zero		384


//--------------------- .nv.shared._Z23gemm_half_q_half_kernelILi3ELi10ELb1ELb0ELi64EEvPK6__halfPKjS4_S2_PS0_iiiiPKtS7_iiiiiibS2_i --------------------------
	.section	.nv.shared._Z23gemm_half_q_half_kernelILi3ELi10ELb1ELb0ELi64EEvPK6__halfPKjS4_S2_PS0_iiiiPKtS7_iiiiiibS2_i,"aw",@nobits
	.sectionflags	@""
	.align	2
.nv.shared._Z23gemm_half_q_half_kernelILi3ELi10ELb1ELb0ELi64EEvPK6__halfPKjS4_S2_PS0_iiiiPKtS7_iiiiiibS2_i:
	.zero		384


//--------------------- .nv.shared._Z23gemm_half_q_half_kernelILi3ELi172ELb1ELb0ELi64EEvPK6__halfPKjS4_S2_PS0_iiiiPKtS7_iiiiiibS2_i --------------------------
	.section	.nv.shared._Z23gemm_half_q_half_kernelILi3ELi172ELb1ELb0ELi64EEvPK6__halfPKjS4_S2_PS0_iiiiPKtS7_iiiiiibS2_i,"aw",@nobits
	.sectionflags	@""
	.align	2
.nv.shared._Z23gemm_half_q_half_kernelILi3ELi172ELb1ELb0ELi64EEvPK6__halfPKjS4_S2_PS0_iiiiPKtS7_iiiiiibS2_i:
	.zero		384


//--------------------- .nv.shared._Z23gemm_half_q_half_kernelILi3ELi176ELb1ELb0ELi64EEvPK6__halfPKjS4_S2_PS0_iiiiPKtS7_iiiiiibS2_i --------------------------
	.section	.nv.shared._Z23gemm_half_q_half_kernelILi3ELi176ELb1ELb0ELi64EEvPK6__halfPKjS4_S2_PS0_iiiiPKtS7_iiiiiibS2_i,"aw",@nobits
	.sectionflags	@""
	.align	2
.nv.shared._Z23gemm_half_q_half_kernelILi3ELi176ELb1ELb0ELi64EEvPK6__halfPKjS4_S2_PS0_iiiiPKtS7_iiiiiibS2_i:
	.zero		384


//--------------------- .nv.shared._Z23gemm_half_q_half_kernelILi3ELi152ELb1ELb0ELi64EEvPK6__halfPKjS4_S2_PS0_iiiiPKtS7_iiiiiibS2_i --------------------------
	.section	.nv.shared._Z23gemm_half_q_half_kernelILi3ELi152ELb1ELb0ELi64EEvPK6__halfPKjS4_S2_PS0_iiiiPKtS7_iiiiiibS2_i,"aw",@nobits
	.sectionflags	@""
	.align	2
.nv.shared._Z23gemm_half_q_half_kernelILi3ELi152ELb1ELb0ELi64EEvPK6__halfPKjS4_S2_PS0_iiiiPKtS7_iiiiiibS2_i:
	.zero		384


//--------------------- .nv.shared._Z23gemm_half_q_half_kernelILi3ELi140ELb1ELb0ELi64EEvPK6__halfPKjS4_S2_PS0_iiiiPKtS7_iiiiiibS2_i --------------------------
	.section	.nv.shared._Z23gemm_half_q_half_kernelILi3ELi140ELb1ELb0ELi64EEvPK6__halfPKjS4_S2_PS0_iiiiPKtS7_iiiiiibS2_i,"aw",@nobits
	.sectionflags	@""
	.align	2
.nv.shared._Z23gemm_half_q_half_kernelILi3ELi140ELb1ELb0ELi64EEvPK6__halfPKjS4_S2_PS0_iiiiPKtS7_iiiiiibS2_i:
	.zero		384


//--------------------- .nv.shared._Z23gemm_half_q_half_kernelILi3ELi20ELb1ELb0ELi64EEvPK6__halfPKjS4_S2_PS0_iiiiPKtS7_iiiiiibS2_i --------------------------
	.section	.nv.shared._Z23gemm_half_q_half_kernelILi3ELi20ELb1ELb0ELi64EEvPK6__halfPKjS4_S2_PS0_iiiiPKtS7_iiiiiibS2_i,"aw",@nobits
	.sectionflags	@""
	.align	2
.nv.shared._Z23gemm_half_q_half_kernelILi3ELi20ELb1ELb0ELi64EEvPK6__halfPKjS4_S2_PS0_iiiiPKtS7_iiiiiibS2_i:
	.zero		384


//--------------------- .nv.shared._Z23gemm_half_q_half_kernelILi3ELi38ELb1ELb0ELi64EEvPK6__halfPKjS4_S2_PS0_iiiiPKtS7_iiiiiibS2_i --------------------------
	.section	.nv.shared._Z23gemm_half_q_half_kernelILi3ELi38ELb1ELb0ELi64EEvPK6__halfPKjS4_S2_PS0_iiiiPKtS7_iiiiiibS2_i,"aw",@nobits
	.sectionflags	@""
	.align	2
.nv.shared._Z23gemm_half_q_half_kernelILi3ELi38ELb1ELb0ELi64EEvPK6__halfPKjS4_S2_PS0_iiiiPKtS7_iiiiiibS2_i:
	.zero		384


//--------------------- .nv.shared._Z23gemm_half_q_half_kernelILi3ELi128ELb1ELb0ELi64EEvPK6__halfPKjS4_S2_PS0_iiiiPKtS7_iiiiiibS2_i --------------------------
	.section	.nv.shared._Z23gemm_half_q_half_kernelILi3ELi128ELb1ELb0ELi64EEvPK6__halfPKjS4_S2_PS0_iiiiPKtS7_iiiiiibS2_i,"aw",@nobits
	.sectionflags	@""
	.align	2
.nv.shared._Z23gemm_half_q_half_kernelILi3ELi128ELb1ELb0ELi64EEvPK6__halfPKjS4_S2_PS0_iiiiPKtS7_iiiiiibS2_i:
	.zero		384


//--------------------- .nv.shared._Z23gemm_half_q_half_kernelILi3ELi190ELb1ELb0ELi32EEvPK6__halfPKjS4_S2_PS0_iiiiPKtS7_iiiiiibS2_i --------------------------
	.section	.nv.shared._Z23gemm_half_q_half_kernelILi3ELi190ELb1ELb0ELi32EEvPK6__halfPKjS4_S2_PS0_iiiiPKtS7_iiiiiibS2_i,"aw",@nobits
	.sectionflags	@""
	.align	2
.nv.shared._Z23gemm_half_q_half_kernelILi3ELi190ELb1ELb0ELi32EEvPK6__halfPKjS4_S2_PS0_iiiiPKtS7_iiiiiibS2_i:
	.zero		192


//--------------------- .nv.shared._Z23gemm_half_q_half_kernelILi3ELi160ELb1ELb0ELi32EEvPK6__halfPKjS4_S2_PS0_iiiiPKtS7_iiiiiibS2_i --------------------------
	.section	.nv.shared._Z23gemm_half_q_half_kernelILi3ELi160ELb1ELb0ELi32EEvPK6__halfPKjS4_S2_PS0_iiiiPKtS7_iiiiiibS2_i,"aw",@nobits
	.sectionflags	@""
	.align	2
.nv.shared._Z23gemm_half_q_half_kernelILi3ELi160ELb1ELb0ELi32EEvPK6__halfPKjS4_S2_PS0_iiiiPKtS7_iiiiiibS2_i:
	.zero		192


//--------------------- .nv.shared._Z23gemm_half_q_half_kernelILi3ELi40ELb1ELb0ELi32EEvPK6__halfPKjS4_S2_PS0_iiiiPKtS7_iiiiiibS2_i --------------------------
	.section	.nv.shared._Z23gemm_half_q_half_kernelILi3ELi40ELb1ELb0ELi32EEvPK6__halfPKjS4_S2_PS0_iiiiPKtS7_iiiiiibS2_i,"aw",@nobits
	.sectionflags	@""
	.align	2
.nv.shared._Z23gemm_half_q_half_kernelILi3ELi40ELb1ELb0ELi32EEvPK6__halfPKjS4_S2_PS0_iiiiPKtS7_iiiiiibS2_i:
	.zero		192


//--------------------- .nv.shared._Z23gemm_half_q_half_kernelILi3ELi10ELb1ELb0ELi32EEvPK6__halfPKjS4_S2_PS0_iiiiPKtS7_iiiiiibS2_i --------------------------
	.section	.nv.shared._Z23gemm_half_q_half_kernelILi3ELi10ELb1ELb0ELi32EEvPK6__halfPKjS4_S2_PS0_iiiiPKtS7_iiiiiibS2_i,"aw",@nobits
	.sectionflags	@""
	.align	2
.nv.shared._Z23gemm_half_q_half_kernelILi3ELi10ELb1ELb0ELi32EEvPK6__halfPKjS4_S2_PS0_iiiiPKtS7_iiiiiibS2_i:
	.zero		192


//--------------------- .nv.shared._Z23gemm_half_q_half_kernelILi3ELi172ELb1ELb0ELi32EEvPK6__halfPKjS4_S2_PS0_iiiiPKtS7_iiiiiibS2_i --------------------------
	.section	.nv.shared._Z23gemm_half_q_half_kernelILi3ELi172ELb1ELb0ELi32EEvPK6__halfPKjS4_S2_PS0_iiiiPKtS7_iiiiiibS2_i,"aw",@nobits
	.sectionflags	@""
	.align	2
.nv.shared._Z23gemm_half_q_half_kernelILi3ELi172ELb1ELb0ELi32EEvPK6__halfPKjS4_S2_PS0_iiiiPKtS7_iiiiiibS2_i:
	.zero		192


//--------------------- .nv.shared._Z23gemm_half_q_half_kernelILi3ELi176ELb1ELb0ELi32EEvPK6__halfPKjS4_S2_PS0_iiiiPKtS7_iiiiiibS2_i --------------------------
	.section	.nv.shared._Z23gemm_half_q_half_kernelILi3ELi176ELb1ELb0ELi32EEvPK6__halfPKjS4_S2_PS0_iiiiPKtS7_iiiiiibS2_i,"aw",@nobits
	.sectionflags	@""
	.align	2
.nv.shared._Z23gemm_half_q_half_kernelILi3ELi176ELb1ELb0ELi32EEvPK6__halfPKjS4_S2_PS0_iiiiPKtS7_iiiiiibS2_i:
	.zero		192


//--------------------- .nv.shared._Z23gemm_half_q_half_kernelILi3ELi152ELb1ELb0ELi32EEvPK6__halfPKjS4_S2_PS0_iiiiPKtS7_iiiiiibS2_i --------------------------
	.section	.nv.shared._Z23gemm_half_q_half_kernelILi3ELi152ELb1ELb0ELi32EEvPK6__halfPKjS4_S2_PS0_iiiiPKtS7_iiiiiibS2_i,"aw",@nobits
	.sectionflags	@""
	.align	2
.nv.shared._Z23gemm_half_q_half_kernelILi3ELi152ELb1ELb0ELi32EEvPK6__halfPKjS4_S2_PS0_iiiiPKtS7_iiiiiibS2_i:
	.zero		192


//--------------------- .nv.shared._Z23gemm_half_q_half_kernelILi3ELi140ELb1ELb0ELi32EEvPK6__halfPKjS4_S2_PS0_iiiiPKtS7_iiiiiibS2_i --------------------------
	.section	.nv.shared._Z23gemm_half_q_half_kernelILi3ELi140ELb1ELb0ELi32EEvPK6__halfPKjS4_S2_PS0_iiiiPKtS7_iiiiiibS2_i,"aw",@nobits
	.sectionflags	@""
	.align	2
.nv.shared._Z23gemm_half_q_half_kernelILi3ELi140ELb1ELb0ELi32EEvPK6__halfPKjS4_S2_PS0_iiiiPKtS7_iiiiiibS2_i:
	.zero		192


//--------------------- .nv.shared._Z23gemm_half_q_half_kernelILi3ELi20ELb1ELb0ELi32EEvPK6__halfPKjS4_S2_PS0_iiiiPKtS7_iiiiiibS2_i --------------------------
	.section	.nv.shared._Z23gemm_half_q_half_kernelILi3ELi20ELb1ELb0ELi32EEvPK6__halfPKjS4_S2_PS0_iiiiPKtS7_iiiiiibS2_i,"aw",@nobits
	.sectionflags	@""
	.align	2
.nv.shared._Z23gemm_half_q_half_kernelILi3ELi20ELb1ELb0ELi32EEvPK6__halfPKjS4_S2_PS0_iiiiPKtS7_iiiiiibS2_i:
	.zero		192


//--------------------- .nv.shared._Z23gemm_half_q_half_kernelILi3ELi38ELb1ELb0ELi32EEvPK6__halfPKjS4_S2_PS0_iiiiPKtS7_iiiiiibS2_i --------------------------
	.section	.nv.shared._Z23gemm_half_q_half_kernelILi3ELi38ELb1ELb0ELi32EEvPK6__halfPKjS4_S2_PS0_iiiiPKtS7_iiiiiibS2_i,"aw",@nobits
	.sectionflags	@""
	.align	2
.nv.shared._Z23gemm_half_q_half_kernelILi3ELi38ELb1ELb0ELi32EEvPK6__halfPKjS4_S2_PS0_iiiiPKtS7_iiiiiibS2_i:
	.zero		192


//--------------------- .nv.shared._Z23gemm_half_q_half_kernelILi3ELi128ELb1ELb0ELi32EEvPK6__halfPKjS4_S2_PS0_iiiiPKtS7_iiiiiibS2_i --------------------------
	.section	.nv.shared._Z23gemm_half_q_half_kernelILi3ELi128ELb1ELb0ELi32EEvPK6__halfPKjS4_S2_PS0_iiiiPKtS7_iiiiiibS2_i,"aw",@nobits
	.sectionflags	@""
	.align	2
.nv.shared._Z23gemm_half_q_half_kernelILi3ELi128ELb1ELb0ELi32EEvPK6__halfPKjS4_S2_PS0_iiiiPKtS7_iiiiiibS2_i:
	.zero		192


//--------------------- .nv.shared._Z23gemm_half_q_half_kernelILi2ELi190ELb1ELb0ELi64EEvPK6__halfPKjS4_S2_PS0_iiiiPKtS7_iiiiiibS2_i --------------------------
	.section	.nv.shared._Z23gemm_half_q_half_kernelILi2ELi190ELb1ELb0ELi64EEvPK6__halfPKjS4_S2_PS0_iiiiPKtS7_iiiiiibS2_i,"aw",@nobits
	.sectionflags	@""
	.align	2
.nv.shared._Z23gemm_half_q_half_kernelILi2ELi190ELb1ELb0ELi64EEvPK6__halfPKjS4_S2_PS0_iiiiPKtS7_iiiiiibS2_i:
	.zero		256


//--------------------- .nv.shared._Z23gemm_half_q_half_kernelILi2ELi160ELb1ELb0ELi64EEvPK6__halfPKjS4_S2_PS0_iiiiPKtS7_iiiiiibS2_i --------------------------
	.section	.nv.shared._Z23gemm_half_q_half_kernelILi2ELi160ELb1ELb0ELi64EEvPK6__halfPKjS4_S2_PS0_iiiiPKtS7_iiiiiibS2_i,"aw",@nobits
	.sectionflags	@""
	.align	2
.nv.shared._Z23gemm_half_q_half_kernelILi2ELi160ELb1ELb0ELi64EEvPK6__halfPKjS4_S2_PS0_iiiiPKtS7_iiiiiibS2_i:
	.zero		256


//--------------------- .nv.shared._Z23gemm_half_q_half_kernelILi2ELi40ELb1ELb0ELi64EEvPK6__halfPKjS4_S2_PS0_iiiiPKtS7_iiiiiibS2_i --------------------------
	.section	.nv.shared._Z23gemm_half_q_half_kernelILi2ELi40ELb1ELb0ELi64EEvPK6__halfPKjS4_S2_PS0_iiiiPKtS7_iiiiiibS2_i,"aw",@nobits
	.sectionflags	@""
	.align	2
.nv.shared._Z23gemm_half_q_half_kernelILi2ELi40ELb1ELb0ELi64EEvPK6__halfPKjS4_S2_PS0_iiiiPKtS7_iiiiiibS2_i:
	.zero		256


//--------------------- .nv.shared._Z23gemm_half_q_half_kernelILi2ELi10ELb1ELb0ELi64EEvPK6__halfPKjS4_S2_PS0_iiiiPKtS7_iiiiiibS2_i --------------------------
	.section	.nv.shared._Z23gemm_half_q_half_kernelILi2ELi10ELb1ELb0ELi64EEvPK6__halfPKjS4_S2_PS0_iiiiPKtS7_iiiiiibS2_i,"aw",@nobits
	.sectionflags	@""
	.align	2
.nv.shared._Z23gemm_half_q_half_kernelILi2ELi10ELb1ELb0ELi64EEvPK6__halfPKjS4_S2_PS0_iiiiPKtS7_iiiiiibS2_i:
	.zero		256


//--------------------- .nv.shared._Z23gemm_half_q_half_kernelILi2ELi172ELb1ELb0ELi64EEvPK6__halfPKjS4_S2_PS0_iiiiPKtS7_iiiiiibS2_i --------------------------
	.section	.nv.shared._Z23gemm_half_q_half_kernelILi2ELi172ELb1ELb0ELi64EEvPK6__halfPKjS4_S2_PS0_iiiiPKtS7_iiiiiibS2_i,"aw",@nobits
	.sectionflags	@""
	.align	2
.nv.shared._Z23gemm_half_q_half_kernelILi2ELi172ELb1ELb0ELi64EEvPK6__halfPKjS4_S2_PS0_iiiiPKtS7_iiiiiibS2_i:
	.zero		256


//--------------------- .nv.shared._Z23gemm_half_q_half_kernelILi2ELi176ELb1ELb0ELi64EEvPK6__halfPKjS4_S2_PS0_iiiiPKtS7_iiiiiibS2_i --------------------------
	.section	.nv.shared._Z23gemm_half_q_half_kernelILi2ELi176ELb1ELb0ELi64EEvPK6__halfPKjS4_S2_PS0_iiiiPKtS7_iiiiiibS2_i,"aw",@nobits
	.sectionflags	@""
	.align	2
.nv.shared._Z23gemm_half_q_half_kernelILi2ELi176ELb1ELb0ELi64EEvPK6__halfPKjS4_S2_PS0_iiiiPKtS7_iiiiiibS2_i:
	.zero		256


//--------------------- .nv.shared._Z23gemm_half_q_half_kernelILi2ELi152ELb1ELb0ELi64EEvPK6__halfPKjS4_S2_PS0_iiiiPKtS7_iiiiiibS2_i --------------------------
	.section	.nv.shared._Z23gemm_half_q_half_kernelILi2ELi152ELb1ELb0ELi64EEvPK6__halfPKjS4_S2_PS0_iiiiPKtS7_iiiiiibS2_i,"aw",@nobits
	.sectionflags	@""
	.align	2
.nv.shared._Z23gemm_half_q_half_kernelILi2ELi152ELb1ELb0ELi64EEvPK6__halfPKjS4_S2_PS0_iiiiPKtS7_iiiiiibS2_i:
	.zero		256


//--------------------- .nv.shared._Z23gemm_half_q_half_kernelILi2ELi140ELb1ELb0ELi64EEvPK6__halfPKjS4_S2_PS0_iiiiPKtS7_iiiiiibS2_i --------------------------
	.section	.nv.shared._Z23gemm_half_q_half_kernelILi2ELi140ELb1ELb0ELi64EEvPK6__halfPKjS4_S2_PS0_iiiiPKtS7_iiiiiibS2_i,"aw",@nobits
	.sectionflags	@""
	.align	2
.nv.shared._Z23gemm_half_q_half_kernelILi2ELi140ELb1ELb0ELi64EEvPK6__halfPKjS4_S2_PS0_iiiiPKtS7_iiiiiibS2_i:
	.zero		256


//--------------------- .nv.shared._Z23gemm_half_q_half_kernelILi2ELi20ELb1ELb0ELi64EEvPK6__halfPKjS4_S2_PS0_iiiiPKtS7_iiiiiibS2_i --------------------------
	.section	.nv.shared._Z23gemm_half_q_half_kernelILi2ELi20ELb1ELb0ELi64EEvPK6__halfPKjS4_S2_PS0_iiiiPKtS7_iiiiiibS2_i,"aw",@nobits
	.sectionflags	@""
	.align	2
.nv.shared._Z23gemm_half_q_half_kernelILi2ELi20ELb1ELb0ELi64EEvPK6__halfPKjS4_S2_PS0_iiiiPKtS7_iiiiiibS2_i:
	.zero		256


//--------------------- .nv.shared._Z23gemm_half_q_half_kernelILi2ELi38ELb1ELb0ELi64EEvPK6__halfPKjS4_S2_PS0_iiiiPKtS7_iiiiiibS2_i --------------------------
	.section	.nv.shared._Z23gemm_half_q_half_kernelILi2ELi38ELb1ELb0ELi64EEvPK6__halfPKjS4_S2_PS0_iiiiPKtS7_iiiiiibS2_i,"aw",@nobits
	.sectionflags	@""
	.align	2
.nv.shared._Z23gemm_half_q_half_kernelILi2ELi38ELb1ELb0ELi64EEvPK6__halfPKjS4_S2_PS0_iiiiPKtS7_iiiiiibS2_i:
	.zero		256


//--------------------- .nv.shared._Z23gemm_half_q_half_kernelILi2ELi128ELb1ELb0ELi64EEvPK6__halfPKjS4_S2_PS0_iiiiPKtS7_iiiiiibS2_i --------------------------
	.section	.nv.shared._Z23gemm_half_q_half_kernelILi2ELi128ELb1ELb0ELi64EEvPK6__halfPKjS4_S2_PS0_iiiiPKtS7_iiiiiibS2_i,"aw",@nobits
	.sectionflags	@""
	.align	2
.nv.shared._Z23gemm_half_q_half_kernelILi2ELi128ELb1ELb0ELi64EEvPK6__halfPKjS4_S2_PS0_iiiiPKtS7_iiiiiibS2_i:
	.zero		256


//--------------------- .nv.shared._Z23gemm_half_q_half_kernelILi2ELi190ELb1ELb0ELi32EEvPK6__halfPKjS4_S2_PS0_iiiiPKtS7_iiiiiibS2_i --------------------------
	.section	.nv.shared._Z23gemm_half_q_half_kernelILi2ELi190ELb1ELb0ELi32EEvPK6__halfPKjS4_S2_PS0_iiiiPKtS7_iiiiiibS2_i,"aw",@nobits
	.sectionflags	@""
	.align	2
.nv.shared._Z23gemm_half_q_half_kernelILi2ELi190ELb1ELb0ELi32EEvPK6__halfPKjS4_S2_PS0_iiiiPKtS7_iiiiiibS2_i:
	.zero		128


//--------------------- .nv.shared._Z23gemm_half_q_half_kernelILi2ELi160ELb1ELb0ELi32EEvPK6__halfPKjS4_S2_PS0_iiiiPKtS7_iiiiiibS2_i --------------------------
	.section	.nv.shared._Z23gemm_half_q_half_kernelILi2ELi160ELb1ELb0ELi32EEvPK6__halfPKjS4_S2_PS0_iiiiPKtS7_iiiiiibS2_i,"aw",@nobits
	.sectionflags	@""
	.align	2
.nv.shared._Z23gemm_half_q_half_kernelILi2ELi160ELb1ELb0ELi32EEvPK6__halfPKjS4_S2_PS0_iiiiPKtS7_iiiiiibS2_i:
	.zero		128


//--------------------- .nv.shared._Z23gemm_half_q_half_kernelILi2ELi40ELb1ELb0ELi32EEvPK6__halfPKjS4_S2_PS0_iiiiPKtS7_iiiiiibS2_i --------------------------
	.section	.nv.shared._Z23gemm_half_q_half_kernelILi2ELi40ELb1ELb0ELi32EEvPK6__halfPKjS4_S2_PS0_iiiiPKtS7_iiiiiibS2_i,"aw",@nobits
	.sectionflags	@""
	.align	2
.nv.shared._Z23gemm_half_q_half_kernelILi2ELi40ELb1ELb0ELi32EEvPK6__halfPKjS4_S2_PS0_iiiiPKtS7_iiiiiibS2_i:
	.zero		128


//--------------------- .nv.shared._Z23gemm_half_q_half_kernelILi2ELi10ELb1ELb0ELi32EEvPK6__halfPKjS4_S2_PS0_iiiiPKtS7_iiiiiibS2_i --------------------------
	.section	.nv.shared._Z23gemm_half_q_half_kernelILi2ELi10ELb1ELb0ELi32EEvPK6__halfPKjS4_S2_PS0_iiiiPKtS7_iiiiiibS2_i,"aw",@nobits
	.sectionflags	@""
	.align	2
.nv.shared._Z23gemm_half_q_half_kernelILi2ELi10ELb1ELb0ELi32EEvPK6__halfPKjS4_S2_PS0_iiiiPKtS7_iiiiiibS2_i:
	.zero		128


//--------------------- .nv.shared._Z23gemm_half_q_half_kernelILi2ELi172ELb1ELb0ELi32EEvPK6__halfPKjS4_S2_PS0_iiiiPKtS7_iiiiiibS2_i --------------------------
	.section	.nv.shared._Z23gemm_half_q_half_kernelILi2ELi172ELb1ELb0ELi32EEvPK6__halfPKjS4_S2_PS0_iiiiPKtS7_iiiiiibS2_i,"aw",@nobits
	.sectionflags	@""
	.align	2
.nv.shared._Z23gemm_half_q_half_kernelILi2ELi172ELb1ELb0ELi32EEvPK6__halfPKjS4_S2_PS0_iiiiPKtS7_iiiiiibS2_i:
	.zero		128


//--------------------- .nv.shared._Z23gemm_half_q_half_kernelILi2ELi176ELb1ELb0ELi32EEvPK6__halfPKjS4_S2_PS0_iiiiPKtS7_iiiiiibS2_i --------------------------
	.section	.nv.shared._Z23gemm_half_q_half_kernelILi2ELi176ELb1ELb0ELi32EEvPK6__halfPKjS4_S2_PS0_iiiiPKtS7_iiiiiibS2_i,"aw",@nobits
	.sectionflags	@""
	.align	2
.nv.shared._Z23gemm_half_q_half_kernelILi2ELi176ELb1ELb0ELi32EEvPK6__halfPKjS4_S2_PS0_iiiiPKtS7_iiiiiibS2_i:
	.zero		128


//--------------------- .nv.shared._Z23gemm_half_q_half_kernelILi2ELi152ELb1ELb0ELi32EEvPK6__halfPKjS4_S2_PS0_iiiiPKtS7_iiiiiibS2_i --------------------------
	.section	.nv.shared._Z23gemm_half_q_half_kernelILi2ELi152ELb1ELb0ELi32EEvPK6__halfPKjS4_S2_PS0_iiiiPKtS7_iiiiiibS2_i,"aw",@nobits
	.sectionflags	@""
	.align	2
.nv.shared._Z23gemm_half_q_half_kernelILi2ELi152ELb1ELb0ELi32EEvPK6__halfPKjS4_S2_PS0_iiiiPKtS7_iiiiiibS2_i:
	.zero		128


//--------------------- .nv.shared._Z23gemm_half_q_half_kernelILi2ELi140ELb1ELb0ELi32EEvPK6__halfPKjS4_S2_PS0_iiiiPKtS7_iiiiiibS2_i --------------------------
	.section	.nv.shared._Z23gemm_half_q_half_kernelILi2ELi140ELb1ELb0ELi32EEvPK6__halfPKjS4_S2_PS0_iiiiPKtS7_iiiiiibS2_i,"aw",@nobits
	.sectionflags	@""
	.align	2
.nv.shared._Z23gemm_half_q_half_kernelILi2ELi140ELb1ELb0ELi32EEvPK6__halfPKjS4_S2_PS0_iiiiPKtS7_iiiiiibS2_i:
	.zero		128


//--------------------- .nv.shared._Z23gemm_half_q_half_kernelILi2ELi20ELb1ELb0ELi32EEvPK6__halfPKjS4_S2_PS0_iiiiPKtS7_iiiiiibS2_i --------------------------
	.section	.nv.shared._Z23gemm_half_q_half_kernelILi2ELi20ELb1ELb0ELi32EEvPK6__halfPKjS4_S2_PS0_iiiiPKtS7_iiiiiibS2_i,"aw",@nobits
	.sectionflags	@""
	.align	2
.nv.shared._Z23gemm_half_q_half_kernelILi2ELi20ELb1ELb0ELi32EEvPK6__halfPKjS4_S2_PS0_iiiiPKtS7_iiiiiibS2_i:
	.zero		128


//--------------------- .nv.shared._Z23gemm_half_q_half_kernelILi2ELi38ELb1ELb0ELi32EEvPK6__halfPKjS4_S2_PS0_iiiiPKtS7_iiiiiibS2_i --------------------------
	.section	.nv.shared._Z23gemm_half_q_half_kernelILi2ELi38ELb1ELb0ELi32EEvPK6__halfPKjS4_S2_PS0_iiiiPKtS7_iiiiiibS2_i,"aw",@nobits
	.sectionflags	@""
	.align	2
.nv.shared._Z23gemm_half_q_half_kernelILi2ELi38ELb1ELb0ELi32EEvPK6__halfPKjS4_S2_PS0_iiiiPKtS7_iiiiiibS2_i:
	.zero		128


//--------------------- .nv.shared._Z23gemm_half_q_half_kernelILi2ELi128ELb1ELb0ELi32EEvPK6__halfPKjS4_S2_PS0_iiiiPKtS7_iiiiiibS2_i --------------------------
	.section	.nv.shared._Z23gemm_half_q_half_kernelILi2ELi128ELb1ELb0ELi32EEvPK6__halfPKjS4_S2_PS0_iiiiPKtS7_iiiiiibS2_i,"aw",@nobits
	.sectionflags	@""
	.align	2
.nv.shared._Z23gemm_half_q_half_kernelILi2ELi128ELb1ELb0ELi32EEvPK6__halfPKjS4_S2_PS0_iiiiPKtS7_iiiiiibS2_i:
	.zero		128


//--------------------- .nv.shared._Z23gemm_half_q_half_kernelILi1ELi190ELb1ELb0ELi64EEvPK6__halfPKjS4_S2_PS0_iiiiPKtS7_iiiiiibS2_i --------------------------
	.section	.nv.shared._Z23gemm_half_q_half_kernelILi1ELi190ELb1ELb0ELi64EEvPK6__halfPKjS4_S2_PS0_iiiiPKtS7_iiiiiibS2_i,"aw",@nobits
	.sectionflags	@""
	.align	2
.nv.shared._Z23gemm_half_q_half_kernelILi1ELi190ELb1ELb0ELi64EEvPK6__halfPKjS4_S2_PS0_iiiiPKtS7_iiiiiibS2_i:
	.zero		128


//--------------------- .nv.shared._Z23gemm_half_q_half_kernelILi1ELi160ELb1ELb0ELi64EEvPK6__halfPKjS4_S2_PS0_iiiiPKtS7_iiiiiibS2_i --------------------------
	.section	.nv.shared._Z23gemm_half_q_half_kernelILi1ELi160ELb1ELb0ELi64EEvPK6__halfPKjS4_S2_PS0_iiiiPKtS7_iiiiiibS2_i,"aw",@nobits
	.sectionflags	@""
	.align	2
.nv.shared._Z23gemm_half_q_half_kernelILi1ELi160ELb1ELb0ELi64EEvPK6__halfPKjS4_S2_PS0_iiiiPKtS7_iiiiiibS2_i:
	.zero		128


//--------------------- .nv.shared._Z23gemm_half_q_half_kernelILi1ELi40ELb1ELb0ELi64EEvPK6__halfPKjS4_S2_PS0_iiiiPKtS7_iiiiiibS2_i --------------------------
	.section	.nv.shared._Z23gemm_half_q_half_kernelILi1ELi40ELb1ELb0ELi64EEvPK6__halfPKjS4_S2_PS0_iiiiPKtS7_iiiiiibS2_i,"aw",@nobits
	.sectionflags	@""
	.align	2
.nv.shared._Z23gemm_half_q_half_kernelILi1ELi40ELb1ELb0ELi64EEvPK6__halfPKjS4_S2_PS0_iiiiPKtS7_iiiiiibS2_i:
	.zero		128


//--------------------- .nv.shared._Z23gemm_half_q_half_kernelILi1ELi10ELb1ELb0ELi64EEvPK6__halfPKjS4_S2_PS0_iiiiPKtS7_iiiiiibS2_i --------------------------
	.section	.nv.shared._Z23gemm_half_q_half_kernelILi1ELi10ELb1ELb0ELi64EEvPK6__halfPKjS4_S2_PS0_iiiiPKtS7_iiiiiibS2_i,"aw",@nobits
	.sectionflags	@""
	.align	2
.nv.shared._Z23gemm_half_q_half_kernelILi1ELi10ELb1ELb0ELi64EEvPK6__halfPKjS4_S2_PS0_iiiiPKtS7_iiiiiibS2_i:
	.zero		128


//--------------------- .nv.shared._Z23gemm_half_q_half_kernelILi1ELi172ELb1ELb0ELi64EEvPK6__halfPKjS4_S2_PS0_iiiiPKtS7_iiiiiibS2_i --------------------------
	.section	.nv.shared._Z23gemm_half_q_half_kernelILi1ELi172ELb1ELb0ELi64EEvPK6__halfPKjS4_S2_PS0_iiiiPKtS7_iiiiiibS2_i,"aw",@nobits
	.sectionflags	@""
	.align	2
.nv.shared._Z23gemm_half_q_half_kernelILi1ELi172ELb1ELb0ELi64EEvPK6__halfPKjS4_S2_PS0_iiiiPKtS7_iiiiiibS2_i:
	.zero		128


//--------------------- .nv.shared._Z23gemm_half_q_half_kernelILi1ELi176ELb1ELb0ELi64EEvPK6__halfPKjS4_S2_PS0_iiiiPKtS7_iiiiiibS2_i --------------------------
	.section	.nv.shared._Z23gemm_half_q_half_kernelILi1ELi176ELb1ELb0ELi64EEvPK6__halfPKjS4_S2_PS0_iiiiPKtS7_iiiiiibS2_i,"aw",@nobits
	.sectionflags	@""
	.align	2
.nv.shared._Z23gemm_half_q_half_kernelILi1ELi176ELb1ELb0ELi64EEvPK6__halfPKjS4_S2_PS0_iiiiPKtS7_iiiiiibS2_i:
	.zero		128


//--------------------- .nv.shared._Z23gemm_half_q_half_kernelILi1ELi152ELb1ELb0ELi64EEvPK6__halfPKjS4_S2_PS0_iiiiPKtS7_iiiiiibS2_i --------------------------
	.section	.nv.shared._Z23gemm_half_q_half_kernelILi1ELi152ELb1ELb0ELi64EEvPK6__halfPKjS4_S2_PS0_iiiiPKtS7_iiiiiibS2_i,"aw",@nobits
	.sectionflags	@""
	.align	2
.nv.shared._Z23gemm_half_q_half_kernelILi1ELi152ELb1ELb0ELi64EEvPK6__halfPKjS4_S2_PS0_iiiiPKtS7_iiiiiibS2_i:
	.zero		128


//--------------------- .nv.shared._Z23gemm_half_q_half_kernelILi1ELi140ELb1ELb0ELi64EEvPK6__halfPKjS4_S2_PS0_iiiiPKtS7_iiiiiibS2_i --------------------------
	.section	.nv.shared._Z23gemm_half_q_half_kernelILi1ELi140ELb1ELb0ELi64EEvPK6__halfPKjS4_S2_PS0_iiiiPKtS7_iiiiiibS2_i,"aw",@nobits
	.sectionflags	@""
	.align	2
.nv.shared._Z23gemm_half_q_half_kernelILi1ELi140ELb1ELb0ELi64EEvPK6__halfPKjS4_S2_PS0_iiiiPKtS7_iiiiiibS2_i:
	.zero		128


//--------------------- .nv.shared._Z23gemm_half_q_half_kernelILi1ELi20ELb1ELb0ELi64EEvPK6__halfPKjS4_S2_PS0_iiiiPKtS7_iiiiiibS2_i --------------------------
	.section	.nv.shared._Z23gemm_half_q_half_kernelILi1ELi20ELb1ELb0ELi64EEvPK6__halfPKjS4_S2_PS0_iiiiPKtS7_iiiiiibS2_i,"aw",@nobits
	.sectionflags	@""
	.align	2
.nv.shared._Z23gemm_half_q_half_kernelILi1ELi20ELb1ELb0ELi64EEvPK6__halfPKjS4_S2_PS0_iiiiPKtS7_iiiiiibS2_i:
	.zero		128


//--------------------- .nv.shared._Z23gemm_half_q_half_kernelILi1ELi38ELb1ELb0ELi64EEvPK6__halfPKjS4_S2_PS0_iiiiPKtS7_iiiiiibS2_i --------------------------
	.section	.nv.shared._Z23gemm_half_q_half_kernelILi1ELi38ELb1ELb0ELi64EEvPK6__halfPKjS4_S2_PS0_iiiiPKtS7_iiiiiibS2_i,"aw",@nobits
	.sectionflags	@""
	.align	2
.nv.shared._Z23gemm_half_q_half_kernelILi1ELi38ELb1ELb0ELi64EEvPK6__halfPKjS4_S2_PS0_iiiiPKtS7_iiiiiibS2_i:
	.zero		128


//--------------------- .nv.shared._Z23gemm_half_q_half_kernelILi1ELi128ELb1ELb0ELi64EEvPK6__halfPKjS4_S2_PS0_iiiiPKtS7_iiiiiibS2_i --------------------------
	.section	.nv.shared._Z23gemm_half_q_half_kernelILi1ELi128ELb1ELb0ELi64EEvPK6__halfPKjS4_S2_PS0_iiiiPKtS7_iiiiiibS2_i,"aw",@nobits
	.sectionflags	@""
	.align	2
.nv.shared._Z23gemm_half_q_half_kernelILi1ELi128ELb1ELb0ELi64EEvPK6__halfPKjS4_S2_PS0_iiiiPKtS7_iiiiiibS2_i:
	.zero		128


//--------------------- .nv.shared._Z23gemm_half_q_half_kernelILi1ELi190ELb1ELb0ELi32EEvPK6__halfPKjS4_S2_PS0_iiiiPKtS7_iiiiiibS2_i --------------------------
	.section	.nv.shared._Z23gemm_half_q_half_kernelILi1ELi190ELb1ELb0ELi32EEvPK6__halfPKjS4_S2_PS0_iiiiPKtS7_iiiiiibS2_i,"aw",@nobits
	.sectionflags	@""
	.align	2
.nv.shared._Z23gemm_half_q_half_kernelILi1ELi190ELb1ELb0ELi32EEvPK6__halfPKjS4_S2_PS0_iiiiPKtS7_iiiiiibS2_i:
	.zero		64


//--------------------- .nv.shared._Z23gemm_half_q_half_kernelILi1ELi160ELb1ELb0ELi32EEvPK6__halfPKjS4_S2_PS0_iiiiPKtS7_iiiiiibS2_i --------------------------
	.section	.nv.shared._Z23gemm_half_q_half_kernelILi1ELi160ELb1ELb0ELi32EEvPK6__halfPKjS4_S2_PS0_iiiiPKtS7_iiiiiibS2_i,"aw",@nobits
	.sectionflags	@""
	.align	2
.nv.shared._Z23gemm_half_q_half_kernelILi1ELi160ELb1ELb0ELi32EEvPK6__halfPKjS4_S2_PS0_iiiiPKtS7_iiiiiibS2_i:
	.zero		64


//--------------------- .nv.shared._Z23gemm_half_q_half_kernelILi1ELi40ELb1ELb0ELi32EEvPK6__halfPKjS4_S2_PS0_iiiiPKtS7_iiiiiibS2_i --------------------------
	.section	.nv.shared._Z23gemm_half_q_half_kernelILi1ELi40ELb1ELb0ELi32EEvPK6__halfPKjS4_S2_PS0_iiiiPKtS7_iiiiiibS2_i,"aw",@nobits
	.sectionflags	@""
	.align	2
.nv.shared._Z23gemm_half_q_half_kernelILi1ELi40ELb1ELb0ELi32EEvPK6__halfPKjS4_S2_PS0_iiiiPKtS7_iiiiiibS2_i:
	.zero		64


//--------------------- .nv.shared._Z23gemm_half_q_half_kernelILi1ELi10ELb1ELb0ELi32EEvPK6__halfPKjS4_S2_PS0_iiiiPKtS7_iiiiiibS2_i --------------------------
	.section	.nv.shared._Z23gemm_half_q_half_kernelILi1ELi10ELb1ELb0ELi32EEvPK6__halfPKjS4_S2_PS0_iiiiPKtS7_iiiiiibS2_i,"aw",@nobits
	.sectionflags	@""
	.align	2
.nv.shared._Z23gemm_half_q_half_kernelILi1ELi10ELb1ELb0ELi32EEvPK6__halfPKjS4_S2_PS0_iiiiPKtS7_iiiiiibS2_i:
	.zero		64


//--------------------- .nv.shared._Z23gemm_half_q_half_kernelILi1ELi172ELb1ELb0ELi32EEvPK6__halfPKjS4_S2_PS0_iiiiPKtS7_iiiiiibS2_i --------------------------
	.section	.nv.shared._Z23gemm_half_q_half_kernelILi1ELi172ELb1ELb0ELi32EEvPK6__halfPKjS4_S2_PS0_iiiiPKtS7_iiiiiibS2_i,"aw",@nobits
	.sectionflags	@""
	.align	2
.nv.shared._Z23gemm_half_q_half_kernelILi1ELi172ELb1ELb0ELi32EEvPK6__halfPKjS4_S2_PS0_iiiiPKtS7_iiiiiibS2_i:
	.zero		64


//--------------------- .nv.shared._Z23gemm_half_q_half_kernelILi1ELi176ELb1ELb0ELi32EEvPK6__halfPKjS4_S2_PS0_iiiiPKtS7_iiiiiibS2_i --------------------------
	.section	.nv.shared._Z23gemm_half_q_half_kernelILi1ELi176ELb1ELb0ELi32EEvPK6__halfPKjS4_S2_PS0_iiiiPKtS7_iiiiiibS2_i,"aw",@nobits
	.sectionflags	@""
	.align	2
.nv.shared._Z23gemm_half_q_half_kernelILi1ELi176ELb1ELb0ELi32EEvPK6__halfPKjS4_S2_PS0_iiiiPKtS7_iiiiiibS2_i:
	.zero		64


//--------------------- .nv.shared._Z23gemm_half_q_half_kernelILi1ELi152ELb1ELb0ELi32EEvPK6__halfPKjS4_S2_PS0_iiiiPKtS7_iiiiiibS2_i --------------------------
	.section	.nv.shared._Z23gemm_half_q_half_kernelILi1ELi152ELb1ELb0ELi32EEvPK6__halfPKjS4_S2_PS0_iiiiPKtS7_iiiiiibS2_i,"aw",@nobits
	.sectionflags	@""
	.align	2
.nv.shared._Z23gemm_half_q_half_kernelILi1ELi152ELb1ELb0ELi32EEvPK6__halfPKjS4_S2_PS0_iiiiPKtS7_iiiiiibS2_i:
	.zero		64


//--------------------- .nv.shared._Z23gemm_half_q_half_kernelILi1ELi140ELb1ELb0ELi32EEvPK6__halfPKjS4_S2_PS0_iiiiPKtS7_iiiiiibS2_i --------------------------
	.section	.nv.shared._Z23gemm_half_q_half_kernelILi1ELi140ELb1ELb0ELi32EEvPK6__halfPKjS4_S2_PS0_iiiiPKtS7_iiiiiibS2_i,"aw",@nobits
	.sectionflags	@""
	.align	2
.nv.shared._Z23gemm_half_q_half_kernelILi1ELi140ELb1ELb0ELi32EEvPK6__halfPKjS4_S2_PS0_iiiiPKtS7_iiiiiibS2_i:
	.zero		64


//--------------------- .nv.shared._Z23gemm_half_q_half_kernelILi1ELi20ELb1ELb0ELi32EEvPK6__halfPKjS4_S2_PS0_iiiiPKtS7_iiiiiibS2_i --------------------------
	.section	.nv.shared._Z23gemm_half_q_half_kernelILi1ELi20ELb1ELb0ELi32EEvPK6__halfPKjS4_S2_PS0_iiiiPKtS7_iiiiiibS2_i,"aw",@nobits
	.sectionflags	@""
	.align	2
.nv.shared._Z23gemm_half_q_half_kernelILi1ELi20ELb1ELb0ELi32EEvPK6__halfPKjS4_S2_PS0_iiiiPKtS7_iiiiiibS2_i:
	.zero		64


//--------------------- .nv.shared._Z23gemm_half_q_half_kernelILi1ELi38ELb1ELb0ELi32EEvPK6__halfPKjS4_S2_PS0_iiiiPKtS7_iiiiiibS2_i --------------------------
	.section	.nv.shared._Z23gemm_half_q_half_kernelILi1ELi38ELb1ELb0ELi32EEvPK6__halfPKjS4_S2_PS0_iiiiPKtS7_iiiiiibS2_i,"aw",@nobits
	.sectionflags	@""
	.align	2
.nv.shared._Z23gemm_half_q_half_kernelILi1ELi38ELb1ELb0ELi32EEvPK6__halfPKjS4_S2_PS0_iiiiPKtS7_iiiiiibS2_i:
	.zero		64


//--------------------- .nv.shared._Z23gemm_half_q_half_kernelILi1ELi128ELb1ELb0ELi32EEvPK6__halfPKjS4_S2_PS0_iiiiPKtS7_iiiiiibS2_i --------------------------
	.section	.nv.shared._Z23gemm_half_q_half_kernelILi1ELi128ELb1ELb0ELi32EEvPK6__halfPKjS4_S2_PS0_iiiiPKtS7_iiiiiibS2_i,"aw",@nobits
	.sectionflags	@""
	.align	2
.nv.shared._Z23gemm_half_q_half_kernelILi1ELi128ELb1ELb0ELi32EEvPK6__halfPKjS4_S2_PS0_iiiiPKtS7_iiiiiibS2_i:
	.zero		64
